	.target	sm_90a

	.elftype	@"ET_EXEC"


//--------------------- .note.nv.tkinfo           --------------------------
	.section	.note.nv.tkinfo,"",@"SHT_NOTE"
	.sectionflags	@"SHF_NOTE_NV_TKINFO"
	.tkinfo
        /*0018*/ 	.word	0x00000002
        /*0030*/ 	.string	""
        /*0030*/ 	.string	"ptxas"
        /*0030*/ 	.string	"Cuda compilation tools, release 13.0, V13.0.88"
        /*0030*/ 	.string	"Build cuda_13.0.r13.0/compiler.36424714_0"
        /*0030*/ 	.string	"-arch sm_90a -m 64 "



//--------------------- .note.nv.cuinfo           --------------------------
	.section	.note.nv.cuinfo,"",@"SHT_NOTE"
	.sectionflags	@"SHF_NOTE_NV_CUINFO"
        /*0018*/ 	.short	0x0002
        /*001a*/ 	.short	0x005a
        /*001c*/ 	.short	0x0082
	.zero		2


//--------------------- .nv.info                  --------------------------
	.section	.nv.info,"",@"SHT_CUDA_INFO"
	.align	4


	//----- nvinfo : EIATTR_REGCOUNT
	.align		4
        /*0000*/ 	.byte	0x04, 0x2f
        /*0002*/ 	.short	(.L_21 - .L_20)
	.align		4
.L_20:
        /*0004*/ 	.word	index@(_ZN7cutlass13device_kernelIN5flash11enable_sm90INS1_16FlashAttnFwdSm90INS1_25CollectiveMainloopFwdSm90ILi2EN4cute5tupleIJNS5_1CILi1EEES8_S8_EEENS6_IJNS7_ILi192EEENS7_ILi128EEENS7_ILi96EEEEEELi96ENS_12float_e4m3_tEfNS_4arch4Sm90ELb1ELb0ELb0ELb1ELb0ELb1ELb0ELb1ELb1ELb1ELb1ELb0EEENS1_21CollectiveEpilogueFwdINS6_IJSA_SC_SB_EEES9_NS_10bfloat16_tESG_Li384ELb1ELb1ELb1ELb1EEENS1_36VarlenDynamicPersistentTileSchedulerILi192ELi128ELi384ELi128ELb1ELb1ELb1ELb1ELb1ELb1EEEEEEEEEvNT_6ParamsE)
        /*0008*/ 	.word	0x00000080


	//----- nvinfo : EIATTR_FRAME_SIZE
	.align		4
.L_21:
        /*000c*/ 	.byte	0x04, 0x11
        /*000e*/ 	.short	(.L_23 - .L_22)
	.align		4
.L_22:
        /*0010*/ 	.word	index@(_ZN7cutlass13device_kernelIN5flash11enable_sm90INS1_16FlashAttnFwdSm90INS1_25CollectiveMainloopFwdSm90ILi2EN4cute5tupleIJNS5_1CILi1EEES8_S8_EEENS6_IJNS7_ILi192EEENS7_ILi128EEENS7_ILi96EEEEEELi96ENS_12float_e4m3_tEfNS_4arch4Sm90ELb1ELb0ELb0ELb1ELb0ELb1ELb0ELb1ELb1ELb1ELb1ELb0EEENS1_21CollectiveEpilogueFwdINS6_IJSA_SC_SB_EEES9_NS_10bfloat16_tESG_Li384ELb1ELb1ELb1ELb1EEENS1_36VarlenDynamicPersistentTileSchedulerILi192ELi128ELi384ELi128ELb1ELb1ELb1ELb1ELb1ELb1EEEEEEEEEvNT_6ParamsE)
        /*0014*/ 	.word	0x00000090


	//----- nvinfo : EIATTR_REGCOUNT
	.align		4
.L_23:
        /*0018*/ 	.byte	0x04, 0x2f
        /*001a*/ 	.short	(.L_25 - .L_24)
	.align		4
.L_24:
        /*001c*/ 	.word	index@(_ZN7cutlass13device_kernelIN5flash11enable_sm90INS1_16FlashAttnFwdSm90INS1_25CollectiveMainloopFwdSm90ILi2EN4cute5tupleIJNS5_1CILi1EEES8_S8_EEENS6_IJNS7_ILi192EEENS7_ILi128EEENS7_ILi96EEEEEELi96ENS_12float_e4m3_tEfNS_4arch4Sm90ELb1ELb0ELb0ELb1ELb0ELb0ELb0ELb1ELb1ELb1ELb1ELb0EEENS1_21CollectiveEpilogueFwdINS6_IJSA_SC_SB_EEES9_NS_10bfloat16_tESG_Li384ELb1ELb1ELb1ELb1EEENS1_36VarlenDynamicPersistentTileSchedulerILi192ELi128ELi384ELi128ELb1ELb1ELb1ELb1ELb1ELb1EEEEEEEEEvNT_6ParamsE)
        /*0020*/ 	.word	0x00000080


	//----- nvinfo : EIATTR_FRAME_SIZE
	.align		4
.L_25:
        /*0024*/ 	.byte	0x04, 0x11
        /*0026*/ 	.short	(.L_27 - .L_26)
	.align		4
.L_26:
        /*0028*/ 	.word	index@(_ZN7cutlass13device_kernelIN5flash11enable_sm90INS1_16FlashAttnFwdSm90INS1_25CollectiveMainloopFwdSm90ILi2EN4cute5tupleIJNS5_1CILi1EEES8_S8_EEENS6_IJNS7_ILi192EEENS7_ILi128EEENS7_ILi96EEEEEELi96ENS_12float_e4m3_tEfNS_4arch4Sm90ELb1ELb0ELb0ELb1ELb0ELb0ELb0ELb1ELb1ELb1ELb1ELb0EEENS1_21CollectiveEpilogueFwdINS6_IJSA_SC_SB_EEES9_NS_10bfloat16_tESG_Li384ELb1ELb1ELb1ELb1EEENS1_36VarlenDynamicPersistentTileSchedulerILi192ELi128ELi384ELi128ELb1ELb1ELb1ELb1ELb1ELb1EEEEEEEEEvNT_6ParamsE)
        /*002c*/ 	.word	0x00000020


	//----- nvinfo : EIATTR_REGCOUNT
	.align		4
.L_27:
        /*0030*/ 	.byte	0x04, 0x2f
        /*0032*/ 	.short	(.L_29 - .L_28)
	.align		4
.L_28:
        /*0034*/ 	.word	index@(_ZN7cutlass13device_kernelIN5flash11enable_sm90INS1_16FlashAttnFwdSm90INS1_25CollectiveMainloopFwdSm90ILi2EN4cute5tupleIJNS5_1CILi1EEES8_S8_EEENS6_IJNS7_ILi192EEENS7_ILi128EEENS7_ILi96EEEEEELi96ENS_12float_e4m3_tEfNS_4arch4Sm90ELb1ELb0ELb0ELb0ELb0ELb0ELb0ELb1ELb1ELb1ELb1ELb0EEENS1_21CollectiveEpilogueFwdINS6_IJSA_SC_SB_EEES9_NS_10bfloat16_tESG_Li384ELb0ELb1ELb1ELb1EEENS1_19SingleTileSchedulerILb0ELb1ELb1ELi192EEEEEEEEEvNT_6ParamsE)
        /*0038*/ 	.word	0x00000080


	//----- nvinfo : EIATTR_FRAME_SIZE
	.align		4
.L_29:
        /*003c*/ 	.byte	0x04, 0x11
        /*003e*/ 	.short	(.L_31 - .L_30)
	.align		4
.L_30:
        /*0040*/ 	.word	index@(_ZN7cutlass13device_kernelIN5flash11enable_sm90INS1_16FlashAttnFwdSm90INS1_25CollectiveMainloopFwdSm90ILi2EN4cute5tupleIJNS5_1CILi1EEES8_S8_EEENS6_IJNS7_ILi192EEENS7_ILi128EEENS7_ILi96EEEEEELi96ENS_12float_e4m3_tEfNS_4arch4Sm90ELb1ELb0ELb0ELb0ELb0ELb0ELb0ELb1ELb1ELb1ELb1ELb0EEENS1_21CollectiveEpilogueFwdINS6_IJSA_SC_SB_EEES9_NS_10bfloat16_tESG_Li384ELb0ELb1ELb1ELb1EEENS1_19SingleTileSchedulerILb0ELb1ELb1ELi192EEEEEEEEEvNT_6ParamsE)
        /*0044*/ 	.word	0x00000000


	//----- nvinfo : EIATTR_REGCOUNT
	.align		4
.L_31:
        /*0048*/ 	.byte	0x04, 0x2f
        /*004a*/ 	.short	(.L_33 - .L_32)
	.align		4
.L_32:
        /*004c*/ 	.word	index@(_ZN7cutlass13device_kernelIN5flash11enable_sm90INS1_16FlashAttnFwdSm90INS1_25CollectiveMainloopFwdSm90ILi2EN4cute5tupleIJNS5_1CILi1EEES8_S8_EEENS6_IJNS7_ILi192EEENS7_ILi128EEENS7_ILi96EEEEEELi96ENS_12float_e4m3_tEfNS_4arch4Sm90ELb0ELb1ELb0ELb1ELb0ELb1ELb0ELb1ELb1ELb1ELb1ELb0EEENS1_21CollectiveEpilogueFwdINS6_IJSA_SC_SB_EEES9_NS_10bfloat16_tESG_Li384ELb1ELb1ELb1ELb1EEENS1_36VarlenDynamicPersistentTileSchedulerILi192ELi128ELi384ELi128ELb1ELb1ELb1ELb1ELb0ELb1EEEEEEEEEvNT_6ParamsE)
        /*0050*/ 	.word	0x00000080


	//----- nvinfo : EIATTR_FRAME_SIZE
	.align		4
.L_33:
        /*0054*/ 	.byte	0x04, 0x11
        /*0056*/ 	.short	(.L_35 - .L_34)
	.align		4
.L_34:
        /*0058*/ 	.word	index@(_ZN7cutlass13device_kernelIN5flash11enable_sm90INS1_16FlashAttnFwdSm90INS1_25CollectiveMainloopFwdSm90ILi2EN4cute5tupleIJNS5_1CILi1EEES8_S8_EEENS6_IJNS7_ILi192EEENS7_ILi128EEENS7_ILi96EEEEEELi96ENS_12float_e4m3_tEfNS_4arch4Sm90ELb0ELb1ELb0ELb1ELb0ELb1ELb0ELb1ELb1ELb1ELb1ELb0EEENS1_21CollectiveEpilogueFwdINS6_IJSA_SC_SB_EEES9_NS_10bfloat16_tESG_Li384ELb1ELb1ELb1ELb1EEENS1_36VarlenDynamicPersistentTileSchedulerILi192ELi128ELi384ELi128ELb1ELb1ELb1ELb1ELb0ELb1EEEEEEEEEvNT_6ParamsE)
        /*005c*/ 	.word	0x00000090


	//----- nvinfo : EIATTR_REGCOUNT
	.align		4
.L_35:
        /*0060*/ 	.byte	0x04, 0x2f
        /*0062*/ 	.short	(.L_37 - .L_36)
	.align		4
.L_36:
        /*0064*/ 	.word	index@(_ZN7cutlass13device_kernelIN5flash11enable_sm90INS1_16FlashAttnFwdSm90INS1_25CollectiveMainloopFwdSm90ILi2EN4cute5tupleIJNS5_1CILi1EEES8_S8_EEENS6_IJNS7_ILi192EEENS7_ILi128EEENS7_ILi96EEEEEELi96ENS_12float_e4m3_tEfNS_4arch4Sm90ELb0ELb1ELb0ELb1ELb0ELb0ELb0ELb1ELb1ELb1ELb1ELb0EEENS1_21CollectiveEpilogueFwdINS6_IJSA_SC_SB_EEES9_NS_10bfloat16_tESG_Li384ELb1ELb1ELb1ELb1EEENS1_36VarlenDynamicPersistentTileSchedulerILi192ELi128ELi384ELi128ELb1ELb1ELb1ELb1ELb0ELb1EEEEEEEEEvNT_6ParamsE)
        /*0068*/ 	.word	0x00000080


	//----- nvinfo : EIATTR_FRAME_SIZE
	.align		4
.L_37:
        /*006c*/ 	.byte	0x04, 0x11
        /*006e*/ 	.short	(.L_39 - .L_38)
	.align		4
.L_38:
        /*0070*/ 	.word	index@(_ZN7cutlass13device_kernelIN5flash11enable_sm90INS1_16FlashAttnFwdSm90INS1_25CollectiveMainloopFwdSm90ILi2EN4cute5tupleIJNS5_1CILi1EEES8_S8_EEENS6_IJNS7_ILi192EEENS7_ILi128EEENS7_ILi96EEEEEELi96ENS_12float_e4m3_tEfNS_4arch4Sm90ELb0ELb1ELb0ELb1ELb0ELb0ELb0ELb1ELb1ELb1ELb1ELb0EEENS1_21CollectiveEpilogueFwdINS6_IJSA_SC_SB_EEES9_NS_10bfloat16_tESG_Li384ELb1ELb1ELb1ELb1EEENS1_36VarlenDynamicPersistentTileSchedulerILi192ELi128ELi384ELi128ELb1ELb1ELb1ELb1ELb0ELb1EEEEEEEEEvNT_6ParamsE)
        /*0074*/ 	.word	0x00000020


	//----- nvinfo : EIATTR_REGCOUNT
	.align		4
.L_39:
        /*0078*/ 	.byte	0x04, 0x2f
        /*007a*/ 	.short	(.L_41 - .L_40)
	.align		4
.L_40:
        /*007c*/ 	.word	index@(_ZN7cutlass13device_kernelIN5flash11enable_sm90INS1_16FlashAttnFwdSm90INS1_25CollectiveMainloopFwdSm90ILi2EN4cute5tupleIJNS5_1CILi1EEES8_S8_EEENS6_IJNS7_ILi192EEENS7_ILi128EEENS7_ILi96EEEEEELi96ENS_12float_e4m3_tEfNS_4arch4Sm90ELb0ELb1ELb0ELb0ELb0ELb0ELb0ELb1ELb1ELb1ELb1ELb0EEENS1_21CollectiveEpilogueFwdINS6_IJSA_SC_SB_EEES9_NS_10bfloat16_tESG_Li384ELb0ELb1ELb1ELb1EEENS1_19SingleTileSchedulerILb0ELb1ELb1ELi192EEEEEEEEEvNT_6ParamsE)
        /*0080*/ 	.word	0x00000080


	//----- nvinfo : EIATTR_FRAME_SIZE
	.align		4
.L_41:
        /*0084*/ 	.byte	0x04, 0x11
        /*0086*/ 	.short	(.L_43 - .L_42)
	.align		4
.L_42:
        /*0088*/ 	.word	index@(_ZN7cutlass13device_kernelIN5flash11enable_sm90INS1_16FlashAttnFwdSm90INS1_25CollectiveMainloopFwdSm90ILi2EN4cute5tupleIJNS5_1CILi1EEES8_S8_EEENS6_IJNS7_ILi192EEENS7_ILi128EEENS7_ILi96EEEEEELi96ENS_12float_e4m3_tEfNS_4arch4Sm90ELb0ELb1ELb0ELb0ELb0ELb0ELb0ELb1ELb1ELb1ELb1ELb0EEENS1_21CollectiveEpilogueFwdINS6_IJSA_SC_SB_EEES9_NS_10bfloat16_tESG_Li384ELb0ELb1ELb1ELb1EEENS1_19SingleTileSchedulerILb0ELb1ELb1ELi192EEEEEEEEEvNT_6ParamsE)
        /*008c*/ 	.word	0x00000000


	//----- nvinfo : EIATTR_REGCOUNT
	.align		4
.L_43:
        /*0090*/ 	.byte	0x04, 0x2f
        /*0092*/ 	.short	(.L_45 - .L_44)
	.align		4
.L_44:
        /*0094*/ 	.word	index@(_ZN7cutlass13device_kernelIN5flash11enable_sm90INS1_16FlashAttnFwdSm90INS1_25CollectiveMainloopFwdSm90ILi2EN4cute5tupleIJNS5_1CILi1EEES8_S8_EEENS6_IJNS7_ILi192EEENS7_ILi128EEENS7_ILi96EEEEEELi96ENS_12float_e4m3_tEfNS_4arch4Sm90ELb0ELb0ELb0ELb1ELb0ELb1ELb0ELb1ELb1ELb1ELb1ELb0EEENS1_21CollectiveEpilogueFwdINS6_IJSA_SC_SB_EEES9_NS_10bfloat16_tESG_Li384ELb1ELb1ELb1ELb1EEENS1_36VarlenDynamicPersistentTileSchedulerILi192ELi128ELi384ELi128ELb1ELb1ELb1ELb0ELb1ELb1EEEEEEEEEvNT_6ParamsE)
        /*0098*/ 	.word	0x00000080


	//----- nvinfo : EIATTR_FRAME_SIZE
	.align		4
.L_45:
        /*009c*/ 	.byte	0x04, 0x11
        /*009e*/ 	.short	(.L_47 - .L_46)
	.align		4
.L_46:
        /*00a0*/ 	.word	index@(_ZN7cutlass13device_kernelIN5flash11enable_sm90INS1_16FlashAttnFwdSm90INS1_25CollectiveMainloopFwdSm90ILi2EN4cute5tupleIJNS5_1CILi1EEES8_S8_EEENS6_IJNS7_ILi192EEENS7_ILi128EEENS7_ILi96EEEEEELi96ENS_12float_e4m3_tEfNS_4arch4Sm90ELb0ELb0ELb0ELb1ELb0ELb1ELb0ELb1ELb1ELb1ELb1ELb0EEENS1_21CollectiveEpilogueFwdINS6_IJSA_SC_SB_EEES9_NS_10bfloat16_tESG_Li384ELb1ELb1ELb1ELb1EEENS1_36VarlenDynamicPersistentTileSchedulerILi192ELi128ELi384ELi128ELb1ELb1ELb1ELb0ELb1ELb1EEEEEEEEEvNT_6ParamsE)
        /*00a4*/ 	.word	0x000000a0


	//----- nvinfo : EIATTR_REGCOUNT
	.align		4
.L_47:
        /*00a8*/ 	.byte	0x04, 0x2f
        /*00aa*/ 	.short	(.L_49 - .L_48)
	.align		4
.L_48:
        /*00ac*/ 	.word	index@(_ZN7cutlass13device_kernelIN5flash11enable_sm90INS1_16FlashAttnFwdSm90INS1_25CollectiveMainloopFwdSm90ILi2EN4cute5tupleIJNS5_1CILi1EEES8_S8_EEENS6_IJNS7_ILi192EEENS7_ILi128EEENS7_ILi96EEEEEELi96ENS_12float_e4m3_tEfNS_4arch4Sm90ELb0ELb0ELb0ELb1ELb0ELb0ELb0ELb1ELb1ELb1ELb1ELb0EEENS1_21CollectiveEpilogueFwdINS6_IJSA_SC_SB_EEES9_NS_10bfloat16_tESG_Li384ELb1ELb1ELb1ELb1EEENS1_36VarlenDynamicPersistentTileSchedulerILi192ELi128ELi384ELi128ELb1ELb1ELb1ELb0ELb1ELb1EEEEEEEEEvNT_6ParamsE)
        /*00b0*/ 	.word	0x00000080


	//----- nvinfo : EIATTR_FRAME_SIZE
	.align		4
.L_49:
        /*00b4*/ 	.byte	0x04, 0x11
        /*00b6*/ 	.short	(.L_51 - .L_50)
	.align		4
.L_50:
        /*00b8*/ 	.word	index@(_ZN7cutlass13device_kernelIN5flash11enable_sm90INS1_16FlashAttnFwdSm90INS1_25CollectiveMainloopFwdSm90ILi2EN4cute5tupleIJNS5_1CILi1EEES8_S8_EEENS6_IJNS7_ILi192EEENS7_ILi128EEENS7_ILi96EEEEEELi96ENS_12float_e4m3_tEfNS_4arch4Sm90ELb0ELb0ELb0ELb1ELb0ELb0ELb0ELb1ELb1ELb1ELb1ELb0EEENS1_21CollectiveEpilogueFwdINS6_IJSA_SC_SB_EEES9_NS_10bfloat16_tESG_Li384ELb1ELb1ELb1ELb1EEENS1_36VarlenDynamicPersistentTileSchedulerILi192ELi128ELi384ELi128ELb1ELb1ELb1ELb0ELb1ELb1EEEEEEEEEvNT_6ParamsE)
        /*00bc*/ 	.word	0x00000028


	//----- nvinfo : EIATTR_REGCOUNT
	.align		4
.L_51:
        /*00c0*/ 	.byte	0x04, 0x2f
        /*00c2*/ 	.short	(.L_53 - .L_52)
	.align		4
.L_52:
        /*00c4*/ 	.word	index@(_ZN7cutlass13device_kernelIN5flash11enable_sm90INS1_16FlashAttnFwdSm90INS1_25CollectiveMainloopFwdSm90ILi2EN4cute5tupleIJNS5_1CILi1EEES8_S8_EEENS6_IJNS7_ILi192EEENS7_ILi128EEENS7_ILi96EEEEEELi96ENS_12float_e4m3_tEfNS_4arch4Sm90ELb0ELb0ELb0ELb0ELb0ELb0ELb0ELb1ELb1ELb1ELb1ELb0EEENS1_21CollectiveEpilogueFwdINS6_IJSA_SC_SB_EEES9_NS_10bfloat16_tESG_Li384ELb0ELb1ELb1ELb1EEENS1_19SingleTileSchedulerILb0ELb1ELb1ELi192EEEEEEEEEvNT_6ParamsE)
        /*00c8*/ 	.word	0x00000080


	//----- nvinfo : EIATTR_FRAME_SIZE
	.align		4
.L_53:
        /*00cc*/ 	.byte	0x04, 0x11
        /*00ce*/ 	.short	(.L_55 - .L_54)
	.align		4
.L_54:
        /*00d0*/ 	.word	index@(_ZN7cutlass13device_kernelIN5flash11enable_sm90INS1_16FlashAttnFwdSm90INS1_25CollectiveMainloopFwdSm90ILi2EN4cute5tupleIJNS5_1CILi1EEES8_S8_EEENS6_IJNS7_ILi192EEENS7_ILi128EEENS7_ILi96EEEEEELi96ENS_12float_e4m3_tEfNS_4arch4Sm90ELb0ELb0ELb0ELb0ELb0ELb0ELb0ELb1ELb1ELb1ELb1ELb0EEENS1_21CollectiveEpilogueFwdINS6_IJSA_SC_SB_EEES9_NS_10bfloat16_tESG_Li384ELb0ELb1ELb1ELb1EEENS1_19SingleTileSchedulerILb0ELb1ELb1ELi192EEEEEEEEEvNT_6ParamsE)
        /*00d4*/ 	.word	0x00000000


	//----- nvinfo : EIATTR_MIN_STACK_SIZE
	.align		4
.L_55:
        /*00d8*/ 	.byte	0x04, 0x12
        /*00da*/ 	.short	(.L_57 - .L_56)
	.align		4
.L_56:
        /*00dc*/ 	.word	index@(_ZN7cutlass13device_kernelIN5flash11enable_sm90INS1_16FlashAttnFwdSm90INS1_25CollectiveMainloopFwdSm90ILi2EN4cute5tupleIJNS5_1CILi1EEES8_S8_EEENS6_IJNS7_ILi192EEENS7_ILi128EEENS7_ILi96EEEEEELi96ENS_12float_e4m3_tEfNS_4arch4Sm90ELb0ELb0ELb0ELb0ELb0ELb0ELb0ELb1ELb1ELb1ELb1ELb0EEENS1_21CollectiveEpilogueFwdINS6_IJSA_SC_SB_EEES9_NS_10bfloat16_tESG_Li384ELb0ELb1ELb1ELb1EEENS1_19SingleTileSchedulerILb0ELb1ELb1ELi192EEEEEEEEEvNT_6ParamsE)
        /*00e0*/ 	.word	0x00000000


	//----- nvinfo : EIATTR_MIN_STACK_SIZE
	.align		4
.L_57:
        /*00e4*/ 	.byte	0x04, 0x12
        /*00e6*/ 	.short	(.L_59 - .L_58)
	.align		4
.L_58:
        /*00e8*/ 	.word	index@(_ZN7cutlass13device_kernelIN5flash11enable_sm90INS1_16FlashAttnFwdSm90INS1_25CollectiveMainloopFwdSm90ILi2EN4cute5tupleIJNS5_1CILi1EEES8_S8_EEENS6_IJNS7_ILi192EEENS7_ILi128EEENS7_ILi96EEEEEELi96ENS_12float_e4m3_tEfNS_4arch4Sm90ELb0ELb0ELb0ELb1ELb0ELb0ELb0ELb1ELb1ELb1ELb1ELb0EEENS1_21CollectiveEpilogueFwdINS6_IJSA_SC_SB_EEES9_NS_10bfloat16_tESG_Li384ELb1ELb1ELb1ELb1EEENS1_36VarlenDynamicPersistentTileSchedulerILi192ELi128ELi384ELi128ELb1ELb1ELb1ELb0ELb1ELb1EEEEEEEEEvNT_6ParamsE)
        /*00ec*/ 	.word	0x00000028


	//----- nvinfo : EIATTR_MIN_STACK_SIZE
	.align		4
.L_59:
        /*00f0*/ 	.byte	0x04, 0x12
        /*00f2*/ 	.short	(.L_61 - .L_60)
	.align		4
.L_60:
        /*00f4*/ 	.word	index@(_ZN7cutlass13device_kernelIN5flash11enable_sm90INS1_16FlashAttnFwdSm90INS1_25CollectiveMainloopFwdSm90ILi2EN4cute5tupleIJNS5_1CILi1EEES8_S8_EEENS6_IJNS7_ILi192EEENS7_ILi128EEENS7_ILi96EEEEEELi96ENS_12float_e4m3_tEfNS_4arch4Sm90ELb0ELb0ELb0ELb1ELb0ELb1ELb0ELb1ELb1ELb1ELb1ELb0EEENS1_21CollectiveEpilogueFwdINS6_IJSA_SC_SB_EEES9_NS_10bfloat16_tESG_Li384ELb1ELb1ELb1ELb1EEENS1_36VarlenDynamicPersistentTileSchedulerILi192ELi128ELi384ELi128ELb1ELb1ELb1ELb0ELb1ELb1EEEEEEEEEvNT_6ParamsE)
        /*00f8*/ 	.word	0x000000a0


	//----- nvinfo : EIATTR_MIN_STACK_SIZE
	.align		4
.L_61:
        /*00fc*/ 	.byte	0x04, 0x12
        /*00fe*/ 	.short	(.L_63 - .L_62)
	.align		4
.L_62:
        /*0100*/ 	.word	index@(_ZN7cutlass13device_kernelIN5flash11enable_sm90INS1_16FlashAttnFwdSm90INS1_25CollectiveMainloopFwdSm90ILi2EN4cute5tupleIJNS5_1CILi1EEES8_S8_EEENS6_IJNS7_ILi192EEENS7_ILi128EEENS7_ILi96EEEEEELi96ENS_12float_e4m3_tEfNS_4arch4Sm90ELb0ELb1ELb0ELb0ELb0ELb0ELb0ELb1ELb1ELb1ELb1ELb0EEENS1_21CollectiveEpilogueFwdINS6_IJSA_SC_SB_EEES9_NS_10bfloat16_tESG_Li384ELb0ELb1ELb1ELb1EEENS1_19SingleTileSchedulerILb0ELb1ELb1ELi192EEEEEEEEEvNT_6ParamsE)
        /*0104*/ 	.word	0x00000000


	//----- nvinfo : EIATTR_MIN_STACK_SIZE
	.align		4
.L_63:
        /*0108*/ 	.byte	0x04, 0x12
        /*010a*/ 	.short	(.L_65 - .L_64)
	.align		4
.L_64:
        /*010c*/ 	.word	index@(_ZN7cutlass13device_kernelIN5flash11enable_sm90INS1_16FlashAttnFwdSm90INS1_25CollectiveMainloopFwdSm90ILi2EN4cute5tupleIJNS5_1CILi1EEES8_S8_EEENS6_IJNS7_ILi192EEENS7_ILi128EEENS7_ILi96EEEEEELi96ENS_12float_e4m3_tEfNS_4arch4Sm90ELb0ELb1ELb0ELb1ELb0ELb0ELb0ELb1ELb1ELb1ELb1ELb0EEENS1_21CollectiveEpilogueFwdINS6_IJSA_SC_SB_EEES9_NS_10bfloat16_tESG_Li384ELb1ELb1ELb1ELb1EEENS1_36VarlenDynamicPersistentTileSchedulerILi192ELi128ELi384ELi128ELb1ELb1ELb1ELb1ELb0ELb1EEEEEEEEEvNT_6ParamsE)
        /*0110*/ 	.word	0x00000020


	//----- nvinfo : EIATTR_MIN_STACK_SIZE
	.align		4
.L_65:
        /*0114*/ 	.byte	0x04, 0x12
        /*0116*/ 	.short	(.L_67 - .L_66)
	.align		4
.L_66:
        /*0118*/ 	.word	index@(_ZN7cutlass13device_kernelIN5flash11enable_sm90INS1_16FlashAttnFwdSm90INS1_25CollectiveMainloopFwdSm90ILi2EN4cute5tupleIJNS5_1CILi1EEES8_S8_EEENS6_IJNS7_ILi192EEENS7_ILi128EEENS7_ILi96EEEEEELi96ENS_12float_e4m3_tEfNS_4arch4Sm90ELb0ELb1ELb0ELb1ELb0ELb1ELb0ELb1ELb1ELb1ELb1ELb0EEENS1_21CollectiveEpilogueFwdINS6_IJSA_SC_SB_EEES9_NS_10bfloat16_tESG_Li384ELb1ELb1ELb1ELb1EEENS1_36VarlenDynamicPersistentTileSchedulerILi192ELi128ELi384ELi128ELb1ELb1ELb1ELb1ELb0ELb1EEEEEEEEEvNT_6ParamsE)
        /*011c*/ 	.word	0x00000090


	//----- nvinfo : EIATTR_MIN_STACK_SIZE
	.align		4
.L_67:
        /*0120*/ 	.byte	0x04, 0x12
        /*0122*/ 	.short	(.L_69 - .L_68)
	.align		4
.L_68:
        /*0124*/ 	.word	index@(_ZN7cutlass13device_kernelIN5flash11enable_sm90INS1_16FlashAttnFwdSm90INS1_25CollectiveMainloopFwdSm90ILi2EN4cute5tupleIJNS5_1CILi1EEES8_S8_EEENS6_IJNS7_ILi192EEENS7_ILi128EEENS7_ILi96EEEEEELi96ENS_12float_e4m3_tEfNS_4arch4Sm90ELb1ELb0ELb0ELb0ELb0ELb0ELb0ELb1ELb1ELb1ELb1ELb0EEENS1_21CollectiveEpilogueFwdINS6_IJSA_SC_SB_EEES9_NS_10bfloat16_tESG_Li384ELb0ELb1ELb1ELb1EEENS1_19SingleTileSchedulerILb0ELb1ELb1ELi192EEEEEEEEEvNT_6ParamsE)
        /*0128*/ 	.word	0x00000000


	//----- nvinfo : EIATTR_MIN_STACK_SIZE
	.align		4
.L_69:
        /*012c*/ 	.byte	0x04, 0x12
        /*012e*/ 	.short	(.L_71 - .L_70)
	.align		4
.L_70:
        /*0130*/ 	.word	index@(_ZN7cutlass13device_kernelIN5flash11enable_sm90INS1_16FlashAttnFwdSm90INS1_25CollectiveMainloopFwdSm90ILi2EN4cute5tupleIJNS5_1CILi1EEES8_S8_EEENS6_IJNS7_ILi192EEENS7_ILi128EEENS7_ILi96EEEEEELi96ENS_12float_e4m3_tEfNS_4arch4Sm90ELb1ELb0ELb0ELb1ELb0ELb0ELb0ELb1ELb1ELb1ELb1ELb0EEENS1_21CollectiveEpilogueFwdINS6_IJSA_SC_SB_EEES9_NS_10bfloat16_tESG_Li384ELb1ELb1ELb1ELb1EEENS1_36VarlenDynamicPersistentTileSchedulerILi192ELi128ELi384ELi128ELb1ELb1ELb1ELb1ELb1ELb1EEEEEEEEEvNT_6ParamsE)
        /*0134*/ 	.word	0x00000020


	//----- nvinfo : EIATTR_MIN_STACK_SIZE
	.align		4
.L_71:
        /*0138*/ 	.byte	0x04, 0x12
        /*013a*/ 	.short	(.L_73 - .L_72)
	.align		4
.L_72:
        /*013c*/ 	.word	index@(_ZN7cutlass13device_kernelIN5flash11enable_sm90INS1_16FlashAttnFwdSm90INS1_25CollectiveMainloopFwdSm90ILi2EN4cute5tupleIJNS5_1CILi1EEES8_S8_EEENS6_IJNS7_ILi192EEENS7_ILi128EEENS7_ILi96EEEEEELi96ENS_12float_e4m3_tEfNS_4arch4Sm90ELb1ELb0ELb0ELb1ELb0ELb1ELb0ELb1ELb1ELb1ELb1ELb0EEENS1_21CollectiveEpilogueFwdINS6_IJSA_SC_SB_EEES9_NS_10bfloat16_tESG_Li384ELb1ELb1ELb1ELb1EEENS1_36VarlenDynamicPersistentTileSchedulerILi192ELi128ELi384ELi128ELb1ELb1ELb1ELb1ELb1ELb1EEEEEEEEEvNT_6ParamsE)
        /*0140*/ 	.word	0x00000090
.L_73:


//--------------------- .nv.compat                --------------------------
	.section	.nv.compat,"",@"SHT_CUDA_COMPAT_INFO"
	.align	4
        /*0000*/ 	.byte	0x02, 0x09, 0x01, 0x00, 0x02, 0x02, 0x04, 0x00, 0x02, 0x05, 0x05, 0x00, 0x03, 0x07, 0x01, 0x01
        /*0010*/ 	.byte	0x02, 0x03, 0x01, 0x00, 0x02, 0x06, 0x01, 0x00, 0x04, 0x0b, 0x08, 0x00, 0x00, 0x00, 0x00, 0x00
        /*0020*/ 	.byte	0x00, 0x00, 0x00, 0x00


//--------------------- .nv.info._ZN7cutlass13device_kernelIN5flash11enable_sm90INS1_16FlashAttnFwdSm90INS1_25CollectiveMainloopFwdSm90ILi2EN4cute5tupleIJNS5_1CILi1EEES8_S8_EEENS6_IJNS7_ILi192EEENS7_ILi128EEENS7_ILi96EEEEEELi96ENS_12float_e4m3_tEfNS_4arch4Sm90ELb0ELb0ELb0ELb0ELb0ELb0ELb0ELb1ELb1ELb1ELb1ELb0EEENS1_21CollectiveEpilogueFwdINS6_IJSA_SC_SB_EEES9_NS_10bfloat16_tESG_Li384ELb0ELb1ELb1ELb1EEENS1_19SingleTileSchedulerILb0ELb1ELb1ELi192EEEEEEEEEvNT_6ParamsE --------------------------
	.section	.nv.info._ZN7cutlass13device_kernelIN5flash11enable_sm90INS1_16FlashAttnFwdSm90INS1_25CollectiveMainloopFwdSm90ILi2EN4cute5tupleIJNS5_1CILi1EEES8_S8_EEENS6_IJNS7_ILi192EEENS7_ILi128EEENS7_ILi96EEEEEELi96ENS_12float_e4m3_tEfNS_4arch4Sm90ELb0ELb0ELb0ELb0ELb0ELb0ELb0ELb1ELb1ELb1ELb1ELb0EEENS1_21CollectiveEpilogueFwdINS6_IJSA_SC_SB_EEES9_NS_10bfloat16_tESG_Li384ELb0ELb1ELb1ELb1EEENS1_19SingleTileSchedulerILb0ELb1ELb1ELi192EEEEEEEEEvNT_6ParamsE,"",@"SHT_CUDA_INFO"
	.sectionflags	@""
	.align	4


	//----- nvinfo : EIATTR_CUDA_API_VERSION
	.align		4
        /*0000*/ 	.byte	0x04, 0x37
        /*0002*/ 	.short	(.L_75 - .L_74)
.L_74:
        /*0004*/ 	.word	0x00000082


	//----- nvinfo : EIATTR_KPARAM_INFO
	.align		4
.L_75:
        /*0008*/ 	.byte	0x04, 0x17
        /*000a*/ 	.short	(.L_77 - .L_76)
.L_76:
        /*000c*/ 	.word	0x00000000
        /*0010*/ 	.short	0x0000
        /*0012*/ 	.short	0x0070
        /*0014*/ 	.byte	0x00, 0xf0, 0x01, 0x28


	//----- nvinfo : EIATTR_SPARSE_MMA_MASK
	.align		4
.L_77:
        /*0018*/ 	.byte	0x03, 0x50
        /*001a*/ 	.short	0x0000


	//----- nvinfo : EIATTR_MAXREG_COUNT
	.align		4
        /*001c*/ 	.byte	0x03, 0x1b
        /*001e*/ 	.short	0x0080


	//----- nvinfo : EIATTR_NUM_BARRIERS
	.align		4
        /*0020*/ 	.byte	0x02, 0x4c
        /*0022*/ 	.byte	0x09
	.zero		1


	//----- nvinfo : EIATTR_EXTERNS
	.align		4
        /*0024*/ 	.byte	0x04, 0x0f
        /*0026*/ 	.short	(.L_79 - .L_78)


	//   ....[0]....
	.align		4
.L_78:
        /*0028*/ 	.word	index@(__assertfail)


	//----- nvinfo : EIATTR_MERCURY_ISA_VERSION
	.align		4
.L_79:
        /*002c*/ 	.byte	0x03, 0x5f
        /*002e*/ 	.short	0x0101


	//----- nvinfo : EIATTR_INT_WARP_WIDE_INSTR_OFFSETS
	.align		4
        /*0030*/ 	.byte	0x04, 0x31
        /*0032*/ 	.short	(.L_81 - .L_80)


	//   ....[0]....
.L_80:
        /*0034*/ 	.word	0x00000120


	//   ....[1]....
        /*0038*/ 	.word	0x00000160


	//   ....[2]....
        /*003c*/ 	.word	0x000001d0


	//----- nvinfo : EIATTR_COOP_GROUP_MASK_REGIDS
	.align		4
.L_81:
        /*0040*/ 	.byte	0x04, 0x29
        /*0042*/ 	.short	(.L_83 - .L_82)


	//   ....[0]....
.L_82:
        /*0044*/ 	.word	0xffffffff


	//   ....[1]....
        /*0048*/ 	.word	0xffffffff


	//   ....[2]....
        /*004c*/ 	.word	0xffffffff


	//   ....[3]....
        /*0050*/ 	.word	0xffffffff


	//   ....[4]....
        /*0054*/ 	.word	0xffffffff


	//   ....[5]....
        /*0058*/ 	.word	0xffffffff


	//   ....[6]....
        /*005c*/ 	.word	0xffffffff


	//   ....[7]....
        /*0060*/ 	.word	0xffffffff


	//   ....[8]....
        /*0064*/ 	.word	0xffffffff


	//   ....[9]....
        /*0068*/ 	.word	0xffffffff


	//   ....[10]....
        /*006c*/ 	.word	0xffffffff


	//   ....[11]....
        /*0070*/ 	.word	0xffffffff


	//   ....[12]....
        /*0074*/ 	.word	0xffffffff


	//   ....[13]....
        /*0078*/ 	.word	0xffffffff


	//   ....[14]....
        /*007c*/ 	.word	0xffffffff


	//   ....[15]....
        /*0080*/ 	.word	0xffffffff


	//   ....[16]....
        /*0084*/ 	.word	0xffffffff


	//   ....[17]....
        /*0088*/ 	.word	0xffffffff


	//   ....[18]....
        /*008c*/ 	.word	0xffffffff


	//   ....[19]....
        /*0090*/ 	.word	0xffffffff


	//   ....[20]....
        /*0094*/ 	.word	0xffffffff


	//   ....[21]....
        /*0098*/ 	.word	0xffffffff


	//   ....[22]....
        /*009c*/ 	.word	0xffffffff


	//   ....[23]....
        /*00a0*/ 	.word	0xffffffff


	//   ....[24]....
        /*00a4*/ 	.word	0xffffffff


	//   ....[25]....
        /*00a8*/ 	.word	0xffffffff


	//   ....[26]....
        /*00ac*/ 	.word	0xffffffff


	//   ....[27]....
        /*00b0*/ 	.word	0xffffffff


	//   ....[28]....
        /*00b4*/ 	.word	0xffffffff


	//   ....[29]....
        /*00b8*/ 	.word	0xffffffff


	//   ....[30]....
        /*00bc*/ 	.word	0xffffffff


	//   ....[31]....
        /*00c0*/ 	.word	0xffffffff


	//   ....[32]....
        /*00c4*/ 	.word	0xffffffff


	//   ....[33]....
        /*00c8*/ 	.word	0xffffffff


	//   ....[34]....
        /*00cc*/ 	.word	0xffffffff


	//   ....[35]....
        /*00d0*/ 	.word	0xffffffff


	//   ....[36]....
        /*00d4*/ 	.word	0xffffffff


	//   ....[37]....
        /*00d8*/ 	.word	0xffffffff


	//   ....[38]....
        /*00dc*/ 	.word	0xffffffff


	//   ....[39]....
        /*00e0*/ 	.word	0xffffffff


	//   ....[40]....
        /*00e4*/ 	.word	0xffffffff


	//   ....[41]....
        /*00e8*/ 	.word	0xffffffff


	//   ....[42]....
        /*00ec*/ 	.word	0xffffffff


	//   ....[43]....
        /*00f0*/ 	.word	0xffffffff


	//   ....[44]....
        /*00f4*/ 	.word	0xffffffff


	//   ....[45]....
        /*00f8*/ 	.word	0xffffffff


	//   ....[46]....
        /*00fc*/ 	.word	0xffffffff


	//   ....[47]....
        /*0100*/ 	.word	0xffffffff


	//   ....[48]....
        /*0104*/ 	.word	0xffffffff


	//   ....[49]....
        /*0108*/ 	.word	0xffffffff


	//   ....[50]....
        /*010c*/ 	.word	0xffffffff


	//   ....[51]....
        /*0110*/ 	.word	0xffffffff


	//   ....[52]....
        /*0114*/ 	.word	0xffffffff


	//   ....[53]....
        /*0118*/ 	.word	0xffffffff


	//   ....[54]....
        /*011c*/ 	.word	0xffffffff


	//   ....[55]....
        /*0120*/ 	.word	0xffffffff


	//   ....[56]....
        /*0124*/ 	.word	0xffffffff


	//   ....[57]....
        /*0128*/ 	.word	0xffffffff


	//   ....[58]....
        /*012c*/ 	.word	0xffffffff


	//   ....[59]....
        /*0130*/ 	.word	0xffffffff


	//   ....[60]....
        /*0134*/ 	.word	0xffffffff


	//   ....[61]....
        /*0138*/ 	.word	0xffffffff


	//   ....[62]....
        /*013c*/ 	.word	0xffffffff


	//   ....[63]....
        /*0140*/ 	.word	0xffffffff


	//   ....[64]....
        /*0144*/ 	.word	0xffffffff


	//   ....[65]....
        /*0148*/ 	.word	0xffffffff


	//   ....[66]....
        /*014c*/ 	.word	0xffffffff


	//   ....[67]....
        /*0150*/ 	.word	0xffffffff


	//   ....[68]....
        /*0154*/ 	.word	0xffffffff


	//   ....[69]....
        /*0158*/ 	.word	0xffffffff


	//   ....[70]....
        /*015c*/ 	.word	0xffffffff


	//   ....[71]....
        /*0160*/ 	.word	0xffffffff


	//   ....[72]....
        /*0164*/ 	.word	0xffffffff


	//   ....[73]....
        /*0168*/ 	.word	0xffffffff


	//   ....[74]....
        /*016c*/ 	.word	0xffffffff


	//   ....[75]....
        /*0170*/ 	.word	0xffffffff


	//   ....[76]....
        /*0174*/ 	.word	0xffffffff


	//   ....[77]....
        /*0178*/ 	.word	0xffffffff


	//   ....[78]....
        /*017c*/ 	.word	0xffffffff


	//   ....[79]....
        /*0180*/ 	.word	0xffffffff


	//   ....[80]....
        /*0184*/ 	.word	0xffffffff


	//   ....[81]....
        /*0188*/ 	.word	0xffffffff


	//   ....[82]....
        /*018c*/ 	.word	0xffffffff


	//   ....[83]....
        /*0190*/ 	.word	0xffffffff


	//   ....[84]....
        /*0194*/ 	.word	0xffffffff


	//   ....[85]....
        /*0198*/ 	.word	0x0500000f


	//   ....[86]....
        /*019c*/ 	.word	0x0500000f


	//   ....[87]....
        /*01a0*/ 	.word	0x0500000f


	//   ....[88]....
        /*01a4*/ 	.word	0x0500000f


	//   ....[89]....
        /*01a8*/ 	.word	0x0500000f


	//   ....[90]....
        /*01ac*/ 	.word	0x0500000f


	//   ....[91]....
        /*01b0*/ 	.word	0x0500000f


	//----- nvinfo : EIATTR_COOP_GROUP_INSTR_OFFSETS
	.align		4
.L_83:
        /*01b4*/ 	.byte	0x04, 0x28
        /*01b6*/ 	.short	(.L_85 - .L_84)


	//   ....[0]....
.L_84:
        /*01b8*/ 	.word	0x00000050


	//   ....[1]....
        /*01bc*/ 	.word	0x00000130


	//   ....[2]....
        /*01c0*/ 	.word	0x00000180


	//   ....[3]....
        /*01c4*/ 	.word	0x000003b0


	//   ....[4]....
        /*01c8*/ 	.word	0x00000510


	//   ....[5]....
        /*01cc*/ 	.word	0x00000630


	//   ....[6]....
        /*01d0*/ 	.word	0x00000790


	//   ....[7]....
        /*01d4*/ 	.word	0x000013a0


	//   ....[8]....
        /*01d8*/ 	.word	0x00002400


	//   ....[9]....
        /*01dc*/ 	.word	0x00002500


	//   ....[10]....
        /*01e0*/ 	.word	0x00002a50


	//   ....[11]....
        /*01e4*/ 	.word	0x00002ab0


	//   ....[12]....
        /*01e8*/ 	.word	0x00003ef0


	//   ....[13]....
        /*01ec*/ 	.word	0x00003f40


	//   ....[14]....
        /*01f0*/ 	.word	0x00003fc0


	//   ....[15]....
        /*01f4*/ 	.word	0x00003fe0


	//   ....[16]....
        /*01f8*/ 	.word	0x000056f0


	//   ....[17]....
        /*01fc*/ 	.word	0x00005710


	//   ....[18]....
        /*0200*/ 	.word	0x00005790


	//   ....[19]....
        /*0204*/ 	.word	0x000057a0


	//   ....[20]....
        /*0208*/ 	.word	0x00006470


	//   ....[21]....
        /*020c*/ 	.word	0x00006480


	//   ....[22]....
        /*0210*/ 	.word	0x00006490


	//   ....[23]....
        /*0214*/ 	.word	0x000064a0


	//   ....[24]....
        /*0218*/ 	.word	0x000064b0


	//   ....[25]....
        /*021c*/ 	.word	0x000064d0


	//   ....[26]....
        /*0220*/ 	.word	0x000064e0


	//   ....[27]....
        /*0224*/ 	.word	0x000064f0


	//   ....[28]....
        /*0228*/ 	.word	0x00006510


	//   ....[29]....
        /*022c*/ 	.word	0x00006520


	//   ....[30]....
        /*0230*/ 	.word	0x00006530


	//   ....[31]....
        /*0234*/ 	.word	0x00006540


	//   ....[32]....
        /*0238*/ 	.word	0x00006560


	//   ....[33]....
        /*023c*/ 	.word	0x00006580


	//   ....[34]....
        /*0240*/ 	.word	0x000065a0


	//   ....[35]....
        /*0244*/ 	.word	0x000065b0


	//   ....[36]....
        /*0248*/ 	.word	0x000065d0


	//   ....[37]....
        /*024c*/ 	.word	0x000065f0


	//   ....[38]....
        /*0250*/ 	.word	0x00006600


	//   ....[39]....
        /*0254*/ 	.word	0x00006620


	//   ....[40]....
        /*0258*/ 	.word	0x00006640


	//   ....[41]....
        /*025c*/ 	.word	0x00006650


	//   ....[42]....
        /*0260*/ 	.word	0x00006660


	//   ....[43]....
        /*0264*/ 	.word	0x00006670


	//   ....[44]....
        /*0268*/ 	.word	0x000066a0


	//   ....[45]....
        /*026c*/ 	.word	0x000066b0


	//   ....[46]....
        /*0270*/ 	.word	0x000066c0


	//   ....[47]....
        /*0274*/ 	.word	0x000066d0


	//   ....[48]....
        /*0278*/ 	.word	0x000066f0


	//   ....[49]....
        /*027c*/ 	.word	0x00006700


	//   ....[50]....
        /*0280*/ 	.word	0x00006710


	//   ....[51]....
        /*0284*/ 	.word	0x00006720


	//   ....[52]....
        /*0288*/ 	.word	0x00006730


	//   ....[53]....
        /*028c*/ 	.word	0x00006740


	//   ....[54]....
        /*0290*/ 	.word	0x00006750


	//   ....[55]....
        /*0294*/ 	.word	0x00006760


	//   ....[56]....
        /*0298*/ 	.word	0x00006770


	//   ....[57]....
        /*029c*/ 	.word	0x00006780


	//   ....[58]....
        /*02a0*/ 	.word	0x00006790


	//   ....[59]....
        /*02a4*/ 	.word	0x000067a0


	//   ....[60]....
        /*02a8*/ 	.word	0x000067c0


	//   ....[61]....
        /*02ac*/ 	.word	0x000067e0


	//   ....[62]....
        /*02b0*/ 	.word	0x00006800


	//   ....[63]....
        /*02b4*/ 	.word	0x00006810


	//   ....[64]....
        /*02b8*/ 	.word	0x00006820


	//   ....[65]....
        /*02bc*/ 	.word	0x00006830


	//   ....[66]....
        /*02c0*/ 	.word	0x00006840


	//   ....[67]....
        /*02c4*/ 	.word	0x00006850


	//   ....[68]....
        /*02c8*/ 	.word	0x00006c30


	//   ....[69]....
        /*02cc*/ 	.word	0x00006c90


	//   ....[70]....
        /*02d0*/ 	.word	0x00006cc0


	//   ....[71]....
        /*02d4*/ 	.word	0x00006d00


	//   ....[72]....
        /*02d8*/ 	.word	0x00006d40


	//   ....[73]....
        /*02dc*/ 	.word	0x00006d80


	//   ....[74]....
        /*02e0*/ 	.word	0x000072a0


	//   ....[75]....
        /*02e4*/ 	.word	0x000072d0


	//   ....[76]....
        /*02e8*/ 	.word	0x00007ca0


	//   ....[77]....
        /*02ec*/ 	.word	0x000089f0


	//   ....[78]....
        /*02f0*/ 	.word	0x000096e0


	//   ....[79]....
        /*02f4*/ 	.word	0x00009710


	//   ....[80]....
        /*02f8*/ 	.word	0x00009740


	//   ....[81]....
        /*02fc*/ 	.word	0x00009760


	//   ....[82]....
        /*0300*/ 	.word	0x00009770


	//   ....[83]....
        /*0304*/ 	.word	0x000097d0


	//   ....[84]....
        /*0308*/ 	.word	0x0000aee0


	//   ....[85]....
        /*030c*/ 	.word	0x0000b3d0


	//   ....[86]....
        /*0310*/ 	.word	0x0000b5a0


	//   ....[87]....
        /*0314*/ 	.word	0x0000b5f0


	//   ....[88]....
        /*0318*/ 	.word	0x0000b6b0


	//   ....[89]....
        /*031c*/ 	.word	0x0000b760


	//   ....[90]....
        /*0320*/ 	.word	0x0000b7f0


	//   ....[91]....
        /*0324*/ 	.word	0x0000b8e0


	//----- nvinfo : EIATTR_REG_RECONFIG
	.align		4
.L_85:
        /*0328*/ 	.byte	0x01, 0x54
	.zero		2


	//----- nvinfo : EIATTR_SYSCALL_OFFSETS
	.align		4
        /*032c*/ 	.byte	0x04, 0x46
        /*032e*/ 	.short	(.L_87 - .L_86)


	//   ....[0]....
.L_86:
        /*0330*/ 	.word	0x00001560


	//   ....[1]....
        /*0334*/ 	.word	0x00008390


	//   ....[2]....
        /*0338*/ 	.word	0x000084d0


	//   ....[3]....
        /*033c*/ 	.word	0x00008610


	//   ....[4]....
        /*0340*/ 	.word	0x00008730


	//   ....[5]....
        /*0344*/ 	.word	0x00009260


	//----- nvinfo : EIATTR_MBARRIER_INSTR_OFFSETS
	.align		4
.L_87:
        /*0348*/ 	.byte	0x04, 0x39
        /*034a*/ 	.short	(.L_89 - .L_88)


	//   ....[0]....
.L_88:
        /*034c*/ 	.word	0x00000260
        /*0350*/ 	.word	0x000000ff
        /*0354*/ 	.word	0x00017000
        /*0358*/ 	.short	0x0100
        /*035a*/ 	.byte	0x08
	.zero		1


	//   ....[1]....
        /*035c*/ 	.word	0x00000270
        /*0360*/ 	.word	0x000000ff
        /*0364*/ 	.word	0x00017020
        /*0368*/ 	.short	0x0100
        /*036a*/ 	.byte	0x08
	.zero		1


	//   ....[2]....
        /*036c*/ 	.word	0x00000360
        /*0370*/ 	.word	0x000000ff
        /*0374*/ 	.word	0x00017030
        /*0378*/ 	.short	0x0100
        /*037a*/ 	.byte	0x08
	.zero		1


	//   ....[3]....
        /*037c*/ 	.word	0x00000370
        /*0380*/ 	.word	0x000000ff
        /*0384*/ 	.word	0x00017040
        /*0388*/ 	.short	0x0100
        /*038a*/ 	.byte	0x08
	.zero		1


	//   ....[4]....
        /*038c*/ 	.word	0x00000380
        /*0390*/ 	.word	0x000000ff
        /*0394*/ 	.word	0x00017038
        /*0398*/ 	.short	0x0100
        /*039a*/ 	.byte	0x08
	.zero		1


	//   ....[5]....
        /*039c*/ 	.word	0x00000390
        /*03a0*/ 	.word	0x000000ff
        /*03a4*/ 	.word	0x00017048
        /*03a8*/ 	.short	0x0100
        /*03aa*/ 	.byte	0x08
	.zero		1


	//   ....[6]....
        /*03ac*/ 	.word	0x000004c0
        /*03b0*/ 	.word	0x000000ff
        /*03b4*/ 	.word	0x00017050
        /*03b8*/ 	.short	0x0100
        /*03ba*/ 	.byte	0x08
	.zero		1


	//   ....[7]....
        /*03bc*/ 	.word	0x000004d0
        /*03c0*/ 	.word	0x000000ff
        /*03c4*/ 	.word	0x00017060
        /*03c8*/ 	.short	0x0100
        /*03ca*/ 	.byte	0x08
	.zero		1


	//   ....[8]....
        /*03cc*/ 	.word	0x000004e0
        /*03d0*/ 	.word	0x000000ff
        /*03d4*/ 	.word	0x00017058
        /*03d8*/ 	.short	0x0100
        /*03da*/ 	.byte	0x08
	.zero		1


	//   ....[9]....
        /*03dc*/ 	.word	0x000004f0
        /*03e0*/ 	.word	0x000000ff
        /*03e4*/ 	.word	0x00017068
        /*03e8*/ 	.short	0x0100
        /*03ea*/ 	.byte	0x08
	.zero		1


	//   ....[10]....
        /*03ec*/ 	.word	0x000005e0
        /*03f0*/ 	.word	0x000000ff
        /*03f4*/ 	.word	0x00017070
        /*03f8*/ 	.short	0x0100
        /*03fa*/ 	.byte	0x06
	.zero		1


	//   ....[11]....
        /*03fc*/ 	.word	0x000005f0
        /*0400*/ 	.word	0x000000ff
        /*0404*/ 	.word	0x00017080
        /*0408*/ 	.short	0x0100
        /*040a*/ 	.byte	0x06
	.zero		1


	//   ....[12]....
        /*040c*/ 	.word	0x00000600
        /*0410*/ 	.word	0x000000ff
        /*0414*/ 	.word	0x00017078
        /*0418*/ 	.short	0x0100
        /*041a*/ 	.byte	0x06
	.zero		1


	//   ....[13]....
        /*041c*/ 	.word	0x00000610
        /*0420*/ 	.word	0x000000ff
        /*0424*/ 	.word	0x00017088
        /*0428*/ 	.short	0x0100
        /*042a*/ 	.byte	0x06
	.zero		1


	//   ....[14]....
        /*042c*/ 	.word	0x00000740
        /*0430*/ 	.word	0x000000ff
        /*0434*/ 	.word	0x00017090
        /*0438*/ 	.short	0x0100
        /*043a*/ 	.byte	0x08
	.zero		1


	//   ....[15]....
        /*043c*/ 	.word	0x00000750
        /*0440*/ 	.word	0x000000ff
        /*0444*/ 	.word	0x000170a0
        /*0448*/ 	.short	0x0100
        /*044a*/ 	.byte	0x08
	.zero		1


	//   ....[16]....
        /*044c*/ 	.word	0x00000760
        /*0450*/ 	.word	0x000000ff
        /*0454*/ 	.word	0x00017098
        /*0458*/ 	.short	0x0100
        /*045a*/ 	.byte	0x08
	.zero		1


	//   ....[17]....
        /*045c*/ 	.word	0x00000770
        /*0460*/ 	.word	0x000000ff
        /*0464*/ 	.word	0x000170a8
        /*0468*/ 	.short	0x0100
        /*046a*/ 	.byte	0x08
	.zero		1


	//   ....[18]....
        /*046c*/ 	.word	0x000008a0
        /*0470*/ 	.word	0x000000ff
        /*0474*/ 	.word	0x000170b0
        /*0478*/ 	.short	0x0100
        /*047a*/ 	.byte	0x08
	.zero		1


	//   ....[19]....
        /*047c*/ 	.word	0x000008b0
        /*0480*/ 	.word	0x000000ff
        /*0484*/ 	.word	0x000170c0
        /*0488*/ 	.short	0x0100
        /*048a*/ 	.byte	0x08
	.zero		1


	//   ....[20]....
        /*048c*/ 	.word	0x000008c0
        /*0490*/ 	.word	0x000000ff
        /*0494*/ 	.word	0x000170b8
        /*0498*/ 	.short	0x0100
        /*049a*/ 	.byte	0x08
	.zero		1


	//   ....[21]....
        /*049c*/ 	.word	0x000008d0
        /*04a0*/ 	.word	0x000000ff
        /*04a4*/ 	.word	0x000170c8
        /*04a8*/ 	.short	0x0100
        /*04aa*/ 	.byte	0x08
	.zero		1


	//   ....[22]....
        /*04ac*/ 	.word	0x00001580
        /*04b0*/ 	.word	0x000000ff
        /*04b4*/ 	.word	0x00017000
        /*04b8*/ 	.short	0x010a
        /*04ba*/ 	.byte	0x26
	.zero		1


	//   ....[23]....
        /*04bc*/ 	.word	0x000015f0
        /*04c0*/ 	.word	0x000000ff
        /*04c4*/ 	.word	0x00017030
        /*04c8*/ 	.short	0x010a
        /*04ca*/ 	.byte	0x26
	.zero		1


	//   ....[24]....
        /*04cc*/ 	.word	0x00001650
        /*04d0*/ 	.word	0x000000ff
        /*04d4*/ 	.word	0x00017030
        /*04d8*/ 	.short	0x010a
        /*04da*/ 	.byte	0x26
	.zero		1


	//   ....[25]....
        /*04dc*/ 	.word	0x00002f30
        /*04e0*/ 	.word	0x0000002d
        /*04e4*/ 	.word	0x00000000
        /*04e8*/ 	.short	0x0101
        /*04ea*/ 	.byte	0x3f
	.zero		1


	//   ....[26]....
        /*04ec*/ 	.word	0x000038a0
        /*04f0*/ 	.word	0x000000ff
        /*04f4*/ 	.word	0x00017030
        /*04f8*/ 	.short	0x010a
        /*04fa*/ 	.byte	0x15
	.zero		1


	//   ....[27]....
        /*04fc*/ 	.word	0x000038e0
        /*0500*/ 	.word	0x000000ff
        /*0504*/ 	.word	0x00017030
        /*0508*/ 	.short	0x010a
        /*050a*/ 	.byte	0x15
	.zero		1


	//   ....[28]....
        /*050c*/ 	.word	0x00003a70
        /*0510*/ 	.word	0x000000ff
        /*0514*/ 	.word	0x00017050
        /*0518*/ 	.short	0x010a
        /*051a*/ 	.byte	0x0e
	.zero		1


	//   ....[29]....
        /*051c*/ 	.word	0x00003ea0
        /*0520*/ 	.word	0x000000ff
        /*0524*/ 	.word	0x00017050
        /*0528*/ 	.short	0x010a
        /*052a*/ 	.byte	0x0e
	.zero		1


	//   ....[30]....
        /*052c*/ 	.word	0x00004c20
        /*0530*/ 	.word	0x00000008
        /*0534*/ 	.word	0x00000000
        /*0538*/ 	.short	0x0101
        /*053a*/ 	.byte	0x3f
	.zero		1


	//   ....[31]....
        /*053c*/ 	.word	0x00004ef0
        /*0540*/ 	.word	0x000000ff
        /*0544*/ 	.word	0x00000000
        /*0548*/ 	.short	0x0101
        /*054a*/ 	.byte	0x05
	.zero		1


	//   ....[32]....
        /*054c*/ 	.word	0x00005410
        /*0550*/ 	.word	0x000000ff
        /*0554*/ 	.word	0x00017050
        /*0558*/ 	.short	0x010a
        /*055a*/ 	.byte	0x10
	.zero		1


	//   ....[33]....
        /*055c*/ 	.word	0x00005450
        /*0560*/ 	.word	0x000000ff
        /*0564*/ 	.word	0x00017050
        /*0568*/ 	.short	0x010a
        /*056a*/ 	.byte	0x10
	.zero		1


	//   ....[34]....
        /*056c*/ 	.word	0x00005a80
        /*0570*/ 	.word	0x000000ff
        /*0574*/ 	.word	0x00000000
        /*0578*/ 	.short	0x0101
        /*057a*/ 	.byte	0x04
	.zero		1


	//   ....[35]....
        /*057c*/ 	.word	0x00006d60
        /*0580*/ 	.word	0x000000ff
        /*0584*/ 	.word	0x00000000
        /*0588*/ 	.short	0x0101
        /*058a*/ 	.byte	0x04
	.zero		1


	//   ....[36]....
        /*058c*/ 	.word	0x00008c20
        /*0590*/ 	.word	0x000000ff
        /*0594*/ 	.word	0x00017080
        /*0598*/ 	.short	0x010a
        /*059a*/ 	.byte	0x26
	.zero		1


	//   ....[37]....
        /*059c*/ 	.word	0x00008e40
        /*05a0*/ 	.word	0x000000ff
        /*05a4*/ 	.word	0x00017040
        /*05a8*/ 	.short	0x010a
        /*05aa*/ 	.byte	0x26
	.zero		1


	//   ....[38]....
        /*05ac*/ 	.word	0x00009990
        /*05b0*/ 	.word	0x000000ff
        /*05b4*/ 	.word	0x00017000
        /*05b8*/ 	.short	0x0107
        /*05ba*/ 	.byte	0x26
	.zero		1


	//   ....[39]....
        /*05bc*/ 	.word	0x000099d0
        /*05c0*/ 	.word	0x000000ff
        /*05c4*/ 	.word	0x00017000
        /*05c8*/ 	.short	0x0101
        /*05ca*/ 	.byte	0x26
	.zero		1


	//   ....[40]....
        /*05cc*/ 	.word	0x000099e0
        /*05d0*/ 	.word	0x000000ff
        /*05d4*/ 	.word	0x00017020
        /*05d8*/ 	.short	0x010a
        /*05da*/ 	.byte	0x26
	.zero		1


	//   ....[41]....
        /*05dc*/ 	.word	0x00009ce0
        /*05e0*/ 	.word	0x00000006
        /*05e4*/ 	.word	0x00017080
        /*05e8*/ 	.short	0x010a
        /*05ea*/ 	.byte	0x3f
	.zero		1


	//   ....[42]....
        /*05ec*/ 	.word	0x0000a0c0
        /*05f0*/ 	.word	0x00000006
        /*05f4*/ 	.word	0x00017040
        /*05f8*/ 	.short	0x010a
        /*05fa*/ 	.byte	0x3f
	.zero		1


	//   ....[43]....
        /*05fc*/ 	.word	0x0000a4d0
        /*0600*/ 	.word	0x00000003
        /*0604*/ 	.word	0x00017070
        /*0608*/ 	.short	0x010a
        /*060a*/ 	.byte	0x3f
	.zero		1


	//   ....[44]....
        /*060c*/ 	.word	0x0000a530
        /*0610*/ 	.word	0x00000003
        /*0614*/ 	.word	0x00017060
        /*0618*/ 	.short	0x010a
        /*061a*/ 	.byte	0x3f
	.zero		1


	//   ....[45]....
        /*061c*/ 	.word	0x0000a860
        /*0620*/ 	.word	0x00000003
        /*0624*/ 	.word	0x00017050
        /*0628*/ 	.short	0x0101
        /*062a*/ 	.byte	0x3f
	.zero		1


	//   ....[46]....
        /*062c*/ 	.word	0x0000a8d0
        /*0630*/ 	.word	0x00000002
        /*0634*/ 	.word	0x00000000
        /*0638*/ 	.short	0x0101
        /*063a*/ 	.byte	0x3f
	.zero		1


	//   ....[47]....
        /*063c*/ 	.word	0x0000a9c0
        /*0640*/ 	.word	0x00000000
        /*0644*/ 	.word	0x00017070
        /*0648*/ 	.short	0x010a
        /*064a*/ 	.byte	0x3f
	.zero		1


	//   ....[48]....
        /*064c*/ 	.word	0x0000aa60
        /*0650*/ 	.word	0x00000000
        /*0654*/ 	.word	0x00017060
        /*0658*/ 	.short	0x010a
        /*065a*/ 	.byte	0x3f
	.zero		1


	//   ....[49]....
        /*065c*/ 	.word	0x0000ad90
        /*0660*/ 	.word	0x00000000
        /*0664*/ 	.word	0x00017050
        /*0668*/ 	.short	0x0101
        /*066a*/ 	.byte	0x3f
	.zero		1


	//   ....[50]....
        /*066c*/ 	.word	0x0000adf0
        /*0670*/ 	.word	0x00000002
        /*0674*/ 	.word	0x00000000
        /*0678*/ 	.short	0x0101
        /*067a*/ 	.byte	0x3f
	.zero		1


	//   ....[51]....
        /*067c*/ 	.word	0x0000ae90
        /*0680*/ 	.word	0x00000009
        /*0684*/ 	.word	0x00017020
        /*0688*/ 	.short	0x010a
        /*068a*/ 	.byte	0x3f
	.zero		1


	//   ....[52]....
        /*068c*/ 	.word	0x0000afd0
        /*0690*/ 	.word	0x00000006
        /*0694*/ 	.word	0x00000000
        /*0698*/ 	.short	0x010a
        /*069a*/ 	.byte	0x3f
	.zero		1


	//   ....[53]....
        /*069c*/ 	.word	0x0000b040
        /*06a0*/ 	.word	0x00000007
        /*06a4*/ 	.word	0x00000000
        /*06a8*/ 	.short	0x010a
        /*06aa*/ 	.byte	0x3f
	.zero		1


	//   ....[54]....
        /*06ac*/ 	.word	0x0000b090
        /*06b0*/ 	.word	0x00000000
        /*06b4*/ 	.word	0x00017060
        /*06b8*/ 	.short	0x010a
        /*06ba*/ 	.byte	0x3f
	.zero		1


	//   ....[55]....
        /*06bc*/ 	.word	0x0000b0e0
        /*06c0*/ 	.word	0x00000005
        /*06c4*/ 	.word	0x00017060
        /*06c8*/ 	.short	0x010a
        /*06ca*/ 	.byte	0x3f
	.zero		1


	//   ....[56]....
        /*06cc*/ 	.word	0x0000b120
        /*06d0*/ 	.word	0x00000000
        /*06d4*/ 	.word	0x00017080
        /*06d8*/ 	.short	0x010a
        /*06da*/ 	.byte	0x3f
	.zero		1


	//   ....[57]....
        /*06dc*/ 	.word	0x0000b140
        /*06e0*/ 	.word	0x00000005
        /*06e4*/ 	.word	0x00017080
        /*06e8*/ 	.short	0x010a
        /*06ea*/ 	.byte	0x3f
	.zero		1


	//   ....[58]....
        /*06ec*/ 	.word	0x0000b1b0
        /*06f0*/ 	.word	0x00000003
        /*06f4*/ 	.word	0x00017000
        /*06f8*/ 	.short	0x010a
        /*06fa*/ 	.byte	0x3f
	.zero		1


	//   ....[59]....
        /*06fc*/ 	.word	0x0000b210
        /*0700*/ 	.word	0x00000003
        /*0704*/ 	.word	0x00017030
        /*0708*/ 	.short	0x010a
        /*070a*/ 	.byte	0x3f
	.zero		1


	//   ....[60]....
        /*070c*/ 	.word	0x0000b270
        /*0710*/ 	.word	0x00000005
        /*0714*/ 	.word	0x00017030
        /*0718*/ 	.short	0x010a
        /*071a*/ 	.byte	0x3f
	.zero		1


	//   ....[61]....
        /*071c*/ 	.word	0x0000b2d0
        /*0720*/ 	.word	0x00000005
        /*0724*/ 	.word	0x00017050
        /*0728*/ 	.short	0x010a
        /*072a*/ 	.byte	0x3f
	.zero		1


	//   ....[62]....
        /*072c*/ 	.word	0x0000b330
        /*0730*/ 	.word	0x00000003
        /*0734*/ 	.word	0x00017050
        /*0738*/ 	.short	0x010a
        /*073a*/ 	.byte	0x3f
	.zero		1


	//   ....[63]....
        /*073c*/ 	.word	0x0000b490
        /*0740*/ 	.word	0x00000003
        /*0744*/ 	.word	0x00017080
        /*0748*/ 	.short	0x010a
        /*074a*/ 	.byte	0x3f
	.zero		1


	//   ....[64]....
        /*074c*/ 	.word	0x0000b4f0
        /*0750*/ 	.word	0x00000003
        /*0754*/ 	.word	0x00017040
        /*0758*/ 	.short	0x010a
        /*075a*/ 	.byte	0x3f
	.zero		1


	//   ....[65]....
        /*075c*/ 	.word	0x0000b920
        /*0760*/ 	.word	0x00000003
        /*0764*/ 	.word	0x00017020
        /*0768*/ 	.short	0x010a
        /*076a*/ 	.byte	0x3f
	.zero		1


	//   ....[66]....
        /*076c*/ 	.word	0x0000b970
        /*0770*/ 	.word	0x00000006
        /*0774*/ 	.word	0x00017080
        /*0778*/ 	.short	0x010a
        /*077a*/ 	.byte	0x3f
	.zero		1


	//   ....[67]....
        /*077c*/ 	.word	0x0000b9c0
        /*0780*/ 	.word	0x00000006
        /*0784*/ 	.word	0x00017040
        /*0788*/ 	.short	0x010a
        /*078a*/ 	.byte	0x3f
	.zero		1


	//   ....[68]....
        /*078c*/ 	.word	0x0000ba10
        /*0790*/ 	.word	0x00000003
        /*0794*/ 	.word	0x00017070
        /*0798*/ 	.short	0x010a
        /*079a*/ 	.byte	0x3f
	.zero		1


	//   ....[69]....
        /*079c*/ 	.word	0x0000ba60
        /*07a0*/ 	.word	0x00000003
        /*07a4*/ 	.word	0x00017060
        /*07a8*/ 	.short	0x010a
        /*07aa*/ 	.byte	0x3f
	.zero		1


	//   ....[70]....
        /*07ac*/ 	.word	0x0000bab0
        /*07b0*/ 	.word	0x00000000
        /*07b4*/ 	.word	0x00017070
        /*07b8*/ 	.short	0x010a
        /*07ba*/ 	.byte	0x3f
	.zero		1


	//   ....[71]....
        /*07bc*/ 	.word	0x0000bb00
        /*07c0*/ 	.word	0x00000000
        /*07c4*/ 	.word	0x00017060
        /*07c8*/ 	.short	0x010a
        /*07ca*/ 	.byte	0x3f
	.zero		1


	//   ....[72]....
        /*07cc*/ 	.word	0x0000bb50
        /*07d0*/ 	.word	0x00000009
        /*07d4*/ 	.word	0x00017020
        /*07d8*/ 	.short	0x010a
        /*07da*/ 	.byte	0x3f
	.zero		1


	//   ....[73]....
        /*07dc*/ 	.word	0x0000bba0
        /*07e0*/ 	.word	0x00000006
        /*07e4*/ 	.word	0x00000000
        /*07e8*/ 	.short	0x010a
        /*07ea*/ 	.byte	0x3f
	.zero		1


	//   ....[74]....
        /*07ec*/ 	.word	0x0000bbf0
        /*07f0*/ 	.word	0x00000007
        /*07f4*/ 	.word	0x00000000
        /*07f8*/ 	.short	0x010a
        /*07fa*/ 	.byte	0x3f
	.zero		1


	//   ....[75]....
        /*07fc*/ 	.word	0x0000bc40
        /*0800*/ 	.word	0x00000000
        /*0804*/ 	.word	0x00017060
        /*0808*/ 	.short	0x010a
        /*080a*/ 	.byte	0x3f
	.zero		1


	//   ....[76]....
        /*080c*/ 	.word	0x0000bc90
        /*0810*/ 	.word	0x00000005
        /*0814*/ 	.word	0x00017060
        /*0818*/ 	.short	0x010a
        /*081a*/ 	.byte	0x3f
	.zero		1


	//   ....[77]....
        /*081c*/ 	.word	0x0000bce0
        /*0820*/ 	.word	0x00000000
        /*0824*/ 	.word	0x00017080
        /*0828*/ 	.short	0x010a
        /*082a*/ 	.byte	0x3f
	.zero		1


	//----- nvinfo : EIATTR_NUM_MBARRIERS
	.align		4
.L_89:
        /*082c*/ 	.byte	0x03, 0x38
        /*082e*/ 	.short	0x0016


	//----- nvinfo : EIATTR_EXIT_INSTR_OFFSETS
	.align		4
        /*0830*/ 	.byte	0x04, 0x1c
        /*0832*/ 	.short	(.L_91 - .L_90)


	//   ....[0]....
.L_90:
        /*0834*/ 	.word	0x0000b190


	//----- nvinfo : EIATTR_MAX_THREADS
	.align		4
.L_91:
        /*0838*/ 	.byte	0x04, 0x05
        /*083a*/ 	.short	(.L_93 - .L_92)
.L_92:
        /*083c*/ 	.word	0x00000200
        /*0840*/ 	.word	0x00000001
        /*0844*/ 	.word	0x00000001


	//----- nvinfo : EIATTR_CRS_STACK_SIZE
	.align		4
.L_93:
        /*0848*/ 	.byte	0x04, 0x1e
        /*084a*/ 	.short	(.L_95 - .L_94)
.L_94:
        /*084c*/ 	.word	0x00000000


	//----- nvinfo : EIATTR_CBANK_PARAM_SIZE
	.align		4
.L_95:
        /*0850*/ 	.byte	0x03, 0x19
        /*0852*/ 	.short	0x0a70


	//----- nvinfo : EIATTR_PARAM_CBANK
	.align		4
        /*0854*/ 	.byte	0x04, 0x0a
        /*0856*/ 	.short	(.L_97 - .L_96)
	.align		4
.L_96:
        /*0858*/ 	.word	index@(.nv.constant0._ZN7cutlass13device_kernelIN5flash11enable_sm90INS1_16FlashAttnFwdSm90INS1_25CollectiveMainloopFwdSm90ILi2EN4cute5tupleIJNS5_1CILi1EEES8_S8_EEENS6_IJNS7_ILi192EEENS7_ILi128EEENS7_ILi96EEEEEELi96ENS_12float_e4m3_tEfNS_4arch4Sm90ELb0ELb0ELb0ELb0ELb0ELb0ELb0ELb1ELb1ELb1ELb1ELb0EEENS1_21CollectiveEpilogueFwdINS6_IJSA_SC_SB_EEES9_NS_10bfloat16_tESG_Li384ELb0ELb1ELb1ELb1EEENS1_19SingleTileSchedulerILb0ELb1ELb1ELi192EEEEEEEEEvNT_6ParamsE)
        /*085c*/ 	.short	0x0210
        /*085e*/ 	.short	0x0a70


	//----- nvinfo : EIATTR_SW_WAR
	.align		4
.L_97:
        /*0860*/ 	.byte	0x04, 0x36
        /*0862*/ 	.short	(.L_99 - .L_98)
.L_98:
        /*0864*/ 	.word	0x00000008
.L_99:


//--------------------- .nv.info._ZN7cutlass13device_kernelIN5flash11enable_sm90INS1_16FlashAttnFwdSm90INS1_25CollectiveMainloopFwdSm90ILi2EN4cute5tupleIJNS5_1CILi1EEES8_S8_EEENS6_IJNS7_ILi192EEENS7_ILi128EEENS7_ILi96EEEEEELi96ENS_12float_e4m3_tEfNS_4arch4Sm90ELb0ELb0ELb0ELb1ELb0ELb0ELb0ELb1ELb1ELb1ELb1ELb0EEENS1_21CollectiveEpilogueFwdINS6_IJSA_SC_SB_EEES9_NS_10bfloat16_tESG_Li384ELb1ELb1ELb1ELb1EEENS1_36VarlenDynamicPersistentTileSchedulerILi192ELi128ELi384ELi128ELb1ELb1ELb1ELb0ELb1ELb1EEEEEEEEEvNT_6ParamsE --------------------------
	.section	.nv.info._ZN7cutlass13device_kernelIN5flash11enable_sm90INS1_16FlashAttnFwdSm90INS1_25CollectiveMainloopFwdSm90ILi2EN4cute5tupleIJNS5_1CILi1EEES8_S8_EEENS6_IJNS7_ILi192EEENS7_ILi128EEENS7_ILi96EEEEEELi96ENS_12float_e4m3_tEfNS_4arch4Sm90ELb0ELb0ELb0ELb1ELb0ELb0ELb0ELb1ELb1ELb1ELb1ELb0EEENS1_21CollectiveEpilogueFwdINS6_IJSA_SC_SB_EEES9_NS_10bfloat16_tESG_Li384ELb1ELb1ELb1ELb1EEENS1_36VarlenDynamicPersistentTileSchedulerILi192ELi128ELi384ELi128ELb1ELb1ELb1ELb0ELb1ELb1EEEEEEEEEvNT_6ParamsE,"",@"SHT_CUDA_INFO"
	.sectionflags	@""
	.align	4


	//----- nvinfo : EIATTR_CUDA_API_VERSION
	.align		4
        /*0000*/ 	.byte	0x04, 0x37
        /*0002*/ 	.short	(.L_101 - .L_100)
.L_100:
        /*0004*/ 	.word	0x00000082


	//----- nvinfo : EIATTR_KPARAM_INFO
	.align		4
.L_101:
        /*0008*/ 	.byte	0x04, 0x17
        /*000a*/ 	.short	(.L_103 - .L_102)
.L_102:
        /*000c*/ 	.word	0x00000000
        /*0010*/ 	.short	0x0000
        /*0012*/ 	.short	0x0070
        /*0014*/ 	.byte	0x00, 0xf0, 0x01, 0x2a


	//----- nvinfo : EIATTR_SPARSE_MMA_MASK
	.align		4
.L_103:
        /*0018*/ 	.byte	0x03, 0x50
        /*001a*/ 	.short	0x0000


	//----- nvinfo : EIATTR_MAXREG_COUNT
	.align		4
        /*001c*/ 	.byte	0x03, 0x1b
        /*001e*/ 	.short	0x0080


	//----- nvinfo : EIATTR_NUM_BARRIERS
	.align		4
        /*0020*/ 	.byte	0x02, 0x4c
        /*0022*/ 	.byte	0x09
	.zero		1


	//----- nvinfo : EIATTR_EXTERNS
	.align		4
        /*0024*/ 	.byte	0x04, 0x0f
        /*0026*/ 	.short	(.L_105 - .L_104)


	//   ....[0]....
	.align		4
.L_104:
        /*0028*/ 	.word	index@(__assertfail)


	//----- nvinfo : EIATTR_ANNOTATIONS
	.align		4
.L_105:
        /*002c*/ 	.byte	0x04, 0x55
        /*002e*/ 	.short	(.L_107 - .L_106)


	//   ....[0]....
.L_106:
        /*0030*/ 	.word	0x00000001
        /*0034*/ 	.byte	0x10, 0x0d, 0x00, 0x00, 0x01, 0x00, 0x00, 0x00, 0xf0, 0x0d, 0x00, 0x00, 0x01, 0x00, 0x00, 0x00
        /* <DEDUP_REMOVED lines=20> */
        /*0184*/ 	.byte	0xf0, 0xf3, 0x00, 0x00


	//----- nvinfo : EIATTR_MERCURY_ISA_VERSION
	.align		4
.L_107:
        /*0188*/ 	.byte	0x03, 0x5f
        /*018a*/ 	.short	0x0101


	//----- nvinfo : EIATTR_UNUSED_LOAD_BYTE_OFFSET
	.align		4
        /*018c*/ 	.byte	0x04, 0x44
        /*018e*/ 	.short	(.L_109 - .L_108)


	//   ....[0]....
.L_108:
        /*0190*/ 	.word	0x00000a00
        /*0194*/ 	.word	0x0000fff0


	//   ....[1]....
        /*0198*/ 	.word	0x000065a0
        /*019c*/ 	.word	0x0000fff0


	//----- nvinfo : EIATTR_INT_WARP_WIDE_INSTR_OFFSETS
	.align		4
.L_109:
        /*01a0*/ 	.byte	0x04, 0x31
        /*01a2*/ 	.short	(.L_111 - .L_110)


	//   ....[0]....
.L_110:
        /*01a4*/ 	.word	0x00000130


	//   ....[1]....
        /*01a8*/ 	.word	0x00000170


	//   ....[2]....
        /*01ac*/ 	.word	0x000001e0


	//   ....[3]....
        /*01b0*/ 	.word	0x0000b130


	//   ....[4]....
        /*01b4*/ 	.word	0x0000b1c0


	//   ....[5]....
        /*01b8*/ 	.word	0x0000db30


	//   ....[6]....
        /*01bc*/ 	.word	0x0000dbc0


	//----- nvinfo : EIATTR_COOP_GROUP_MASK_REGIDS
	.align		4
.L_111:
        /*01c0*/ 	.byte	0x04, 0x29
        /*01c2*/ 	.short	(.L_113 - .L_112)


	//   ....[0]....
.L_112:
        /*01c4*/ 	.word	0xffffffff


	//   ....[1]....
        /*01c8*/ 	.word	0xffffffff


	//   ....[2]....
        /*01cc*/ 	.word	0xffffffff


	//   ....[3]....
        /*01d0*/ 	.word	0xffffffff


	//   ....[4]....
        /*01d4*/ 	.word	0xffffffff


	//   ....[5]....
        /*01d8*/ 	.word	0xffffffff


	//   ....[6]....
        /*01dc*/ 	.word	0xffffffff


	//   ....[7]....
        /*01e0*/ 	.word	0xffffffff


	//   ....[8]....
        /*01e4*/ 	.word	0xffffffff


	//   ....[9]....
        /*01e8*/ 	.word	0xffffffff


	//   ....[10]....
        /*01ec*/ 	.word	0xffffffff


	//   ....[11]....
        /*01f0*/ 	.word	0xffffffff


	//   ....[12]....
        /*01f4*/ 	.word	0xffffffff


	//   ....[13]....
        /*01f8*/ 	.word	0xffffffff


	//   ....[14]....
        /*01fc*/ 	.word	0xffffffff


	//   ....[15]....
        /*0200*/ 	.word	0xffffffff


	//   ....[16]....
        /*0204*/ 	.word	0xffffffff


	//   ....[17]....
        /*0208*/ 	.word	0xffffffff


	//   ....[18]....
        /*020c*/ 	.word	0xffffffff


	//   ....[19]....
        /*0210*/ 	.word	0xffffffff


	//   ....[20]....
        /*0214*/ 	.word	0xffffffff


	//   ....[21]....
        /*0218*/ 	.word	0xffffffff


	//   ....[22]....
        /*021c*/ 	.word	0xffffffff


	//   ....[23]....
        /*0220*/ 	.word	0xffffffff


	//   ....[24]....
        /*0224*/ 	.word	0xffffffff


	//   ....[25]....
        /*0228*/ 	.word	0xffffffff


	//   ....[26]....
        /*022c*/ 	.word	0xffffffff


	//   ....[27]....
        /*0230*/ 	.word	0xffffffff


	//   ....[28]....
        /*0234*/ 	.word	0xffffffff


	//   ....[29]....
        /*0238*/ 	.word	0xffffffff


	//   ....[30]....
        /*023c*/ 	.word	0xffffffff


	//   ....[31]....
        /*0240*/ 	.word	0xffffffff


	//   ....[32]....
        /*0244*/ 	.word	0xffffffff


	//   ....[33]....
        /*0248*/ 	.word	0xffffffff


	//   ....[34]....
        /*024c*/ 	.word	0xffffffff


	//   ....[35]....
        /*0250*/ 	.word	0xffffffff


	//   ....[36]....
        /*0254*/ 	.word	0xffffffff


	//   ....[37]....
        /*0258*/ 	.word	0xffffffff


	//   ....[38]....
        /*025c*/ 	.word	0xffffffff


	//   ....[39]....
        /*0260*/ 	.word	0xffffffff


	//   ....[40]....
        /*0264*/ 	.word	0xffffffff


	//   ....[41]....
        /*0268*/ 	.word	0xffffffff


	//   ....[42]....
        /*026c*/ 	.word	0xffffffff


	//   ....[43]....
        /*0270*/ 	.word	0xffffffff


	//   ....[44]....
        /*0274*/ 	.word	0xffffffff


	//   ....[45]....
        /*0278*/ 	.word	0xffffffff


	//   ....[46]....
        /*027c*/ 	.word	0xffffffff


	//   ....[47]....
        /*0280*/ 	.word	0xffffffff


	//   ....[48]....
        /*0284*/ 	.word	0xffffffff


	//   ....[49]....
        /*0288*/ 	.word	0xffffffff


	//   ....[50]....
        /*028c*/ 	.word	0xffffffff


	//   ....[51]....
        /*0290*/ 	.word	0xffffffff


	//   ....[52]....
        /*0294*/ 	.word	0xffffffff


	//   ....[53]....
        /*0298*/ 	.word	0xffffffff


	//   ....[54]....
        /*029c*/ 	.word	0xffffffff


	//   ....[55]....
        /*02a0*/ 	.word	0xffffffff


	//   ....[56]....
        /*02a4*/ 	.word	0xffffffff


	//   ....[57]....
        /*02a8*/ 	.word	0xffffffff


	//   ....[58]....
        /*02ac*/ 	.word	0xffffffff


	//   ....[59]....
        /*02b0*/ 	.word	0xffffffff


	//   ....[60]....
        /*02b4*/ 	.word	0xffffffff


	//   ....[61]....
        /*02b8*/ 	.word	0xffffffff


	//   ....[62]....
        /*02bc*/ 	.word	0xffffffff


	//   ....[63]....
        /*02c0*/ 	.word	0xffffffff


	//   ....[64]....
        /*02c4*/ 	.word	0xffffffff


	//   ....[65]....
        /*02c8*/ 	.word	0xffffffff


	//   ....[66]....
        /*02cc*/ 	.word	0xffffffff


	//   ....[67]....
        /*02d0*/ 	.word	0xffffffff


	//   ....[68]....
        /*02d4*/ 	.word	0xffffffff


	//   ....[69]....
        /*02d8*/ 	.word	0xffffffff


	//   ....[70]....
        /*02dc*/ 	.word	0xffffffff


	//   ....[71]....
        /*02e0*/ 	.word	0xffffffff


	//   ....[72]....
        /*02e4*/ 	.word	0xffffffff


	//   ....[73]....
        /*02e8*/ 	.word	0xffffffff


	//   ....[74]....
        /*02ec*/ 	.word	0xffffffff


	//   ....[75]....
        /*02f0*/ 	.word	0xffffffff


	//   ....[76]....
        /*02f4*/ 	.word	0xffffffff


	//   ....[77]....
        /*02f8*/ 	.word	0xffffffff


	//   ....[78]....
        /*02fc*/ 	.word	0xffffffff


	//   ....[79]....
        /*0300*/ 	.word	0xffffffff


	//   ....[80]....
        /*0304*/ 	.word	0xffffffff


	//   ....[81]....
        /*0308*/ 	.word	0xffffffff


	//   ....[82]....
        /*030c*/ 	.word	0xffffffff


	//   ....[83]....
        /*0310*/ 	.word	0xffffffff


	//   ....[84]....
        /*0314*/ 	.word	0xffffffff


	//   ....[85]....
        /*0318*/ 	.word	0xffffffff


	//   ....[86]....
        /*031c*/ 	.word	0xffffffff


	//   ....[87]....
        /*0320*/ 	.word	0xffffffff


	//   ....[88]....
        /*0324*/ 	.word	0xffffffff


	//   ....[89]....
        /*0328*/ 	.word	0xffffffff


	//   ....[90]....
        /*032c*/ 	.word	0xffffffff


	//   ....[91]....
        /*0330*/ 	.word	0xffffffff


	//   ....[92]....
        /*0334*/ 	.word	0xffffffff


	//   ....[93]....
        /*0338*/ 	.word	0xffffffff


	//   ....[94]....
        /*033c*/ 	.word	0xffffffff


	//   ....[95]....
        /*0340*/ 	.word	0xffffffff


	//   ....[96]....
        /*0344*/ 	.word	0xffffffff


	//   ....[97]....
        /*0348*/ 	.word	0xffffffff


	//   ....[98]....
        /*034c*/ 	.word	0xffffffff


	//   ....[99]....
        /*0350*/ 	.word	0xffffffff


	//   ....[100]....
        /*0354*/ 	.word	0xffffffff


	//   ....[101]....
        /*0358*/ 	.word	0xffffffff


	//   ....[102]....
        /*035c*/ 	.word	0xffffffff


	//   ....[103]....
        /*0360*/ 	.word	0xffffffff


	//   ....[104]....
        /*0364*/ 	.word	0xffffffff


	//   ....[105]....
        /*0368*/ 	.word	0xffffffff


	//   ....[106]....
        /*036c*/ 	.word	0xffffffff


	//   ....[107]....
        /*0370*/ 	.word	0xffffffff


	//   ....[108]....
        /*0374*/ 	.word	0xffffffff


	//   ....[109]....
        /*0378*/ 	.word	0xffffffff


	//   ....[110]....
        /*037c*/ 	.word	0xffffffff


	//   ....[111]....
        /*0380*/ 	.word	0xffffffff


	//   ....[112]....
        /*0384*/ 	.word	0xffffffff


	//   ....[113]....
        /*0388*/ 	.word	0xffffffff


	//   ....[114]....
        /*038c*/ 	.word	0xffffffff


	//   ....[115]....
        /*0390*/ 	.word	0xffffffff


	//   ....[116]....
        /*0394*/ 	.word	0xffffffff


	//   ....[117]....
        /*0398*/ 	.word	0xffffffff


	//   ....[118]....
        /*039c*/ 	.word	0xffffffff


	//   ....[119]....
        /*03a0*/ 	.word	0xffffffff


	//   ....[120]....
        /*03a4*/ 	.word	0xffffffff


	//   ....[121]....
        /*03a8*/ 	.word	0xffffffff


	//   ....[122]....
        /*03ac*/ 	.word	0xffffffff


	//   ....[123]....
        /*03b0*/ 	.word	0xffffffff


	//   ....[124]....
        /*03b4*/ 	.word	0xffffffff


	//   ....[125]....
        /*03b8*/ 	.word	0xffffffff


	//   ....[126]....
        /*03bc*/ 	.word	0xffffffff


	//   ....[127]....
        /*03c0*/ 	.word	0x0500000f


	//   ....[128]....
        /*03c4*/ 	.word	0x0500000f


	//   ....[129]....
        /*03c8*/ 	.word	0x0500000f


	//   ....[130]....
        /*03cc*/ 	.word	0x0500000f


	//   ....[131]....
        /*03d0*/ 	.word	0x0500000f


	//   ....[132]....
        /*03d4*/ 	.word	0x0500000f


	//   ....[133]....
        /*03d8*/ 	.word	0x0500000f


	//   ....[134]....
        /*03dc*/ 	.word	0x0500000f


	//----- nvinfo : EIATTR_COOP_GROUP_INSTR_OFFSETS
	.align		4
.L_113:
        /*03e0*/ 	.byte	0x04, 0x28
        /*03e2*/ 	.short	(.L_115 - .L_114)


	//   ....[0]....
.L_114:
        /*03e4*/ 	.word	0x00000060


	//   ....[1]....
        /*03e8*/ 	.word	0x00000140


	//   ....[2]....
        /*03ec*/ 	.word	0x00000190


	//   ....[3]....
        /*03f0*/ 	.word	0x000003c0


	//   ....[4]....
        /*03f4*/ 	.word	0x00000520


	//   ....[5]....
        /*03f8*/ 	.word	0x00000640


	//   ....[6]....
        /*03fc*/ 	.word	0x000007a0


	//   ....[7]....
        /*0400*/ 	.word	0x00001b40


	//   ....[8]....
        /*0404*/ 	.word	0x00002ba0


	//   ....[9]....
        /*0408*/ 	.word	0x00002c90


	//   ....[10]....
        /*040c*/ 	.word	0x00003220


	//   ....[11]....
        /*0410*/ 	.word	0x000032c0


	//   ....[12]....
        /*0414*/ 	.word	0x00004770


	//   ....[13]....
        /*0418*/ 	.word	0x00004780


	//   ....[14]....
        /*041c*/ 	.word	0x00004810


	//   ....[15]....
        /*0420*/ 	.word	0x00004820


	//   ....[16]....
        /*0424*/ 	.word	0x00005ed0


	//   ....[17]....
        /*0428*/ 	.word	0x00005ef0


	//   ....[18]....
        /*042c*/ 	.word	0x00005f70


	//   ....[19]....
        /*0430*/ 	.word	0x00005f80


	//   ....[20]....
        /*0434*/ 	.word	0x00006c30


	//   ....[21]....
        /*0438*/ 	.word	0x00006c60


	//   ....[22]....
        /*043c*/ 	.word	0x00006c80


	//   ....[23]....
        /*0440*/ 	.word	0x00006c90


	//   ....[24]....
        /*0444*/ 	.word	0x00006ca0


	//   ....[25]....
        /*0448*/ 	.word	0x00006cb0


	//   ....[26]....
        /*044c*/ 	.word	0x00006cc0


	//   ....[27]....
        /*0450*/ 	.word	0x00006ce0


	//   ....[28]....
        /*0454*/ 	.word	0x00006d00


	//   ....[29]....
        /*0458*/ 	.word	0x00006d20


	//   ....[30]....
        /*045c*/ 	.word	0x00006d30


	//   ....[31]....
        /*0460*/ 	.word	0x00006d40


	//   ....[32]....
        /*0464*/ 	.word	0x00006d50


	//   ....[33]....
        /*0468*/ 	.word	0x00006d60


	//   ....[34]....
        /*046c*/ 	.word	0x00006d70


	//   ....[35]....
        /*0470*/ 	.word	0x00006d80


	//   ....[36]....
        /*0474*/ 	.word	0x00006d90


	//   ....[37]....
        /*0478*/ 	.word	0x00006da0


	//   ....[38]....
        /*047c*/ 	.word	0x00006db0


	//   ....[39]....
        /*0480*/ 	.word	0x00006dc0


	//   ....[40]....
        /*0484*/ 	.word	0x00006dd0


	//   ....[41]....
        /*0488*/ 	.word	0x00006de0


	//   ....[42]....
        /*048c*/ 	.word	0x00006df0


	//   ....[43]....
        /*0490*/ 	.word	0x00006e00


	//   ....[44]....
        /*0494*/ 	.word	0x00006e10


	//   ....[45]....
        /*0498*/ 	.word	0x00006e20


	//   ....[46]....
        /*049c*/ 	.word	0x00006e30


	//   ....[47]....
        /*04a0*/ 	.word	0x00006e40


	//   ....[48]....
        /*04a4*/ 	.word	0x00006e50


	//   ....[49]....
        /*04a8*/ 	.word	0x00006e60


	//   ....[50]....
        /*04ac*/ 	.word	0x00006e70


	//   ....[51]....
        /*04b0*/ 	.word	0x00006e80


	//   ....[52]....
        /*04b4*/ 	.word	0x00006e90


	//   ....[53]....
        /*04b8*/ 	.word	0x00006ea0


	//   ....[54]....
        /*04bc*/ 	.word	0x00006eb0


	//   ....[55]....
        /*04c0*/ 	.word	0x00006ec0


	//   ....[56]....
        /*04c4*/ 	.word	0x00006ed0


	//   ....[57]....
        /*04c8*/ 	.word	0x00006ee0


	//   ....[58]....
        /*04cc*/ 	.word	0x00006ef0


	//   ....[59]....
        /*04d0*/ 	.word	0x00006f00


	//   ....[60]....
        /*04d4*/ 	.word	0x00006f10


	//   ....[61]....
        /*04d8*/ 	.word	0x00006f20


	//   ....[62]....
        /*04dc*/ 	.word	0x00006f30


	//   ....[63]....
        /*04e0*/ 	.word	0x00006f40


	//   ....[64]....
        /*04e4*/ 	.word	0x00006f50


	//   ....[65]....
        /*04e8*/ 	.word	0x00006f60


	//   ....[66]....
        /*04ec*/ 	.word	0x00006f70


	//   ....[67]....
        /*04f0*/ 	.word	0x00006f80


	//   ....[68]....
        /*04f4*/ 	.word	0x00007960


	//   ....[69]....
        /*04f8*/ 	.word	0x00007970


	//   ....[70]....
        /*04fc*/ 	.word	0x00007980


	//   ....[71]....
        /*0500*/ 	.word	0x000079c0


	//   ....[72]....
        /*0504*/ 	.word	0x00008100


	//   ....[73]....
        /*0508*/ 	.word	0x00008110


	//   ....[74]....
        /*050c*/ 	.word	0x00008210


	//   ....[75]....
        /*0510*/ 	.word	0x00008230


	//   ....[76]....
        /*0514*/ 	.word	0x00008700


	//   ....[77]....
        /*0518*/ 	.word	0x00008710


	//   ....[78]....
        /*051c*/ 	.word	0x00008a50


	//   ....[79]....
        /*0520*/ 	.word	0x00008a60


	//   ....[80]....
        /*0524*/ 	.word	0x000096f0


	//   ....[81]....
        /*0528*/ 	.word	0x00009700


	//   ....[82]....
        /*052c*/ 	.word	0x00009800


	//   ....[83]....
        /*0530*/ 	.word	0x00009820


	//   ....[84]....
        /*0534*/ 	.word	0x000099b0


	//   ....[85]....
        /*0538*/ 	.word	0x00009bd0


	//   ....[86]....
        /*053c*/ 	.word	0x00009c00


	//   ....[87]....
        /*0540*/ 	.word	0x00009c30


	//   ....[88]....
        /*0544*/ 	.word	0x00009c60


	//   ....[89]....
        /*0548*/ 	.word	0x00009c90


	//   ....[90]....
        /*054c*/ 	.word	0x00009cd0


	//   ....[91]....
        /*0550*/ 	.word	0x00009e70


	//   ....[92]....
        /*0554*/ 	.word	0x00009ea0


	//   ....[93]....
        /*0558*/ 	.word	0x00009ed0


	//   ....[94]....
        /*055c*/ 	.word	0x00009f00


	//   ....[95]....
        /*0560*/ 	.word	0x00009f30


	//   ....[96]....
        /*0564*/ 	.word	0x00009f60


	//   ....[97]....
        /*0568*/ 	.word	0x00009ff0


	//   ....[98]....
        /*056c*/ 	.word	0x0000a040


	//   ....[99]....
        /*0570*/ 	.word	0x0000a050


	//   ....[100]....
        /*0574*/ 	.word	0x0000a110


	//   ....[101]....
        /*0578*/ 	.word	0x0000b8a0


	//   ....[102]....
        /*057c*/ 	.word	0x0000c710


	//   ....[103]....
        /*0580*/ 	.word	0x0000c720


	//   ....[104]....
        /*0584*/ 	.word	0x0000c730


	//   ....[105]....
        /*0588*/ 	.word	0x0000c740


	//   ....[106]....
        /*058c*/ 	.word	0x0000c760


	//   ....[107]....
        /*0590*/ 	.word	0x0000c780


	//   ....[108]....
        /*0594*/ 	.word	0x0000e310


	//   ....[109]....
        /*0598*/ 	.word	0x0000e340


	//   ....[110]....
        /*059c*/ 	.word	0x0000e370


	//   ....[111]....
        /*05a0*/ 	.word	0x0000e380


	//   ....[112]....
        /*05a4*/ 	.word	0x0000e3b0


	//   ....[113]....
        /*05a8*/ 	.word	0x0000e3c0


	//   ....[114]....
        /*05ac*/ 	.word	0x0000e3f0


	//   ....[115]....
        /*05b0*/ 	.word	0x0000e440


	//   ....[116]....
        /*05b4*/ 	.word	0x0000e5a0


	//   ....[117]....
        /*05b8*/ 	.word	0x0000e5d0


	//   ....[118]....
        /*05bc*/ 	.word	0x0000e600


	//   ....[119]....
        /*05c0*/ 	.word	0x0000e630


	//   ....[120]....
        /*05c4*/ 	.word	0x0000e660


	//   ....[121]....
        /*05c8*/ 	.word	0x0000e6a0


	//   ....[122]....
        /*05cc*/ 	.word	0x0000e730


	//   ....[123]....
        /*05d0*/ 	.word	0x0000e780


	//   ....[124]....
        /*05d4*/ 	.word	0x0000e790


	//   ....[125]....
        /*05d8*/ 	.word	0x0000e820


	//   ....[126]....
        /*05dc*/ 	.word	0x0000edd0


	//   ....[127]....
        /*05e0*/ 	.word	0x0000f2a0


	//   ....[128]....
        /*05e4*/ 	.word	0x0000f460


	//   ....[129]....
        /*05e8*/ 	.word	0x0000f4b0


	//   ....[130]....
        /*05ec*/ 	.word	0x0000f510


	//   ....[131]....
        /*05f0*/ 	.word	0x0000f560


	//   ....[132]....
        /*05f4*/ 	.word	0x0000f5c0


	//   ....[133]....
        /*05f8*/ 	.word	0x0000f610


	//   ....[134]....
        /*05fc*/ 	.word	0x0000fab0


	//----- nvinfo : EIATTR_REG_RECONFIG
	.align		4
.L_115:
        /*0600*/ 	.byte	0x01, 0x54
	.zero		2


	//----- nvinfo : EIATTR_SYSCALL_OFFSETS
	.align		4
        /*0604*/ 	.byte	0x04, 0x46
        /*0606*/ 	.short	(.L_117 - .L_116)


	//   ....[0]....
.L_116:
        /*0608*/ 	.word	0x00001cf0


	//   ....[1]....
        /*060c*/ 	.word	0x0000b320


	//   ....[2]....
        /*0610*/ 	.word	0x0000b4b0


	//   ....[3]....
        /*0614*/ 	.word	0x0000b600


	//   ....[4]....
        /*0618*/ 	.word	0x0000b740


	//   ....[5]....
        /*061c*/ 	.word	0x0000c210


	//----- nvinfo : EIATTR_MBARRIER_INSTR_OFFSETS
	.align		4
.L_117:
        /*0620*/ 	.byte	0x04, 0x39
        /*0622*/ 	.short	(.L_119 - .L_118)


	//   ....[0]....
.L_118:
        /*0624*/ 	.word	0x00000270
        /*0628*/ 	.word	0x000000ff
        /*062c*/ 	.word	0x00019c00
        /*0630*/ 	.short	0x0100
        /*0632*/ 	.byte	0x08
	.zero		1


	//   ....[1]....
        /*0634*/ 	.word	0x00000280
        /*0638*/ 	.word	0x000000ff
        /*063c*/ 	.word	0x00019c20
        /*0640*/ 	.short	0x0100
        /*0642*/ 	.byte	0x08
	.zero		1


	//   ....[2]....
        /*0644*/ 	.word	0x00000370
        /*0648*/ 	.word	0x000000ff
        /*064c*/ 	.word	0x00019c30
        /*0650*/ 	.short	0x0100
        /*0652*/ 	.byte	0x08
	.zero		1


	//   ....[3]....
        /*0654*/ 	.word	0x00000380
        /*0658*/ 	.word	0x000000ff
        /*065c*/ 	.word	0x00019c40
        /*0660*/ 	.short	0x0100
        /*0662*/ 	.byte	0x08
	.zero		1


	//   ....[4]....
        /*0664*/ 	.word	0x00000390
        /*0668*/ 	.word	0x000000ff
        /*066c*/ 	.word	0x00019c38
        /*0670*/ 	.short	0x0100
        /*0672*/ 	.byte	0x08
	.zero		1


	//   ....[5]....
        /*0674*/ 	.word	0x000003a0
        /*0678*/ 	.word	0x000000ff
        /*067c*/ 	.word	0x00019c48
        /*0680*/ 	.short	0x0100
        /*0682*/ 	.byte	0x08
	.zero		1


	//   ....[6]....
        /*0684*/ 	.word	0x000004d0
        /*0688*/ 	.word	0x000000ff
        /*068c*/ 	.word	0x00019c50
        /*0690*/ 	.short	0x0100
        /*0692*/ 	.byte	0x08
	.zero		1


	//   ....[7]....
        /*0694*/ 	.word	0x000004e0
        /*0698*/ 	.word	0x000000ff
        /*069c*/ 	.word	0x00019c60
        /*06a0*/ 	.short	0x0100
        /*06a2*/ 	.byte	0x08
	.zero		1


	//   ....[8]....
        /*06a4*/ 	.word	0x000004f0
        /*06a8*/ 	.word	0x000000ff
        /*06ac*/ 	.word	0x00019c58
        /*06b0*/ 	.short	0x0100
        /*06b2*/ 	.byte	0x08
	.zero		1


	//   ....[9]....
        /*06b4*/ 	.word	0x00000500
        /*06b8*/ 	.word	0x000000ff
        /*06bc*/ 	.word	0x00019c68
        /*06c0*/ 	.short	0x0100
        /*06c2*/ 	.byte	0x08
	.zero		1


	//   ....[10]....
        /*06c4*/ 	.word	0x000005f0
        /*06c8*/ 	.word	0x000000ff
        /*06cc*/ 	.word	0x00019c70
        /*06d0*/ 	.short	0x0100
        /*06d2*/ 	.byte	0x06
	.zero		1


	//   ....[11]....
        /*06d4*/ 	.word	0x00000600
        /*06d8*/ 	.word	0x000000ff
        /*06dc*/ 	.word	0x00019c80
        /*06e0*/ 	.short	0x0100
        /*06e2*/ 	.byte	0x06
	.zero		1


	//   ....[12]....
        /*06e4*/ 	.word	0x00000610
        /*06e8*/ 	.word	0x000000ff
        /*06ec*/ 	.word	0x00019c78
        /*06f0*/ 	.short	0x0100
        /*06f2*/ 	.byte	0x06
	.zero		1


	//   ....[13]....
        /*06f4*/ 	.word	0x00000620
        /*06f8*/ 	.word	0x000000ff
        /*06fc*/ 	.word	0x00019c88
        /*0700*/ 	.short	0x0100
        /*0702*/ 	.byte	0x06
	.zero		1


	//   ....[14]....
        /*0704*/ 	.word	0x00000750
        /*0708*/ 	.word	0x000000ff
        /*070c*/ 	.word	0x00019c90
        /*0710*/ 	.short	0x0100
        /*0712*/ 	.byte	0x08
	.zero		1


	//   ....[15]....
        /*0714*/ 	.word	0x00000760
        /*0718*/ 	.word	0x000000ff
        /*071c*/ 	.word	0x00019ca0
        /*0720*/ 	.short	0x0100
        /*0722*/ 	.byte	0x08
	.zero		1


	//   ....[16]....
        /*0724*/ 	.word	0x00000770
        /*0728*/ 	.word	0x000000ff
        /*072c*/ 	.word	0x00019c98
        /*0730*/ 	.short	0x0100
        /*0732*/ 	.byte	0x08
	.zero		1


	//   ....[17]....
        /*0734*/ 	.word	0x00000780
        /*0738*/ 	.word	0x000000ff
        /*073c*/ 	.word	0x00019ca8
        /*0740*/ 	.short	0x0100
        /*0742*/ 	.byte	0x08
	.zero		1


	//   ....[18]....
        /*0744*/ 	.word	0x000008b0
        /*0748*/ 	.word	0x000000ff
        /*074c*/ 	.word	0x00019cb0
        /*0750*/ 	.short	0x0100
        /*0752*/ 	.byte	0x08
	.zero		1


	//   ....[19]....
        /*0754*/ 	.word	0x000008c0
        /*0758*/ 	.word	0x000000ff
        /*075c*/ 	.word	0x00019cc0
        /*0760*/ 	.short	0x0100
        /*0762*/ 	.byte	0x08
	.zero		1


	//   ....[20]....
        /*0764*/ 	.word	0x000008d0
        /*0768*/ 	.word	0x000000ff
        /*076c*/ 	.word	0x00019cb8
        /*0770*/ 	.short	0x0100
        /*0772*/ 	.byte	0x08
	.zero		1


	//   ....[21]....
        /*0774*/ 	.word	0x000008e0
        /*0778*/ 	.word	0x000000ff
        /*077c*/ 	.word	0x00019cc8
        /*0780*/ 	.short	0x0100
        /*0782*/ 	.byte	0x08
	.zero		1


	//   ....[22]....
        /*0784*/ 	.word	0x00001da0
        /*0788*/ 	.word	0x00000000
        /*078c*/ 	.word	0x00019c00
        /*0790*/ 	.short	0x010a
        /*0792*/ 	.byte	0x3f
	.zero		1


	//   ....[23]....
        /*0794*/ 	.word	0x00001e30
        /*0798*/ 	.word	0x00000005
        /*079c*/ 	.word	0x00019c30
        /*07a0*/ 	.short	0x010a
        /*07a2*/ 	.byte	0x3f
	.zero		1


	//   ....[24]....
        /*07a4*/ 	.word	0x00001ee0
        /*07a8*/ 	.word	0x00000005
        /*07ac*/ 	.word	0x00019c30
        /*07b0*/ 	.short	0x010a
        /*07b2*/ 	.byte	0x3f
	.zero		1


	//   ....[25]....
        /*07b4*/ 	.word	0x00003680
        /*07b8*/ 	.word	0x00000038
        /*07bc*/ 	.word	0x00000000
        /*07c0*/ 	.short	0x0101
        /*07c2*/ 	.byte	0x3f
	.zero		1


	//   ....[26]....
        /*07c4*/ 	.word	0x000040a0
        /*07c8*/ 	.word	0x00000009
        /*07cc*/ 	.word	0x00019c30
        /*07d0*/ 	.short	0x010a
        /*07d2*/ 	.byte	0x3f
	.zero		1


	//   ....[27]....
        /*07d4*/ 	.word	0x000040e0
        /*07d8*/ 	.word	0x00000009
        /*07dc*/ 	.word	0x00019c30
        /*07e0*/ 	.short	0x010a
        /*07e2*/ 	.byte	0x3f
	.zero		1


	//   ....[28]....
        /*07e4*/ 	.word	0x00004250
        /*07e8*/ 	.word	0x0000000a
        /*07ec*/ 	.word	0x00019c50
        /*07f0*/ 	.short	0x010a
        /*07f2*/ 	.byte	0x3f
	.zero		1


	//   ....[29]....
        /*07f4*/ 	.word	0x00004290
        /*07f8*/ 	.word	0x0000000a
        /*07fc*/ 	.word	0x00019c50
        /*0800*/ 	.short	0x010a
        /*0802*/ 	.byte	0x3f
	.zero		1


	//   ....[30]....
        /*0804*/ 	.word	0x00005210
        /*0808*/ 	.word	0x00000009
        /*080c*/ 	.word	0x00000000
        /*0810*/ 	.short	0x0101
        /*0812*/ 	.byte	0x3f
	.zero		1


	//   ....[31]....
        /*0814*/ 	.word	0x000056b0
        /*0818*/ 	.word	0x0000000a
        /*081c*/ 	.word	0x00000000
        /*0820*/ 	.short	0x0101
        /*0822*/ 	.byte	0x3f
	.zero		1


	//   ....[32]....
        /*0824*/ 	.word	0x00005c00
        /*0828*/ 	.word	0x00000007
        /*082c*/ 	.word	0x00019c50
        /*0830*/ 	.short	0x010a
        /*0832*/ 	.byte	0x3f
	.zero		1


	//   ....[33]....
        /*0834*/ 	.word	0x00005c40
        /*0838*/ 	.word	0x00000007
        /*083c*/ 	.word	0x00019c50
        /*0840*/ 	.short	0x010a
        /*0842*/ 	.byte	0x3f
	.zero		1


	//   ....[34]....
        /*0844*/ 	.word	0x00006220
        /*0848*/ 	.word	0x00000007
        /*084c*/ 	.word	0x00000000
        /*0850*/ 	.short	0x0101
        /*0852*/ 	.byte	0x3f
	.zero		1


	//   ....[35]....
        /*0854*/ 	.word	0x00008040
        /*0858*/ 	.word	0x000000ff
        /*085c*/ 	.word	0x00000000
        /*0860*/ 	.short	0x0101
        /*0862*/ 	.byte	0x08
	.zero		1


	//   ....[36]....
        /*0864*/ 	.word	0x00008540
        /*0868*/ 	.word	0x000000ff
        /*086c*/ 	.word	0x00000000
        /*0870*/ 	.short	0x0101
        /*0872*/ 	.byte	0x08
	.zero		1


	//   ....[37]....
        /*0874*/ 	.word	0x0000bb00
        /*0878*/ 	.word	0x00000003
        /*087c*/ 	.word	0x00019c80
        /*0880*/ 	.short	0x010a
        /*0882*/ 	.byte	0x3f
	.zero		1


	//   ....[38]....
        /*0884*/ 	.word	0x0000bd60
        /*0888*/ 	.word	0x00000003
        /*088c*/ 	.word	0x00019c40
        /*0890*/ 	.short	0x010a
        /*0892*/ 	.byte	0x3f
	.zero		1


	//   ....[39]....
        /*0894*/ 	.word	0x0000c970
        /*0898*/ 	.word	0x00000011
        /*089c*/ 	.word	0x00019c00
        /*08a0*/ 	.short	0x0107
        /*08a2*/ 	.byte	0x3f
	.zero		1


	//   ....[40]....
        /*08a4*/ 	.word	0x0000ca70
        /*08a8*/ 	.word	0x00000011
        /*08ac*/ 	.word	0x00019c00
        /*08b0*/ 	.short	0x0101
        /*08b2*/ 	.byte	0x3f
	.zero		1


	//   ....[41]....
        /*08b4*/ 	.word	0x0000cab0
        /*08b8*/ 	.word	0x00000011
        /*08bc*/ 	.word	0x00019c20
        /*08c0*/ 	.short	0x010a
        /*08c2*/ 	.byte	0x3f
	.zero		1


	//   ....[42]....
        /*08c4*/ 	.word	0x0000cd70
        /*08c8*/ 	.word	0x00000004
        /*08cc*/ 	.word	0x00019c80
        /*08d0*/ 	.short	0x010a
        /*08d2*/ 	.byte	0x3f
	.zero		1


	//   ....[43]....
        /*08d4*/ 	.word	0x0000d190
        /*08d8*/ 	.word	0x00000004
        /*08dc*/ 	.word	0x00019c40
        /*08e0*/ 	.short	0x010a
        /*08e2*/ 	.byte	0x3f
	.zero		1


	//   ....[44]....
        /*08e4*/ 	.word	0x0000d640
        /*08e8*/ 	.word	0x00000003
        /*08ec*/ 	.word	0x00019c70
        /*08f0*/ 	.short	0x010a
        /*08f2*/ 	.byte	0x3f
	.zero		1


	//   ....[45]....
        /*08f4*/ 	.word	0x0000d6b0
        /*08f8*/ 	.word	0x00000003
        /*08fc*/ 	.word	0x00019c60
        /*0900*/ 	.short	0x010a
        /*0902*/ 	.byte	0x3f
	.zero		1


	//   ....[46]....
        /*0904*/ 	.word	0x0000da10
        /*0908*/ 	.word	0x00000003
        /*090c*/ 	.word	0x00019c50
        /*0910*/ 	.short	0x0101
        /*0912*/ 	.byte	0x3f
	.zero		1


	//   ....[47]....
        /*0914*/ 	.word	0x0000da90
        /*0918*/ 	.word	0x00000002
        /*091c*/ 	.word	0x00000000
        /*0920*/ 	.short	0x0101
        /*0922*/ 	.byte	0x3f
	.zero		1


	//   ....[48]....
        /*0924*/ 	.word	0x0000dc80
        /*0928*/ 	.word	0x00000003
        /*092c*/ 	.word	0x00019c70
        /*0930*/ 	.short	0x010a
        /*0932*/ 	.byte	0x3f
	.zero		1


	//   ....[49]....
        /*0934*/ 	.word	0x0000dcf0
        /*0938*/ 	.word	0x00000003
        /*093c*/ 	.word	0x00019c60
        /*0940*/ 	.short	0x010a
        /*0942*/ 	.byte	0x3f
	.zero		1


	//   ....[50]....
        /*0944*/ 	.word	0x0000e050
        /*0948*/ 	.word	0x00000003
        /*094c*/ 	.word	0x00019c50
        /*0950*/ 	.short	0x0101
        /*0952*/ 	.byte	0x3f
	.zero		1


	//   ....[51]....
        /*0954*/ 	.word	0x0000e0a0
        /*0958*/ 	.word	0x00000000
        /*095c*/ 	.word	0x00000000
        /*0960*/ 	.short	0x0101
        /*0962*/ 	.byte	0x3f
	.zero		1


	//   ....[52]....
        /*0964*/ 	.word	0x0000ed50
        /*0968*/ 	.word	0x00000007
        /*096c*/ 	.word	0x00019c20
        /*0970*/ 	.short	0x010a
        /*0972*/ 	.byte	0x3f
	.zero		1


	//   ....[53]....
        /*0974*/ 	.word	0x0000eef0
        /*0978*/ 	.word	0x00000005
        /*097c*/ 	.word	0x00000000
        /*0980*/ 	.short	0x010a
        /*0982*/ 	.byte	0x3f
	.zero		1


	//   ....[54]....
        /*0984*/ 	.word	0x0000ef60
        /*0988*/ 	.word	0x00000003
        /*098c*/ 	.word	0x00000000
        /*0990*/ 	.short	0x010a
        /*0992*/ 	.byte	0x3f
	.zero		1


	//   ....[55]....
        /*0994*/ 	.word	0x0000efb0
        /*0998*/ 	.word	0x00000003
        /*099c*/ 	.word	0x00019c60
        /*09a0*/ 	.short	0x010a
        /*09a2*/ 	.byte	0x3f
	.zero		1


	//   ....[56]....
        /*09a4*/ 	.word	0x0000f000
        /*09a8*/ 	.word	0x00000005
        /*09ac*/ 	.word	0x00019c60
        /*09b0*/ 	.short	0x010a
        /*09b2*/ 	.byte	0x3f
	.zero		1


	//   ....[57]....
        /*09b4*/ 	.word	0x0000f040
        /*09b8*/ 	.word	0x00000003
        /*09bc*/ 	.word	0x00019c80
        /*09c0*/ 	.short	0x010a
        /*09c2*/ 	.byte	0x3f
	.zero		1


	//   ....[58]....
        /*09c4*/ 	.word	0x0000f060
        /*09c8*/ 	.word	0x00000005
        /*09cc*/ 	.word	0x00019c80
        /*09d0*/ 	.short	0x010a
        /*09d2*/ 	.byte	0x3f
	.zero		1


	//   ....[59]....
        /*09d4*/ 	.word	0x0000f0c0
        /*09d8*/ 	.word	0x00000000
        /*09dc*/ 	.word	0x00019c00
        /*09e0*/ 	.short	0x010a
        /*09e2*/ 	.byte	0x3f
	.zero		1


	//   ....[60]....
        /*09e4*/ 	.word	0x0000f110
        /*09e8*/ 	.word	0x00000005
        /*09ec*/ 	.word	0x00019c30
        /*09f0*/ 	.short	0x010a
        /*09f2*/ 	.byte	0x3f
	.zero		1


	//   ....[61]....
        /*09f4*/ 	.word	0x0000f160
        /*09f8*/ 	.word	0x00000009
        /*09fc*/ 	.word	0x00019c30
        /*0a00*/ 	.short	0x010a
        /*0a02*/ 	.byte	0x3f
	.zero		1


	//   ....[62]....
        /*0a04*/ 	.word	0x0000f1b0
        /*0a08*/ 	.word	0x0000000a
        /*0a0c*/ 	.word	0x00019c50
        /*0a10*/ 	.short	0x010a
        /*0a12*/ 	.byte	0x3f
	.zero		1


	//   ....[63]....
        /*0a14*/ 	.word	0x0000f200
        /*0a18*/ 	.word	0x00000007
        /*0a1c*/ 	.word	0x00019c50
        /*0a20*/ 	.short	0x010a
        /*0a22*/ 	.byte	0x3f
	.zero		1


	//   ....[64]....
        /*0a24*/ 	.word	0x0000f350
        /*0a28*/ 	.word	0x00000003
        /*0a2c*/ 	.word	0x00019c80
        /*0a30*/ 	.short	0x010a
        /*0a32*/ 	.byte	0x3f
	.zero		1


	//   ....[65]....
        /*0a34*/ 	.word	0x0000f3a0
        /*0a38*/ 	.word	0x00000003
        /*0a3c*/ 	.word	0x00019c40
        /*0a40*/ 	.short	0x010a
        /*0a42*/ 	.byte	0x3f
	.zero		1


	//   ....[66]....
        /*0a44*/ 	.word	0x0000f7a0
        /*0a48*/ 	.word	0x00000011
        /*0a4c*/ 	.word	0x00019c20
        /*0a50*/ 	.short	0x010a
        /*0a52*/ 	.byte	0x3f
	.zero		1


	//   ....[67]....
        /*0a54*/ 	.word	0x0000f7f0
        /*0a58*/ 	.word	0x00000004
        /*0a5c*/ 	.word	0x00019c80
        /*0a60*/ 	.short	0x010a
        /*0a62*/ 	.byte	0x3f
	.zero		1


	//   ....[68]....
        /*0a64*/ 	.word	0x0000f840
        /*0a68*/ 	.word	0x00000004
        /*0a6c*/ 	.word	0x00019c40
        /*0a70*/ 	.short	0x010a
        /*0a72*/ 	.byte	0x3f
	.zero		1


	//   ....[69]....
        /*0a74*/ 	.word	0x0000f890
        /*0a78*/ 	.word	0x00000003
        /*0a7c*/ 	.word	0x00019c70
        /*0a80*/ 	.short	0x010a
        /*0a82*/ 	.byte	0x3f
	.zero		1


	//   ....[70]....
        /*0a84*/ 	.word	0x0000f8e0
        /*0a88*/ 	.word	0x00000003
        /*0a8c*/ 	.word	0x00019c60
        /*0a90*/ 	.short	0x010a
        /*0a92*/ 	.byte	0x3f
	.zero		1


	//   ....[71]....
        /*0a94*/ 	.word	0x0000f930
        /*0a98*/ 	.word	0x00000003
        /*0a9c*/ 	.word	0x00019c70
        /*0aa0*/ 	.short	0x010a
        /*0aa2*/ 	.byte	0x3f
	.zero		1


	//   ....[72]....
        /*0aa4*/ 	.word	0x0000f980
        /*0aa8*/ 	.word	0x00000003
        /*0aac*/ 	.word	0x00019c60
        /*0ab0*/ 	.short	0x010a
        /*0ab2*/ 	.byte	0x3f
	.zero		1


	//   ....[73]....
        /*0ab4*/ 	.word	0x0000f9d0
        /*0ab8*/ 	.word	0x00000007
        /*0abc*/ 	.word	0x00019c20
        /*0ac0*/ 	.short	0x010a
        /*0ac2*/ 	.byte	0x3f
	.zero		1


	//   ....[74]....
        /*0ac4*/ 	.word	0x0000fb70
        /*0ac8*/ 	.word	0x00000005
        /*0acc*/ 	.word	0x00000000
        /*0ad0*/ 	.short	0x010a
        /*0ad2*/ 	.byte	0x3f
	.zero		1


	//   ....[75]....
        /*0ad4*/ 	.word	0x0000fbc0
        /*0ad8*/ 	.word	0x00000003
        /*0adc*/ 	.word	0x00000000
        /*0ae0*/ 	.short	0x010a
        /*0ae2*/ 	.byte	0x3f
	.zero		1


	//   ....[76]....
        /*0ae4*/ 	.word	0x0000fc10
        /*0ae8*/ 	.word	0x00000003
        /*0aec*/ 	.word	0x00019c60
        /*0af0*/ 	.short	0x010a
        /*0af2*/ 	.byte	0x3f
	.zero		1


	//   ....[77]....
        /*0af4*/ 	.word	0x0000fc60
        /*0af8*/ 	.word	0x00000005
        /*0afc*/ 	.word	0x00019c60
        /*0b00*/ 	.short	0x010a
        /*0b02*/ 	.byte	0x3f
	.zero		1


	//   ....[78]....
        /*0b04*/ 	.word	0x0000fcb0
        /*0b08*/ 	.word	0x00000003
        /*0b0c*/ 	.word	0x00019c80
        /*0b10*/ 	.short	0x010a
        /*0b12*/ 	.byte	0x3f
	.zero		1


	//----- nvinfo : EIATTR_NUM_MBARRIERS
	.align		4
.L_119:
        /*0b14*/ 	.byte	0x03, 0x38
        /*0b16*/ 	.short	0x0016


	//----- nvinfo : EIATTR_EXIT_INSTR_OFFSETS
	.align		4
        /*0b18*/ 	.byte	0x04, 0x1c
        /*0b1a*/ 	.short	(.L_121 - .L_120)


	//   ....[0]....
.L_120:
        /*0b1c*/ 	.word	0x00000a40


	//   ....[1]....
        /*0b20*/ 	.word	0x00009950


	//   ....[2]....
        /*0b24*/ 	.word	0x0000f0b0


	//----- nvinfo : EIATTR_MAX_THREADS
	.align		4
.L_121:
        /*0b28*/ 	.byte	0x04, 0x05
        /*0b2a*/ 	.short	(.L_123 - .L_122)
.L_122:
        /*0b2c*/ 	.word	0x00000200
        /*0b30*/ 	.word	0x00000001
        /*0b34*/ 	.word	0x00000001


	//----- nvinfo : EIATTR_CRS_STACK_SIZE
	.align		4
.L_123:
        /*0b38*/ 	.byte	0x04, 0x1e
        /*0b3a*/ 	.short	(.L_125 - .L_124)
.L_124:
        /*0b3c*/ 	.word	0x00000000


	//----- nvinfo : EIATTR_CBANK_PARAM_SIZE
	.align		4
.L_125:
        /*0b40*/ 	.byte	0x03, 0x19
        /*0b42*/ 	.short	0x0af0


	//----- nvinfo : EIATTR_PARAM_CBANK
	.align		4
        /*0b44*/ 	.byte	0x04, 0x0a
        /*0b46*/ 	.short	(.L_127 - .L_126)
	.align		4
.L_126:
        /*0b48*/ 	.word	index@(.nv.constant0._ZN7cutlass13device_kernelIN5flash11enable_sm90INS1_16FlashAttnFwdSm90INS1_25CollectiveMainloopFwdSm90ILi2EN4cute5tupleIJNS5_1CILi1EEES8_S8_EEENS6_IJNS7_ILi192EEENS7_ILi128EEENS7_ILi96EEEEEELi96ENS_12float_e4m3_tEfNS_4arch4Sm90ELb0ELb0ELb0ELb1ELb0ELb0ELb0ELb1ELb1ELb1ELb1ELb0EEENS1_21CollectiveEpilogueFwdINS6_IJSA_SC_SB_EEES9_NS_10bfloat16_tESG_Li384ELb1ELb1ELb1ELb1EEENS1_36VarlenDynamicPersistentTileSchedulerILi192ELi128ELi384ELi128ELb1ELb1ELb1ELb0ELb1ELb1EEEEEEEEEvNT_6ParamsE)
        /*0b4c*/ 	.short	0x0210
        /*0b4e*/ 	.short	0x0af0


	//----- nvinfo : EIATTR_SW_WAR
	.align		4
.L_127:
        /*0b50*/ 	.byte	0x04, 0x36
        /*0b52*/ 	.short	(.L_129 - .L_128)
.L_128:
        /*0b54*/ 	.word	0x00000008
.L_129:


//--------------------- .nv.info._ZN7cutlass13device_kernelIN5flash11enable_sm90INS1_16FlashAttnFwdSm90INS1_25CollectiveMainloopFwdSm90ILi2EN4cute5tupleIJNS5_1CILi1EEES8_S8_EEENS6_IJNS7_ILi192EEENS7_ILi128EEENS7_ILi96EEEEEELi96ENS_12float_e4m3_tEfNS_4arch4Sm90ELb0ELb0ELb0ELb1ELb0ELb1ELb0ELb1ELb1ELb1ELb1ELb0EEENS1_21CollectiveEpilogueFwdINS6_IJSA_SC_SB_EEES9_NS_10bfloat16_tESG_Li384ELb1ELb1ELb1ELb1EEENS1_36VarlenDynamicPersistentTileSchedulerILi192ELi128ELi384ELi128ELb1ELb1ELb1ELb0ELb1ELb1EEEEEEEEEvNT_6ParamsE --------------------------
	.section	.nv.info._ZN7cutlass13device_kernelIN5flash11enable_sm90INS1_16FlashAttnFwdSm90INS1_25CollectiveMainloopFwdSm90ILi2EN4cute5tupleIJNS5_1CILi1EEES8_S8_EEENS6_IJNS7_ILi192EEENS7_ILi128EEENS7_ILi96EEEEEELi96ENS_12float_e4m3_tEfNS_4arch4Sm90ELb0ELb0ELb0ELb1ELb0ELb1ELb0ELb1ELb1ELb1ELb1ELb0EEENS1_21CollectiveEpilogueFwdINS6_IJSA_SC_SB_EEES9_NS_10bfloat16_tESG_Li384ELb1ELb1ELb1ELb1EEENS1_36VarlenDynamicPersistentTileSchedulerILi192ELi128ELi384ELi128ELb1ELb1ELb1ELb0ELb1ELb1EEEEEEEEEvNT_6ParamsE,"",@"SHT_CUDA_INFO"
	.sectionflags	@""
	.align	4


	//----- nvinfo : EIATTR_CUDA_API_VERSION
	.align		4
        /*0000*/ 	.byte	0x04, 0x37
        /*0002*/ 	.short	(.L_131 - .L_130)
.L_130:
        /*0004*/ 	.word	0x00000082


	//----- nvinfo : EIATTR_KPARAM_INFO
	.align		4
.L_131:
        /*0008*/ 	.byte	0x04, 0x17
        /*000a*/ 	.short	(.L_133 - .L_132)
.L_132:
        /*000c*/ 	.word	0x00000000
        /*0010*/ 	.short	0x0000
        /*0012*/ 	.short	0x0070
        /*0014*/ 	.byte	0x00, 0xf0, 0x01, 0x2a


	//----- nvinfo : EIATTR_SPARSE_MMA_MASK
	.align		4
.L_133:
        /*0018*/ 	.byte	0x03, 0x50
        /*001a*/ 	.short	0x0000


	//----- nvinfo : EIATTR_MAXREG_COUNT
	.align		4
        /*001c*/ 	.byte	0x03, 0x1b
        /*001e*/ 	.short	0x0080


	//----- nvinfo : EIATTR_NUM_BARRIERS
	.align		4
        /*0020*/ 	.byte	0x02, 0x4c
        /*0022*/ 	.byte	0x10
	.zero		1


	//----- nvinfo : EIATTR_EXTERNS
	.align		4
        /*0024*/ 	.byte	0x04, 0x0f
        /*0026*/ 	.short	(.L_135 - .L_134)


	//   ....[0]....
	.align		4
.L_134:
        /*0028*/ 	.word	index@(__assertfail)


	//----- nvinfo : EIATTR_ANNOTATIONS
	.align		4
.L_135:
        /*002c*/ 	.byte	0x04, 0x55
        /*002e*/ 	.short	(.L_137 - .L_136)


	//   ....[0]....
.L_136:
        /* <DEDUP_REMOVED lines=94> */


	//----- nvinfo : EIATTR_MERCURY_ISA_VERSION
	.align		4
.L_137:
        /*05f8*/ 	.byte	0x03, 0x5f
        /*05fa*/ 	.short	0x0101


	//----- nvinfo : EIATTR_UNUSED_LOAD_BYTE_OFFSET
	.align		4
        /*05fc*/ 	.byte	0x04, 0x44
        /*05fe*/ 	.short	(.L_139 - .L_138)


	//   ....[0]....
.L_138:
        /*0600*/ 	.word	0x00000a90
        /*0604*/ 	.word	0x0000fff0


	//   ....[1]....
        /*0608*/ 	.word	0x0000ffb0
        /*060c*/ 	.word	0x0000fff0


	//----- nvinfo : EIATTR_INT_WARP_WIDE_INSTR_OFFSETS
	.align		4
.L_139:
        /*0610*/ 	.byte	0x04, 0x31
        /*0612*/ 	.short	(.L_141 - .L_140)


	//   ....[0]....
.L_140:
        /*0614*/ 	.word	0x00000180


	//   ....[1]....
        /*0618*/ 	.word	0x00000220


	//   ....[2]....
        /*061c*/ 	.word	0x00000290


	//   ....[3]....
        /*0620*/ 	.word	0x00016280


	//   ....[4]....
        /*0624*/ 	.word	0x00016310


	//   ....[5]....
        /*0628*/ 	.word	0x00018d10


	//   ....[6]....
        /*062c*/ 	.word	0x00018da0


	//----- nvinfo : EIATTR_COOP_GROUP_MASK_REGIDS
	.align		4
.L_141:
        /*0630*/ 	.byte	0x04, 0x29
        /*0632*/ 	.short	(.L_143 - .L_142)


	//   ....[0]....
.L_142:
        /*0634*/ 	.word	0xffffffff


	//   ....[1]....
        /*0638*/ 	.word	0xffffffff


	//   ....[2]....
        /*063c*/ 	.word	0xffffffff


	//   ....[3]....
        /*0640*/ 	.word	0xffffffff


	//   ....[4]....
        /*0644*/ 	.word	0xffffffff


	//   ....[5]....
        /*0648*/ 	.word	0xffffffff


	//   ....[6]....
        /*064c*/ 	.word	0xffffffff


	//   ....[7]....
        /*0650*/ 	.word	0xffffffff


	//   ....[8]....
        /*0654*/ 	.word	0xffffffff


	//   ....[9]....
        /*0658*/ 	.word	0xffffffff


	//   ....[10]....
        /*065c*/ 	.word	0xffffffff


	//   ....[11]....
        /*0660*/ 	.word	0xffffffff


	//   ....[12]....
        /*0664*/ 	.word	0xffffffff


	//   ....[13]....
        /*0668*/ 	.word	0xffffffff


	//   ....[14]....
        /*066c*/ 	.word	0xffffffff


	//   ....[15]....
        /*0670*/ 	.word	0xffffffff


	//   ....[16]....
        /*0674*/ 	.word	0xffffffff


	//   ....[17]....
        /*0678*/ 	.word	0xffffffff


	//   ....[18]....
        /*067c*/ 	.word	0xffffffff


	//   ....[19]....
        /*0680*/ 	.word	0xffffffff


	//   ....[20]....
        /*0684*/ 	.word	0xffffffff


	//   ....[21]....
        /*0688*/ 	.word	0xffffffff


	//   ....[22]....
        /*068c*/ 	.word	0xffffffff


	//   ....[23]....
        /*0690*/ 	.word	0xffffffff


	//   ....[24]....
        /*0694*/ 	.word	0xffffffff


	//   ....[25]....
        /*0698*/ 	.word	0xffffffff


	//   ....[26]....
        /*069c*/ 	.word	0xffffffff


	//   ....[27]....
        /*06a0*/ 	.word	0xffffffff


	//   ....[28]....
        /*06a4*/ 	.word	0xffffffff


	//   ....[29]....
        /*06a8*/ 	.word	0xffffffff


	//   ....[30]....
        /*06ac*/ 	.word	0xffffffff


	//   ....[31]....
        /*06b0*/ 	.word	0xffffffff


	//   ....[32]....
        /*06b4*/ 	.word	0xffffffff


	//   ....[33]....
        /*06b8*/ 	.word	0xffffffff


	//   ....[34]....
        /*06bc*/ 	.word	0xffffffff


	//   ....[35]....
        /*06c0*/ 	.word	0xffffffff


	//   ....[36]....
        /*06c4*/ 	.word	0xffffffff


	//   ....[37]....
        /*06c8*/ 	.word	0xffffffff


	//   ....[38]....
        /*06cc*/ 	.word	0xffffffff


	//   ....[39]....
        /*06d0*/ 	.word	0xffffffff


	//   ....[40]....
        /*06d4*/ 	.word	0xffffffff


	//   ....[41]....
        /*06d8*/ 	.word	0xffffffff


	//   ....[42]....
        /*06dc*/ 	.word	0xffffffff


	//   ....[43]....
        /*06e0*/ 	.word	0xffffffff


	//   ....[44]....
        /*06e4*/ 	.word	0xffffffff


	//   ....[45]....
        /*06e8*/ 	.word	0xffffffff


	//   ....[46]....
        /*06ec*/ 	.word	0xffffffff


	//   ....[47]....
        /*06f0*/ 	.word	0xffffffff


	//   ....[48]....
        /*06f4*/ 	.word	0xffffffff


	//   ....[49]....
        /*06f8*/ 	.word	0xffffffff


	//   ....[50]....
        /*06fc*/ 	.word	0xffffffff


	//   ....[51]....
        /*0700*/ 	.word	0xffffffff


	//   ....[52]....
        /*0704*/ 	.word	0xffffffff


	//   ....[53]....
        /*0708*/ 	.word	0xffffffff


	//   ....[54]....
        /*070c*/ 	.word	0xffffffff


	//   ....[55]....
        /*0710*/ 	.word	0xffffffff


	//   ....[56]....
        /*0714*/ 	.word	0xffffffff


	//   ....[57]....
        /*0718*/ 	.word	0xffffffff


	//   ....[58]....
        /*071c*/ 	.word	0xffffffff


	//   ....[59]....
        /*0720*/ 	.word	0xffffffff


	//   ....[60]....
        /*0724*/ 	.word	0xffffffff


	//   ....[61]....
        /*0728*/ 	.word	0xffffffff


	//   ....[62]....
        /*072c*/ 	.word	0xffffffff


	//   ....[63]....
        /*0730*/ 	.word	0xffffffff


	//   ....[64]....
        /*0734*/ 	.word	0xffffffff


	//   ....[65]....
        /*0738*/ 	.word	0xffffffff


	//   ....[66]....
        /*073c*/ 	.word	0xffffffff


	//   ....[67]....
        /*0740*/ 	.word	0xffffffff


	//   ....[68]....
        /*0744*/ 	.word	0xffffffff


	//   ....[69]....
        /*0748*/ 	.word	0xffffffff


	//   ....[70]....
        /*074c*/ 	.word	0xffffffff


	//   ....[71]....
        /*0750*/ 	.word	0xffffffff


	//   ....[72]....
        /*0754*/ 	.word	0xffffffff


	//   ....[73]....
        /*0758*/ 	.word	0xffffffff


	//   ....[74]....
        /*075c*/ 	.word	0xffffffff


	//   ....[75]....
        /*0760*/ 	.word	0xffffffff


	//   ....[76]....
        /*0764*/ 	.word	0xffffffff


	//   ....[77]....
        /*0768*/ 	.word	0xffffffff


	//   ....[78]....
        /*076c*/ 	.word	0xffffffff


	//   ....[79]....
        /*0770*/ 	.word	0xffffffff


	//   ....[80]....
        /*0774*/ 	.word	0xffffffff


	//   ....[81]....
        /*0778*/ 	.word	0xffffffff


	//   ....[82]....
        /*077c*/ 	.word	0xffffffff


	//   ....[83]....
        /*0780*/ 	.word	0xffffffff


	//   ....[84]....
        /*0784*/ 	.word	0xffffffff


	//   ....[85]....
        /*0788*/ 	.word	0xffffffff


	//   ....[86]....
        /*078c*/ 	.word	0xffffffff


	//   ....[87]....
        /*0790*/ 	.word	0xffffffff


	//   ....[88]....
        /*0794*/ 	.word	0xffffffff


	//   ....[89]....
        /*0798*/ 	.word	0xffffffff


	//   ....[90]....
        /*079c*/ 	.word	0xffffffff


	//   ....[91]....
        /*07a0*/ 	.word	0xffffffff


	//   ....[92]....
        /*07a4*/ 	.word	0xffffffff


	//   ....[93]....
        /*07a8*/ 	.word	0xffffffff


	//   ....[94]....
        /*07ac*/ 	.word	0xffffffff


	//   ....[95]....
        /*07b0*/ 	.word	0xffffffff


	//   ....[96]....
        /*07b4*/ 	.word	0xffffffff


	//   ....[97]....
        /*07b8*/ 	.word	0xffffffff


	//   ....[98]....
        /*07bc*/ 	.word	0xffffffff


	//   ....[99]....
        /*07c0*/ 	.word	0xffffffff


	//   ....[100]....
        /*07c4*/ 	.word	0xffffffff


	//   ....[101]....
        /*07c8*/ 	.word	0xffffffff


	//   ....[102]....
        /*07cc*/ 	.word	0xffffffff


	//   ....[103]....
        /*07d0*/ 	.word	0xffffffff


	//   ....[104]....
        /*07d4*/ 	.word	0xffffffff


	//   ....[105]....
        /*07d8*/ 	.word	0xffffffff


	//   ....[106]....
        /*07dc*/ 	.word	0xffffffff


	//   ....[107]....
        /*07e0*/ 	.word	0xffffffff


	//   ....[108]....
        /*07e4*/ 	.word	0xffffffff


	//   ....[109]....
        /*07e8*/ 	.word	0xffffffff


	//   ....[110]....
        /*07ec*/ 	.word	0xffffffff


	//   ....[111]....
        /*07f0*/ 	.word	0xffffffff


	//   ....[112]....
        /*07f4*/ 	.word	0xffffffff


	//   ....[113]....
        /*07f8*/ 	.word	0xffffffff


	//   ....[114]....
        /*07fc*/ 	.word	0xffffffff


	//   ....[115]....
        /*0800*/ 	.word	0xffffffff


	//   ....[116]....
        /*0804*/ 	.word	0xffffffff


	//   ....[117]....
        /*0808*/ 	.word	0xffffffff


	//   ....[118]....
        /*080c*/ 	.word	0xffffffff


	//   ....[119]....
        /*0810*/ 	.word	0xffffffff


	//   ....[120]....
        /*0814*/ 	.word	0xffffffff


	//   ....[121]....
        /*0818*/ 	.word	0xffffffff


	//   ....[122]....
        /*081c*/ 	.word	0xffffffff


	//   ....[123]....
        /*0820*/ 	.word	0xffffffff


	//   ....[124]....
        /*0824*/ 	.word	0xffffffff


	//   ....[125]....
        /*0828*/ 	.word	0xffffffff


	//   ....[126]....
        /*082c*/ 	.word	0xffffffff


	//   ....[127]....
        /*0830*/ 	.word	0xffffffff


	//   ....[128]....
        /*0834*/ 	.word	0xffffffff


	//   ....[129]....
        /*0838*/ 	.word	0xffffffff


	//   ....[130]....
        /*083c*/ 	.word	0xffffffff


	//   ....[131]....
        /*0840*/ 	.word	0xffffffff


	//   ....[132]....
        /*0844*/ 	.word	0xffffffff


	//   ....[133]....
        /*0848*/ 	.word	0xffffffff


	//   ....[134]....
        /*084c*/ 	.word	0xffffffff


	//   ....[135]....
        /*0850*/ 	.word	0xffffffff


	//   ....[136]....
        /*0854*/ 	.word	0x0500000f


	//   ....[137]....
        /*0858*/ 	.word	0x0500000f


	//   ....[138]....
        /*085c*/ 	.word	0x0500000f


	//   ....[139]....
        /*0860*/ 	.word	0x0500000f


	//   ....[140]....
        /*0864*/ 	.word	0x0500000f


	//   ....[141]....
        /*0868*/ 	.word	0x0500000f


	//   ....[142]....
        /*086c*/ 	.word	0x0500000f


	//   ....[143]....
        /*0870*/ 	.word	0x0500000f


	//   ....[144]....
        /*0874*/ 	.word	0x0500000f


	//   ....[145]....
        /*0878*/ 	.word	0x0500000f


	//   ....[146]....
        /*087c*/ 	.word	0x0500000f


	//   ....[147]....
        /*0880*/ 	.word	0x0500000f


	//   ....[148]....
        /*0884*/ 	.word	0x0500000f


	//   ....[149]....
        /*0888*/ 	.word	0x0500000f


	//   ....[150]....
        /*088c*/ 	.word	0x0500000f


	//   ....[151]....
        /*0890*/ 	.word	0x0500000f


	//   ....[152]....
        /*0894*/ 	.word	0x0500000f


	//   ....[153]....
        /*0898*/ 	.word	0x0500000f


	//   ....[154]....
        /*089c*/ 	.word	0x0500000f


	//   ....[155]....
        /*08a0*/ 	.word	0x0500000f


	//   ....[156]....
        /*08a4*/ 	.word	0x0500000f


	//   ....[157]....
        /*08a8*/ 	.word	0x0500000f


	//   ....[158]....
        /*08ac*/ 	.word	0x0500000f


	//   ....[159]....
        /*08b0*/ 	.word	0x0500000f


	//   ....[160]....
        /*08b4*/ 	.word	0x0500000f


	//   ....[161]....
        /*08b8*/ 	.word	0x0500000f


	//   ....[162]....
        /*08bc*/ 	.word	0x0500000f


	//   ....[163]....
        /*08c0*/ 	.word	0x0500000f


	//   ....[164]....
        /*08c4*/ 	.word	0x0500000f


	//   ....[165]....
        /*08c8*/ 	.word	0x0500000f


	//   ....[166]....
        /*08cc*/ 	.word	0x0500000f


	//   ....[167]....
        /*08d0*/ 	.word	0x0500000f


	//   ....[168]....
        /*08d4*/ 	.word	0x0500000f


	//   ....[169]....
        /*08d8*/ 	.word	0x0500000f


	//   ....[170]....
        /*08dc*/ 	.word	0x0500000f


	//----- nvinfo : EIATTR_COOP_GROUP_INSTR_OFFSETS
	.align		4
.L_143:
        /*08e0*/ 	.byte	0x04, 0x28
        /*08e2*/ 	.short	(.L_145 - .L_144)


	//   ....[0]....
.L_144:
        /*08e4*/ 	.word	0x00000060


	//   ....[1]....
        /*08e8*/ 	.word	0x00000190


	//   ....[2]....
        /*08ec*/ 	.word	0x00000240


	//   ....[3]....
        /*08f0*/ 	.word	0x00000400


	//   ....[4]....
        /*08f4*/ 	.word	0x00000560


	//   ....[5]....
        /*08f8*/ 	.word	0x00000680


	//   ....[6]....
        /*08fc*/ 	.word	0x000007e0


	//   ....[7]....
        /*0900*/ 	.word	0x00007040


	//   ....[8]....
        /*0904*/ 	.word	0x000075a0


	//   ....[9]....
        /*0908*/ 	.word	0x000075b0


	//   ....[10]....
        /*090c*/ 	.word	0x000075c0


	//   ....[11]....
        /*0910*/ 	.word	0x000075d0


	//   ....[12]....
        /*0914*/ 	.word	0x000090e0


	//   ....[13]....
        /*0918*/ 	.word	0x000090f0


	//   ....[14]....
        /*091c*/ 	.word	0x00009100


	//   ....[15]....
        /*0920*/ 	.word	0x00009110


	//   ....[16]....
        /*0924*/ 	.word	0x0000c050


	//   ....[17]....
        /*0928*/ 	.word	0x0000c150


	//   ....[18]....
        /*092c*/ 	.word	0x0000c5f0


	//   ....[19]....
        /*0930*/ 	.word	0x0000c670


	//   ....[20]....
        /*0934*/ 	.word	0x0000deb0


	//   ....[21]....
        /*0938*/ 	.word	0x0000e160


	//   ....[22]....
        /*093c*/ 	.word	0x0000e190


	//   ....[23]....
        /*0940*/ 	.word	0x0000e1e0


	//   ....[24]....
        /*0944*/ 	.word	0x0000f840


	//   ....[25]....
        /*0948*/ 	.word	0x0000f850


	//   ....[26]....
        /*094c*/ 	.word	0x0000f920


	//   ....[27]....
        /*0950*/ 	.word	0x0000f9e0


	//   ....[28]....
        /*0954*/ 	.word	0x00010690


	//   ....[29]....
        /*0958*/ 	.word	0x00010720


	//   ....[30]....
        /*095c*/ 	.word	0x00010750


	//   ....[31]....
        /*0960*/ 	.word	0x00010780


	//   ....[32]....
        /*0964*/ 	.word	0x000107a0


	//   ....[33]....
        /*0968*/ 	.word	0x000107b0


	//   ....[34]....
        /*096c*/ 	.word	0x000107c0


	//   ....[35]....
        /*0970*/ 	.word	0x000107d0


	//   ....[36]....
        /*0974*/ 	.word	0x000107e0


	//   ....[37]....
        /*0978*/ 	.word	0x000107f0


	//   ....[38]....
        /*097c*/ 	.word	0x00010800


	//   ....[39]....
        /*0980*/ 	.word	0x00010810


	//   ....[40]....
        /*0984*/ 	.word	0x00010820


	//   ....[41]....
        /*0988*/ 	.word	0x00010830


	//   ....[42]....
        /*098c*/ 	.word	0x00010840


	//   ....[43]....
        /*0990*/ 	.word	0x00010850


	//   ....[44]....
        /*0994*/ 	.word	0x00010860


	//   ....[45]....
        /*0998*/ 	.word	0x00010870


	//   ....[46]....
        /*099c*/ 	.word	0x00010880


	//   ....[47]....
        /*09a0*/ 	.word	0x00010890


	//   ....[48]....
        /*09a4*/ 	.word	0x000108a0


	//   ....[49]....
        /*09a8*/ 	.word	0x000108b0


	//   ....[50]....
        /*09ac*/ 	.word	0x000108c0


	//   ....[51]....
        /*09b0*/ 	.word	0x000108d0


	//   ....[52]....
        /*09b4*/ 	.word	0x000108e0


	//   ....[53]....
        /*09b8*/ 	.word	0x000108f0


	//   ....[54]....
        /*09bc*/ 	.word	0x00010900


	//   ....[55]....
        /*09c0*/ 	.word	0x00010910


	//   ....[56]....
        /*09c4*/ 	.word	0x00010920


	//   ....[57]....
        /*09c8*/ 	.word	0x00010930


	//   ....[58]....
        /*09cc*/ 	.word	0x00010940


	//   ....[59]....
        /*09d0*/ 	.word	0x00010950


	//   ....[60]....
        /*09d4*/ 	.word	0x00010960


	//   ....[61]....
        /*09d8*/ 	.word	0x00010970


	//   ....[62]....
        /*09dc*/ 	.word	0x00010980


	//   ....[63]....
        /*09e0*/ 	.word	0x00010990


	//   ....[64]....
        /*09e4*/ 	.word	0x000109a0


	//   ....[65]....
        /*09e8*/ 	.word	0x000109b0


	//   ....[66]....
        /*09ec*/ 	.word	0x000109c0


	//   ....[67]....
        /*09f0*/ 	.word	0x000109d0


	//   ....[68]....
        /*09f4*/ 	.word	0x000109e0


	//   ....[69]....
        /*09f8*/ 	.word	0x000109f0


	//   ....[70]....
        /*09fc*/ 	.word	0x00010a00


	//   ....[71]....
        /*0a00*/ 	.word	0x00010a10


	//   ....[72]....
        /*0a04*/ 	.word	0x00010a20


	//   ....[73]....
        /*0a08*/ 	.word	0x00010a30


	//   ....[74]....
        /*0a0c*/ 	.word	0x00010a40


	//   ....[75]....
        /*0a10*/ 	.word	0x00010a50


	//   ....[76]....
        /*0a14*/ 	.word	0x00011390


	//   ....[77]....
        /*0a18*/ 	.word	0x000113a0


	//   ....[78]....
        /*0a1c*/ 	.word	0x000113b0


	//   ....[79]....
        /*0a20*/ 	.word	0x000113f0


	//   ....[80]....
        /*0a24*/ 	.word	0x00011af0


	//   ....[81]....
        /*0a28*/ 	.word	0x00011b00


	//   ....[82]....
        /*0a2c*/ 	.word	0x00011c10


	//   ....[83]....
        /*0a30*/ 	.word	0x00011c30


	//   ....[84]....
        /*0a34*/ 	.word	0x00012070


	//   ....[85]....
        /*0a38*/ 	.word	0x00012080


	//   ....[86]....
        /*0a3c*/ 	.word	0x000124b0


	//   ....[87]....
        /*0a40*/ 	.word	0x000124c0


	//   ....[88]....
        /*0a44*/ 	.word	0x00013100


	//   ....[89]....
        /*0a48*/ 	.word	0x00013110


	//   ....[90]....
        /*0a4c*/ 	.word	0x00013210


	//   ....[91]....
        /*0a50*/ 	.word	0x00013230


	//   ....[92]....
        /*0a54*/ 	.word	0x000133b0


	//   ....[93]....
        /*0a58*/ 	.word	0x000135d0


	//   ....[94]....
        /*0a5c*/ 	.word	0x00013600


	//   ....[95]....
        /*0a60*/ 	.word	0x00013630


	//   ....[96]....
        /*0a64*/ 	.word	0x00013660


	//   ....[97]....
        /*0a68*/ 	.word	0x00013690


	//   ....[98]....
        /*0a6c*/ 	.word	0x000136c0


	//   ....[99]....
        /*0a70*/ 	.word	0x00013850


	//   ....[100]....
        /*0a74*/ 	.word	0x00013880


	//   ....[101]....
        /*0a78*/ 	.word	0x000138b0


	//   ....[102]....
        /*0a7c*/ 	.word	0x000138e0


	//   ....[103]....
        /*0a80*/ 	.word	0x00013910


	//   ....[104]....
        /*0a84*/ 	.word	0x00013940


	//   ....[105]....
        /*0a88*/ 	.word	0x000139d0


	//   ....[106]....
        /*0a8c*/ 	.word	0x00013a00


	//   ....[107]....
        /*0a90*/ 	.word	0x00013a10


	//   ....[108]....
        /*0a94*/ 	.word	0x00013ab0


	//   ....[109]....
        /*0a98*/ 	.word	0x00014c10


	//   ....[110]....
        /*0a9c*/ 	.word	0x000169f0


	//   ....[111]....
        /*0aa0*/ 	.word	0x00017890


	//   ....[112]....
        /*0aa4*/ 	.word	0x000178c0


	//   ....[113]....
        /*0aa8*/ 	.word	0x000178e0


	//   ....[114]....
        /*0aac*/ 	.word	0x000178f0


	//   ....[115]....
        /*0ab0*/ 	.word	0x000179f0


	//   ....[116]....
        /*0ab4*/ 	.word	0x00017a00


	//   ....[117]....
        /*0ab8*/ 	.word	0x000194a0


	//   ....[118]....
        /*0abc*/ 	.word	0x000194d0


	//   ....[119]....
        /*0ac0*/ 	.word	0x00019540


	//   ....[120]....
        /*0ac4*/ 	.word	0x00019570


	//   ....[121]....
        /*0ac8*/ 	.word	0x000195a0


	//   ....[122]....
        /*0acc*/ 	.word	0x000195d0


	//   ....[123]....
        /*0ad0*/ 	.word	0x00019600


	//   ....[124]....
        /*0ad4*/ 	.word	0x00019630


	//   ....[125]....
        /*0ad8*/ 	.word	0x000197d0


	//   ....[126]....
        /*0adc*/ 	.word	0x00019800


	//   ....[127]....
        /*0ae0*/ 	.word	0x00019830


	//   ....[128]....
        /*0ae4*/ 	.word	0x00019860


	//   ....[129]....
        /*0ae8*/ 	.word	0x00019890


	//   ....[130]....
        /*0aec*/ 	.word	0x000198c0


	//   ....[131]....
        /*0af0*/ 	.word	0x00019980


	//   ....[132]....
        /*0af4*/ 	.word	0x000199a0


	//   ....[133]....
        /*0af8*/ 	.word	0x000199b0


	//   ....[134]....
        /*0afc*/ 	.word	0x00019a10


	//   ....[135]....
        /*0b00*/ 	.word	0x0001a040


	//   ....[136]....
        /*0b04*/ 	.word	0x0001a4c0


	//   ....[137]....
        /*0b08*/ 	.word	0x0001a550


	//   ....[138]....
        /*0b0c*/ 	.word	0x0001a5a0


	//   ....[139]....
        /*0b10*/ 	.word	0x0001a5f0


	//   ....[140]....
        /*0b14*/ 	.word	0x0001a6d0


	//   ....[141]....
        /*0b18*/ 	.word	0x0001a760


	//   ....[142]....
        /*0b1c*/ 	.word	0x0001a7b0


	//   ....[143]....
        /*0b20*/ 	.word	0x0001a800


	//   ....[144]....
        /*0b24*/ 	.word	0x0001aa60


	//   ....[145]....
        /*0b28*/ 	.word	0x0001ad40


	//   ....[146]....
        /*0b2c*/ 	.word	0x0001af10


	//   ....[147]....
        /*0b30*/ 	.word	0x0001af70


	//   ....[148]....
        /*0b34*/ 	.word	0x0001afd0


	//   ....[149]....
        /*0b38*/ 	.word	0x0001b070


	//   ....[150]....
        /*0b3c*/ 	.word	0x0001b140


	//   ....[151]....
        /*0b40*/ 	.word	0x0001b220


	//   ....[152]....
        /*0b44*/ 	.word	0x0001b4f0


	//   ....[153]....
        /*0b48*/ 	.word	0x0001b590


	//   ....[154]....
        /*0b4c*/ 	.word	0x0001b720


	//   ....[155]....
        /*0b50*/ 	.word	0x0001b7a0


	//   ....[156]....
        /*0b54*/ 	.word	0x0001b820


	//   ....[157]....
        /*0b58*/ 	.word	0x0001b8a0


	//   ....[158]....
        /*0b5c*/ 	.word	0x0001b920


	//   ....[159]....
        /*0b60*/ 	.word	0x0001b9b0


	//   ....[160]....
        /*0b64*/ 	.word	0x0001ba50


	//   ....[161]....
        /*0b68*/ 	.word	0x0001bb00


	//   ....[162]....
        /*0b6c*/ 	.word	0x0001bb80


	//   ....[163]....
        /*0b70*/ 	.word	0x0001bc00


	//   ....[164]....
        /*0b74*/ 	.word	0x0001bc80


	//   ....[165]....
        /*0b78*/ 	.word	0x0001bd10


	//   ....[166]....
        /*0b7c*/ 	.word	0x0001bd90


	//   ....[167]....
        /*0b80*/ 	.word	0x0001be30


	//   ....[168]....
        /*0b84*/ 	.word	0x0001be80


	//   ....[169]....
        /*0b88*/ 	.word	0x0001bf10


	//   ....[170]....
        /*0b8c*/ 	.word	0x0001c040


	//----- nvinfo : EIATTR_REG_RECONFIG
	.align		4
.L_145:
        /*0b90*/ 	.byte	0x01, 0x54
	.zero		2


	//----- nvinfo : EIATTR_SYSCALL_OFFSETS
	.align		4
        /*0b94*/ 	.byte	0x04, 0x46
        /*0b96*/ 	.short	(.L_147 - .L_146)


	//   ....[0]....
.L_146:
        /*0b98*/ 	.word	0x00001cd0


	//   ....[1]....
        /*0b9c*/ 	.word	0x00001e20


	//   ....[2]....
        /*0ba0*/ 	.word	0x000071b0


	//   ....[3]....
        /*0ba4*/ 	.word	0x000074f0


	//   ....[4]....
        /*0ba8*/ 	.word	0x00016470


	//   ....[5]....
        /*0bac*/ 	.word	0x00016600


	//   ....[6]....
        /*0bb0*/ 	.word	0x00016750


	//   ....[7]....
        /*0bb4*/ 	.word	0x000168a0


	//   ....[8]....
        /*0bb8*/ 	.word	0x00017380


	//----- nvinfo : EIATTR_MBARRIER_INSTR_OFFSETS
	.align		4
.L_147:
        /*0bbc*/ 	.byte	0x04, 0x39
        /*0bbe*/ 	.short	(.L_149 - .L_148)


	//   ....[0]....
.L_148:
        /*0bc0*/ 	.word	0x000002b0
        /*0bc4*/ 	.word	0x000000ff
        /*0bc8*/ 	.word	0x00019c00
        /*0bcc*/ 	.short	0x0100
        /*0bce*/ 	.byte	0x08
	.zero		1


	//   ....[1]....
        /*0bd0*/ 	.word	0x000002c0
        /*0bd4*/ 	.word	0x000000ff
        /*0bd8*/ 	.word	0x00019c20
        /*0bdc*/ 	.short	0x0100
        /*0bde*/ 	.byte	0x08
	.zero		1


	//   ....[2]....
        /*0be0*/ 	.word	0x000003b0
        /*0be4*/ 	.word	0x000000ff
        /*0be8*/ 	.word	0x00019c30
        /*0bec*/ 	.short	0x0100
        /*0bee*/ 	.byte	0x08
	.zero		1


	//   ....[3]....
        /*0bf0*/ 	.word	0x000003c0
        /*0bf4*/ 	.word	0x000000ff
        /*0bf8*/ 	.word	0x00019c40
        /*0bfc*/ 	.short	0x0100
        /*0bfe*/ 	.byte	0x08
	.zero		1


	//   ....[4]....
        /*0c00*/ 	.word	0x000003d0
        /*0c04*/ 	.word	0x000000ff
        /*0c08*/ 	.word	0x00019c38
        /*0c0c*/ 	.short	0x0100
        /*0c0e*/ 	.byte	0x08
	.zero		1


	//   ....[5]....
        /*0c10*/ 	.word	0x000003e0
        /*0c14*/ 	.word	0x000000ff
        /*0c18*/ 	.word	0x00019c48
        /*0c1c*/ 	.short	0x0100
        /*0c1e*/ 	.byte	0x08
	.zero		1


	//   ....[6]....
        /*0c20*/ 	.word	0x00000510
        /*0c24*/ 	.word	0x000000ff
        /*0c28*/ 	.word	0x00019c50
        /*0c2c*/ 	.short	0x0100
        /*0c2e*/ 	.byte	0x08
	.zero		1


	//   ....[7]....
        /*0c30*/ 	.word	0x00000520
        /*0c34*/ 	.word	0x000000ff
        /*0c38*/ 	.word	0x00019c60
        /*0c3c*/ 	.short	0x0100
        /*0c3e*/ 	.byte	0x08
	.zero		1


	//   ....[8]....
        /*0c40*/ 	.word	0x00000530
        /*0c44*/ 	.word	0x000000ff
        /*0c48*/ 	.word	0x00019c58
        /*0c4c*/ 	.short	0x0100
        /*0c4e*/ 	.byte	0x08
	.zero		1


	//   ....[9]....
        /*0c50*/ 	.word	0x00000540
        /*0c54*/ 	.word	0x000000ff
        /*0c58*/ 	.word	0x00019c68
        /*0c5c*/ 	.short	0x0100
        /*0c5e*/ 	.byte	0x08
	.zero		1


	//   ....[10]....
        /*0c60*/ 	.word	0x00000630
        /*0c64*/ 	.word	0x000000ff
        /*0c68*/ 	.word	0x00019c70
        /*0c6c*/ 	.short	0x0100
        /*0c6e*/ 	.byte	0x06
	.zero		1


	//   ....[11]....
        /*0c70*/ 	.word	0x00000640
        /*0c74*/ 	.word	0x000000ff
        /*0c78*/ 	.word	0x00019c80
        /*0c7c*/ 	.short	0x0100
        /*0c7e*/ 	.byte	0x06
	.zero		1


	//   ....[12]....
        /*0c80*/ 	.word	0x00000650
        /*0c84*/ 	.word	0x000000ff
        /*0c88*/ 	.word	0x00019c78
        /*0c8c*/ 	.short	0x0100
        /*0c8e*/ 	.byte	0x06
	.zero		1


	//   ....[13]....
        /*0c90*/ 	.word	0x00000660
        /*0c94*/ 	.word	0x000000ff
        /*0c98*/ 	.word	0x00019c88
        /*0c9c*/ 	.short	0x0100
        /*0c9e*/ 	.byte	0x06
	.zero		1


	//   ....[14]....
        /*0ca0*/ 	.word	0x00000790
        /*0ca4*/ 	.word	0x000000ff
        /*0ca8*/ 	.word	0x00019c90
        /*0cac*/ 	.short	0x0100
        /*0cae*/ 	.byte	0x08
	.zero		1


	//   ....[15]....
        /*0cb0*/ 	.word	0x000007a0
        /*0cb4*/ 	.word	0x000000ff
        /*0cb8*/ 	.word	0x00019ca0
        /*0cbc*/ 	.short	0x0100
        /*0cbe*/ 	.byte	0x08
	.zero		1


	//   ....[16]....
        /*0cc0*/ 	.word	0x000007b0
        /*0cc4*/ 	.word	0x000000ff
        /*0cc8*/ 	.word	0x00019c98
        /*0ccc*/ 	.short	0x0100
        /*0cce*/ 	.byte	0x08
	.zero		1


	//   ....[17]....
        /*0cd0*/ 	.word	0x000007c0
        /*0cd4*/ 	.word	0x000000ff
        /*0cd8*/ 	.word	0x00019ca8
        /*0cdc*/ 	.short	0x0100
        /*0cde*/ 	.byte	0x08
	.zero		1


	//   ....[18]....
        /*0ce0*/ 	.word	0x000008f0
        /*0ce4*/ 	.word	0x000000ff
        /*0ce8*/ 	.word	0x00019cb0
        /*0cec*/ 	.short	0x0100
        /*0cee*/ 	.byte	0x08
	.zero		1


	//   ....[19]....
        /*0cf0*/ 	.word	0x00000900
        /*0cf4*/ 	.word	0x000000ff
        /*0cf8*/ 	.word	0x00019cc0
        /*0cfc*/ 	.short	0x0100
        /*0cfe*/ 	.byte	0x08
	.zero		1


	//   ....[20]....
        /*0d00*/ 	.word	0x00000910
        /*0d04*/ 	.word	0x000000ff
        /*0d08*/ 	.word	0x00019cb8
        /*0d0c*/ 	.short	0x0100
        /*0d0e*/ 	.byte	0x08
	.zero		1


	//   ....[21]....
        /*0d10*/ 	.word	0x00000920
        /*0d14*/ 	.word	0x000000ff
        /*0d18*/ 	.word	0x00019cc8
        /*0d1c*/ 	.short	0x0100
        /*0d1e*/ 	.byte	0x08
	.zero		1


	//   ....[22]....
        /*0d20*/ 	.word	0x00002b20
        /*0d24*/ 	.word	0x00000053
        /*0d28*/ 	.word	0x00019c90
        /*0d2c*/ 	.short	0x010a
        /*0d2e*/ 	.byte	0x3f
	.zero		1


	//   ....[23]....
        /*0d30*/ 	.word	0x00004340
        /*0d34*/ 	.word	0x00000053
        /*0d38*/ 	.word	0x00019c90
        /*0d3c*/ 	.short	0x010a
        /*0d3e*/ 	.byte	0x3f
	.zero		1


	//   ....[24]....
        /*0d40*/ 	.word	0x000063c0
        /*0d44*/ 	.word	0x00000053
        /*0d48*/ 	.word	0x00019c90
        /*0d4c*/ 	.short	0x010a
        /*0d4e*/ 	.byte	0x3f
	.zero		1


	//   ....[25]....
        /*0d50*/ 	.word	0x00006590
        /*0d54*/ 	.word	0x00000008
        /*0d58*/ 	.word	0x00000000
        /*0d5c*/ 	.short	0x0101
        /*0d5e*/ 	.byte	0x3f
	.zero		1


	//   ....[26]....
        /*0d60*/ 	.word	0x000065d0
        /*0d64*/ 	.word	0x00000053
        /*0d68*/ 	.word	0x00019cb0
        /*0d6c*/ 	.short	0x010a
        /*0d6e*/ 	.byte	0x3f
	.zero		1


	//   ....[27]....
        /*0d70*/ 	.word	0x00006840
        /*0d74*/ 	.word	0x00000053
        /*0d78*/ 	.word	0x00000000
        /*0d7c*/ 	.short	0x0101
        /*0d7e*/ 	.byte	0x3f
	.zero		1


	//   ....[28]....
        /*0d80*/ 	.word	0x00007250
        /*0d84*/ 	.word	0x00000010
        /*0d88*/ 	.word	0x00019c00
        /*0d8c*/ 	.short	0x010a
        /*0d8e*/ 	.byte	0x3f
	.zero		1


	//   ....[29]....
        /*0d90*/ 	.word	0x000072a0
        /*0d94*/ 	.word	0x00000010
        /*0d98*/ 	.word	0x00019c00
        /*0d9c*/ 	.short	0x010a
        /*0d9e*/ 	.byte	0x3f
	.zero		1


	//   ....[30]....
        /*0da0*/ 	.word	0x00007900
        /*0da4*/ 	.word	0x00000010
        /*0da8*/ 	.word	0x00019c00
        /*0dac*/ 	.short	0x010a
        /*0dae*/ 	.byte	0x3f
	.zero		1


	//   ....[31]....
        /*0db0*/ 	.word	0x00009410
        /*0db4*/ 	.word	0x00000010
        /*0db8*/ 	.word	0x00019c00
        /*0dbc*/ 	.short	0x010a
        /*0dbe*/ 	.byte	0x3f
	.zero		1


	//   ....[32]....
        /*0dc0*/ 	.word	0x0000b580
        /*0dc4*/ 	.word	0x00000003
        /*0dc8*/ 	.word	0x00019c30
        /*0dcc*/ 	.short	0x010a
        /*0dce*/ 	.byte	0x3f
	.zero		1


	//   ....[33]....
        /*0dd0*/ 	.word	0x0000b630
        /*0dd4*/ 	.word	0x00000003
        /*0dd8*/ 	.word	0x00019c30
        /*0ddc*/ 	.short	0x010a
        /*0dde*/ 	.byte	0x3f
	.zero		1


	//   ....[34]....
        /*0de0*/ 	.word	0x0000cc90
        /*0de4*/ 	.word	0x00000003
        /*0de8*/ 	.word	0x00000000
        /*0dec*/ 	.short	0x0101
        /*0dee*/ 	.byte	0x3f
	.zero		1


	//   ....[35]....
        /*0df0*/ 	.word	0x0000d820
        /*0df4*/ 	.word	0x00000009
        /*0df8*/ 	.word	0x00019c30
        /*0dfc*/ 	.short	0x010a
        /*0dfe*/ 	.byte	0x3f
	.zero		1


	//   ....[36]....
        /*0e00*/ 	.word	0x0000d8a0
        /*0e04*/ 	.word	0x00000009
        /*0e08*/ 	.word	0x00019c30
        /*0e0c*/ 	.short	0x010a
        /*0e0e*/ 	.byte	0x3f
	.zero		1


	//   ....[37]....
        /*0e10*/ 	.word	0x0000dad0
        /*0e14*/ 	.word	0x0000000e
        /*0e18*/ 	.word	0x00019c50
        /*0e1c*/ 	.short	0x010a
        /*0e1e*/ 	.byte	0x3f
	.zero		1


	//   ....[38]....
        /*0e20*/ 	.word	0x0000db20
        /*0e24*/ 	.word	0x0000000e
        /*0e28*/ 	.word	0x00019c50
        /*0e2c*/ 	.short	0x010a
        /*0e2e*/ 	.byte	0x3f
	.zero		1


	//   ....[39]....
        /*0e30*/ 	.word	0x0000e8c0
        /*0e34*/ 	.word	0x00000009
        /*0e38*/ 	.word	0x00000000
        /*0e3c*/ 	.short	0x0101
        /*0e3e*/ 	.byte	0x3f
	.zero		1


	//   ....[40]....
        /*0e40*/ 	.word	0x0000ef20
        /*0e44*/ 	.word	0x0000000e
        /*0e48*/ 	.word	0x00000000
        /*0e4c*/ 	.short	0x0101
        /*0e4e*/ 	.byte	0x3f
	.zero		1


	//   ....[41]....
        /*0e50*/ 	.word	0x0000f5c0
        /*0e54*/ 	.word	0x00000007
        /*0e58*/ 	.word	0x00019c50
        /*0e5c*/ 	.short	0x010a
        /*0e5e*/ 	.byte	0x3f
	.zero		1


	//   ....[42]....
        /*0e60*/ 	.word	0x0000f610
        /*0e64*/ 	.word	0x00000007
        /*0e68*/ 	.word	0x00019c50
        /*0e6c*/ 	.short	0x010a
        /*0e6e*/ 	.byte	0x3f
	.zero		1


	//   ....[43]....
        /*0e70*/ 	.word	0x0000fed0
        /*0e74*/ 	.word	0x00000004
        /*0e78*/ 	.word	0x00000000
        /*0e7c*/ 	.short	0x0101
        /*0e7e*/ 	.byte	0x3f
	.zero		1


	//   ....[44]....
        /*0e80*/ 	.word	0x00011b10
        /*0e84*/ 	.word	0x00000000
        /*0e88*/ 	.word	0x00000000
        /*0e8c*/ 	.short	0x0101
        /*0e8e*/ 	.byte	0x3f
	.zero		1


	//   ....[45]....
        /*0e90*/ 	.word	0x00012060
        /*0e94*/ 	.word	0x00000002
        /*0e98*/ 	.word	0x00000000
        /*0e9c*/ 	.short	0x0101
        /*0e9e*/ 	.byte	0x3f
	.zero		1


	//   ....[46]....
        /*0ea0*/ 	.word	0x00014cf0
        /*0ea4*/ 	.word	0x00000012
        /*0ea8*/ 	.word	0x00019c20
        /*0eac*/ 	.short	0x010a
        /*0eae*/ 	.byte	0x3f
	.zero		1


	//   ....[47]....
        /*0eb0*/ 	.word	0x00014d80
        /*0eb4*/ 	.word	0x00000009
        /*0eb8*/ 	.word	0x00019ca0
        /*0ebc*/ 	.short	0x010a
        /*0ebe*/ 	.byte	0x3f
	.zero		1


	//   ....[48]....
        /*0ec0*/ 	.word	0x000151d0
        /*0ec4*/ 	.word	0x00000009
        /*0ec8*/ 	.word	0x00019cc0
        /*0ecc*/ 	.short	0x010a
        /*0ece*/ 	.byte	0x3f
	.zero		1


	//   ....[49]....
        /*0ed0*/ 	.word	0x000156e0
        /*0ed4*/ 	.word	0x00000009
        /*0ed8*/ 	.word	0x00019ca0
        /*0edc*/ 	.short	0x010a
        /*0ede*/ 	.byte	0x3f
	.zero		1


	//   ....[50]....
        /*0ee0*/ 	.word	0x00015b20
        /*0ee4*/ 	.word	0x00000009
        /*0ee8*/ 	.word	0x00019cc0
        /*0eec*/ 	.short	0x010a
        /*0eee*/ 	.byte	0x3f
	.zero		1


	//   ....[51]....
        /*0ef0*/ 	.word	0x00016c40
        /*0ef4*/ 	.word	0x00000004
        /*0ef8*/ 	.word	0x00019c80
        /*0efc*/ 	.short	0x010a
        /*0efe*/ 	.byte	0x3f
	.zero		1


	//   ....[52]....
        /*0f00*/ 	.word	0x00016ea0
        /*0f04*/ 	.word	0x00000004
        /*0f08*/ 	.word	0x00019c40
        /*0f0c*/ 	.short	0x010a
        /*0f0e*/ 	.byte	0x3f
	.zero		1


	//   ....[53]....
        /*0f10*/ 	.word	0x00017ae0
        /*0f14*/ 	.word	0x00000012
        /*0f18*/ 	.word	0x00019c00
        /*0f1c*/ 	.short	0x0107
        /*0f1e*/ 	.byte	0x3f
	.zero		1


	//   ....[54]....
        /*0f20*/ 	.word	0x00017be0
        /*0f24*/ 	.word	0x00000012
        /*0f28*/ 	.word	0x00019c00
        /*0f2c*/ 	.short	0x0101
        /*0f2e*/ 	.byte	0x3f
	.zero		1


	//   ....[55]....
        /*0f30*/ 	.word	0x00017c00
        /*0f34*/ 	.word	0x00000012
        /*0f38*/ 	.word	0x00019c20
        /*0f3c*/ 	.short	0x010a
        /*0f3e*/ 	.byte	0x3f
	.zero		1


	//   ....[56]....
        /*0f40*/ 	.word	0x00017ee0
        /*0f44*/ 	.word	0x00000006
        /*0f48*/ 	.word	0x00019c80
        /*0f4c*/ 	.short	0x010a
        /*0f4e*/ 	.byte	0x3f
	.zero		1


	//   ....[57]....
        /*0f50*/ 	.word	0x00018330
        /*0f54*/ 	.word	0x00000006
        /*0f58*/ 	.word	0x00019c40
        /*0f5c*/ 	.short	0x010a
        /*0f5e*/ 	.byte	0x3f
	.zero		1


	//   ....[58]....
        /*0f60*/ 	.word	0x000187d0
        /*0f64*/ 	.word	0x00000003
        /*0f68*/ 	.word	0x00019c70
        /*0f6c*/ 	.short	0x010a
        /*0f6e*/ 	.byte	0x3f
	.zero		1


	//   ....[59]....
        /*0f70*/ 	.word	0x00018850
        /*0f74*/ 	.word	0x00000003
        /*0f78*/ 	.word	0x00019c60
        /*0f7c*/ 	.short	0x010a
        /*0f7e*/ 	.byte	0x3f
	.zero		1


	//   ....[60]....
        /*0f80*/ 	.word	0x00018bd0
        /*0f84*/ 	.word	0x00000003
        /*0f88*/ 	.word	0x00019c50
        /*0f8c*/ 	.short	0x0101
        /*0f8e*/ 	.byte	0x3f
	.zero		1


	//   ....[61]....
        /*0f90*/ 	.word	0x00018c50
        /*0f94*/ 	.word	0x00000003
        /*0f98*/ 	.word	0x00000000
        /*0f9c*/ 	.short	0x0101
        /*0f9e*/ 	.byte	0x3f
	.zero		1


	//   ....[62]....
        /*0fa0*/ 	.word	0x00018e40
        /*0fa4*/ 	.word	0x00000003
        /*0fa8*/ 	.word	0x00019c70
        /*0fac*/ 	.short	0x010a
        /*0fae*/ 	.byte	0x3f
	.zero		1


	//   ....[63]....
        /*0fb0*/ 	.word	0x00018eb0
        /*0fb4*/ 	.word	0x00000003
        /*0fb8*/ 	.word	0x00019c60
        /*0fbc*/ 	.short	0x010a
        /*0fbe*/ 	.byte	0x3f
	.zero		1


	//   ....[64]....
        /*0fc0*/ 	.word	0x00019230
        /*0fc4*/ 	.word	0x00000003
        /*0fc8*/ 	.word	0x00019c50
        /*0fcc*/ 	.short	0x0101
        /*0fce*/ 	.byte	0x3f
	.zero		1


	//   ....[65]....
        /*0fd0*/ 	.word	0x00019280
        /*0fd4*/ 	.word	0x00000000
        /*0fd8*/ 	.word	0x00000000
        /*0fdc*/ 	.short	0x0101
        /*0fde*/ 	.byte	0x3f
	.zero		1


	//   ....[66]....
        /*0fe0*/ 	.word	0x00019fc0
        /*0fe4*/ 	.word	0x00000008
        /*0fe8*/ 	.word	0x00019c20
        /*0fec*/ 	.short	0x010a
        /*0fee*/ 	.byte	0x3f
	.zero		1


	//   ....[67]....
        /*0ff0*/ 	.word	0x0001a150
        /*0ff4*/ 	.word	0x00000006
        /*0ff8*/ 	.word	0x00000000
        /*0ffc*/ 	.short	0x010a
        /*0ffe*/ 	.byte	0x3f
	.zero		1


	//   ....[68]....
        /*1000*/ 	.word	0x0001a1c0
        /*1004*/ 	.word	0x00000007
        /*1008*/ 	.word	0x00000000
        /*100c*/ 	.short	0x010a
        /*100e*/ 	.byte	0x3f
	.zero		1


	//   ....[69]....
        /*1010*/ 	.word	0x0001a210
        /*1014*/ 	.word	0x00000002
        /*1018*/ 	.word	0x00019c60
        /*101c*/ 	.short	0x010a
        /*101e*/ 	.byte	0x3f
	.zero		1


	//   ....[70]....
        /*1020*/ 	.word	0x0001a260
        /*1024*/ 	.word	0x00000005
        /*1028*/ 	.word	0x00019c60
        /*102c*/ 	.short	0x010a
        /*102e*/ 	.byte	0x3f
	.zero		1


	//   ....[71]....
        /*1030*/ 	.word	0x0001a2a0
        /*1034*/ 	.word	0x00000002
        /*1038*/ 	.word	0x00019c80
        /*103c*/ 	.short	0x010a
        /*103e*/ 	.byte	0x3f
	.zero		1


	//   ....[72]....
        /*1040*/ 	.word	0x0001a2c0
        /*1044*/ 	.word	0x00000005
        /*1048*/ 	.word	0x00019c80
        /*104c*/ 	.short	0x010a
        /*104e*/ 	.byte	0x3f
	.zero		1


	//   ....[73]....
        /*1050*/ 	.word	0x0001a320
        /*1054*/ 	.word	0x00000053
        /*1058*/ 	.word	0x00019c90
        /*105c*/ 	.short	0x010a
        /*105e*/ 	.byte	0x3f
	.zero		1


	//   ....[74]....
        /*1060*/ 	.word	0x0001a370
        /*1064*/ 	.word	0x00000053
        /*1068*/ 	.word	0x00019c90
        /*106c*/ 	.short	0x010a
        /*106e*/ 	.byte	0x3f
	.zero		1


	//   ....[75]....
        /*1070*/ 	.word	0x0001a3c0
        /*1074*/ 	.word	0x00000053
        /*1078*/ 	.word	0x00019c90
        /*107c*/ 	.short	0x010a
        /*107e*/ 	.byte	0x3f
	.zero		1


	//   ....[76]....
        /*1080*/ 	.word	0x0001a410
        /*1084*/ 	.word	0x00000053
        /*1088*/ 	.word	0x00019cb0
        /*108c*/ 	.short	0x010a
        /*108e*/ 	.byte	0x3f
	.zero		1


	//   ....[77]....
        /*1090*/ 	.word	0x0001a620
        /*1094*/ 	.word	0x00000010
        /*1098*/ 	.word	0x00019c00
        /*109c*/ 	.short	0x010a
        /*109e*/ 	.byte	0x3f
	.zero		1


	//   ....[78]....
        /*10a0*/ 	.word	0x0001a840
        /*10a4*/ 	.word	0x00000010
        /*10a8*/ 	.word	0x00019c00
        /*10ac*/ 	.short	0x010a
        /*10ae*/ 	.byte	0x3f
	.zero		1


	//   ....[79]....
        /*10b0*/ 	.word	0x0001a890
        /*10b4*/ 	.word	0x00000003
        /*10b8*/ 	.word	0x00019c30
        /*10bc*/ 	.short	0x010a
        /*10be*/ 	.byte	0x3f
	.zero		1


	//   ....[80]....
        /*10c0*/ 	.word	0x0001a8e0
        /*10c4*/ 	.word	0x00000009
        /*10c8*/ 	.word	0x00019c30
        /*10cc*/ 	.short	0x010a
        /*10ce*/ 	.byte	0x3f
	.zero		1


	//   ....[81]....
        /*10d0*/ 	.word	0x0001a930
        /*10d4*/ 	.word	0x0000000e
        /*10d8*/ 	.word	0x00019c50
        /*10dc*/ 	.short	0x010a
        /*10de*/ 	.byte	0x3f
	.zero		1


	//   ....[82]....
        /*10e0*/ 	.word	0x0001a980
        /*10e4*/ 	.word	0x00000007
        /*10e8*/ 	.word	0x00019c50
        /*10ec*/ 	.short	0x010a
        /*10ee*/ 	.byte	0x3f
	.zero		1


	//   ....[83]....
        /*10f0*/ 	.word	0x0001ab20
        /*10f4*/ 	.word	0x00000012
        /*10f8*/ 	.word	0x00019c20
        /*10fc*/ 	.short	0x010a
        /*10fe*/ 	.byte	0x3f
	.zero		1


	//   ....[84]....
        /*1100*/ 	.word	0x0001ab70
        /*1104*/ 	.word	0x00000009
        /*1108*/ 	.word	0x00019ca0
        /*110c*/ 	.short	0x010a
        /*110e*/ 	.byte	0x3f
	.zero		1


	//   ....[85]....
        /*1110*/ 	.word	0x0001abc0
        /*1114*/ 	.word	0x00000009
        /*1118*/ 	.word	0x00019cc0
        /*111c*/ 	.short	0x010a
        /*111e*/ 	.byte	0x3f
	.zero		1


	//   ....[86]....
        /*1120*/ 	.word	0x0001ac10
        /*1124*/ 	.word	0x00000009
        /*1128*/ 	.word	0x00019ca0
        /*112c*/ 	.short	0x010a
        /*112e*/ 	.byte	0x3f
	.zero		1


	//   ....[87]....
        /*1130*/ 	.word	0x0001ac60
        /*1134*/ 	.word	0x00000009
        /*1138*/ 	.word	0x00019cc0
        /*113c*/ 	.short	0x010a
        /*113e*/ 	.byte	0x3f
	.zero		1


	//   ....[88]....
        /*1140*/ 	.word	0x0001ae00
        /*1144*/ 	.word	0x00000004
        /*1148*/ 	.word	0x00019c80
        /*114c*/ 	.short	0x010a
        /*114e*/ 	.byte	0x3f
	.zero		1


	//   ....[89]....
        /*1150*/ 	.word	0x0001ae50
        /*1154*/ 	.word	0x00000004
        /*1158*/ 	.word	0x00019c40
        /*115c*/ 	.short	0x010a
        /*115e*/ 	.byte	0x3f
	.zero		1


	//   ....[90]....
        /*1160*/ 	.word	0x0001b260
        /*1164*/ 	.word	0x00000012
        /*1168*/ 	.word	0x00019c20
        /*116c*/ 	.short	0x010a
        /*116e*/ 	.byte	0x3f
	.zero		1


	//   ....[91]....
        /*1170*/ 	.word	0x0001b2b0
        /*1174*/ 	.word	0x00000006
        /*1178*/ 	.word	0x00019c80
        /*117c*/ 	.short	0x010a
        /*117e*/ 	.byte	0x3f
	.zero		1


	//   ....[92]....
        /*1180*/ 	.word	0x0001b300
        /*1184*/ 	.word	0x00000006
        /*1188*/ 	.word	0x00019c40
        /*118c*/ 	.short	0x010a
        /*118e*/ 	.byte	0x3f
	.zero		1


	//   ....[93]....
        /*1190*/ 	.word	0x0001b350
        /*1194*/ 	.word	0x00000003
        /*1198*/ 	.word	0x00019c70
        /*119c*/ 	.short	0x010a
        /*119e*/ 	.byte	0x3f
	.zero		1


	//   ....[94]....
        /*11a0*/ 	.word	0x0001b3a0
        /*11a4*/ 	.word	0x00000003
        /*11a8*/ 	.word	0x00019c60
        /*11ac*/ 	.short	0x010a
        /*11ae*/ 	.byte	0x3f
	.zero		1


	//   ....[95]....
        /*11b0*/ 	.word	0x0001b3f0
        /*11b4*/ 	.word	0x00000003
        /*11b8*/ 	.word	0x00019c70
        /*11bc*/ 	.short	0x010a
        /*11be*/ 	.byte	0x3f
	.zero		1


	//   ....[96]....
        /*11c0*/ 	.word	0x0001b440
        /*11c4*/ 	.word	0x00000003
        /*11c8*/ 	.word	0x00019c60
        /*11cc*/ 	.short	0x010a
        /*11ce*/ 	.byte	0x3f
	.zero		1


	//   ....[97]....
        /*11d0*/ 	.word	0x0001bf60
        /*11d4*/ 	.word	0x00000008
        /*11d8*/ 	.word	0x00019c20
        /*11dc*/ 	.short	0x010a
        /*11de*/ 	.byte	0x3f
	.zero		1


	//   ....[98]....
        /*11e0*/ 	.word	0x0001c100
        /*11e4*/ 	.word	0x00000006
        /*11e8*/ 	.word	0x00000000
        /*11ec*/ 	.short	0x010a
        /*11ee*/ 	.byte	0x3f
	.zero		1


	//   ....[99]....
        /*11f0*/ 	.word	0x0001c150
        /*11f4*/ 	.word	0x00000007
        /*11f8*/ 	.word	0x00000000
        /*11fc*/ 	.short	0x010a
        /*11fe*/ 	.byte	0x3f
	.zero		1


	//   ....[100]....
        /*1200*/ 	.word	0x0001c1a0
        /*1204*/ 	.word	0x00000002
        /*1208*/ 	.word	0x00019c60
        /*120c*/ 	.short	0x010a
        /*120e*/ 	.byte	0x3f
	.zero		1


	//   ....[101]....
        /*1210*/ 	.word	0x0001c1f0
        /*1214*/ 	.word	0x00000005
        /*1218*/ 	.word	0x00019c60
        /*121c*/ 	.short	0x010a
        /*121e*/ 	.byte	0x3f
	.zero		1


	//   ....[102]....
        /*1220*/ 	.word	0x0001c240
        /*1224*/ 	.word	0x00000002
        /*1228*/ 	.word	0x00019c80
        /*122c*/ 	.short	0x010a
        /*122e*/ 	.byte	0x3f
	.zero		1


	//----- nvinfo : EIATTR_NUM_MBARRIERS
	.align		4
.L_149:
        /*1230*/ 	.byte	0x03, 0x38
        /*1232*/ 	.short	0x0016


	//----- nvinfo : EIATTR_EXIT_INSTR_OFFSETS
	.align		4
        /*1234*/ 	.byte	0x04, 0x1c
        /*1236*/ 	.short	(.L_151 - .L_150)


	//   ....[0]....
.L_150:
        /*1238*/ 	.word	0x0001a310


	//----- nvinfo : EIATTR_MAX_THREADS
	.align		4
.L_151:
        /*123c*/ 	.byte	0x04, 0x05
        /*123e*/ 	.short	(.L_153 - .L_152)
.L_152:
        /*1240*/ 	.word	0x00000200
        /*1244*/ 	.word	0x00000001
        /*1248*/ 	.word	0x00000001


	//----- nvinfo : EIATTR_CRS_STACK_SIZE
	.align		4
.L_153:
        /*124c*/ 	.byte	0x04, 0x1e
        /*124e*/ 	.short	(.L_155 - .L_154)
.L_154:
        /*1250*/ 	.word	0x00000000


	//----- nvinfo : EIATTR_CBANK_PARAM_SIZE
	.align		4
.L_155:
        /*1254*/ 	.byte	0x03, 0x19
        /*1256*/ 	.short	0x0af0


	//----- nvinfo : EIATTR_PARAM_CBANK
	.align		4
        /*1258*/ 	.byte	0x04, 0x0a
        /*125a*/ 	.short	(.L_157 - .L_156)
	.align		4
.L_156:
        /*125c*/ 	.word	index@(.nv.constant0._ZN7cutlass13device_kernelIN5flash11enable_sm90INS1_16FlashAttnFwdSm90INS1_25CollectiveMainloopFwdSm90ILi2EN4cute5tupleIJNS5_1CILi1EEES8_S8_EEENS6_IJNS7_ILi192EEENS7_ILi128EEENS7_ILi96EEEEEELi96ENS_12float_e4m3_tEfNS_4arch4Sm90ELb0ELb0ELb0ELb1ELb0ELb1ELb0ELb1ELb1ELb1ELb1ELb0EEENS1_21CollectiveEpilogueFwdINS6_IJSA_SC_SB_EEES9_NS_10bfloat16_tESG_Li384ELb1ELb1ELb1ELb1EEENS1_36VarlenDynamicPersistentTileSchedulerILi192ELi128ELi384ELi128ELb1ELb1ELb1ELb0ELb1ELb1EEEEEEEEEvNT_6ParamsE)
        /*1260*/ 	.short	0x0210
        /*1262*/ 	.short	0x0af0


	//----- nvinfo : EIATTR_SW_WAR
	.align		4
.L_157:
        /*1264*/ 	.byte	0x04, 0x36
        /*1266*/ 	.short	(.L_159 - .L_158)
.L_158:
        /*1268*/ 	.word	0x00000008
.L_159:


//--------------------- .nv.info._ZN7cutlass13device_kernelIN5flash11enable_sm90INS1_16FlashAttnFwdSm90INS1_25CollectiveMainloopFwdSm90ILi2EN4cute5tupleIJNS5_1CILi1EEES8_S8_EEENS6_IJNS7_ILi192EEENS7_ILi128EEENS7_ILi96EEEEEELi96ENS_12float_e4m3_tEfNS_4arch4Sm90ELb0ELb1ELb0ELb0ELb0ELb0ELb0ELb1ELb1ELb1ELb1ELb0EEENS1_21CollectiveEpilogueFwdINS6_IJSA_SC_SB_EEES9_NS_10bfloat16_tESG_Li384ELb0ELb1ELb1ELb1EEENS1_19SingleTileSchedulerILb0ELb1ELb1ELi192EEEEEEEEEvNT_6ParamsE --------------------------
	.section	.nv.info._ZN7cutlass13device_kernelIN5flash11enable_sm90INS1_16FlashAttnFwdSm90INS1_25CollectiveMainloopFwdSm90ILi2EN4cute5tupleIJNS5_1CILi1EEES8_S8_EEENS6_IJNS7_ILi192EEENS7_ILi128EEENS7_ILi96EEEEEELi96ENS_12float_e4m3_tEfNS_4arch4Sm90ELb0ELb1ELb0ELb0ELb0ELb0ELb0ELb1ELb1ELb1ELb1ELb0EEENS1_21CollectiveEpilogueFwdINS6_IJSA_SC_SB_EEES9_NS_10bfloat16_tESG_Li384ELb0ELb1ELb1ELb1EEENS1_19SingleTileSchedulerILb0ELb1ELb1ELi192EEEEEEEEEvNT_6ParamsE,"",@"SHT_CUDA_INFO"
	.sectionflags	@""
	.align	4


	//----- nvinfo : EIATTR_CUDA_API_VERSION
	.align		4
        /*0000*/ 	.byte	0x04, 0x37
        /*0002*/ 	.short	(.L_161 - .L_160)
.L_160:
        /*0004*/ 	.word	0x00000082


	//----- nvinfo : EIATTR_KPARAM_INFO
	.align		4
.L_161:
        /*0008*/ 	.byte	0x04, 0x17
        /*000a*/ 	.short	(.L_163 - .L_162)
.L_162:
        /*000c*/ 	.word	0x00000000
        /*0010*/ 	.short	0x0000
        /*0012*/ 	.short	0x0070
        /*0014*/ 	.byte	0x00, 0xf0, 0x01, 0x28


	//----- nvinfo : EIATTR_SPARSE_MMA_MASK
	.align		4
.L_163:
        /*0018*/ 	.byte	0x03, 0x50
        /*001a*/ 	.short	0x0000


	//----- nvinfo : EIATTR_MAXREG_COUNT
	.align		4
        /*001c*/ 	.byte	0x03, 0x1b
        /*001e*/ 	.short	0x0080


	//----- nvinfo : EIATTR_NUM_BARRIERS
	.align		4
        /*0020*/ 	.byte	0x02, 0x4c
        /*0022*/ 	.byte	0x09
	.zero		1


	//----- nvinfo : EIATTR_EXTERNS
	.align		4
        /*0024*/ 	.byte	0x04, 0x0f
        /*0026*/ 	.short	(.L_165 - .L_164)


	//   ....[0]....
	.align		4
.L_164:
        /*0028*/ 	.word	index@(__assertfail)


	//----- nvinfo : EIATTR_MERCURY_ISA_VERSION
	.align		4
.L_165:
        /*002c*/ 	.byte	0x03, 0x5f
        /*002e*/ 	.short	0x0101


	//----- nvinfo : EIATTR_INT_WARP_WIDE_INSTR_OFFSETS
	.align		4
        /*0030*/ 	.byte	0x04, 0x31
        /*0032*/ 	.short	(.L_167 - .L_166)


	//   ....[0]....
.L_166:
        /*0034*/ 	.word	0x00000120


	//   ....[1]....
        /*0038*/ 	.word	0x00000160


	//   ....[2]....
        /*003c*/ 	.word	0x000001d0


	//----- nvinfo : EIATTR_COOP_GROUP_MASK_REGIDS
	.align		4
.L_167:
        /*0040*/ 	.byte	0x04, 0x29
        /*0042*/ 	.short	(.L_169 - .L_168)


	//   ....[0]....
.L_168:
        /*0044*/ 	.word	0xffffffff


	//   ....[1]....
        /*0048*/ 	.word	0xffffffff


	//   ....[2]....
        /*004c*/ 	.word	0xffffffff


	//   ....[3]....
        /*0050*/ 	.word	0xffffffff


	//   ....[4]....
        /*0054*/ 	.word	0xffffffff


	//   ....[5]....
        /*0058*/ 	.word	0xffffffff


	//   ....[6]....
        /*005c*/ 	.word	0xffffffff


	//   ....[7]....
        /*0060*/ 	.word	0xffffffff


	//   ....[8]....
        /*0064*/ 	.word	0xffffffff


	//   ....[9]....
        /*0068*/ 	.word	0xffffffff


	//   ....[10]....
        /*006c*/ 	.word	0xffffffff


	//   ....[11]....
        /*0070*/ 	.word	0xffffffff


	//   ....[12]....
        /*0074*/ 	.word	0xffffffff


	//   ....[13]....
        /*0078*/ 	.word	0xffffffff


	//   ....[14]....
        /*007c*/ 	.word	0xffffffff


	//   ....[15]....
        /*0080*/ 	.word	0xffffffff


	//   ....[16]....
        /*0084*/ 	.word	0xffffffff


	//   ....[17]....
        /*0088*/ 	.word	0xffffffff


	//   ....[18]....
        /*008c*/ 	.word	0xffffffff


	//   ....[19]....
        /*0090*/ 	.word	0xffffffff


	//   ....[20]....
        /*0094*/ 	.word	0xffffffff


	//   ....[21]....
        /*0098*/ 	.word	0xffffffff


	//   ....[22]....
        /*009c*/ 	.word	0xffffffff


	//   ....[23]....
        /*00a0*/ 	.word	0xffffffff


	//   ....[24]....
        /*00a4*/ 	.word	0xffffffff


	//   ....[25]....
        /*00a8*/ 	.word	0xffffffff


	//   ....[26]....
        /*00ac*/ 	.word	0xffffffff


	//   ....[27]....
        /*00b0*/ 	.word	0xffffffff


	//   ....[28]....
        /*00b4*/ 	.word	0xffffffff


	//   ....[29]....
        /*00b8*/ 	.word	0xffffffff


	//   ....[30]....
        /*00bc*/ 	.word	0xffffffff


	//   ....[31]....
        /*00c0*/ 	.word	0xffffffff


	//   ....[32]....
        /*00c4*/ 	.word	0xffffffff


	//   ....[33]....
        /*00c8*/ 	.word	0xffffffff


	//   ....[34]....
        /*00cc*/ 	.word	0xffffffff


	//   ....[35]....
        /*00d0*/ 	.word	0xffffffff


	//   ....[36]....
        /*00d4*/ 	.word	0xffffffff


	//   ....[37]....
        /*00d8*/ 	.word	0xffffffff


	//   ....[38]....
        /*00dc*/ 	.word	0xffffffff


	//   ....[39]....
        /*00e0*/ 	.word	0xffffffff


	//   ....[40]....
        /*00e4*/ 	.word	0xffffffff


	//   ....[41]....
        /*00e8*/ 	.word	0xffffffff


	//   ....[42]....
        /*00ec*/ 	.word	0xffffffff


	//   ....[43]....
        /*00f0*/ 	.word	0xffffffff


	//   ....[44]....
        /*00f4*/ 	.word	0xffffffff


	//   ....[45]....
        /*00f8*/ 	.word	0xffffffff


	//   ....[46]....
        /*00fc*/ 	.word	0xffffffff


	//   ....[47]....
        /*0100*/ 	.word	0xffffffff


	//   ....[48]....
        /*0104*/ 	.word	0xffffffff


	//   ....[49]....
        /*0108*/ 	.word	0xffffffff


	//   ....[50]....
        /*010c*/ 	.word	0xffffffff


	//   ....[51]....
        /*0110*/ 	.word	0xffffffff


	//   ....[52]....
        /*0114*/ 	.word	0xffffffff


	//   ....[53]....
        /*0118*/ 	.word	0xffffffff


	//   ....[54]....
        /*011c*/ 	.word	0xffffffff


	//   ....[55]....
        /*0120*/ 	.word	0xffffffff


	//   ....[56]....
        /*0124*/ 	.word	0xffffffff


	//   ....[57]....
        /*0128*/ 	.word	0xffffffff


	//   ....[58]....
        /*012c*/ 	.word	0xffffffff


	//   ....[59]....
        /*0130*/ 	.word	0xffffffff


	//   ....[60]....
        /*0134*/ 	.word	0xffffffff


	//   ....[61]....
        /*0138*/ 	.word	0xffffffff


	//   ....[62]....
        /*013c*/ 	.word	0xffffffff


	//   ....[63]....
        /*0140*/ 	.word	0xffffffff


	//   ....[64]....
        /*0144*/ 	.word	0xffffffff


	//   ....[65]....
        /*0148*/ 	.word	0xffffffff


	//   ....[66]....
        /*014c*/ 	.word	0xffffffff


	//   ....[67]....
        /*0150*/ 	.word	0xffffffff


	//   ....[68]....
        /*0154*/ 	.word	0xffffffff


	//   ....[69]....
        /*0158*/ 	.word	0xffffffff


	//   ....[70]....
        /*015c*/ 	.word	0xffffffff


	//   ....[71]....
        /*0160*/ 	.word	0xffffffff


	//   ....[72]....
        /*0164*/ 	.word	0xffffffff


	//   ....[73]....
        /*0168*/ 	.word	0xffffffff


	//   ....[74]....
        /*016c*/ 	.word	0xffffffff


	//   ....[75]....
        /*0170*/ 	.word	0xffffffff


	//   ....[76]....
        /*0174*/ 	.word	0xffffffff


	//   ....[77]....
        /*0178*/ 	.word	0xffffffff


	//   ....[78]....
        /*017c*/ 	.word	0xffffffff


	//   ....[79]....
        /*0180*/ 	.word	0xffffffff


	//   ....[80]....
        /*0184*/ 	.word	0xffffffff


	//   ....[81]....
        /*0188*/ 	.word	0xffffffff


	//   ....[82]....
        /*018c*/ 	.word	0xffffffff


	//   ....[83]....
        /*0190*/ 	.word	0xffffffff


	//   ....[84]....
        /*0194*/ 	.word	0xffffffff


	//   ....[85]....
        /*0198*/ 	.word	0xffffffff


	//   ....[86]....
        /*019c*/ 	.word	0xffffffff


	//   ....[87]....
        /*01a0*/ 	.word	0xffffffff


	//   ....[88]....
        /*01a4*/ 	.word	0xffffffff


	//   ....[89]....
        /*01a8*/ 	.word	0xffffffff


	//   ....[90]....
        /*01ac*/ 	.word	0xffffffff


	//   ....[91]....
        /*01b0*/ 	.word	0xffffffff


	//   ....[92]....
        /*01b4*/ 	.word	0xffffffff


	//   ....[93]....
        /*01b8*/ 	.word	0xffffffff


	//   ....[94]....
        /*01bc*/ 	.word	0xffffffff


	//   ....[95]....
        /*01c0*/ 	.word	0xffffffff


	//   ....[96]....
        /*01c4*/ 	.word	0xffffffff


	//   ....[97]....
        /*01c8*/ 	.word	0xffffffff


	//   ....[98]....
        /*01cc*/ 	.word	0xffffffff


	//   ....[99]....
        /*01d0*/ 	.word	0x0500000f


	//   ....[100]....
        /*01d4*/ 	.word	0x0500000f


	//   ....[101]....
        /*01d8*/ 	.word	0x0500000f


	//   ....[102]....
        /*01dc*/ 	.word	0x0500000f


	//   ....[103]....
        /*01e0*/ 	.word	0x0500000f


	//   ....[104]....
        /*01e4*/ 	.word	0x0500000f


	//   ....[105]....
        /*01e8*/ 	.word	0x0500000f


	//----- nvinfo : EIATTR_COOP_GROUP_INSTR_OFFSETS
	.align		4
.L_169:
        /*01ec*/ 	.byte	0x04, 0x28
        /*01ee*/ 	.short	(.L_171 - .L_170)


	//   ....[0]....
.L_170:
        /*01f0*/ 	.word	0x00000050


	//   ....[1]....
        /*01f4*/ 	.word	0x00000130


	//   ....[2]....
        /*01f8*/ 	.word	0x00000180


	//   ....[3]....
        /*01fc*/ 	.word	0x000003b0


	//   ....[4]....
        /*0200*/ 	.word	0x00000510


	//   ....[5]....
        /*0204*/ 	.word	0x00000630


	//   ....[6]....
        /*0208*/ 	.word	0x00000790


	//   ....[7]....
        /*020c*/ 	.word	0x00001820


	//   ....[8]....
        /*0210*/ 	.word	0x00001f30


	//   ....[9]....
        /*0214*/ 	.word	0x00002d60


	//   ....[10]....
        /*0218*/ 	.word	0x000034a0


	//   ....[11]....
        /*021c*/ 	.word	0x000035b0


	//   ....[12]....
        /*0220*/ 	.word	0x00003f00


	//   ....[13]....
        /*0224*/ 	.word	0x00003f60


	//   ....[14]....
        /*0228*/ 	.word	0x000054a0


	//   ....[15]....
        /*022c*/ 	.word	0x000056e0


	//   ....[16]....
        /*0230*/ 	.word	0x000062c0


	//   ....[17]....
        /*0234*/ 	.word	0x00006360


	//   ....[18]....
        /*0238*/ 	.word	0x00006c30


	//   ....[19]....
        /*023c*/ 	.word	0x00006cd0


	//   ....[20]....
        /*0240*/ 	.word	0x00008600


	//   ....[21]....
        /*0244*/ 	.word	0x00008630


	//   ....[22]....
        /*0248*/ 	.word	0x000086e0


	//   ....[23]....
        /*024c*/ 	.word	0x000086f0


	//   ....[24]....
        /*0250*/ 	.word	0x00009ff0


	//   ....[25]....
        /*0254*/ 	.word	0x0000a260


	//   ....[26]....
        /*0258*/ 	.word	0x0000ae30


	//   ....[27]....
        /*025c*/ 	.word	0x0000af30


	//   ....[28]....
        /*0260*/ 	.word	0x0000b7a0


	//   ....[29]....
        /*0264*/ 	.word	0x0000b820


	//   ....[30]....
        /*0268*/ 	.word	0x0000ca90


	//   ....[31]....
        /*026c*/ 	.word	0x0000cab0


	//   ....[32]....
        /*0270*/ 	.word	0x0000cb30


	//   ....[33]....
        /*0274*/ 	.word	0x0000cb40


	//   ....[34]....
        /*0278*/ 	.word	0x0000d810


	//   ....[35]....
        /*027c*/ 	.word	0x0000d820


	//   ....[36]....
        /*0280*/ 	.word	0x0000d830


	//   ....[37]....
        /*0284*/ 	.word	0x0000d840


	//   ....[38]....
        /*0288*/ 	.word	0x0000d850


	//   ....[39]....
        /*028c*/ 	.word	0x0000d870


	//   ....[40]....
        /*0290*/ 	.word	0x0000d880


	//   ....[41]....
        /*0294*/ 	.word	0x0000d890


	//   ....[42]....
        /*0298*/ 	.word	0x0000d8b0


	//   ....[43]....
        /*029c*/ 	.word	0x0000d8c0


	//   ....[44]....
        /*02a0*/ 	.word	0x0000d8d0


	//   ....[45]....
        /*02a4*/ 	.word	0x0000d8e0


	//   ....[46]....
        /*02a8*/ 	.word	0x0000d900


	//   ....[47]....
        /*02ac*/ 	.word	0x0000d920


	//   ....[48]....
        /*02b0*/ 	.word	0x0000d930


	//   ....[49]....
        /*02b4*/ 	.word	0x0000d940


	//   ....[50]....
        /*02b8*/ 	.word	0x0000d960


	//   ....[51]....
        /*02bc*/ 	.word	0x0000d980


	//   ....[52]....
        /*02c0*/ 	.word	0x0000d990


	//   ....[53]....
        /*02c4*/ 	.word	0x0000d9b0


	//   ....[54]....
        /*02c8*/ 	.word	0x0000d9d0


	//   ....[55]....
        /*02cc*/ 	.word	0x0000d9e0


	//   ....[56]....
        /*02d0*/ 	.word	0x0000d9f0


	//   ....[57]....
        /*02d4*/ 	.word	0x0000da00


	//   ....[58]....
        /*02d8*/ 	.word	0x0000da10


	//   ....[59]....
        /*02dc*/ 	.word	0x0000da30


	//   ....[60]....
        /*02e0*/ 	.word	0x0000da40


	//   ....[61]....
        /*02e4*/ 	.word	0x0000da50


	//   ....[62]....
        /*02e8*/ 	.word	0x0000da60


	//   ....[63]....
        /*02ec*/ 	.word	0x0000da70


	//   ....[64]....
        /*02f0*/ 	.word	0x0000da80


	//   ....[65]....
        /*02f4*/ 	.word	0x0000da90


	//   ....[66]....
        /*02f8*/ 	.word	0x0000daa0


	//   ....[67]....
        /*02fc*/ 	.word	0x0000dac0


	//   ....[68]....
        /*0300*/ 	.word	0x0000daf0


	//   ....[69]....
        /*0304*/ 	.word	0x0000db20


	//   ....[70]....
        /*0308*/ 	.word	0x0000db50


	//   ....[71]....
        /*030c*/ 	.word	0x0000db90


	//   ....[72]....
        /*0310*/ 	.word	0x0000dbd0


	//   ....[73]....
        /*0314*/ 	.word	0x0000dc00


	//   ....[74]....
        /*0318*/ 	.word	0x0000dc10


	//   ....[75]....
        /*031c*/ 	.word	0x0000dc20


	//   ....[76]....
        /*0320*/ 	.word	0x0000dc30


	//   ....[77]....
        /*0324*/ 	.word	0x0000dc40


	//   ....[78]....
        /*0328*/ 	.word	0x0000dc50


	//   ....[79]....
        /*032c*/ 	.word	0x0000dc60


	//   ....[80]....
        /*0330*/ 	.word	0x0000dc70


	//   ....[81]....
        /*0334*/ 	.word	0x0000dc80


	//   ....[82]....
        /*0338*/ 	.word	0x0000dfd0


	//   ....[83]....
        /*033c*/ 	.word	0x0000e030


	//   ....[84]....
        /*0340*/ 	.word	0x0000e060


	//   ....[85]....
        /*0344*/ 	.word	0x0000e0a0


	//   ....[86]....
        /*0348*/ 	.word	0x0000e0e0


	//   ....[87]....
        /*034c*/ 	.word	0x0000e120


	//   ....[88]....
        /*0350*/ 	.word	0x0000e640


	//   ....[89]....
        /*0354*/ 	.word	0x0000e670


	//   ....[90]....
        /*0358*/ 	.word	0x0000f040


	//   ....[91]....
        /*035c*/ 	.word	0x00010200


	//   ....[92]....
        /*0360*/ 	.word	0x00010ee0


	//   ....[93]....
        /*0364*/ 	.word	0x00010f10


	//   ....[94]....
        /*0368*/ 	.word	0x00010f40


	//   ....[95]....
        /*036c*/ 	.word	0x00010f60


	//   ....[96]....
        /*0370*/ 	.word	0x00010f70


	//   ....[97]....
        /*0374*/ 	.word	0x00010fd0


	//   ....[98]....
        /*0378*/ 	.word	0x000126c0


	//   ....[99]....
        /*037c*/ 	.word	0x00012d30


	//   ....[100]....
        /*0380*/ 	.word	0x00012f00


	//   ....[101]....
        /*0384*/ 	.word	0x00012f50


	//   ....[102]....
        /*0388*/ 	.word	0x00013010


	//   ....[103]....
        /*038c*/ 	.word	0x000130c0


	//   ....[104]....
        /*0390*/ 	.word	0x00013150


	//   ....[105]....
        /*0394*/ 	.word	0x00013240


	//----- nvinfo : EIATTR_REG_RECONFIG
	.align		4
.L_171:
        /*0398*/ 	.byte	0x01, 0x54
	.zero		2


	//----- nvinfo : EIATTR_SYSCALL_OFFSETS
	.align		4
        /*039c*/ 	.byte	0x04, 0x46
        /*039e*/ 	.short	(.L_173 - .L_172)


	//   ....[0]....
.L_172:
        /*03a0*/ 	.word	0x000019e0


	//   ....[1]....
        /*03a4*/ 	.word	0x0000fba0


	//   ....[2]....
        /*03a8*/ 	.word	0x0000fce0


	//   ....[3]....
        /*03ac*/ 	.word	0x0000fe20


	//   ....[4]....
        /*03b0*/ 	.word	0x0000ff40


	//   ....[5]....
        /*03b4*/ 	.word	0x00010a60


	//----- nvinfo : EIATTR_MBARRIER_INSTR_OFFSETS
	.align		4
.L_173:
        /*03b8*/ 	.byte	0x04, 0x39
        /*03ba*/ 	.short	(.L_175 - .L_174)


	//   ....[0]....
.L_174:
        /*03bc*/ 	.word	0x00000260
        /*03c0*/ 	.word	0x000000ff
        /*03c4*/ 	.word	0x00017000
        /*03c8*/ 	.short	0x0100
        /*03ca*/ 	.byte	0x08
	.zero		1


	//   ....[1]....
        /*03cc*/ 	.word	0x00000270
        /*03d0*/ 	.word	0x000000ff
        /*03d4*/ 	.word	0x00017020
        /*03d8*/ 	.short	0x0100
        /*03da*/ 	.byte	0x08
	.zero		1


	//   ....[2]....
        /*03dc*/ 	.word	0x00000360
        /*03e0*/ 	.word	0x000000ff
        /*03e4*/ 	.word	0x00017030
        /*03e8*/ 	.short	0x0100
        /*03ea*/ 	.byte	0x08
	.zero		1


	//   ....[3]....
        /*03ec*/ 	.word	0x00000370
        /*03f0*/ 	.word	0x000000ff
        /*03f4*/ 	.word	0x00017040
        /*03f8*/ 	.short	0x0100
        /*03fa*/ 	.byte	0x08
	.zero		1


	//   ....[4]....
        /*03fc*/ 	.word	0x00000380
        /*0400*/ 	.word	0x000000ff
        /*0404*/ 	.word	0x00017038
        /*0408*/ 	.short	0x0100
        /*040a*/ 	.byte	0x08
	.zero		1


	//   ....[5]....
        /*040c*/ 	.word	0x00000390
        /*0410*/ 	.word	0x000000ff
        /*0414*/ 	.word	0x00017048
        /*0418*/ 	.short	0x0100
        /*041a*/ 	.byte	0x08
	.zero		1


	//   ....[6]....
        /*041c*/ 	.word	0x000004c0
        /*0420*/ 	.word	0x000000ff
        /*0424*/ 	.word	0x00017050
        /*0428*/ 	.short	0x0100
        /*042a*/ 	.byte	0x08
	.zero		1


	//   ....[7]....
        /*042c*/ 	.word	0x000004d0
        /*0430*/ 	.word	0x000000ff
        /*0434*/ 	.word	0x00017060
        /*0438*/ 	.short	0x0100
        /*043a*/ 	.byte	0x08
	.zero		1


	//   ....[8]....
        /*043c*/ 	.word	0x000004e0
        /*0440*/ 	.word	0x000000ff
        /*0444*/ 	.word	0x00017058
        /*0448*/ 	.short	0x0100
        /*044a*/ 	.byte	0x08
	.zero		1


	//   ....[9]....
        /*044c*/ 	.word	0x000004f0
        /*0450*/ 	.word	0x000000ff
        /*0454*/ 	.word	0x00017068
        /*0458*/ 	.short	0x0100
        /*045a*/ 	.byte	0x08
	.zero		1


	//   ....[10]....
        /*045c*/ 	.word	0x000005e0
        /*0460*/ 	.word	0x000000ff
        /*0464*/ 	.word	0x00017070
        /*0468*/ 	.short	0x0100
        /*046a*/ 	.byte	0x06
	.zero		1


	//   ....[11]....
        /*046c*/ 	.word	0x000005f0
        /*0470*/ 	.word	0x000000ff
        /*0474*/ 	.word	0x00017080
        /*0478*/ 	.short	0x0100
        /*047a*/ 	.byte	0x06
	.zero		1


	//   ....[12]....
        /*047c*/ 	.word	0x00000600
        /*0480*/ 	.word	0x000000ff
        /*0484*/ 	.word	0x00017078
        /*0488*/ 	.short	0x0100
        /*048a*/ 	.byte	0x06
	.zero		1


	//   ....[13]....
        /*048c*/ 	.word	0x00000610
        /*0490*/ 	.word	0x000000ff
        /*0494*/ 	.word	0x00017088
        /*0498*/ 	.short	0x0100
        /*049a*/ 	.byte	0x06
	.zero		1


	//   ....[14]....
        /*049c*/ 	.word	0x00000740
        /*04a0*/ 	.word	0x000000ff
        /*04a4*/ 	.word	0x00017090
        /*04a8*/ 	.short	0x0100
        /*04aa*/ 	.byte	0x08
	.zero		1


	//   ....[15]....
        /*04ac*/ 	.word	0x00000750
        /*04b0*/ 	.word	0x000000ff
        /*04b4*/ 	.word	0x000170a0
        /*04b8*/ 	.short	0x0100
        /*04ba*/ 	.byte	0x08
	.zero		1


	//   ....[16]....
        /*04bc*/ 	.word	0x00000760
        /*04c0*/ 	.word	0x000000ff
        /*04c4*/ 	.word	0x00017098
        /*04c8*/ 	.short	0x0100
        /*04ca*/ 	.byte	0x08
	.zero		1


	//   ....[17]....
        /*04cc*/ 	.word	0x00000770
        /*04d0*/ 	.word	0x000000ff
        /*04d4*/ 	.word	0x000170a8
        /*04d8*/ 	.short	0x0100
        /*04da*/ 	.byte	0x08
	.zero		1


	//   ....[18]....
        /*04dc*/ 	.word	0x000008a0
        /*04e0*/ 	.word	0x000000ff
        /*04e4*/ 	.word	0x000170b0
        /*04e8*/ 	.short	0x0100
        /*04ea*/ 	.byte	0x08
	.zero		1


	//   ....[19]....
        /*04ec*/ 	.word	0x000008b0
        /*04f0*/ 	.word	0x000000ff
        /*04f4*/ 	.word	0x000170c0
        /*04f8*/ 	.short	0x0100
        /*04fa*/ 	.byte	0x08
	.zero		1


	//   ....[20]....
        /*04fc*/ 	.word	0x000008c0
        /*0500*/ 	.word	0x000000ff
        /*0504*/ 	.word	0x000170b8
        /*0508*/ 	.short	0x0100
        /*050a*/ 	.byte	0x08
	.zero		1


	//   ....[21]....
        /*050c*/ 	.word	0x000008d0
        /*0510*/ 	.word	0x000000ff
        /*0514*/ 	.word	0x000170c8
        /*0518*/ 	.short	0x0100
        /*051a*/ 	.byte	0x08
	.zero		1


	//   ....[22]....
        /*051c*/ 	.word	0x00001a00
        /*0520*/ 	.word	0x000000ff
        /*0524*/ 	.word	0x00017000
        /*0528*/ 	.short	0x010a
        /*052a*/ 	.byte	0x2a
	.zero		1


	//   ....[23]....
        /*052c*/ 	.word	0x00001a70
        /*0530*/ 	.word	0x000000ff
        /*0534*/ 	.word	0x00017030
        /*0538*/ 	.short	0x010a
        /*053a*/ 	.byte	0x2a
	.zero		1


	//   ....[24]....
        /*053c*/ 	.word	0x00001ae0
        /*0540*/ 	.word	0x000000ff
        /*0544*/ 	.word	0x00017030
        /*0548*/ 	.short	0x010a
        /*054a*/ 	.byte	0x2a
	.zero		1


	//   ....[25]....
        /*054c*/ 	.word	0x00002040
        /*0550*/ 	.word	0x00000000
        /*0554*/ 	.word	0x00000000
        /*0558*/ 	.short	0x0101
        /*055a*/ 	.byte	0x3f
	.zero		1


	//   ....[26]....
        /*055c*/ 	.word	0x00005020
        /*0560*/ 	.word	0x000000ff
        /*0564*/ 	.word	0x00017030
        /*0568*/ 	.short	0x010a
        /*056a*/ 	.byte	0x1b
	.zero		1


	//   ....[27]....
        /*056c*/ 	.word	0x00005060
        /*0570*/ 	.word	0x000000ff
        /*0574*/ 	.word	0x00017030
        /*0578*/ 	.short	0x010a
        /*057a*/ 	.byte	0x1b
	.zero		1


	//   ....[28]....
        /*057c*/ 	.word	0x000051e0
        /*0580*/ 	.word	0x000000ff
        /*0584*/ 	.word	0x00017050
        /*0588*/ 	.short	0x010a
        /*058a*/ 	.byte	0x0b
	.zero		1


	//   ....[29]....
        /*058c*/ 	.word	0x00005220
        /*0590*/ 	.word	0x000000ff
        /*0594*/ 	.word	0x00017050
        /*0598*/ 	.short	0x010a
        /*059a*/ 	.byte	0x0b
	.zero		1


	//   ....[30]....
        /*059c*/ 	.word	0x000054e0
        /*05a0*/ 	.word	0x0000000b
        /*05a4*/ 	.word	0x00000000
        /*05a8*/ 	.short	0x0101
        /*05aa*/ 	.byte	0x3f
	.zero		1


	//   ....[31]....
        /*05ac*/ 	.word	0x00007720
        /*05b0*/ 	.word	0x000000ff
        /*05b4*/ 	.word	0x00000000
        /*05b8*/ 	.short	0x0101
        /*05ba*/ 	.byte	0x06
	.zero		1


	//   ....[32]....
        /*05bc*/ 	.word	0x00007fc0
        /*05c0*/ 	.word	0x000000ff
        /*05c4*/ 	.word	0x00017030
        /*05c8*/ 	.short	0x010a
        /*05ca*/ 	.byte	0x18
	.zero		1


	//   ....[33]....
        /*05cc*/ 	.word	0x00008000
        /*05d0*/ 	.word	0x000000ff
        /*05d4*/ 	.word	0x00017030
        /*05d8*/ 	.short	0x010a
        /*05da*/ 	.byte	0x18
	.zero		1


	//   ....[34]....
        /*05dc*/ 	.word	0x00008180
        /*05e0*/ 	.word	0x000000ff
        /*05e4*/ 	.word	0x00017050
        /*05e8*/ 	.short	0x010a
        /*05ea*/ 	.byte	0x0e
	.zero		1


	//   ....[35]....
        /*05ec*/ 	.word	0x000085b0
        /*05f0*/ 	.word	0x000000ff
        /*05f4*/ 	.word	0x00017050
        /*05f8*/ 	.short	0x010a
        /*05fa*/ 	.byte	0x0e
	.zero		1


	//   ....[36]....
        /*05fc*/ 	.word	0x00009300
        /*0600*/ 	.word	0x00000004
        /*0604*/ 	.word	0x00000000
        /*0608*/ 	.short	0x0101
        /*060a*/ 	.byte	0x3f
	.zero		1


	//   ....[37]....
        /*060c*/ 	.word	0x000096e0
        /*0610*/ 	.word	0x000000ff
        /*0614*/ 	.word	0x00000000
        /*0618*/ 	.short	0x0101
        /*061a*/ 	.byte	0x06
	.zero		1


	//   ....[38]....
        /*061c*/ 	.word	0x00009be0
        /*0620*/ 	.word	0x000000ff
        /*0624*/ 	.word	0x00017030
        /*0628*/ 	.short	0x010a
        /*062a*/ 	.byte	0x1b
	.zero		1


	//   ....[39]....
        /*062c*/ 	.word	0x00009c20
        /*0630*/ 	.word	0x000000ff
        /*0634*/ 	.word	0x00017030
        /*0638*/ 	.short	0x010a
        /*063a*/ 	.byte	0x1b
	.zero		1


	//   ....[40]....
        /*063c*/ 	.word	0x00009da0
        /*0640*/ 	.word	0x000000ff
        /*0644*/ 	.word	0x00017050
        /*0648*/ 	.short	0x010a
        /*064a*/ 	.byte	0x0e
	.zero		1


	//   ....[41]....
        /*064c*/ 	.word	0x00009de0
        /*0650*/ 	.word	0x000000ff
        /*0654*/ 	.word	0x00017050
        /*0658*/ 	.short	0x010a
        /*065a*/ 	.byte	0x0e
	.zero		1


	//   ....[42]....
        /*065c*/ 	.word	0x0000a0b0
        /*0660*/ 	.word	0x0000000c
        /*0664*/ 	.word	0x00000000
        /*0668*/ 	.short	0x0101
        /*066a*/ 	.byte	0x3f
	.zero		1


	//   ....[43]....
        /*066c*/ 	.word	0x0000c290
        /*0670*/ 	.word	0x000000ff
        /*0674*/ 	.word	0x00000000
        /*0678*/ 	.short	0x0101
        /*067a*/ 	.byte	0x06
	.zero		1


	//   ....[44]....
        /*067c*/ 	.word	0x0000c7b0
        /*0680*/ 	.word	0x000000ff
        /*0684*/ 	.word	0x00017050
        /*0688*/ 	.short	0x010a
        /*068a*/ 	.byte	0x10
	.zero		1


	//   ....[45]....
        /*068c*/ 	.word	0x0000c7f0
        /*0690*/ 	.word	0x000000ff
        /*0694*/ 	.word	0x00017050
        /*0698*/ 	.short	0x010a
        /*069a*/ 	.byte	0x10
	.zero		1


	//   ....[46]....
        /*069c*/ 	.word	0x0000ce20
        /*06a0*/ 	.word	0x000000ff
        /*06a4*/ 	.word	0x00000000
        /*06a8*/ 	.short	0x0101
        /*06aa*/ 	.byte	0x04
	.zero		1


	//   ....[47]....
        /*06ac*/ 	.word	0x0000e100
        /*06b0*/ 	.word	0x000000ff
        /*06b4*/ 	.word	0x00000000
        /*06b8*/ 	.short	0x0101
        /*06ba*/ 	.byte	0x04
	.zero		1


	//   ....[48]....
        /*06bc*/ 	.word	0x00010420
        /*06c0*/ 	.word	0x000000ff
        /*06c4*/ 	.word	0x00017080
        /*06c8*/ 	.short	0x010a
        /*06ca*/ 	.byte	0x26
	.zero		1


	//   ....[49]....
        /*06cc*/ 	.word	0x00010640
        /*06d0*/ 	.word	0x000000ff
        /*06d4*/ 	.word	0x00017040
        /*06d8*/ 	.short	0x010a
        /*06da*/ 	.byte	0x26
	.zero		1


	//   ....[50]....
        /*06dc*/ 	.word	0x00011190
        /*06e0*/ 	.word	0x000000ff
        /*06e4*/ 	.word	0x00017000
        /*06e8*/ 	.short	0x0107
        /*06ea*/ 	.byte	0x26
	.zero		1


	//   ....[51]....
        /*06ec*/ 	.word	0x000111d0
        /*06f0*/ 	.word	0x000000ff
        /*06f4*/ 	.word	0x00017000
        /*06f8*/ 	.short	0x0101
        /*06fa*/ 	.byte	0x26
	.zero		1


	//   ....[52]....
        /*06fc*/ 	.word	0x00011200
        /*0700*/ 	.word	0x000000ff
        /*0704*/ 	.word	0x00017020
        /*0708*/ 	.short	0x010a
        /*070a*/ 	.byte	0x26
	.zero		1


	//   ....[53]....
        /*070c*/ 	.word	0x000114c0
        /*0710*/ 	.word	0x00000004
        /*0714*/ 	.word	0x00017080
        /*0718*/ 	.short	0x010a
        /*071a*/ 	.byte	0x3f
	.zero		1


	//   ....[54]....
        /*071c*/ 	.word	0x000118a0
        /*0720*/ 	.word	0x00000004
        /*0724*/ 	.word	0x00017040
        /*0728*/ 	.short	0x010a
        /*072a*/ 	.byte	0x3f
	.zero		1


	//   ....[55]....
        /*072c*/ 	.word	0x00011cb0
        /*0730*/ 	.word	0x00000003
        /*0734*/ 	.word	0x00017070
        /*0738*/ 	.short	0x010a
        /*073a*/ 	.byte	0x3f
	.zero		1


	//   ....[56]....
        /*073c*/ 	.word	0x00011d10
        /*0740*/ 	.word	0x00000003
        /*0744*/ 	.word	0x00017060
        /*0748*/ 	.short	0x010a
        /*074a*/ 	.byte	0x3f
	.zero		1


	//   ....[57]....
        /*074c*/ 	.word	0x00012040
        /*0750*/ 	.word	0x00000003
        /*0754*/ 	.word	0x00017050
        /*0758*/ 	.short	0x0101
        /*075a*/ 	.byte	0x3f
	.zero		1


	//   ....[58]....
        /*075c*/ 	.word	0x000120b0
        /*0760*/ 	.word	0x00000002
        /*0764*/ 	.word	0x00000000
        /*0768*/ 	.short	0x0101
        /*076a*/ 	.byte	0x3f
	.zero		1


	//   ....[59]....
        /*076c*/ 	.word	0x000121a0
        /*0770*/ 	.word	0x00000000
        /*0774*/ 	.word	0x00017070
        /*0778*/ 	.short	0x010a
        /*077a*/ 	.byte	0x3f
	.zero		1


	//   ....[60]....
        /*077c*/ 	.word	0x00012240
        /*0780*/ 	.word	0x00000000
        /*0784*/ 	.word	0x00017060
        /*0788*/ 	.short	0x010a
        /*078a*/ 	.byte	0x3f
	.zero		1


	//   ....[61]....
        /*078c*/ 	.word	0x00012570
        /*0790*/ 	.word	0x00000000
        /*0794*/ 	.word	0x00017050
        /*0798*/ 	.short	0x0101
        /*079a*/ 	.byte	0x3f
	.zero		1


	//   ....[62]....
        /*079c*/ 	.word	0x000125d0
        /*07a0*/ 	.word	0x00000002
        /*07a4*/ 	.word	0x00000000
        /*07a8*/ 	.short	0x0101
        /*07aa*/ 	.byte	0x3f
	.zero		1


	//   ....[63]....
        /*07ac*/ 	.word	0x00012670
        /*07b0*/ 	.word	0x00000009
        /*07b4*/ 	.word	0x00017020
        /*07b8*/ 	.short	0x010a
        /*07ba*/ 	.byte	0x3f
	.zero		1


	//   ....[64]....
        /*07bc*/ 	.word	0x000127b0
        /*07c0*/ 	.word	0x00000006
        /*07c4*/ 	.word	0x00000000
        /*07c8*/ 	.short	0x010a
        /*07ca*/ 	.byte	0x3f
	.zero		1


	//   ....[65]....
        /*07cc*/ 	.word	0x00012820
        /*07d0*/ 	.word	0x00000007
        /*07d4*/ 	.word	0x00000000
        /*07d8*/ 	.short	0x010a
        /*07da*/ 	.byte	0x3f
	.zero		1


	//   ....[66]....
        /*07dc*/ 	.word	0x00012870
        /*07e0*/ 	.word	0x00000000
        /*07e4*/ 	.word	0x00017060
        /*07e8*/ 	.short	0x010a
        /*07ea*/ 	.byte	0x3f
	.zero		1


	//   ....[67]....
        /*07ec*/ 	.word	0x000128c0
        /*07f0*/ 	.word	0x00000005
        /*07f4*/ 	.word	0x00017060
        /*07f8*/ 	.short	0x010a
        /*07fa*/ 	.byte	0x3f
	.zero		1


	//   ....[68]....
        /*07fc*/ 	.word	0x00012900
        /*0800*/ 	.word	0x00000000
        /*0804*/ 	.word	0x00017080
        /*0808*/ 	.short	0x010a
        /*080a*/ 	.byte	0x3f
	.zero		1


	//   ....[69]....
        /*080c*/ 	.word	0x00012920
        /*0810*/ 	.word	0x00000005
        /*0814*/ 	.word	0x00017080
        /*0818*/ 	.short	0x010a
        /*081a*/ 	.byte	0x3f
	.zero		1


	//   ....[70]....
        /*081c*/ 	.word	0x00012990
        /*0820*/ 	.word	0x00000003
        /*0824*/ 	.word	0x00017000
        /*0828*/ 	.short	0x010a
        /*082a*/ 	.byte	0x3f
	.zero		1


	//   ....[71]....
        /*082c*/ 	.word	0x000129f0
        /*0830*/ 	.word	0x00000003
        /*0834*/ 	.word	0x00017030
        /*0838*/ 	.short	0x010a
        /*083a*/ 	.byte	0x3f
	.zero		1


	//   ....[72]....
        /*083c*/ 	.word	0x00012a50
        /*0840*/ 	.word	0x0000000b
        /*0844*/ 	.word	0x00017030
        /*0848*/ 	.short	0x010a
        /*084a*/ 	.byte	0x3f
	.zero		1


	//   ....[73]....
        /*084c*/ 	.word	0x00012ab0
        /*0850*/ 	.word	0x0000000b
        /*0854*/ 	.word	0x00017050
        /*0858*/ 	.short	0x010a
        /*085a*/ 	.byte	0x3f
	.zero		1


	//   ....[74]....
        /*085c*/ 	.word	0x00012b10
        /*0860*/ 	.word	0x00000003
        /*0864*/ 	.word	0x00017030
        /*0868*/ 	.short	0x010a
        /*086a*/ 	.byte	0x3f
	.zero		1


	//   ....[75]....
        /*086c*/ 	.word	0x00012b70
        /*0870*/ 	.word	0x00000013
        /*0874*/ 	.word	0x00017050
        /*0878*/ 	.short	0x010a
        /*087a*/ 	.byte	0x3f
	.zero		1


	//   ....[76]....
        /*087c*/ 	.word	0x00012bd0
        /*0880*/ 	.word	0x0000000d
        /*0884*/ 	.word	0x00017030
        /*0888*/ 	.short	0x010a
        /*088a*/ 	.byte	0x3f
	.zero		1


	//   ....[77]....
        /*088c*/ 	.word	0x00012c30
        /*0890*/ 	.word	0x0000000d
        /*0894*/ 	.word	0x00017050
        /*0898*/ 	.short	0x010a
        /*089a*/ 	.byte	0x3f
	.zero		1


	//   ....[78]....
        /*089c*/ 	.word	0x00012c90
        /*08a0*/ 	.word	0x00000006
        /*08a4*/ 	.word	0x00017050
        /*08a8*/ 	.short	0x010a
        /*08aa*/ 	.byte	0x3f
	.zero		1


	//   ....[79]....
        /*08ac*/ 	.word	0x00012df0
        /*08b0*/ 	.word	0x00000003
        /*08b4*/ 	.word	0x00017080
        /*08b8*/ 	.short	0x010a
        /*08ba*/ 	.byte	0x3f
	.zero		1


	//   ....[80]....
        /*08bc*/ 	.word	0x00012e50
        /*08c0*/ 	.word	0x00000003
        /*08c4*/ 	.word	0x00017040
        /*08c8*/ 	.short	0x010a
        /*08ca*/ 	.byte	0x3f
	.zero		1


	//   ....[81]....
        /*08cc*/ 	.word	0x00013280
        /*08d0*/ 	.word	0x00000003
        /*08d4*/ 	.word	0x00017020
        /*08d8*/ 	.short	0x010a
        /*08da*/ 	.byte	0x3f
	.zero		1


	//   ....[82]....
        /*08dc*/ 	.word	0x000132d0
        /*08e0*/ 	.word	0x00000004
        /*08e4*/ 	.word	0x00017080
        /*08e8*/ 	.short	0x010a
        /*08ea*/ 	.byte	0x3f
	.zero		1


	//   ....[83]....
        /*08ec*/ 	.word	0x00013320
        /*08f0*/ 	.word	0x00000004
        /*08f4*/ 	.word	0x00017040
        /*08f8*/ 	.short	0x010a
        /*08fa*/ 	.byte	0x3f
	.zero		1


	//   ....[84]....
        /*08fc*/ 	.word	0x00013370
        /*0900*/ 	.word	0x00000003
        /*0904*/ 	.word	0x00017070
        /*0908*/ 	.short	0x010a
        /*090a*/ 	.byte	0x3f
	.zero		1


	//   ....[85]....
        /*090c*/ 	.word	0x000133c0
        /*0910*/ 	.word	0x00000003
        /*0914*/ 	.word	0x00017060
        /*0918*/ 	.short	0x010a
        /*091a*/ 	.byte	0x3f
	.zero		1


	//   ....[86]....
        /*091c*/ 	.word	0x00013410
        /*0920*/ 	.word	0x00000000
        /*0924*/ 	.word	0x00017070
        /*0928*/ 	.short	0x010a
        /*092a*/ 	.byte	0x3f
	.zero		1


	//   ....[87]....
        /*092c*/ 	.word	0x00013460
        /*0930*/ 	.word	0x00000000
        /*0934*/ 	.word	0x00017060
        /*0938*/ 	.short	0x010a
        /*093a*/ 	.byte	0x3f
	.zero		1


	//   ....[88]....
        /*093c*/ 	.word	0x000134b0
        /*0940*/ 	.word	0x00000009
        /*0944*/ 	.word	0x00017020
        /*0948*/ 	.short	0x010a
        /*094a*/ 	.byte	0x3f
	.zero		1


	//   ....[89]....
        /*094c*/ 	.word	0x00013500
        /*0950*/ 	.word	0x00000006
        /*0954*/ 	.word	0x00000000
        /*0958*/ 	.short	0x010a
        /*095a*/ 	.byte	0x3f
	.zero		1


	//   ....[90]....
        /*095c*/ 	.word	0x00013550
        /*0960*/ 	.word	0x00000007
        /*0964*/ 	.word	0x00000000
        /*0968*/ 	.short	0x010a
        /*096a*/ 	.byte	0x3f
	.zero		1


	//   ....[91]....
        /*096c*/ 	.word	0x000135a0
        /*0970*/ 	.word	0x00000000
        /*0974*/ 	.word	0x00017060
        /*0978*/ 	.short	0x010a
        /*097a*/ 	.byte	0x3f
	.zero		1


	//   ....[92]....
        /*097c*/ 	.word	0x000135f0
        /*0980*/ 	.word	0x00000005
        /*0984*/ 	.word	0x00017060
        /*0988*/ 	.short	0x010a
        /*098a*/ 	.byte	0x3f
	.zero		1


	//   ....[93]....
        /*098c*/ 	.word	0x00013640
        /*0990*/ 	.word	0x00000000
        /*0994*/ 	.word	0x00017080
        /*0998*/ 	.short	0x010a
        /*099a*/ 	.byte	0x3f
	.zero		1


	//----- nvinfo : EIATTR_NUM_MBARRIERS
	.align		4
.L_175:
        /*099c*/ 	.byte	0x03, 0x38
        /*099e*/ 	.short	0x0016


	//----- nvinfo : EIATTR_EXIT_INSTR_OFFSETS
	.align		4
        /*09a0*/ 	.byte	0x04, 0x1c
        /*09a2*/ 	.short	(.L_177 - .L_176)


	//   ....[0]....
.L_176:
        /*09a4*/ 	.word	0x00012970


	//----- nvinfo : EIATTR_MAX_THREADS
	.align		4
.L_177:
        /*09a8*/ 	.byte	0x04, 0x05
        /*09aa*/ 	.short	(.L_179 - .L_178)
.L_178:
        /*09ac*/ 	.word	0x00000200
        /*09b0*/ 	.word	0x00000001
        /*09b4*/ 	.word	0x00000001


	//----- nvinfo : EIATTR_CRS_STACK_SIZE
	.align		4
.L_179:
        /*09b8*/ 	.byte	0x04, 0x1e
        /*09ba*/ 	.short	(.L_181 - .L_180)
.L_180:
        /*09bc*/ 	.word	0x00000000


	//----- nvinfo : EIATTR_CBANK_PARAM_SIZE
	.align		4
.L_181:
        /*09c0*/ 	.byte	0x03, 0x19
        /*09c2*/ 	.short	0x0a70


	//----- nvinfo : EIATTR_PARAM_CBANK
	.align		4
        /*09c4*/ 	.byte	0x04, 0x0a
        /*09c6*/ 	.short	(.L_183 - .L_182)
	.align		4
.L_182:
        /*09c8*/ 	.word	index@(.nv.constant0._ZN7cutlass13device_kernelIN5flash11enable_sm90INS1_16FlashAttnFwdSm90INS1_25CollectiveMainloopFwdSm90ILi2EN4cute5tupleIJNS5_1CILi1EEES8_S8_EEENS6_IJNS7_ILi192EEENS7_ILi128EEENS7_ILi96EEEEEELi96ENS_12float_e4m3_tEfNS_4arch4Sm90ELb0ELb1ELb0ELb0ELb0ELb0ELb0ELb1ELb1ELb1ELb1ELb0EEENS1_21CollectiveEpilogueFwdINS6_IJSA_SC_SB_EEES9_NS_10bfloat16_tESG_Li384ELb0ELb1ELb1ELb1EEENS1_19SingleTileSchedulerILb0ELb1ELb1ELi192EEEEEEEEEvNT_6ParamsE)
        /*09cc*/ 	.short	0x0210
        /*09ce*/ 	.short	0x0a70


	//----- nvinfo : EIATTR_SW_WAR
	.align		4
.L_183:
        /*09d0*/ 	.byte	0x04, 0x36
        /*09d2*/ 	.short	(.L_185 - .L_184)
.L_184:
        /*09d4*/ 	.word	0x00000008
.L_185:


//--------------------- .nv.info._ZN7cutlass13device_kernelIN5flash11enable_sm90INS1_16FlashAttnFwdSm90INS1_25CollectiveMainloopFwdSm90ILi2EN4cute5tupleIJNS5_1CILi1EEES8_S8_EEENS6_IJNS7_ILi192EEENS7_ILi128EEENS7_ILi96EEEEEELi96ENS_12float_e4m3_tEfNS_4arch4Sm90ELb0ELb1ELb0ELb1ELb0ELb0ELb0ELb1ELb1ELb1ELb1ELb0EEENS1_21CollectiveEpilogueFwdINS6_IJSA_SC_SB_EEES9_NS_10bfloat16_tESG_Li384ELb1ELb1ELb1ELb1EEENS1_36VarlenDynamicPersistentTileSchedulerILi192ELi128ELi384ELi128ELb1ELb1ELb1ELb1ELb0ELb1EEEEEEEEEvNT_6ParamsE --------------------------
	.section	.nv.info._ZN7cutlass13device_kernelIN5flash11enable_sm90INS1_16FlashAttnFwdSm90INS1_25CollectiveMainloopFwdSm90ILi2EN4cute5tupleIJNS5_1CILi1EEES8_S8_EEENS6_IJNS7_ILi192EEENS7_ILi128EEENS7_ILi96EEEEEELi96ENS_12float_e4m3_tEfNS_4arch4Sm90ELb0ELb1ELb0ELb1ELb0ELb0ELb0ELb1ELb1ELb1ELb1ELb0EEENS1_21CollectiveEpilogueFwdINS6_IJSA_SC_SB_EEES9_NS_10bfloat16_tESG_Li384ELb1ELb1ELb1ELb1EEENS1_36VarlenDynamicPersistentTileSchedulerILi192ELi128ELi384ELi128ELb1ELb1ELb1ELb1ELb0ELb1EEEEEEEEEvNT_6ParamsE,"",@"SHT_CUDA_INFO"
	.sectionflags	@""
	.align	4


	//----- nvinfo : EIATTR_CUDA_API_VERSION
	.align		4
        /*0000*/ 	.byte	0x04, 0x37
        /*0002*/ 	.short	(.L_187 - .L_186)
.L_186:
        /*0004*/ 	.word	0x00000082


	//----- nvinfo : EIATTR_KPARAM_INFO
	.align		4
.L_187:
        /*0008*/ 	.byte	0x04, 0x17
        /*000a*/ 	.short	(.L_189 - .L_188)
.L_188:
        /*000c*/ 	.word	0x00000000
        /*0010*/ 	.short	0x0000
        /*0012*/ 	.short	0x0070
        /*0014*/ 	.byte	0x00, 0xf0, 0x01, 0x2a


	//----- nvinfo : EIATTR_SPARSE_MMA_MASK
	.align		4
.L_189:
        /*0018*/ 	.byte	0x03, 0x50
        /*001a*/ 	.short	0x0000


	//----- nvinfo : EIATTR_MAXREG_COUNT
	.align		4
        /*001c*/ 	.byte	0x03, 0x1b
        /*001e*/ 	.short	0x0080


	//----- nvinfo : EIATTR_NUM_BARRIERS
	.align		4
        /*0020*/ 	.byte	0x02, 0x4c
        /*0022*/ 	.byte	0x09
	.zero		1


	//----- nvinfo : EIATTR_EXTERNS
	.align		4
        /*0024*/ 	.byte	0x04, 0x0f
        /*0026*/ 	.short	(.L_191 - .L_190)


	//   ....[0]....
	.align		4
.L_190:
        /*0028*/ 	.word	index@(__assertfail)


	//----- nvinfo : EIATTR_ANNOTATIONS
	.align		4
.L_191:
        /*002c*/ 	.byte	0x04, 0x55
        /*002e*/ 	.short	(.L_193 - .L_192)


	//   ....[0]....
.L_192:
        /* <DEDUP_REMOVED lines=12> */
        /*00e4*/ 	.byte	0x70, 0x69, 0x01, 0x00, 0x01, 0x00, 0x00, 0x00, 0x70, 0x72, 0x01, 0x00


	//----- nvinfo : EIATTR_MERCURY_ISA_VERSION
	.align		4
.L_193:
        /*00f0*/ 	.byte	0x03, 0x5f
        /*00f2*/ 	.short	0x0101


	//----- nvinfo : EIATTR_UNUSED_LOAD_BYTE_OFFSET
	.align		4
        /*00f4*/ 	.byte	0x04, 0x44
        /*00f6*/ 	.short	(.L_195 - .L_194)


	//   ....[0]....
.L_194:
        /*00f8*/ 	.word	0x00000a00
        /*00fc*/ 	.word	0x0000fff0


	//   ....[1]....
        /*0100*/ 	.word	0x0000d6b0
        /*0104*/ 	.word	0x0000fff0


	//----- nvinfo : EIATTR_INT_WARP_WIDE_INSTR_OFFSETS
	.align		4
.L_195:
        /*0108*/ 	.byte	0x04, 0x31
        /*010a*/ 	.short	(.L_197 - .L_196)


	//   ....[0]....
.L_196:
        /*010c*/ 	.word	0x00000130


	//   ....[1]....
        /*0110*/ 	.word	0x00000170


	//   ....[2]....
        /*0114*/ 	.word	0x000001e0


	//   ....[3]....
        /*0118*/ 	.word	0x000129e0


	//   ....[4]....
        /*011c*/ 	.word	0x00012a70


	//   ....[5]....
        /*0120*/ 	.word	0x000153f0


	//   ....[6]....
        /*0124*/ 	.word	0x00015480


	//----- nvinfo : EIATTR_COOP_GROUP_MASK_REGIDS
	.align		4
.L_197:
        /*0128*/ 	.byte	0x04, 0x29
        /*012a*/ 	.short	(.L_199 - .L_198)


	//   ....[0]....
.L_198:
        /*012c*/ 	.word	0xffffffff


	//   ....[1]....
        /*0130*/ 	.word	0xffffffff


	//   ....[2]....
        /*0134*/ 	.word	0xffffffff


	//   ....[3]....
        /*0138*/ 	.word	0xffffffff


	//   ....[4]....
        /*013c*/ 	.word	0xffffffff


	//   ....[5]....
        /*0140*/ 	.word	0xffffffff


	//   ....[6]....
        /*0144*/ 	.word	0xffffffff


	//   ....[7]....
        /*0148*/ 	.word	0xffffffff


	//   ....[8]....
        /*014c*/ 	.word	0xffffffff


	//   ....[9]....
        /*0150*/ 	.word	0xffffffff


	//   ....[10]....
        /*0154*/ 	.word	0xffffffff


	//   ....[11]....
        /*0158*/ 	.word	0xffffffff


	//   ....[12]....
        /*015c*/ 	.word	0xffffffff


	//   ....[13]....
        /*0160*/ 	.word	0xffffffff


	//   ....[14]....
        /*0164*/ 	.word	0xffffffff


	//   ....[15]....
        /*0168*/ 	.word	0xffffffff


	//   ....[16]....
        /*016c*/ 	.word	0xffffffff


	//   ....[17]....
        /*0170*/ 	.word	0xffffffff


	//   ....[18]....
        /*0174*/ 	.word	0xffffffff


	//   ....[19]....
        /*0178*/ 	.word	0xffffffff


	//   ....[20]....
        /*017c*/ 	.word	0xffffffff


	//   ....[21]....
        /*0180*/ 	.word	0xffffffff


	//   ....[22]....
        /*0184*/ 	.word	0xffffffff


	//   ....[23]....
        /*0188*/ 	.word	0xffffffff


	//   ....[24]....
        /*018c*/ 	.word	0xffffffff


	//   ....[25]....
        /*0190*/ 	.word	0xffffffff


	//   ....[26]....
        /*0194*/ 	.word	0xffffffff


	//   ....[27]....
        /*0198*/ 	.word	0xffffffff


	//   ....[28]....
        /*019c*/ 	.word	0xffffffff


	//   ....[29]....
        /*01a0*/ 	.word	0xffffffff


	//   ....[30]....
        /*01a4*/ 	.word	0xffffffff


	//   ....[31]....
        /*01a8*/ 	.word	0xffffffff


	//   ....[32]....
        /*01ac*/ 	.word	0xffffffff


	//   ....[33]....
        /*01b0*/ 	.word	0xffffffff


	//   ....[34]....
        /*01b4*/ 	.word	0xffffffff


	//   ....[35]....
        /*01b8*/ 	.word	0xffffffff


	//   ....[36]....
        /*01bc*/ 	.word	0xffffffff


	//   ....[37]....
        /*01c0*/ 	.word	0xffffffff


	//   ....[38]....
        /*01c4*/ 	.word	0xffffffff


	//   ....[39]....
        /*01c8*/ 	.word	0xffffffff


	//   ....[40]....
        /*01cc*/ 	.word	0xffffffff


	//   ....[41]....
        /*01d0*/ 	.word	0xffffffff


	//   ....[42]....
        /*01d4*/ 	.word	0xffffffff


	//   ....[43]....
        /*01d8*/ 	.word	0xffffffff


	//   ....[44]....
        /*01dc*/ 	.word	0xffffffff


	//   ....[45]....
        /*01e0*/ 	.word	0xffffffff


	//   ....[46]....
        /*01e4*/ 	.word	0xffffffff


	//   ....[47]....
        /*01e8*/ 	.word	0xffffffff


	//   ....[48]....
        /*01ec*/ 	.word	0xffffffff


	//   ....[49]....
        /*01f0*/ 	.word	0xffffffff


	//   ....[50]....
        /*01f4*/ 	.word	0xffffffff


	//   ....[51]....
        /*01f8*/ 	.word	0xffffffff


	//   ....[52]....
        /*01fc*/ 	.word	0xffffffff


	//   ....[53]....
        /*0200*/ 	.word	0xffffffff


	//   ....[54]....
        /*0204*/ 	.word	0xffffffff


	//   ....[55]....
        /*0208*/ 	.word	0xffffffff


	//   ....[56]....
        /*020c*/ 	.word	0xffffffff


	//   ....[57]....
        /*0210*/ 	.word	0xffffffff


	//   ....[58]....
        /*0214*/ 	.word	0xffffffff


	//   ....[59]....
        /*0218*/ 	.word	0xffffffff


	//   ....[60]....
        /*021c*/ 	.word	0xffffffff


	//   ....[61]....
        /*0220*/ 	.word	0xffffffff


	//   ....[62]....
        /*0224*/ 	.word	0xffffffff


	//   ....[63]....
        /*0228*/ 	.word	0xffffffff


	//   ....[64]....
        /*022c*/ 	.word	0xffffffff


	//   ....[65]....
        /*0230*/ 	.word	0xffffffff


	//   ....[66]....
        /*0234*/ 	.word	0xffffffff


	//   ....[67]....
        /*0238*/ 	.word	0xffffffff


	//   ....[68]....
        /*023c*/ 	.word	0xffffffff


	//   ....[69]....
        /*0240*/ 	.word	0xffffffff


	//   ....[70]....
        /*0244*/ 	.word	0xffffffff


	//   ....[71]....
        /*0248*/ 	.word	0xffffffff


	//   ....[72]....
        /*024c*/ 	.word	0xffffffff


	//   ....[73]....
        /*0250*/ 	.word	0xffffffff


	//   ....[74]....
        /*0254*/ 	.word	0xffffffff


	//   ....[75]....
        /*0258*/ 	.word	0xffffffff


	//   ....[76]....
        /*025c*/ 	.word	0xffffffff


	//   ....[77]....
        /*0260*/ 	.word	0xffffffff


	//   ....[78]....
        /*0264*/ 	.word	0xffffffff


	//   ....[79]....
        /*0268*/ 	.word	0xffffffff


	//   ....[80]....
        /*026c*/ 	.word	0xffffffff


	//   ....[81]....
        /*0270*/ 	.word	0xffffffff


	//   ....[82]....
        /*0274*/ 	.word	0xffffffff


	//   ....[83]....
        /*0278*/ 	.word	0xffffffff


	//   ....[84]....
        /*027c*/ 	.word	0xffffffff


	//   ....[85]....
        /*0280*/ 	.word	0xffffffff


	//   ....[86]....
        /*0284*/ 	.word	0xffffffff


	//   ....[87]....
        /*0288*/ 	.word	0xffffffff


	//   ....[88]....
        /*028c*/ 	.word	0xffffffff


	//   ....[89]....
        /*0290*/ 	.word	0xffffffff


	//   ....[90]....
        /*0294*/ 	.word	0xffffffff


	//   ....[91]....
        /*0298*/ 	.word	0xffffffff


	//   ....[92]....
        /*029c*/ 	.word	0xffffffff


	//   ....[93]....
        /*02a0*/ 	.word	0xffffffff


	//   ....[94]....
        /*02a4*/ 	.word	0xffffffff


	//   ....[95]....
        /*02a8*/ 	.word	0xffffffff


	//   ....[96]....
        /*02ac*/ 	.word	0xffffffff


	//   ....[97]....
        /*02b0*/ 	.word	0xffffffff


	//   ....[98]....
        /*02b4*/ 	.word	0xffffffff


	//   ....[99]....
        /*02b8*/ 	.word	0xffffffff


	//   ....[100]....
        /*02bc*/ 	.word	0xffffffff


	//   ....[101]....
        /*02c0*/ 	.word	0xffffffff


	//   ....[102]....
        /*02c4*/ 	.word	0xffffffff


	//   ....[103]....
        /*02c8*/ 	.word	0xffffffff


	//   ....[104]....
        /*02cc*/ 	.word	0xffffffff


	//   ....[105]....
        /*02d0*/ 	.word	0xffffffff


	//   ....[106]....
        /*02d4*/ 	.word	0xffffffff


	//   ....[107]....
        /*02d8*/ 	.word	0xffffffff


	//   ....[108]....
        /*02dc*/ 	.word	0xffffffff


	//   ....[109]....
        /*02e0*/ 	.word	0xffffffff


	//   ....[110]....
        /*02e4*/ 	.word	0xffffffff


	//   ....[111]....
        /*02e8*/ 	.word	0xffffffff


	//   ....[112]....
        /*02ec*/ 	.word	0xffffffff


	//   ....[113]....
        /*02f0*/ 	.word	0xffffffff


	//   ....[114]....
        /*02f4*/ 	.word	0xffffffff


	//   ....[115]....
        /*02f8*/ 	.word	0xffffffff


	//   ....[116]....
        /*02fc*/ 	.word	0xffffffff


	//   ....[117]....
        /*0300*/ 	.word	0xffffffff


	//   ....[118]....
        /*0304*/ 	.word	0xffffffff


	//   ....[119]....
        /*0308*/ 	.word	0xffffffff


	//   ....[120]....
        /*030c*/ 	.word	0xffffffff


	//   ....[121]....
        /*0310*/ 	.word	0xffffffff


	//   ....[122]....
        /*0314*/ 	.word	0xffffffff


	//   ....[123]....
        /*0318*/ 	.word	0xffffffff


	//   ....[124]....
        /*031c*/ 	.word	0xffffffff


	//   ....[125]....
        /*0320*/ 	.word	0xffffffff


	//   ....[126]....
        /*0324*/ 	.word	0xffffffff


	//   ....[127]....
        /*0328*/ 	.word	0xffffffff


	//   ....[128]....
        /*032c*/ 	.word	0xffffffff


	//   ....[129]....
        /*0330*/ 	.word	0xffffffff


	//   ....[130]....
        /*0334*/ 	.word	0xffffffff


	//   ....[131]....
        /*0338*/ 	.word	0xffffffff


	//   ....[132]....
        /*033c*/ 	.word	0xffffffff


	//   ....[133]....
        /*0340*/ 	.word	0xffffffff


	//   ....[134]....
        /*0344*/ 	.word	0xffffffff


	//   ....[135]....
        /*0348*/ 	.word	0xffffffff


	//   ....[136]....
        /*034c*/ 	.word	0xffffffff


	//   ....[137]....
        /*0350*/ 	.word	0xffffffff


	//   ....[138]....
        /*0354*/ 	.word	0xffffffff


	//   ....[139]....
        /*0358*/ 	.word	0xffffffff


	//   ....[140]....
        /*035c*/ 	.word	0xffffffff


	//   ....[141]....
        /*0360*/ 	.word	0x0500000f


	//   ....[142]....
        /*0364*/ 	.word	0x0500000f


	//   ....[143]....
        /*0368*/ 	.word	0x0500000f


	//   ....[144]....
        /*036c*/ 	.word	0x0500000f


	//   ....[145]....
        /*0370*/ 	.word	0x0500000f


	//   ....[146]....
        /*0374*/ 	.word	0x0500000f


	//   ....[147]....
        /*0378*/ 	.word	0x0500000f


	//   ....[148]....
        /*037c*/ 	.word	0x0500000f


	//----- nvinfo : EIATTR_COOP_GROUP_INSTR_OFFSETS
	.align		4
.L_199:
        /*0380*/ 	.byte	0x04, 0x28
        /*0382*/ 	.short	(.L_201 - .L_200)


	//   ....[0]....
.L_200:
        /*0384*/ 	.word	0x00000060


	//   ....[1]....
        /*0388*/ 	.word	0x00000140


	//   ....[2]....
        /*038c*/ 	.word	0x00000190


	//   ....[3]....
        /*0390*/ 	.word	0x000003c0


	//   ....[4]....
        /*0394*/ 	.word	0x00000520


	//   ....[5]....
        /*0398*/ 	.word	0x00000640


	//   ....[6]....
        /*039c*/ 	.word	0x000007a0


	//   ....[7]....
        /*03a0*/ 	.word	0x000020a0


	//   ....[8]....
        /*03a4*/ 	.word	0x00002630


	//   ....[9]....
        /*03a8*/ 	.word	0x00003410


	//   ....[10]....
        /*03ac*/ 	.word	0x00003ba0


	//   ....[11]....
        /*03b0*/ 	.word	0x00003cb0


	//   ....[12]....
        /*03b4*/ 	.word	0x000045d0


	//   ....[13]....
        /*03b8*/ 	.word	0x00004670


	//   ....[14]....
        /*03bc*/ 	.word	0x00005b00


	//   ....[15]....
        /*03c0*/ 	.word	0x00005d20


	//   ....[16]....
        /*03c4*/ 	.word	0x000068f0


	//   ....[17]....
        /*03c8*/ 	.word	0x000069f0


	//   ....[18]....
        /*03cc*/ 	.word	0x000072a0


	//   ....[19]....
        /*03d0*/ 	.word	0x00007330


	//   ....[20]....
        /*03d4*/ 	.word	0x00008c60


	//   ....[21]....
        /*03d8*/ 	.word	0x00008ca0


	//   ....[22]....
        /*03dc*/ 	.word	0x00008cf0


	//   ....[23]....
        /*03e0*/ 	.word	0x00008d10


	//   ....[24]....
        /*03e4*/ 	.word	0x0000a5f0


	//   ....[25]....
        /*03e8*/ 	.word	0x0000a810


	//   ....[26]....
        /*03ec*/ 	.word	0x0000b3d0


	//   ....[27]....
        /*03f0*/ 	.word	0x0000b4d0


	//   ....[28]....
        /*03f4*/ 	.word	0x0000bd80


	//   ....[29]....
        /*03f8*/ 	.word	0x0000bdf0


	//   ....[30]....
        /*03fc*/ 	.word	0x0000cff0


	//   ....[31]....
        /*0400*/ 	.word	0x0000d010


	//   ....[32]....
        /*0404*/ 	.word	0x0000d080


	//   ....[33]....
        /*0408*/ 	.word	0x0000d090


	//   ....[34]....
        /*040c*/ 	.word	0x0000db30


	//   ....[35]....
        /*0410*/ 	.word	0x0000db40


	//   ....[36]....
        /*0414*/ 	.word	0x0000db50


	//   ....[37]....
        /*0418*/ 	.word	0x0000db70


	//   ....[38]....
        /*041c*/ 	.word	0x0000dba0


	//   ....[39]....
        /*0420*/ 	.word	0x0000dc00


	//   ....[40]....
        /*0424*/ 	.word	0x0000dc40


	//   ....[41]....
        /*0428*/ 	.word	0x0000dc80


	//   ....[42]....
        /*042c*/ 	.word	0x0000dcb0


	//   ....[43]....
        /*0430*/ 	.word	0x0000dce0


	//   ....[44]....
        /*0434*/ 	.word	0x0000dd10


	//   ....[45]....
        /*0438*/ 	.word	0x0000dd40


	//   ....[46]....
        /*043c*/ 	.word	0x0000dd90


	//   ....[47]....
        /*0440*/ 	.word	0x0000ddc0


	//   ....[48]....
        /*0444*/ 	.word	0x0000ddf0


	//   ....[49]....
        /*0448*/ 	.word	0x0000de20


	//   ....[50]....
        /*044c*/ 	.word	0x0000de50


	//   ....[51]....
        /*0450*/ 	.word	0x0000de80


	//   ....[52]....
        /*0454*/ 	.word	0x0000deb0


	//   ....[53]....
        /*0458*/ 	.word	0x0000dee0


	//   ....[54]....
        /*045c*/ 	.word	0x0000df10


	//   ....[55]....
        /*0460*/ 	.word	0x0000df20


	//   ....[56]....
        /*0464*/ 	.word	0x0000df30


	//   ....[57]....
        /*0468*/ 	.word	0x0000df40


	//   ....[58]....
        /*046c*/ 	.word	0x0000df60


	//   ....[59]....
        /*0470*/ 	.word	0x0000df90


	//   ....[60]....
        /*0474*/ 	.word	0x0000dfc0


	//   ....[61]....
        /*0478*/ 	.word	0x0000dfe0


	//   ....[62]....
        /*047c*/ 	.word	0x0000e000


	//   ....[63]....
        /*0480*/ 	.word	0x0000e030


	//   ....[64]....
        /*0484*/ 	.word	0x0000e060


	//   ....[65]....
        /*0488*/ 	.word	0x0000e070


	//   ....[66]....
        /*048c*/ 	.word	0x0000e080


	//   ....[67]....
        /*0490*/ 	.word	0x0000e090


	//   ....[68]....
        /*0494*/ 	.word	0x0000e0a0


	//   ....[69]....
        /*0498*/ 	.word	0x0000e0b0


	//   ....[70]....
        /*049c*/ 	.word	0x0000e0c0


	//   ....[71]....
        /*04a0*/ 	.word	0x0000e0d0


	//   ....[72]....
        /*04a4*/ 	.word	0x0000e0e0


	//   ....[73]....
        /*04a8*/ 	.word	0x0000e0f0


	//   ....[74]....
        /*04ac*/ 	.word	0x0000e100


	//   ....[75]....
        /*04b0*/ 	.word	0x0000e120


	//   ....[76]....
        /*04b4*/ 	.word	0x0000e150


	//   ....[77]....
        /*04b8*/ 	.word	0x0000e180


	//   ....[78]....
        /*04bc*/ 	.word	0x0000e1b0


	//   ....[79]....
        /*04c0*/ 	.word	0x0000e1e0


	//   ....[80]....
        /*04c4*/ 	.word	0x0000e200


	//   ....[81]....
        /*04c8*/ 	.word	0x0000e230


	//   ....[82]....
        /*04cc*/ 	.word	0x0000ea20


	//   ....[83]....
        /*04d0*/ 	.word	0x0000ea30


	//   ....[84]....
        /*04d4*/ 	.word	0x0000ea40


	//   ....[85]....
        /*04d8*/ 	.word	0x0000ea80


	//   ....[86]....
        /*04dc*/ 	.word	0x0000f160


	//   ....[87]....
        /*04e0*/ 	.word	0x0000f190


	//   ....[88]....
        /*04e4*/ 	.word	0x0000f2b0


	//   ....[89]....
        /*04e8*/ 	.word	0x0000f2d0


	//   ....[90]....
        /*04ec*/ 	.word	0x0000f800


	//   ....[91]....
        /*04f0*/ 	.word	0x0000f810


	//   ....[92]....
        /*04f4*/ 	.word	0x0000fb60


	//   ....[93]....
        /*04f8*/ 	.word	0x0000fb70


	//   ....[94]....
        /*04fc*/ 	.word	0x000107f0


	//   ....[95]....
        /*0500*/ 	.word	0x00010800


	//   ....[96]....
        /*0504*/ 	.word	0x00010900


	//   ....[97]....
        /*0508*/ 	.word	0x00010920


	//   ....[98]....
        /*050c*/ 	.word	0x00010ab0


	//   ....[99]....
        /*0510*/ 	.word	0x00010ca0


	//   ....[100]....
        /*0514*/ 	.word	0x00010cd0


	//   ....[101]....
        /*0518*/ 	.word	0x00010d00


	//   ....[102]....
        /*051c*/ 	.word	0x00010d30


	//   ....[103]....
        /*0520*/ 	.word	0x00010d60


	//   ....[104]....
        /*0524*/ 	.word	0x00010db0


	//   ....[105]....
        /*0528*/ 	.word	0x00010f50


	//   ....[106]....
        /*052c*/ 	.word	0x00010f80


	//   ....[107]....
        /*0530*/ 	.word	0x00010fb0


	//   ....[108]....
        /*0534*/ 	.word	0x00010fe0


	//   ....[109]....
        /*0538*/ 	.word	0x00011010


	//   ....[110]....
        /*053c*/ 	.word	0x00011040


	//   ....[111]....
        /*0540*/ 	.word	0x000110d0


	//   ....[112]....
        /*0544*/ 	.word	0x00011130


	//   ....[113]....
        /*0548*/ 	.word	0x00011140


	//   ....[114]....
        /*054c*/ 	.word	0x00011190


	//   ....[115]....
        /*0550*/ 	.word	0x00013140


	//   ....[116]....
        /*0554*/ 	.word	0x00013fc0


	//   ....[117]....
        /*0558*/ 	.word	0x00013fd0


	//   ....[118]....
        /*055c*/ 	.word	0x00013fe0


	//   ....[119]....
        /*0560*/ 	.word	0x00013ff0


	//   ....[120]....
        /*0564*/ 	.word	0x00014010


	//   ....[121]....
        /*0568*/ 	.word	0x00014030


	//   ....[122]....
        /*056c*/ 	.word	0x00015bb0


	//   ....[123]....
        /*0570*/ 	.word	0x00015bd0


	//   ....[124]....
        /*0574*/ 	.word	0x00015c00


	//   ....[125]....
        /*0578*/ 	.word	0x00015c40


	//   ....[126]....
        /*057c*/ 	.word	0x00015c80


	//   ....[127]....
        /*0580*/ 	.word	0x00015cb0


	//   ....[128]....
        /*0584*/ 	.word	0x00015cc0


	//   ....[129]....
        /*0588*/ 	.word	0x00015cf0


	//   ....[130]....
        /*058c*/ 	.word	0x00015e50


	//   ....[131]....
        /*0590*/ 	.word	0x00015e80


	//   ....[132]....
        /*0594*/ 	.word	0x00015eb0


	//   ....[133]....
        /*0598*/ 	.word	0x00015ef0


	//   ....[134]....
        /*059c*/ 	.word	0x00015f20


	//   ....[135]....
        /*05a0*/ 	.word	0x00015f50


	//   ....[136]....
        /*05a4*/ 	.word	0x00015fd0


	//   ....[137]....
        /*05a8*/ 	.word	0x00016020


	//   ....[138]....
        /*05ac*/ 	.word	0x00016030


	//   ....[139]....
        /*05b0*/ 	.word	0x00016070


	//   ....[140]....
        /*05b4*/ 	.word	0x00016a90


	//   ....[141]....
        /*05b8*/ 	.word	0x00017120


	//   ....[142]....
        /*05bc*/ 	.word	0x00017310


	//   ....[143]....
        /*05c0*/ 	.word	0x00017360


	//   ....[144]....
        /*05c4*/ 	.word	0x000173c0


	//   ....[145]....
        /*05c8*/ 	.word	0x00017460


	//   ....[146]....
        /*05cc*/ 	.word	0x00017530


	//   ....[147]....
        /*05d0*/ 	.word	0x000175d0


	//   ....[148]....
        /*05d4*/ 	.word	0x00017970


	//----- nvinfo : EIATTR_REG_RECONFIG
	.align		4
.L_201:
        /*05d8*/ 	.byte	0x01, 0x54
	.zero		2


	//----- nvinfo : EIATTR_SYSCALL_OFFSETS
	.align		4
        /*05dc*/ 	.byte	0x04, 0x46
        /*05de*/ 	.short	(.L_203 - .L_202)


	//   ....[0]....
.L_202:
        /*05e0*/ 	.word	0x00002250


	//   ....[1]....
        /*05e4*/ 	.word	0x00012bd0


	//   ....[2]....
        /*05e8*/ 	.word	0x00012d40


	//   ....[3]....
        /*05ec*/ 	.word	0x00012e90


	//   ....[4]....
        /*05f0*/ 	.word	0x00012fd0


	//   ....[5]....
        /*05f4*/ 	.word	0x00013a90


	//----- nvinfo : EIATTR_MBARRIER_INSTR_OFFSETS
	.align		4
.L_203:
        /*05f8*/ 	.byte	0x04, 0x39
        /*05fa*/ 	.short	(.L_205 - .L_204)


	//   ....[0]....
.L_204:
        /*05fc*/ 	.word	0x00000270
        /*0600*/ 	.word	0x000000ff
        /*0604*/ 	.word	0x00019c00
        /*0608*/ 	.short	0x0100
        /*060a*/ 	.byte	0x08
	.zero		1


	//   ....[1]....
        /*060c*/ 	.word	0x00000280
        /*0610*/ 	.word	0x000000ff
        /*0614*/ 	.word	0x00019c20
        /*0618*/ 	.short	0x0100
        /*061a*/ 	.byte	0x08
	.zero		1


	//   ....[2]....
        /*061c*/ 	.word	0x00000370
        /*0620*/ 	.word	0x000000ff
        /*0624*/ 	.word	0x00019c30
        /*0628*/ 	.short	0x0100
        /*062a*/ 	.byte	0x08
	.zero		1


	//   ....[3]....
        /*062c*/ 	.word	0x00000380
        /*0630*/ 	.word	0x000000ff
        /*0634*/ 	.word	0x00019c40
        /*0638*/ 	.short	0x0100
        /*063a*/ 	.byte	0x08
	.zero		1


	//   ....[4]....
        /*063c*/ 	.word	0x00000390
        /*0640*/ 	.word	0x000000ff
        /*0644*/ 	.word	0x00019c38
        /*0648*/ 	.short	0x0100
        /*064a*/ 	.byte	0x08
	.zero		1


	//   ....[5]....
        /*064c*/ 	.word	0x000003a0
        /*0650*/ 	.word	0x000000ff
        /*0654*/ 	.word	0x00019c48
        /*0658*/ 	.short	0x0100
        /*065a*/ 	.byte	0x08
	.zero		1


	//   ....[6]....
        /*065c*/ 	.word	0x000004d0
        /*0660*/ 	.word	0x000000ff
        /*0664*/ 	.word	0x00019c50
        /*0668*/ 	.short	0x0100
        /*066a*/ 	.byte	0x08
	.zero		1


	//   ....[7]....
        /*066c*/ 	.word	0x000004e0
        /*0670*/ 	.word	0x000000ff
        /*0674*/ 	.word	0x00019c60
        /*0678*/ 	.short	0x0100
        /*067a*/ 	.byte	0x08
	.zero		1


	//   ....[8]....
        /*067c*/ 	.word	0x000004f0
        /*0680*/ 	.word	0x000000ff
        /*0684*/ 	.word	0x00019c58
        /*0688*/ 	.short	0x0100
        /*068a*/ 	.byte	0x08
	.zero		1


	//   ....[9]....
        /*068c*/ 	.word	0x00000500
        /*0690*/ 	.word	0x000000ff
        /*0694*/ 	.word	0x00019c68
        /*0698*/ 	.short	0x0100
        /*069a*/ 	.byte	0x08
	.zero		1


	//   ....[10]....
        /*069c*/ 	.word	0x000005f0
        /*06a0*/ 	.word	0x000000ff
        /*06a4*/ 	.word	0x00019c70
        /*06a8*/ 	.short	0x0100
        /*06aa*/ 	.byte	0x06
	.zero		1


	//   ....[11]....
        /*06ac*/ 	.word	0x00000600
        /*06b0*/ 	.word	0x000000ff
        /*06b4*/ 	.word	0x00019c80
        /*06b8*/ 	.short	0x0100
        /*06ba*/ 	.byte	0x06
	.zero		1


	//   ....[12]....
        /*06bc*/ 	.word	0x00000610
        /*06c0*/ 	.word	0x000000ff
        /*06c4*/ 	.word	0x00019c78
        /*06c8*/ 	.short	0x0100
        /*06ca*/ 	.byte	0x06
	.zero		1


	//   ....[13]....
        /*06cc*/ 	.word	0x00000620
        /*06d0*/ 	.word	0x000000ff
        /*06d4*/ 	.word	0x00019c88
        /*06d8*/ 	.short	0x0100
        /*06da*/ 	.byte	0x06
	.zero		1


	//   ....[14]....
        /*06dc*/ 	.word	0x00000750
        /*06e0*/ 	.word	0x000000ff
        /*06e4*/ 	.word	0x00019c90
        /*06e8*/ 	.short	0x0100
        /*06ea*/ 	.byte	0x08
	.zero		1


	//   ....[15]....
        /*06ec*/ 	.word	0x00000760
        /*06f0*/ 	.word	0x000000ff
        /*06f4*/ 	.word	0x00019ca0
        /*06f8*/ 	.short	0x0100
        /*06fa*/ 	.byte	0x08
	.zero		1


	//   ....[16]....
        /*06fc*/ 	.word	0x00000770
        /*0700*/ 	.word	0x000000ff
        /*0704*/ 	.word	0x00019c98
        /*0708*/ 	.short	0x0100
        /*070a*/ 	.byte	0x08
	.zero		1


	//   ....[17]....
        /*070c*/ 	.word	0x00000780
        /*0710*/ 	.word	0x000000ff
        /*0714*/ 	.word	0x00019ca8
        /*0718*/ 	.short	0x0100
        /*071a*/ 	.byte	0x08
	.zero		1


	//   ....[18]....
        /*071c*/ 	.word	0x000008b0
        /*0720*/ 	.word	0x000000ff
        /*0724*/ 	.word	0x00019cb0
        /*0728*/ 	.short	0x0100
        /*072a*/ 	.byte	0x08
	.zero		1


	//   ....[19]....
        /*072c*/ 	.word	0x000008c0
        /*0730*/ 	.word	0x000000ff
        /*0734*/ 	.word	0x00019cc0
        /*0738*/ 	.short	0x0100
        /*073a*/ 	.byte	0x08
	.zero		1


	//   ....[20]....
        /*073c*/ 	.word	0x000008d0
        /*0740*/ 	.word	0x000000ff
        /*0744*/ 	.word	0x00019cb8
        /*0748*/ 	.short	0x0100
        /*074a*/ 	.byte	0x08
	.zero		1


	//   ....[21]....
        /*074c*/ 	.word	0x000008e0
        /*0750*/ 	.word	0x000000ff
        /*0754*/ 	.word	0x00019cc8
        /*0758*/ 	.short	0x0100
        /*075a*/ 	.byte	0x08
	.zero		1


	//   ....[22]....
        /*075c*/ 	.word	0x000022d0
        /*0760*/ 	.word	0x000000ff
        /*0764*/ 	.word	0x00019c00
        /*0768*/ 	.short	0x010a
        /*076a*/ 	.byte	0x2e
	.zero		1


	//   ....[23]....
        /*076c*/ 	.word	0x00002350
        /*0770*/ 	.word	0x00000003
        /*0774*/ 	.word	0x00019c30
        /*0778*/ 	.short	0x010a
        /*077a*/ 	.byte	0x3f
	.zero		1


	//   ....[24]....
        /*077c*/ 	.word	0x000023b0
        /*0780*/ 	.word	0x00000003
        /*0784*/ 	.word	0x00019c30
        /*0788*/ 	.short	0x010a
        /*078a*/ 	.byte	0x3f
	.zero		1


	//   ....[25]....
        /*078c*/ 	.word	0x000026e0
        /*0790*/ 	.word	0x00000000
        /*0794*/ 	.word	0x00000000
        /*0798*/ 	.short	0x0101
        /*079a*/ 	.byte	0x3f
	.zero		1


	//   ....[26]....
        /*079c*/ 	.word	0x000056a0
        /*07a0*/ 	.word	0x000000ff
        /*07a4*/ 	.word	0x00019c30
        /*07a8*/ 	.short	0x010a
        /*07aa*/ 	.byte	0x17
	.zero		1


	//   ....[27]....
        /*07ac*/ 	.word	0x000056e0
        /*07b0*/ 	.word	0x000000ff
        /*07b4*/ 	.word	0x00019c30
        /*07b8*/ 	.short	0x010a
        /*07ba*/ 	.byte	0x17
	.zero		1


	//   ....[28]....
        /*07bc*/ 	.word	0x00005840
        /*07c0*/ 	.word	0x000000ff
        /*07c4*/ 	.word	0x00019c50
        /*07c8*/ 	.short	0x010a
        /*07ca*/ 	.byte	0x0b
	.zero		1


	//   ....[29]....
        /*07cc*/ 	.word	0x00005880
        /*07d0*/ 	.word	0x000000ff
        /*07d4*/ 	.word	0x00019c50
        /*07d8*/ 	.short	0x010a
        /*07da*/ 	.byte	0x0b
	.zero		1


	//   ....[30]....
        /*07dc*/ 	.word	0x00005b20
        /*07e0*/ 	.word	0x00000006
        /*07e4*/ 	.word	0x00000000
        /*07e8*/ 	.short	0x0101
        /*07ea*/ 	.byte	0x3f
	.zero		1


	//   ....[31]....
        /*07ec*/ 	.word	0x00007d60
        /*07f0*/ 	.word	0x000000ff
        /*07f4*/ 	.word	0x00000000
        /*07f8*/ 	.short	0x0101
        /*07fa*/ 	.byte	0x06
	.zero		1


	//   ....[32]....
        /*07fc*/ 	.word	0x000085c0
        /*0800*/ 	.word	0x000000ff
        /*0804*/ 	.word	0x00019c30
        /*0808*/ 	.short	0x010a
        /*080a*/ 	.byte	0x14
	.zero		1


	//   ....[33]....
        /*080c*/ 	.word	0x00008600
        /*0810*/ 	.word	0x000000ff
        /*0814*/ 	.word	0x00019c30
        /*0818*/ 	.short	0x010a
        /*081a*/ 	.byte	0x14
	.zero		1


	//   ....[34]....
        /*081c*/ 	.word	0x00008760
        /*0820*/ 	.word	0x000000ff
        /*0824*/ 	.word	0x00019c50
        /*0828*/ 	.short	0x010a
        /*082a*/ 	.byte	0x0b
	.zero		1


	//   ....[35]....
        /*082c*/ 	.word	0x000087a0
        /*0830*/ 	.word	0x000000ff
        /*0834*/ 	.word	0x00019c50
        /*0838*/ 	.short	0x010a
        /*083a*/ 	.byte	0x0b
	.zero		1


	//   ....[36]....
        /*083c*/ 	.word	0x00009900
        /*0840*/ 	.word	0x00000004
        /*0844*/ 	.word	0x00000000
        /*0848*/ 	.short	0x0101
        /*084a*/ 	.byte	0x3f
	.zero		1


	//   ....[37]....
        /*084c*/ 	.word	0x00009bb0
        /*0850*/ 	.word	0x000000ff
        /*0854*/ 	.word	0x00000000
        /*0858*/ 	.short	0x0101
        /*085a*/ 	.byte	0x06
	.zero		1


	//   ....[38]....
        /*085c*/ 	.word	0x0000a1b0
        /*0860*/ 	.word	0x000000ff
        /*0864*/ 	.word	0x00019c30
        /*0868*/ 	.short	0x010a
        /*086a*/ 	.byte	0x16
	.zero		1


	//   ....[39]....
        /*086c*/ 	.word	0x0000a1f0
        /*0870*/ 	.word	0x000000ff
        /*0874*/ 	.word	0x00019c30
        /*0878*/ 	.short	0x010a
        /*087a*/ 	.byte	0x16
	.zero		1


	//   ....[40]....
        /*087c*/ 	.word	0x0000a350
        /*0880*/ 	.word	0x000000ff
        /*0884*/ 	.word	0x00019c50
        /*0888*/ 	.short	0x010a
        /*088a*/ 	.byte	0x0b
	.zero		1


	//   ....[41]....
        /*088c*/ 	.word	0x0000a390
        /*0890*/ 	.word	0x000000ff
        /*0894*/ 	.word	0x00019c50
        /*0898*/ 	.short	0x010a
        /*089a*/ 	.byte	0x0b
	.zero		1


	//   ....[42]....
        /*089c*/ 	.word	0x0000a610
        /*08a0*/ 	.word	0x00000006
        /*08a4*/ 	.word	0x00000000
        /*08a8*/ 	.short	0x0101
        /*08aa*/ 	.byte	0x3f
	.zero		1


	//   ....[43]....
        /*08ac*/ 	.word	0x0000c840
        /*08b0*/ 	.word	0x000000ff
        /*08b4*/ 	.word	0x00000000
        /*08b8*/ 	.short	0x0101
        /*08ba*/ 	.byte	0x06
	.zero		1


	//   ....[44]....
        /*08bc*/ 	.word	0x0000cd60
        /*08c0*/ 	.word	0x000000ff
        /*08c4*/ 	.word	0x00019c50
        /*08c8*/ 	.short	0x010a
        /*08ca*/ 	.byte	0x0e
	.zero		1


	//   ....[45]....
        /*08cc*/ 	.word	0x0000cda0
        /*08d0*/ 	.word	0x000000ff
        /*08d4*/ 	.word	0x00019c50
        /*08d8*/ 	.short	0x010a
        /*08da*/ 	.byte	0x0e
	.zero		1


	//   ....[46]....
        /*08dc*/ 	.word	0x0000d370
        /*08e0*/ 	.word	0x000000ff
        /*08e4*/ 	.word	0x00000000
        /*08e8*/ 	.short	0x0101
        /*08ea*/ 	.byte	0x04
	.zero		1


	//   ....[47]....
        /*08ec*/ 	.word	0x0000f180
        /*08f0*/ 	.word	0x00000000
        /*08f4*/ 	.word	0x00000000
        /*08f8*/ 	.short	0x0101
        /*08fa*/ 	.byte	0x3f
	.zero		1


	//   ....[48]....
        /*08fc*/ 	.word	0x0000f7b0
        /*0900*/ 	.word	0x00000006
        /*0904*/ 	.word	0x00000000
        /*0908*/ 	.short	0x0101
        /*090a*/ 	.byte	0x3f
	.zero		1


	//   ....[49]....
        /*090c*/ 	.word	0x00013370
        /*0910*/ 	.word	0x00000004
        /*0914*/ 	.word	0x00019c80
        /*0918*/ 	.short	0x010a
        /*091a*/ 	.byte	0x3f
	.zero		1


	//   ....[50]....
        /*091c*/ 	.word	0x000135f0
        /*0920*/ 	.word	0x00000004
        /*0924*/ 	.word	0x00019c40
        /*0928*/ 	.short	0x010a
        /*092a*/ 	.byte	0x3f
	.zero		1


	//   ....[51]....
        /*092c*/ 	.word	0x00014230
        /*0930*/ 	.word	0x00000011
        /*0934*/ 	.word	0x00019c00
        /*0938*/ 	.short	0x0107
        /*093a*/ 	.byte	0x3f
	.zero		1


	//   ....[52]....
        /*093c*/ 	.word	0x00014340
        /*0940*/ 	.word	0x00000011
        /*0944*/ 	.word	0x00019c00
        /*0948*/ 	.short	0x0101
        /*094a*/ 	.byte	0x3f
	.zero		1


	//   ....[53]....
        /*094c*/ 	.word	0x00014360
        /*0950*/ 	.word	0x00000011
        /*0954*/ 	.word	0x00019c20
        /*0958*/ 	.short	0x010a
        /*095a*/ 	.byte	0x3f
	.zero		1


	//   ....[54]....
        /*095c*/ 	.word	0x00014630
        /*0960*/ 	.word	0x00000004
        /*0964*/ 	.word	0x00019c80
        /*0968*/ 	.short	0x010a
        /*096a*/ 	.byte	0x3f
	.zero		1


	//   ....[55]....
        /*096c*/ 	.word	0x00014a50
        /*0970*/ 	.word	0x00000004
        /*0974*/ 	.word	0x00019c40
        /*0978*/ 	.short	0x010a
        /*097a*/ 	.byte	0x3f
	.zero		1


	//   ....[56]....
        /*097c*/ 	.word	0x00014f00
        /*0980*/ 	.word	0x00000003
        /*0984*/ 	.word	0x00019c70
        /*0988*/ 	.short	0x010a
        /*098a*/ 	.byte	0x3f
	.zero		1


	//   ....[57]....
        /*098c*/ 	.word	0x00014f70
        /*0990*/ 	.word	0x00000003
        /*0994*/ 	.word	0x00019c60
        /*0998*/ 	.short	0x010a
        /*099a*/ 	.byte	0x3f
	.zero		1


	//   ....[58]....
        /*099c*/ 	.word	0x000152d0
        /*09a0*/ 	.word	0x00000003
        /*09a4*/ 	.word	0x00019c50
        /*09a8*/ 	.short	0x0101
        /*09aa*/ 	.byte	0x3f
	.zero		1


	//   ....[59]....
        /*09ac*/ 	.word	0x00015350
        /*09b0*/ 	.word	0x00000002
        /*09b4*/ 	.word	0x00000000
        /*09b8*/ 	.short	0x0101
        /*09ba*/ 	.byte	0x3f
	.zero		1


	//   ....[60]....
        /*09bc*/ 	.word	0x00015540
        /*09c0*/ 	.word	0x00000003
        /*09c4*/ 	.word	0x00019c70
        /*09c8*/ 	.short	0x010a
        /*09ca*/ 	.byte	0x3f
	.zero		1


	//   ....[61]....
        /*09cc*/ 	.word	0x000155b0
        /*09d0*/ 	.word	0x00000003
        /*09d4*/ 	.word	0x00019c60
        /*09d8*/ 	.short	0x010a
        /*09da*/ 	.byte	0x3f
	.zero		1


	//   ....[62]....
        /*09dc*/ 	.word	0x00015910
        /*09e0*/ 	.word	0x00000003
        /*09e4*/ 	.word	0x00019c50
        /*09e8*/ 	.short	0x0101
        /*09ea*/ 	.byte	0x3f
	.zero		1


	//   ....[63]....
        /*09ec*/ 	.word	0x00015960
        /*09f0*/ 	.word	0x00000000
        /*09f4*/ 	.word	0x00000000
        /*09f8*/ 	.short	0x0101
        /*09fa*/ 	.byte	0x3f
	.zero		1


	//   ....[64]....
        /*09fc*/ 	.word	0x00016a10
        /*0a00*/ 	.word	0x00000009
        /*0a04*/ 	.word	0x00019c20
        /*0a08*/ 	.short	0x010a
        /*0a0a*/ 	.byte	0x3f
	.zero		1


	//   ....[65]....
        /*0a0c*/ 	.word	0x00016bb0
        /*0a10*/ 	.word	0x00000007
        /*0a14*/ 	.word	0x00000000
        /*0a18*/ 	.short	0x010a
        /*0a1a*/ 	.byte	0x3f
	.zero		1


	//   ....[66]....
        /*0a1c*/ 	.word	0x00016c20
        /*0a20*/ 	.word	0x00000003
        /*0a24*/ 	.word	0x00000000
        /*0a28*/ 	.short	0x010a
        /*0a2a*/ 	.byte	0x3f
	.zero		1


	//   ....[67]....
        /*0a2c*/ 	.word	0x00016c70
        /*0a30*/ 	.word	0x00000003
        /*0a34*/ 	.word	0x00019c60
        /*0a38*/ 	.short	0x010a
        /*0a3a*/ 	.byte	0x3f
	.zero		1


	//   ....[68]....
        /*0a3c*/ 	.word	0x00016cc0
        /*0a40*/ 	.word	0x00000005
        /*0a44*/ 	.word	0x00019c60
        /*0a48*/ 	.short	0x010a
        /*0a4a*/ 	.byte	0x3f
	.zero		1


	//   ....[69]....
        /*0a4c*/ 	.word	0x00016d00
        /*0a50*/ 	.word	0x00000003
        /*0a54*/ 	.word	0x00019c80
        /*0a58*/ 	.short	0x010a
        /*0a5a*/ 	.byte	0x3f
	.zero		1


	//   ....[70]....
        /*0a5c*/ 	.word	0x00016d20
        /*0a60*/ 	.word	0x00000005
        /*0a64*/ 	.word	0x00019c80
        /*0a68*/ 	.short	0x010a
        /*0a6a*/ 	.byte	0x3f
	.zero		1


	//   ....[71]....
        /*0a6c*/ 	.word	0x00016d90
        /*0a70*/ 	.word	0x00000003
        /*0a74*/ 	.word	0x00019c00
        /*0a78*/ 	.short	0x010a
        /*0a7a*/ 	.byte	0x3f
	.zero		1


	//   ....[72]....
        /*0a7c*/ 	.word	0x00016de0
        /*0a80*/ 	.word	0x00000003
        /*0a84*/ 	.word	0x00019c30
        /*0a88*/ 	.short	0x010a
        /*0a8a*/ 	.byte	0x3f
	.zero		1


	//   ....[73]....
        /*0a8c*/ 	.word	0x00016e40
        /*0a90*/ 	.word	0x00000007
        /*0a94*/ 	.word	0x00019c30
        /*0a98*/ 	.short	0x010a
        /*0a9a*/ 	.byte	0x3f
	.zero		1


	//   ....[74]....
        /*0a9c*/ 	.word	0x00016ea0
        /*0aa0*/ 	.word	0x00000007
        /*0aa4*/ 	.word	0x00019c50
        /*0aa8*/ 	.short	0x010a
        /*0aaa*/ 	.byte	0x3f
	.zero		1


	//   ....[75]....
        /*0aac*/ 	.word	0x00016f00
        /*0ab0*/ 	.word	0x00000009
        /*0ab4*/ 	.word	0x00019c30
        /*0ab8*/ 	.short	0x010a
        /*0aba*/ 	.byte	0x3f
	.zero		1


	//   ....[76]....
        /*0abc*/ 	.word	0x00016f60
        /*0ac0*/ 	.word	0x00000002
        /*0ac4*/ 	.word	0x00019c50
        /*0ac8*/ 	.short	0x010a
        /*0aca*/ 	.byte	0x3f
	.zero		1


	//   ....[77]....
        /*0acc*/ 	.word	0x00016fc0
        /*0ad0*/ 	.word	0x00000007
        /*0ad4*/ 	.word	0x00019c30
        /*0ad8*/ 	.short	0x010a
        /*0ada*/ 	.byte	0x3f
	.zero		1


	//   ....[78]....
        /*0adc*/ 	.word	0x00017020
        /*0ae0*/ 	.word	0x00000002
        /*0ae4*/ 	.word	0x00019c50
        /*0ae8*/ 	.short	0x010a
        /*0aea*/ 	.byte	0x3f
	.zero		1


	//   ....[79]....
        /*0aec*/ 	.word	0x00017080
        /*0af0*/ 	.word	0x00000006
        /*0af4*/ 	.word	0x00019c50
        /*0af8*/ 	.short	0x010a
        /*0afa*/ 	.byte	0x3f
	.zero		1


	//   ....[80]....
        /*0afc*/ 	.word	0x000171d0
        /*0b00*/ 	.word	0x00000004
        /*0b04*/ 	.word	0x00019c80
        /*0b08*/ 	.short	0x010a
        /*0b0a*/ 	.byte	0x3f
	.zero		1


	//   ....[81]....
        /*0b0c*/ 	.word	0x00017220
        /*0b10*/ 	.word	0x00000004
        /*0b14*/ 	.word	0x00019c40
        /*0b18*/ 	.short	0x010a
        /*0b1a*/ 	.byte	0x3f
	.zero		1


	//   ....[82]....
        /*0b1c*/ 	.word	0x00017660
        /*0b20*/ 	.word	0x00000011
        /*0b24*/ 	.word	0x00019c20
        /*0b28*/ 	.short	0x010a
        /*0b2a*/ 	.byte	0x3f
	.zero		1


	//   ....[83]....
        /*0b2c*/ 	.word	0x000176b0
        /*0b30*/ 	.word	0x00000004
        /*0b34*/ 	.word	0x00019c80
        /*0b38*/ 	.short	0x010a
        /*0b3a*/ 	.byte	0x3f
	.zero		1


	//   ....[84]....
        /*0b3c*/ 	.word	0x00017700
        /*0b40*/ 	.word	0x00000004
        /*0b44*/ 	.word	0x00019c40
        /*0b48*/ 	.short	0x010a
        /*0b4a*/ 	.byte	0x3f
	.zero		1


	//   ....[85]....
        /*0b4c*/ 	.word	0x00017750
        /*0b50*/ 	.word	0x00000003
        /*0b54*/ 	.word	0x00019c70
        /*0b58*/ 	.short	0x010a
        /*0b5a*/ 	.byte	0x3f
	.zero		1


	//   ....[86]....
        /*0b5c*/ 	.word	0x000177a0
        /*0b60*/ 	.word	0x00000003
        /*0b64*/ 	.word	0x00019c60
        /*0b68*/ 	.short	0x010a
        /*0b6a*/ 	.byte	0x3f
	.zero		1


	//   ....[87]....
        /*0b6c*/ 	.word	0x000177f0
        /*0b70*/ 	.word	0x00000003
        /*0b74*/ 	.word	0x00019c70
        /*0b78*/ 	.short	0x010a
        /*0b7a*/ 	.byte	0x3f
	.zero		1


	//   ....[88]....
        /*0b7c*/ 	.word	0x00017840
        /*0b80*/ 	.word	0x00000003
        /*0b84*/ 	.word	0x00019c60
        /*0b88*/ 	.short	0x010a
        /*0b8a*/ 	.byte	0x3f
	.zero		1


	//   ....[89]....
        /*0b8c*/ 	.word	0x00017890
        /*0b90*/ 	.word	0x00000009
        /*0b94*/ 	.word	0x00019c20
        /*0b98*/ 	.short	0x010a
        /*0b9a*/ 	.byte	0x3f
	.zero		1


	//   ....[90]....
        /*0b9c*/ 	.word	0x00017a30
        /*0ba0*/ 	.word	0x00000007
        /*0ba4*/ 	.word	0x00000000
        /*0ba8*/ 	.short	0x010a
        /*0baa*/ 	.byte	0x3f
	.zero		1


	//   ....[91]....
        /*0bac*/ 	.word	0x00017a80
        /*0bb0*/ 	.word	0x00000003
        /*0bb4*/ 	.word	0x00000000
        /*0bb8*/ 	.short	0x010a
        /*0bba*/ 	.byte	0x3f
	.zero		1


	//   ....[92]....
        /*0bbc*/ 	.word	0x00017ad0
        /*0bc0*/ 	.word	0x00000003
        /*0bc4*/ 	.word	0x00019c60
        /*0bc8*/ 	.short	0x010a
        /*0bca*/ 	.byte	0x3f
	.zero		1


	//   ....[93]....
        /*0bcc*/ 	.word	0x00017b20
        /*0bd0*/ 	.word	0x00000005
        /*0bd4*/ 	.word	0x00019c60
        /*0bd8*/ 	.short	0x010a
        /*0bda*/ 	.byte	0x3f
	.zero		1


	//   ....[94]....
        /*0bdc*/ 	.word	0x00017b70
        /*0be0*/ 	.word	0x00000003
        /*0be4*/ 	.word	0x00019c80
        /*0be8*/ 	.short	0x010a
        /*0bea*/ 	.byte	0x3f
	.zero		1


	//----- nvinfo : EIATTR_NUM_MBARRIERS
	.align		4
.L_205:
        /*0bec*/ 	.byte	0x03, 0x38
        /*0bee*/ 	.short	0x0016


	//----- nvinfo : EIATTR_EXIT_INSTR_OFFSETS
	.align		4
        /*0bf0*/ 	.byte	0x04, 0x1c
        /*0bf2*/ 	.short	(.L_207 - .L_206)


	//   ....[0]....
.L_206:
        /*0bf4*/ 	.word	0x00000a40


	//   ....[1]....
        /*0bf8*/ 	.word	0x00010a50


	//   ....[2]....
        /*0bfc*/ 	.word	0x00016d70


	//----- nvinfo : EIATTR_MAX_THREADS
	.align		4
.L_207:
        /*0c00*/ 	.byte	0x04, 0x05
        /*0c02*/ 	.short	(.L_209 - .L_208)
.L_208:
        /*0c04*/ 	.word	0x00000200
        /*0c08*/ 	.word	0x00000001
        /*0c0c*/ 	.word	0x00000001


	//----- nvinfo : EIATTR_CRS_STACK_SIZE
	.align		4
.L_209:
        /*0c10*/ 	.byte	0x04, 0x1e
        /*0c12*/ 	.short	(.L_211 - .L_210)
.L_210:
        /*0c14*/ 	.word	0x00000000


	//----- nvinfo : EIATTR_CBANK_PARAM_SIZE
	.align		4
.L_211:
        /*0c18*/ 	.byte	0x03, 0x19
        /*0c1a*/ 	.short	0x0af0


	//----- nvinfo : EIATTR_PARAM_CBANK
	.align		4
        /*0c1c*/ 	.byte	0x04, 0x0a
        /*0c1e*/ 	.short	(.L_213 - .L_212)
	.align		4
.L_212:
        /*0c20*/ 	.word	index@(.nv.constant0._ZN7cutlass13device_kernelIN5flash11enable_sm90INS1_16FlashAttnFwdSm90INS1_25CollectiveMainloopFwdSm90ILi2EN4cute5tupleIJNS5_1CILi1EEES8_S8_EEENS6_IJNS7_ILi192EEENS7_ILi128EEENS7_ILi96EEEEEELi96ENS_12float_e4m3_tEfNS_4arch4Sm90ELb0ELb1ELb0ELb1ELb0ELb0ELb0ELb1ELb1ELb1ELb1ELb0EEENS1_21CollectiveEpilogueFwdINS6_IJSA_SC_SB_EEES9_NS_10bfloat16_tESG_Li384ELb1ELb1ELb1ELb1EEENS1_36VarlenDynamicPersistentTileSchedulerILi192ELi128ELi384ELi128ELb1ELb1ELb1ELb1ELb0ELb1EEEEEEEEEvNT_6ParamsE)
        /*0c24*/ 	.short	0x0210
        /*0c26*/ 	.short	0x0af0


	//----- nvinfo : EIATTR_SW_WAR
	.align		4
.L_213:
        /*0c28*/ 	.byte	0x04, 0x36
        /*0c2a*/ 	.short	(.L_215 - .L_214)
.L_214:
        /*0c2c*/ 	.word	0x00000008
.L_215:


//--------------------- .nv.info._ZN7cutlass13device_kernelIN5flash11enable_sm90INS1_16FlashAttnFwdSm90INS1_25CollectiveMainloopFwdSm90ILi2EN4cute5tupleIJNS5_1CILi1EEES8_S8_EEENS6_IJNS7_ILi192EEENS7_ILi128EEENS7_ILi96EEEEEELi96ENS_12float_e4m3_tEfNS_4arch4Sm90ELb0ELb1ELb0ELb1ELb0ELb1ELb0ELb1ELb1ELb1ELb1ELb0EEENS1_21CollectiveEpilogueFwdINS6_IJSA_SC_SB_EEES9_NS_10bfloat16_tESG_Li384ELb1ELb1ELb1ELb1EEENS1_36VarlenDynamicPersistentTileSchedulerILi192ELi128ELi384ELi128ELb1ELb1ELb1ELb1ELb0ELb1EEEEEEEEEvNT_6ParamsE --------------------------
	.section	.nv.info._ZN7cutlass13device_kernelIN5flash11enable_sm90INS1_16FlashAttnFwdSm90INS1_25CollectiveMainloopFwdSm90ILi2EN4cute5tupleIJNS5_1CILi1EEES8_S8_EEENS6_IJNS7_ILi192EEENS7_ILi128EEENS7_ILi96EEEEEELi96ENS_12float_e4m3_tEfNS_4arch4Sm90ELb0ELb1ELb0ELb1ELb0ELb1ELb0ELb1ELb1ELb1ELb1ELb0EEENS1_21CollectiveEpilogueFwdINS6_IJSA_SC_SB_EEES9_NS_10bfloat16_tESG_Li384ELb1ELb1ELb1ELb1EEENS1_36VarlenDynamicPersistentTileSchedulerILi192ELi128ELi384ELi128ELb1ELb1ELb1ELb1ELb0ELb1EEEEEEEEEvNT_6ParamsE,"",@"SHT_CUDA_INFO"
	.sectionflags	@""
	.align	4


	//----- nvinfo : EIATTR_CUDA_API_VERSION
	.align		4
        /*0000*/ 	.byte	0x04, 0x37
        /*0002*/ 	.short	(.L_217 - .L_216)
.L_216:
        /*0004*/ 	.word	0x00000082


	//----- nvinfo : EIATTR_KPARAM_INFO
	.align		4
.L_217:
        /*0008*/ 	.byte	0x04, 0x17
        /*000a*/ 	.short	(.L_219 - .L_218)
.L_218:
        /*000c*/ 	.word	0x00000000
        /*0010*/ 	.short	0x0000
        /*0012*/ 	.short	0x0070
        /*0014*/ 	.byte	0x00, 0xf0, 0x01, 0x2a


	//----- nvinfo : EIATTR_SPARSE_MMA_MASK
	.align		4
.L_219:
        /*0018*/ 	.byte	0x03, 0x50
        /*001a*/ 	.short	0x0000


	//----- nvinfo : EIATTR_MAXREG_COUNT
	.align		4
        /*001c*/ 	.byte	0x03, 0x1b
        /*001e*/ 	.short	0x0080


	//----- nvinfo : EIATTR_NUM_BARRIERS
	.align		4
        /*0020*/ 	.byte	0x02, 0x4c
        /*0022*/ 	.byte	0x10
	.zero		1


	//----- nvinfo : EIATTR_EXTERNS
	.align		4
        /*0024*/ 	.byte	0x04, 0x0f
        /*0026*/ 	.short	(.L_221 - .L_220)


	//   ....[0]....
	.align		4
.L_220:
        /*0028*/ 	.word	index@(__assertfail)


	//----- nvinfo : EIATTR_ANNOTATIONS
	.align		4
.L_221:
        /*002c*/ 	.byte	0x04, 0x55
        /*002e*/ 	.short	(.L_223 - .L_222)


	//   ....[0]....
.L_222:
        /* <DEDUP_REMOVED lines=96> */


	//----- nvinfo : EIATTR_MERCURY_ISA_VERSION
	.align		4
.L_223:
        /*0620*/ 	.byte	0x03, 0x5f
        /*0622*/ 	.short	0x0101


	//----- nvinfo : EIATTR_UNUSED_LOAD_BYTE_OFFSET
	.align		4
        /*0624*/ 	.byte	0x04, 0x44
        /*0626*/ 	.short	(.L_225 - .L_224)


	//   ....[0]....
.L_224:
        /*0628*/ 	.word	0x00000aa0
        /*062c*/ 	.word	0x0000fff0


	//   ....[1]....
        /*0630*/ 	.word	0x00018050
        /*0634*/ 	.word	0x0000fff0


	//----- nvinfo : EIATTR_INT_WARP_WIDE_INSTR_OFFSETS
	.align		4
.L_225:
        /*0638*/ 	.byte	0x04, 0x31
        /*063a*/ 	.short	(.L_227 - .L_226)


	//   ....[0]....
.L_226:
        /*063c*/ 	.word	0x00000190


	//   ....[1]....
        /*0640*/ 	.word	0x000001d0


	//   ....[2]....
        /*0644*/ 	.word	0x00000240


	//   ....[3]....
        /*0648*/ 	.word	0x0001eea0


	//   ....[4]....
        /*064c*/ 	.word	0x0001ef30


	//   ....[5]....
        /*0650*/ 	.word	0x000218a0


	//   ....[6]....
        /*0654*/ 	.word	0x00021930


	//----- nvinfo : EIATTR_COOP_GROUP_MASK_REGIDS
	.align		4
.L_227:
        /*0658*/ 	.byte	0x04, 0x29
        /*065a*/ 	.short	(.L_229 - .L_228)


	//   ....[0]....
.L_228:
        /*065c*/ 	.word	0xffffffff


	//   ....[1]....
        /*0660*/ 	.word	0xffffffff


	//   ....[2]....
        /*0664*/ 	.word	0xffffffff


	//   ....[3]....
        /*0668*/ 	.word	0xffffffff


	//   ....[4]....
        /*066c*/ 	.word	0xffffffff


	//   ....[5]....
        /*0670*/ 	.word	0xffffffff


	//   ....[6]....
        /*0674*/ 	.word	0xffffffff


	//   ....[7]....
        /*0678*/ 	.word	0xffffffff


	//   ....[8]....
        /*067c*/ 	.word	0xffffffff


	//   ....[9]....
        /*0680*/ 	.word	0xffffffff


	//   ....[10]....
        /*0684*/ 	.word	0xffffffff


	//   ....[11]....
        /*0688*/ 	.word	0xffffffff


	//   ....[12]....
        /*068c*/ 	.word	0xffffffff


	//   ....[13]....
        /*0690*/ 	.word	0xffffffff


	//   ....[14]....
        /*0694*/ 	.word	0xffffffff


	//   ....[15]....
        /*0698*/ 	.word	0xffffffff


	//   ....[16]....
        /*069c*/ 	.word	0xffffffff


	//   ....[17]....
        /*06a0*/ 	.word	0xffffffff


	//   ....[18]....
        /*06a4*/ 	.word	0xffffffff


	//   ....[19]....
        /*06a8*/ 	.word	0xffffffff


	//   ....[20]....
        /*06ac*/ 	.word	0xffffffff


	//   ....[21]....
        /*06b0*/ 	.word	0xffffffff


	//   ....[22]....
        /*06b4*/ 	.word	0xffffffff


	//   ....[23]....
        /*06b8*/ 	.word	0xffffffff


	//   ....[24]....
        /*06bc*/ 	.word	0xffffffff


	//   ....[25]....
        /*06c0*/ 	.word	0xffffffff


	//   ....[26]....
        /*06c4*/ 	.word	0xffffffff


	//   ....[27]....
        /*06c8*/ 	.word	0xffffffff


	//   ....[28]....
        /*06cc*/ 	.word	0xffffffff


	//   ....[29]....
        /*06d0*/ 	.word	0xffffffff


	//   ....[30]....
        /*06d4*/ 	.word	0xffffffff


	//   ....[31]....
        /*06d8*/ 	.word	0xffffffff


	//   ....[32]....
        /*06dc*/ 	.word	0xffffffff


	//   ....[33]....
        /*06e0*/ 	.word	0xffffffff


	//   ....[34]....
        /*06e4*/ 	.word	0xffffffff


	//   ....[35]....
        /*06e8*/ 	.word	0xffffffff


	//   ....[36]....
        /*06ec*/ 	.word	0xffffffff


	//   ....[37]....
        /*06f0*/ 	.word	0xffffffff


	//   ....[38]....
        /*06f4*/ 	.word	0xffffffff


	//   ....[39]....
        /*06f8*/ 	.word	0xffffffff


	//   ....[40]....
        /*06fc*/ 	.word	0xffffffff


	//   ....[41]....
        /*0700*/ 	.word	0xffffffff


	//   ....[42]....
        /*0704*/ 	.word	0xffffffff


	//   ....[43]....
        /*0708*/ 	.word	0xffffffff


	//   ....[44]....
        /*070c*/ 	.word	0xffffffff


	//   ....[45]....
        /*0710*/ 	.word	0xffffffff


	//   ....[46]....
        /*0714*/ 	.word	0xffffffff


	//   ....[47]....
        /*0718*/ 	.word	0xffffffff


	//   ....[48]....
        /*071c*/ 	.word	0xffffffff


	//   ....[49]....
        /*0720*/ 	.word	0xffffffff


	//   ....[50]....
        /*0724*/ 	.word	0xffffffff


	//   ....[51]....
        /*0728*/ 	.word	0xffffffff


	//   ....[52]....
        /*072c*/ 	.word	0xffffffff


	//   ....[53]....
        /*0730*/ 	.word	0xffffffff


	//   ....[54]....
        /*0734*/ 	.word	0xffffffff


	//   ....[55]....
        /*0738*/ 	.word	0xffffffff


	//   ....[56]....
        /*073c*/ 	.word	0xffffffff


	//   ....[57]....
        /*0740*/ 	.word	0xffffffff


	//   ....[58]....
        /*0744*/ 	.word	0xffffffff


	//   ....[59]....
        /*0748*/ 	.word	0xffffffff


	//   ....[60]....
        /*074c*/ 	.word	0xffffffff


	//   ....[61]....
        /*0750*/ 	.word	0xffffffff


	//   ....[62]....
        /*0754*/ 	.word	0xffffffff


	//   ....[63]....
        /*0758*/ 	.word	0xffffffff


	//   ....[64]....
        /*075c*/ 	.word	0xffffffff


	//   ....[65]....
        /*0760*/ 	.word	0xffffffff


	//   ....[66]....
        /*0764*/ 	.word	0xffffffff


	//   ....[67]....
        /*0768*/ 	.word	0xffffffff


	//   ....[68]....
        /*076c*/ 	.word	0xffffffff


	//   ....[69]....
        /*0770*/ 	.word	0xffffffff


	//   ....[70]....
        /*0774*/ 	.word	0xffffffff


	//   ....[71]....
        /*0778*/ 	.word	0xffffffff


	//   ....[72]....
        /*077c*/ 	.word	0xffffffff


	//   ....[73]....
        /*0780*/ 	.word	0xffffffff


	//   ....[74]....
        /*0784*/ 	.word	0xffffffff


	//   ....[75]....
        /*0788*/ 	.word	0xffffffff


	//   ....[76]....
        /*078c*/ 	.word	0xffffffff


	//   ....[77]....
        /*0790*/ 	.word	0xffffffff


	//   ....[78]....
        /*0794*/ 	.word	0xffffffff


	//   ....[79]....
        /*0798*/ 	.word	0xffffffff


	//   ....[80]....
        /*079c*/ 	.word	0xffffffff


	//   ....[81]....
        /*07a0*/ 	.word	0xffffffff


	//   ....[82]....
        /*07a4*/ 	.word	0xffffffff


	//   ....[83]....
        /*07a8*/ 	.word	0xffffffff


	//   ....[84]....
        /*07ac*/ 	.word	0xffffffff


	//   ....[85]....
        /*07b0*/ 	.word	0xffffffff


	//   ....[86]....
        /*07b4*/ 	.word	0xffffffff


	//   ....[87]....
        /*07b8*/ 	.word	0xffffffff


	//   ....[88]....
        /*07bc*/ 	.word	0xffffffff


	//   ....[89]....
        /*07c0*/ 	.word	0xffffffff


	//   ....[90]....
        /*07c4*/ 	.word	0xffffffff


	//   ....[91]....
        /*07c8*/ 	.word	0xffffffff


	//   ....[92]....
        /*07cc*/ 	.word	0xffffffff


	//   ....[93]....
        /*07d0*/ 	.word	0xffffffff


	//   ....[94]....
        /*07d4*/ 	.word	0xffffffff


	//   ....[95]....
        /*07d8*/ 	.word	0xffffffff


	//   ....[96]....
        /*07dc*/ 	.word	0xffffffff


	//   ....[97]....
        /*07e0*/ 	.word	0xffffffff


	//   ....[98]....
        /*07e4*/ 	.word	0xffffffff


	//   ....[99]....
        /*07e8*/ 	.word	0xffffffff


	//   ....[100]....
        /*07ec*/ 	.word	0xffffffff


	//   ....[101]....
        /*07f0*/ 	.word	0xffffffff


	//   ....[102]....
        /*07f4*/ 	.word	0xffffffff


	//   ....[103]....
        /*07f8*/ 	.word	0xffffffff


	//   ....[104]....
        /*07fc*/ 	.word	0xffffffff


	//   ....[105]....
        /*0800*/ 	.word	0xffffffff


	//   ....[106]....
        /*0804*/ 	.word	0xffffffff


	//   ....[107]....
        /*0808*/ 	.word	0xffffffff


	//   ....[108]....
        /*080c*/ 	.word	0xffffffff


	//   ....[109]....
        /*0810*/ 	.word	0xffffffff


	//   ....[110]....
        /*0814*/ 	.word	0xffffffff


	//   ....[111]....
        /*0818*/ 	.word	0xffffffff


	//   ....[112]....
        /*081c*/ 	.word	0xffffffff


	//   ....[113]....
        /*0820*/ 	.word	0xffffffff


	//   ....[114]....
        /*0824*/ 	.word	0xffffffff


	//   ....[115]....
        /*0828*/ 	.word	0xffffffff


	//   ....[116]....
        /*082c*/ 	.word	0xffffffff


	//   ....[117]....
        /*0830*/ 	.word	0xffffffff


	//   ....[118]....
        /*0834*/ 	.word	0xffffffff


	//   ....[119]....
        /*0838*/ 	.word	0xffffffff


	//   ....[120]....
        /*083c*/ 	.word	0xffffffff


	//   ....[121]....
        /*0840*/ 	.word	0xffffffff


	//   ....[122]....
        /*0844*/ 	.word	0xffffffff


	//   ....[123]....
        /*0848*/ 	.word	0xffffffff


	//   ....[124]....
        /*084c*/ 	.word	0xffffffff


	//   ....[125]....
        /*0850*/ 	.word	0xffffffff


	//   ....[126]....
        /*0854*/ 	.word	0xffffffff


	//   ....[127]....
        /*0858*/ 	.word	0xffffffff


	//   ....[128]....
        /*085c*/ 	.word	0xffffffff


	//   ....[129]....
        /*0860*/ 	.word	0xffffffff


	//   ....[130]....
        /*0864*/ 	.word	0xffffffff


	//   ....[131]....
        /*0868*/ 	.word	0xffffffff


	//   ....[132]....
        /*086c*/ 	.word	0xffffffff


	//   ....[133]....
        /*0870*/ 	.word	0xffffffff


	//   ....[134]....
        /*0874*/ 	.word	0xffffffff


	//   ....[135]....
        /*0878*/ 	.word	0xffffffff


	//   ....[136]....
        /*087c*/ 	.word	0xffffffff


	//   ....[137]....
        /*0880*/ 	.word	0xffffffff


	//   ....[138]....
        /*0884*/ 	.word	0xffffffff


	//   ....[139]....
        /*0888*/ 	.word	0xffffffff


	//   ....[140]....
        /*088c*/ 	.word	0xffffffff


	//   ....[141]....
        /*0890*/ 	.word	0xffffffff


	//   ....[142]....
        /*0894*/ 	.word	0xffffffff


	//   ....[143]....
        /*0898*/ 	.word	0xffffffff


	//   ....[144]....
        /*089c*/ 	.word	0xffffffff


	//   ....[145]....
        /*08a0*/ 	.word	0xffffffff


	//   ....[146]....
        /*08a4*/ 	.word	0xffffffff


	//   ....[147]....
        /*08a8*/ 	.word	0xffffffff


	//   ....[148]....
        /*08ac*/ 	.word	0xffffffff


	//   ....[149]....
        /*08b0*/ 	.word	0xffffffff


	//   ....[150]....
        /*08b4*/ 	.word	0x0500000f


	//   ....[151]....
        /*08b8*/ 	.word	0x0500000f


	//   ....[152]....
        /*08bc*/ 	.word	0x0500000f


	//   ....[153]....
        /*08c0*/ 	.word	0x0500000f


	//   ....[154]....
        /*08c4*/ 	.word	0x0500000f


	//   ....[155]....
        /*08c8*/ 	.word	0x0500000f


	//   ....[156]....
        /*08cc*/ 	.word	0x0500000f


	//   ....[157]....
        /*08d0*/ 	.word	0x0500000f


	//   ....[158]....
        /*08d4*/ 	.word	0x0500000f


	//   ....[159]....
        /*08d8*/ 	.word	0x0500000f


	//   ....[160]....
        /*08dc*/ 	.word	0x0500000f


	//   ....[161]....
        /*08e0*/ 	.word	0x0500000f


	//   ....[162]....
        /*08e4*/ 	.word	0x0500000f


	//   ....[163]....
        /*08e8*/ 	.word	0x0500000f


	//   ....[164]....
        /*08ec*/ 	.word	0x0500000f


	//   ....[165]....
        /*08f0*/ 	.word	0x0500000f


	//   ....[166]....
        /*08f4*/ 	.word	0x0500000f


	//   ....[167]....
        /*08f8*/ 	.word	0x0500000f


	//   ....[168]....
        /*08fc*/ 	.word	0x0500000f


	//   ....[169]....
        /*0900*/ 	.word	0x0500000f


	//   ....[170]....
        /*0904*/ 	.word	0x0500000f


	//   ....[171]....
        /*0908*/ 	.word	0x0500000f


	//   ....[172]....
        /*090c*/ 	.word	0x0500000f


	//   ....[173]....
        /*0910*/ 	.word	0x0500000f


	//   ....[174]....
        /*0914*/ 	.word	0x0500000f


	//   ....[175]....
        /*0918*/ 	.word	0x0500000f


	//   ....[176]....
        /*091c*/ 	.word	0x0500000f


	//   ....[177]....
        /*0920*/ 	.word	0x0500000f


	//   ....[178]....
        /*0924*/ 	.word	0x0500000f


	//   ....[179]....
        /*0928*/ 	.word	0x0500000f


	//   ....[180]....
        /*092c*/ 	.word	0x0500000f


	//   ....[181]....
        /*0930*/ 	.word	0x0500000f


	//   ....[182]....
        /*0934*/ 	.word	0x0500000f


	//   ....[183]....
        /*0938*/ 	.word	0x0500000f


	//   ....[184]....
        /*093c*/ 	.word	0x0500000f


	//----- nvinfo : EIATTR_COOP_GROUP_INSTR_OFFSETS
	.align		4
.L_229:
        /*0940*/ 	.byte	0x04, 0x28
        /*0942*/ 	.short	(.L_231 - .L_230)


	//   ....[0]....
.L_230:
        /*0944*/ 	.word	0x00000070


	//   ....[1]....
        /*0948*/ 	.word	0x000001a0


	//   ....[2]....
        /*094c*/ 	.word	0x000001f0


	//   ....[3]....
        /*0950*/ 	.word	0x00000420


	//   ....[4]....
        /*0954*/ 	.word	0x00000580


	//   ....[5]....
        /*0958*/ 	.word	0x000006a0


	//   ....[6]....
        /*095c*/ 	.word	0x00000800


	//   ....[7]....
        /*0960*/ 	.word	0x00007870


	//   ....[8]....
        /*0964*/ 	.word	0x00007f60


	//   ....[9]....
        /*0968*/ 	.word	0x00007f70


	//   ....[10]....
        /*096c*/ 	.word	0x00007f80


	//   ....[11]....
        /*0970*/ 	.word	0x00007f90


	//   ....[12]....
        /*0974*/ 	.word	0x00009c70


	//   ....[13]....
        /*0978*/ 	.word	0x00009c80


	//   ....[14]....
        /*097c*/ 	.word	0x00009c90


	//   ....[15]....
        /*0980*/ 	.word	0x00009ca0


	//   ....[16]....
        /*0984*/ 	.word	0x0000c550


	//   ....[17]....
        /*0988*/ 	.word	0x0000c7e0


	//   ....[18]....
        /*098c*/ 	.word	0x0000da70


	//   ....[19]....
        /*0990*/ 	.word	0x0000db70


	//   ....[20]....
        /*0994*/ 	.word	0x0000e220


	//   ....[21]....
        /*0998*/ 	.word	0x0000e370


	//   ....[22]....
        /*099c*/ 	.word	0x0000fbb0


	//   ....[23]....
        /*09a0*/ 	.word	0x0000fdb0


	//   ....[24]....
        /*09a4*/ 	.word	0x00010d60


	//   ....[25]....
        /*09a8*/ 	.word	0x00010e60


	//   ....[26]....
        /*09ac*/ 	.word	0x00011240


	//   ....[27]....
        /*09b0*/ 	.word	0x00011390


	//   ....[28]....
        /*09b4*/ 	.word	0x00013110


	//   ....[29]....
        /*09b8*/ 	.word	0x00013140


	//   ....[30]....
        /*09bc*/ 	.word	0x000131a0


	//   ....[31]....
        /*09c0*/ 	.word	0x00013200


	//   ....[32]....
        /*09c4*/ 	.word	0x00014d80


	//   ....[33]....
        /*09c8*/ 	.word	0x00014f40


	//   ....[34]....
        /*09cc*/ 	.word	0x00015be0


	//   ....[35]....
        /*09d0*/ 	.word	0x00015d60


	//   ....[36]....
        /*09d4*/ 	.word	0x00016520


	//   ....[37]....
        /*09d8*/ 	.word	0x00016580


	//   ....[38]....
        /*09dc*/ 	.word	0x000178c0


	//   ....[39]....
        /*09e0*/ 	.word	0x000179a0


	//   ....[40]....
        /*09e4*/ 	.word	0x000179e0


	//   ....[41]....
        /*09e8*/ 	.word	0x00017ae0


	//   ....[42]....
        /*09ec*/ 	.word	0x000187a0


	//   ....[43]....
        /*09f0*/ 	.word	0x000187b0


	//   ....[44]....
        /*09f4*/ 	.word	0x000187d0


	//   ....[45]....
        /*09f8*/ 	.word	0x000187e0


	//   ....[46]....
        /*09fc*/ 	.word	0x000187f0


	//   ....[47]....
        /*0a00*/ 	.word	0x00018800


	//   ....[48]....
        /*0a04*/ 	.word	0x00018810


	//   ....[49]....
        /*0a08*/ 	.word	0x00018820


	//   ....[50]....
        /*0a0c*/ 	.word	0x00018830


	//   ....[51]....
        /*0a10*/ 	.word	0x00018840


	//   ....[52]....
        /*0a14*/ 	.word	0x00018850


	//   ....[53]....
        /*0a18*/ 	.word	0x00018860


	//   ....[54]....
        /*0a1c*/ 	.word	0x00018870


	//   ....[55]....
        /*0a20*/ 	.word	0x00018880


	//   ....[56]....
        /*0a24*/ 	.word	0x00018890


	//   ....[57]....
        /*0a28*/ 	.word	0x000188a0


	//   ....[58]....
        /*0a2c*/ 	.word	0x000188b0


	//   ....[59]....
        /*0a30*/ 	.word	0x000188c0


	//   ....[60]....
        /*0a34*/ 	.word	0x000188d0


	//   ....[61]....
        /*0a38*/ 	.word	0x000188e0


	//   ....[62]....
        /*0a3c*/ 	.word	0x000188f0


	//   ....[63]....
        /*0a40*/ 	.word	0x00018900


	//   ....[64]....
        /*0a44*/ 	.word	0x00018910


	//   ....[65]....
        /*0a48*/ 	.word	0x00018920


	//   ....[66]....
        /*0a4c*/ 	.word	0x00018930


	//   ....[67]....
        /*0a50*/ 	.word	0x00018940


	//   ....[68]....
        /*0a54*/ 	.word	0x00018950


	//   ....[69]....
        /*0a58*/ 	.word	0x00018960


	//   ....[70]....
        /*0a5c*/ 	.word	0x00018970


	//   ....[71]....
        /*0a60*/ 	.word	0x00018980


	//   ....[72]....
        /*0a64*/ 	.word	0x00018990


	//   ....[73]....
        /*0a68*/ 	.word	0x000189a0


	//   ....[74]....
        /*0a6c*/ 	.word	0x000189b0


	//   ....[75]....
        /*0a70*/ 	.word	0x000189c0


	//   ....[76]....
        /*0a74*/ 	.word	0x000189d0


	//   ....[77]....
        /*0a78*/ 	.word	0x000189e0


	//   ....[78]....
        /*0a7c*/ 	.word	0x000189f0


	//   ....[79]....
        /*0a80*/ 	.word	0x00018a00


	//   ....[80]....
        /*0a84*/ 	.word	0x00018a10


	//   ....[81]....
        /*0a88*/ 	.word	0x00018a20


	//   ....[82]....
        /*0a8c*/ 	.word	0x00018a30


	//   ....[83]....
        /*0a90*/ 	.word	0x00018a40


	//   ....[84]....
        /*0a94*/ 	.word	0x00018a50


	//   ....[85]....
        /*0a98*/ 	.word	0x00018a60


	//   ....[86]....
        /*0a9c*/ 	.word	0x00018a70


	//   ....[87]....
        /*0aa0*/ 	.word	0x00018a80


	//   ....[88]....
        /*0aa4*/ 	.word	0x00018a90


	//   ....[89]....
        /*0aa8*/ 	.word	0x00018aa0


	//   ....[90]....
        /*0aac*/ 	.word	0x000193d0


	//   ....[91]....
        /*0ab0*/ 	.word	0x000193e0


	//   ....[92]....
        /*0ab4*/ 	.word	0x000193f0


	//   ....[93]....
        /*0ab8*/ 	.word	0x00019430


	//   ....[94]....
        /*0abc*/ 	.word	0x00019b20


	//   ....[95]....
        /*0ac0*/ 	.word	0x00019b40


	//   ....[96]....
        /*0ac4*/ 	.word	0x00019c40


	//   ....[97]....
        /*0ac8*/ 	.word	0x00019c60


	//   ....[98]....
        /*0acc*/ 	.word	0x0001a080


	//   ....[99]....
        /*0ad0*/ 	.word	0x0001a0c0


	//   ....[100]....
        /*0ad4*/ 	.word	0x0001a510


	//   ....[101]....
        /*0ad8*/ 	.word	0x0001a520


	//   ....[102]....
        /*0adc*/ 	.word	0x0001b140


	//   ....[103]....
        /*0ae0*/ 	.word	0x0001b150


	//   ....[104]....
        /*0ae4*/ 	.word	0x0001b250


	//   ....[105]....
        /*0ae8*/ 	.word	0x0001b270


	//   ....[106]....
        /*0aec*/ 	.word	0x0001b400


	//   ....[107]....
        /*0af0*/ 	.word	0x0001b600


	//   ....[108]....
        /*0af4*/ 	.word	0x0001b630


	//   ....[109]....
        /*0af8*/ 	.word	0x0001b660


	//   ....[110]....
        /*0afc*/ 	.word	0x0001b690


	//   ....[111]....
        /*0b00*/ 	.word	0x0001b6c0


	//   ....[112]....
        /*0b04*/ 	.word	0x0001b6f0


	//   ....[113]....
        /*0b08*/ 	.word	0x0001b880


	//   ....[114]....
        /*0b0c*/ 	.word	0x0001b8b0


	//   ....[115]....
        /*0b10*/ 	.word	0x0001b8e0


	//   ....[116]....
        /*0b14*/ 	.word	0x0001b910


	//   ....[117]....
        /*0b18*/ 	.word	0x0001b940


	//   ....[118]....
        /*0b1c*/ 	.word	0x0001b970


	//   ....[119]....
        /*0b20*/ 	.word	0x0001ba00


	//   ....[120]....
        /*0b24*/ 	.word	0x0001ba30


	//   ....[121]....
        /*0b28*/ 	.word	0x0001ba40


	//   ....[122]....
        /*0b2c*/ 	.word	0x0001ba80


	//   ....[123]....
        /*0b30*/ 	.word	0x0001d3f0


	//   ....[124]....
        /*0b34*/ 	.word	0x0001f5e0


	//   ....[125]....
        /*0b38*/ 	.word	0x00020450


	//   ....[126]....
        /*0b3c*/ 	.word	0x00020460


	//   ....[127]....
        /*0b40*/ 	.word	0x00020470


	//   ....[128]....
        /*0b44*/ 	.word	0x00020480


	//   ....[129]....
        /*0b48*/ 	.word	0x000205b0


	//   ....[130]....
        /*0b4c*/ 	.word	0x000205c0


	//   ....[131]....
        /*0b50*/ 	.word	0x00022050


	//   ....[132]....
        /*0b54*/ 	.word	0x00022080


	//   ....[133]....
        /*0b58*/ 	.word	0x000220e0


	//   ....[134]....
        /*0b5c*/ 	.word	0x00022110


	//   ....[135]....
        /*0b60*/ 	.word	0x00022140


	//   ....[136]....
        /*0b64*/ 	.word	0x00022170


	//   ....[137]....
        /*0b68*/ 	.word	0x000221a0


	//   ....[138]....
        /*0b6c*/ 	.word	0x000221d0


	//   ....[139]....
        /*0b70*/ 	.word	0x00022370


	//   ....[140]....
        /*0b74*/ 	.word	0x000223a0


	//   ....[141]....
        /*0b78*/ 	.word	0x000223d0


	//   ....[142]....
        /*0b7c*/ 	.word	0x00022400


	//   ....[143]....
        /*0b80*/ 	.word	0x00022430


	//   ....[144]....
        /*0b84*/ 	.word	0x00022460


	//   ....[145]....
        /*0b88*/ 	.word	0x00022520


	//   ....[146]....
        /*0b8c*/ 	.word	0x00022540


	//   ....[147]....
        /*0b90*/ 	.word	0x00022560


	//   ....[148]....
        /*0b94*/ 	.word	0x000225c0


	//   ....[149]....
        /*0b98*/ 	.word	0x00022ff0


	//   ....[150]....
        /*0b9c*/ 	.word	0x00023460


	//   ....[151]....
        /*0ba0*/ 	.word	0x000234f0


	//   ....[152]....
        /*0ba4*/ 	.word	0x00023540


	//   ....[153]....
        /*0ba8*/ 	.word	0x00023590


	//   ....[154]....
        /*0bac*/ 	.word	0x00023660


	//   ....[155]....
        /*0bb0*/ 	.word	0x000236f0


	//   ....[156]....
        /*0bb4*/ 	.word	0x00023740


	//   ....[157]....
        /*0bb8*/ 	.word	0x00023790


	//   ....[158]....
        /*0bbc*/ 	.word	0x00023b30


	//   ....[159]....
        /*0bc0*/ 	.word	0x00023e10


	//   ....[160]....
        /*0bc4*/ 	.word	0x00024010


	//   ....[161]....
        /*0bc8*/ 	.word	0x00024060


	//   ....[162]....
        /*0bcc*/ 	.word	0x000240c0


	//   ....[163]....
        /*0bd0*/ 	.word	0x00024160


	//   ....[164]....
        /*0bd4*/ 	.word	0x00024230


	//   ....[165]....
        /*0bd8*/ 	.word	0x00024310


	//   ....[166]....
        /*0bdc*/ 	.word	0x000245e0


	//   ....[167]....
        /*0be0*/ 	.word	0x00024680


	//   ....[168]....
        /*0be4*/ 	.word	0x00024800


	//   ....[169]....
        /*0be8*/ 	.word	0x00024870


	//   ....[170]....
        /*0bec*/ 	.word	0x000248e0


	//   ....[171]....
        /*0bf0*/ 	.word	0x00024950


	//   ....[172]....
        /*0bf4*/ 	.word	0x000249c0


	//   ....[173]....
        /*0bf8*/ 	.word	0x00024a40


	//   ....[174]....
        /*0bfc*/ 	.word	0x00024ad0


	//   ....[175]....
        /*0c00*/ 	.word	0x00024b70


	//   ....[176]....
        /*0c04*/ 	.word	0x00024be0


	//   ....[177]....
        /*0c08*/ 	.word	0x00024c50


	//   ....[178]....
        /*0c0c*/ 	.word	0x00024cc0


	//   ....[179]....
        /*0c10*/ 	.word	0x00024d40


	//   ....[180]....
        /*0c14*/ 	.word	0x00024db0


	//   ....[181]....
        /*0c18*/ 	.word	0x00024e60


	//   ....[182]....
        /*0c1c*/ 	.word	0x00024eb0


	//   ....[183]....
        /*0c20*/ 	.word	0x00024f40


	//   ....[184]....
        /*0c24*/ 	.word	0x00025070


	//----- nvinfo : EIATTR_REG_RECONFIG
	.align		4
.L_231:
        /*0c28*/ 	.byte	0x01, 0x54
	.zero		2


	//----- nvinfo : EIATTR_SYSCALL_OFFSETS
	.align		4
        /*0c2c*/ 	.byte	0x04, 0x46
        /*0c2e*/ 	.short	(.L_233 - .L_232)


	//   ....[0]....
.L_232:
        /*0c30*/ 	.word	0x00002070


	//   ....[1]....
        /*0c34*/ 	.word	0x000021c0


	//   ....[2]....
        /*0c38*/ 	.word	0x000079e0


	//   ....[3]....
        /*0c3c*/ 	.word	0x00007d00


	//   ....[4]....
        /*0c40*/ 	.word	0x0001f090


	//   ....[5]....
        /*0c44*/ 	.word	0x0001f200


	//   ....[6]....
        /*0c48*/ 	.word	0x0001f350


	//   ....[7]....
        /*0c4c*/ 	.word	0x0001f490


	//   ....[8]....
        /*0c50*/ 	.word	0x0001ff20


	//----- nvinfo : EIATTR_MBARRIER_INSTR_OFFSETS
	.align		4
.L_233:
        /*0c54*/ 	.byte	0x04, 0x39
        /*0c56*/ 	.short	(.L_235 - .L_234)


	//   ....[0]....
.L_234:
        /*0c58*/ 	.word	0x000002d0
        /*0c5c*/ 	.word	0x000000ff
        /*0c60*/ 	.word	0x00019c00
        /*0c64*/ 	.short	0x0100
        /*0c66*/ 	.byte	0x08
	.zero		1


	//   ....[1]....
        /*0c68*/ 	.word	0x000002e0
        /*0c6c*/ 	.word	0x000000ff
        /*0c70*/ 	.word	0x00019c20
        /*0c74*/ 	.short	0x0100
        /*0c76*/ 	.byte	0x08
	.zero		1


	//   ....[2]....
        /*0c78*/ 	.word	0x000003d0
        /*0c7c*/ 	.word	0x000000ff
        /*0c80*/ 	.word	0x00019c30
        /*0c84*/ 	.short	0x0100
        /*0c86*/ 	.byte	0x08
	.zero		1


	//   ....[3]....
        /*0c88*/ 	.word	0x000003e0
        /*0c8c*/ 	.word	0x000000ff
        /*0c90*/ 	.word	0x00019c40
        /*0c94*/ 	.short	0x0100
        /*0c96*/ 	.byte	0x08
	.zero		1


	//   ....[4]....
        /*0c98*/ 	.word	0x000003f0
        /*0c9c*/ 	.word	0x000000ff
        /*0ca0*/ 	.word	0x00019c38
        /*0ca4*/ 	.short	0x0100
        /*0ca6*/ 	.byte	0x08
	.zero		1


	//   ....[5]....
        /*0ca8*/ 	.word	0x00000400
        /*0cac*/ 	.word	0x000000ff
        /*0cb0*/ 	.word	0x00019c48
        /*0cb4*/ 	.short	0x0100
        /*0cb6*/ 	.byte	0x08
	.zero		1


	//   ....[6]....
        /*0cb8*/ 	.word	0x00000530
        /*0cbc*/ 	.word	0x000000ff
        /*0cc0*/ 	.word	0x00019c50
        /*0cc4*/ 	.short	0x0100
        /*0cc6*/ 	.byte	0x08
	.zero		1


	//   ....[7]....
        /*0cc8*/ 	.word	0x00000540
        /*0ccc*/ 	.word	0x000000ff
        /*0cd0*/ 	.word	0x00019c60
        /*0cd4*/ 	.short	0x0100
        /*0cd6*/ 	.byte	0x08
	.zero		1


	//   ....[8]....
        /*0cd8*/ 	.word	0x00000550
        /*0cdc*/ 	.word	0x000000ff
        /*0ce0*/ 	.word	0x00019c58
        /*0ce4*/ 	.short	0x0100
        /*0ce6*/ 	.byte	0x08
	.zero		1


	//   ....[9]....
        /*0ce8*/ 	.word	0x00000560
        /*0cec*/ 	.word	0x000000ff
        /*0cf0*/ 	.word	0x00019c68
        /*0cf4*/ 	.short	0x0100
        /*0cf6*/ 	.byte	0x08
	.zero		1


	//   ....[10]....
        /*0cf8*/ 	.word	0x00000650
        /*0cfc*/ 	.word	0x000000ff
        /*0d00*/ 	.word	0x00019c70
        /*0d04*/ 	.short	0x0100
        /*0d06*/ 	.byte	0x06
	.zero		1


	//   ....[11]....
        /*0d08*/ 	.word	0x00000660
        /*0d0c*/ 	.word	0x000000ff
        /*0d10*/ 	.word	0x00019c80
        /*0d14*/ 	.short	0x0100
        /*0d16*/ 	.byte	0x06
	.zero		1


	//   ....[12]....
        /*0d18*/ 	.word	0x00000670
        /*0d1c*/ 	.word	0x000000ff
        /*0d20*/ 	.word	0x00019c78
        /*0d24*/ 	.short	0x0100
        /*0d26*/ 	.byte	0x06
	.zero		1


	//   ....[13]....
        /*0d28*/ 	.word	0x00000680
        /*0d2c*/ 	.word	0x000000ff
        /*0d30*/ 	.word	0x00019c88
        /*0d34*/ 	.short	0x0100
        /*0d36*/ 	.byte	0x06
	.zero		1


	//   ....[14]....
        /*0d38*/ 	.word	0x000007b0
        /*0d3c*/ 	.word	0x000000ff
        /*0d40*/ 	.word	0x00019c90
        /*0d44*/ 	.short	0x0100
        /*0d46*/ 	.byte	0x08
	.zero		1


	//   ....[15]....
        /*0d48*/ 	.word	0x000007c0
        /*0d4c*/ 	.word	0x000000ff
        /*0d50*/ 	.word	0x00019ca0
        /*0d54*/ 	.short	0x0100
        /*0d56*/ 	.byte	0x08
	.zero		1


	//   ....[16]....
        /*0d58*/ 	.word	0x000007d0
        /*0d5c*/ 	.word	0x000000ff
        /*0d60*/ 	.word	0x00019c98
        /*0d64*/ 	.short	0x0100
        /*0d66*/ 	.byte	0x08
	.zero		1


	//   ....[17]....
        /*0d68*/ 	.word	0x000007e0
        /*0d6c*/ 	.word	0x000000ff
        /*0d70*/ 	.word	0x00019ca8
        /*0d74*/ 	.short	0x0100
        /*0d76*/ 	.byte	0x08
	.zero		1


	//   ....[18]....
        /*0d78*/ 	.word	0x00000910
        /*0d7c*/ 	.word	0x000000ff
        /*0d80*/ 	.word	0x00019cb0
        /*0d84*/ 	.short	0x0100
        /*0d86*/ 	.byte	0x08
	.zero		1


	//   ....[19]....
        /*0d88*/ 	.word	0x00000920
        /*0d8c*/ 	.word	0x000000ff
        /*0d90*/ 	.word	0x00019cc0
        /*0d94*/ 	.short	0x0100
        /*0d96*/ 	.byte	0x08
	.zero		1


	//   ....[20]....
        /*0d98*/ 	.word	0x00000930
        /*0d9c*/ 	.word	0x000000ff
        /*0da0*/ 	.word	0x00019cb8
        /*0da4*/ 	.short	0x0100
        /*0da6*/ 	.byte	0x08
	.zero		1


	//   ....[21]....
        /*0da8*/ 	.word	0x00000940
        /*0dac*/ 	.word	0x000000ff
        /*0db0*/ 	.word	0x00019cc8
        /*0db4*/ 	.short	0x0100
        /*0db6*/ 	.byte	0x08
	.zero		1


	//   ....[22]....
        /*0db8*/ 	.word	0x00002f10
        /*0dbc*/ 	.word	0x00000052
        /*0dc0*/ 	.word	0x00019c90
        /*0dc4*/ 	.short	0x010a
        /*0dc6*/ 	.byte	0x3f
	.zero		1


	//   ....[23]....
        /*0dc8*/ 	.word	0x00004750
        /*0dcc*/ 	.word	0x00000052
        /*0dd0*/ 	.word	0x00019c90
        /*0dd4*/ 	.short	0x010a
        /*0dd6*/ 	.byte	0x3f
	.zero		1


	//   ....[24]....
        /*0dd8*/ 	.word	0x000067c0
        /*0ddc*/ 	.word	0x00000052
        /*0de0*/ 	.word	0x00019c90
        /*0de4*/ 	.short	0x010a
        /*0de6*/ 	.byte	0x3f
	.zero		1


	//   ....[25]....
        /*0de8*/ 	.word	0x00006970
        /*0dec*/ 	.word	0x00000008
        /*0df0*/ 	.word	0x00000000
        /*0df4*/ 	.short	0x0101
        /*0df6*/ 	.byte	0x3f
	.zero		1


	//   ....[26]....
        /*0df8*/ 	.word	0x000069b0
        /*0dfc*/ 	.word	0x00000052
        /*0e00*/ 	.word	0x00019cb0
        /*0e04*/ 	.short	0x010a
        /*0e06*/ 	.byte	0x3f
	.zero		1


	//   ....[27]....
        /*0e08*/ 	.word	0x00006c30
        /*0e0c*/ 	.word	0x00000052
        /*0e10*/ 	.word	0x00000000
        /*0e14*/ 	.short	0x0101
        /*0e16*/ 	.byte	0x3f
	.zero		1


	//   ....[28]....
        /*0e18*/ 	.word	0x00007a80
        /*0e1c*/ 	.word	0x00000010
        /*0e20*/ 	.word	0x00019c00
        /*0e24*/ 	.short	0x010a
        /*0e26*/ 	.byte	0x3f
	.zero		1


	//   ....[29]....
        /*0e28*/ 	.word	0x00007ad0
        /*0e2c*/ 	.word	0x00000010
        /*0e30*/ 	.word	0x00019c00
        /*0e34*/ 	.short	0x010a
        /*0e36*/ 	.byte	0x3f
	.zero		1


	//   ....[30]....
        /*0e38*/ 	.word	0x000082e0
        /*0e3c*/ 	.word	0x00000010
        /*0e40*/ 	.word	0x00019c00
        /*0e44*/ 	.short	0x010a
        /*0e46*/ 	.byte	0x3f
	.zero		1


	//   ....[31]....
        /*0e48*/ 	.word	0x00009fb0
        /*0e4c*/ 	.word	0x00000010
        /*0e50*/ 	.word	0x00019c00
        /*0e54*/ 	.short	0x010a
        /*0e56*/ 	.byte	0x3f
	.zero		1


	//   ....[32]....
        /*0e58*/ 	.word	0x0000c160
        /*0e5c*/ 	.word	0x00000003
        /*0e60*/ 	.word	0x00019c30
        /*0e64*/ 	.short	0x010a
        /*0e66*/ 	.byte	0x3f
	.zero		1


	//   ....[33]....
        /*0e68*/ 	.word	0x0000c1d0
        /*0e6c*/ 	.word	0x00000003
        /*0e70*/ 	.word	0x00019c30
        /*0e74*/ 	.short	0x010a
        /*0e76*/ 	.byte	0x3f
	.zero		1


	//   ....[34]....
        /*0e78*/ 	.word	0x0000c600
        /*0e7c*/ 	.word	0x00000000
        /*0e80*/ 	.word	0x00000000
        /*0e84*/ 	.short	0x0101
        /*0e86*/ 	.byte	0x3f
	.zero		1


	//   ....[35]....
        /*0e88*/ 	.word	0x0000f580
        /*0e8c*/ 	.word	0x00000015
        /*0e90*/ 	.word	0x00019c30
        /*0e94*/ 	.short	0x010a
        /*0e96*/ 	.byte	0x3f
	.zero		1


	//   ....[36]....
        /*0e98*/ 	.word	0x0000f600
        /*0e9c*/ 	.word	0x00000015
        /*0ea0*/ 	.word	0x00019c30
        /*0ea4*/ 	.short	0x010a
        /*0ea6*/ 	.byte	0x3f
	.zero		1


	//   ....[37]....
        /*0ea8*/ 	.word	0x0000f820
        /*0eac*/ 	.word	0x00000016
        /*0eb0*/ 	.word	0x00019c50
        /*0eb4*/ 	.short	0x010a
        /*0eb6*/ 	.byte	0x3f
	.zero		1


	//   ....[38]....
        /*0eb8*/ 	.word	0x0000f870
        /*0ebc*/ 	.word	0x00000016
        /*0ec0*/ 	.word	0x00019c50
        /*0ec4*/ 	.short	0x010a
        /*0ec6*/ 	.byte	0x3f
	.zero		1


	//   ....[39]....
        /*0ec8*/ 	.word	0x0000fbd0
        /*0ecc*/ 	.word	0x0000000a
        /*0ed0*/ 	.word	0x00000000
        /*0ed4*/ 	.short	0x0101
        /*0ed6*/ 	.byte	0x3f
	.zero		1


	//   ....[40]....
        /*0ed8*/ 	.word	0x00012400
        /*0edc*/ 	.word	0x00000016
        /*0ee0*/ 	.word	0x00000000
        /*0ee4*/ 	.short	0x0101
        /*0ee6*/ 	.byte	0x3f
	.zero		1


	//   ....[41]....
        /*0ee8*/ 	.word	0x00012890
        /*0eec*/ 	.word	0x00000015
        /*0ef0*/ 	.word	0x00019c30
        /*0ef4*/ 	.short	0x010a
        /*0ef6*/ 	.byte	0x3f
	.zero		1


	//   ....[42]....
        /*0ef8*/ 	.word	0x00012910
        /*0efc*/ 	.word	0x00000015
        /*0f00*/ 	.word	0x00019c30
        /*0f04*/ 	.short	0x010a
        /*0f06*/ 	.byte	0x3f
	.zero		1


	//   ....[43]....
        /*0f08*/ 	.word	0x00012b30
        /*0f0c*/ 	.word	0x0000009b
        /*0f10*/ 	.word	0x00019c50
        /*0f14*/ 	.short	0x010a
        /*0f16*/ 	.byte	0x3f
	.zero		1


	//   ....[44]....
        /*0f18*/ 	.word	0x00012b80
        /*0f1c*/ 	.word	0x0000009b
        /*0f20*/ 	.word	0x00019c50
        /*0f24*/ 	.short	0x010a
        /*0f26*/ 	.byte	0x3f
	.zero		1


	//   ....[45]....
        /*0f28*/ 	.word	0x000139d0
        /*0f2c*/ 	.word	0x00000015
        /*0f30*/ 	.word	0x00000000
        /*0f34*/ 	.short	0x0101
        /*0f36*/ 	.byte	0x3f
	.zero		1


	//   ....[46]....
        /*0f38*/ 	.word	0x00013f70
        /*0f3c*/ 	.word	0x0000009b
        /*0f40*/ 	.word	0x00000000
        /*0f44*/ 	.short	0x0101
        /*0f46*/ 	.byte	0x3f
	.zero		1


	//   ....[47]....
        /*0f48*/ 	.word	0x00014710
        /*0f4c*/ 	.word	0x00000000
        /*0f50*/ 	.word	0x00019c30
        /*0f54*/ 	.short	0x010a
        /*0f56*/ 	.byte	0x3f
	.zero		1


	//   ....[48]....
        /*0f58*/ 	.word	0x00014790
        /*0f5c*/ 	.word	0x00000000
        /*0f60*/ 	.word	0x00019c30
        /*0f64*/ 	.short	0x010a
        /*0f66*/ 	.byte	0x3f
	.zero		1


	//   ....[49]....
        /*0f68*/ 	.word	0x000149b0
        /*0f6c*/ 	.word	0x00000015
        /*0f70*/ 	.word	0x00019c50
        /*0f74*/ 	.short	0x010a
        /*0f76*/ 	.byte	0x3f
	.zero		1


	//   ....[50]....
        /*0f78*/ 	.word	0x00014a00
        /*0f7c*/ 	.word	0x00000015
        /*0f80*/ 	.word	0x00019c50
        /*0f84*/ 	.short	0x010a
        /*0f86*/ 	.byte	0x3f
	.zero		1


	//   ....[51]....
        /*0f88*/ 	.word	0x00014d90
        /*0f8c*/ 	.word	0x0000000a
        /*0f90*/ 	.word	0x00000000
        /*0f94*/ 	.short	0x0101
        /*0f96*/ 	.byte	0x3f
	.zero		1


	//   ....[52]....
        /*0f98*/ 	.word	0x00016f90
        /*0f9c*/ 	.word	0x00000015
        /*0fa0*/ 	.word	0x00000000
        /*0fa4*/ 	.short	0x0101
        /*0fa6*/ 	.byte	0x3f
	.zero		1


	//   ....[53]....
        /*0fa8*/ 	.word	0x00017640
        /*0fac*/ 	.word	0x00000004
        /*0fb0*/ 	.word	0x00019c50
        /*0fb4*/ 	.short	0x010a
        /*0fb6*/ 	.byte	0x3f
	.zero		1


	//   ....[54]....
        /*0fb8*/ 	.word	0x00017690
        /*0fbc*/ 	.word	0x00000004
        /*0fc0*/ 	.word	0x00019c50
        /*0fc4*/ 	.short	0x010a
        /*0fc6*/ 	.byte	0x3f
	.zero		1


	//   ....[55]....
        /*0fc8*/ 	.word	0x00017f80
        /*0fcc*/ 	.word	0x00000002
        /*0fd0*/ 	.word	0x00000000
        /*0fd4*/ 	.short	0x0101
        /*0fd6*/ 	.byte	0x3f
	.zero		1


	//   ....[56]....
        /*0fd8*/ 	.word	0x00019b30
        /*0fdc*/ 	.word	0x00000000
        /*0fe0*/ 	.word	0x00000000
        /*0fe4*/ 	.short	0x0101
        /*0fe6*/ 	.byte	0x3f
	.zero		1


	//   ....[57]....
        /*0fe8*/ 	.word	0x00019f50
        /*0fec*/ 	.word	0x00000004
        /*0ff0*/ 	.word	0x00000000
        /*0ff4*/ 	.short	0x0101
        /*0ff6*/ 	.byte	0x3f
	.zero		1


	//   ....[58]....
        /*0ff8*/ 	.word	0x0001d4d0
        /*0ffc*/ 	.word	0x00000013
        /*1000*/ 	.word	0x00019c20
        /*1004*/ 	.short	0x010a
        /*1006*/ 	.byte	0x3f
	.zero		1


	//   ....[59]....
        /*1008*/ 	.word	0x0001d560
        /*100c*/ 	.word	0x0000000a
        /*1010*/ 	.word	0x00019ca0
        /*1014*/ 	.short	0x010a
        /*1016*/ 	.byte	0x3f
	.zero		1


	//   ....[60]....
        /*1018*/ 	.word	0x0001d9b0
        /*101c*/ 	.word	0x0000000a
        /*1020*/ 	.word	0x00019cc0
        /*1024*/ 	.short	0x010a
        /*1026*/ 	.byte	0x3f
	.zero		1


	//   ....[61]....
        /*1028*/ 	.word	0x0001dec0
        /*102c*/ 	.word	0x00000009
        /*1030*/ 	.word	0x00019ca0
        /*1034*/ 	.short	0x010a
        /*1036*/ 	.byte	0x3f
	.zero		1


	//   ....[62]....
        /*1038*/ 	.word	0x0001e300
        /*103c*/ 	.word	0x00000009
        /*1040*/ 	.word	0x00019cc0
        /*1044*/ 	.short	0x010a
        /*1046*/ 	.byte	0x3f
	.zero		1


	//   ....[63]....
        /*1048*/ 	.word	0x0001f810
        /*104c*/ 	.word	0x00000004
        /*1050*/ 	.word	0x00019c80
        /*1054*/ 	.short	0x010a
        /*1056*/ 	.byte	0x3f
	.zero		1


	//   ....[64]....
        /*1058*/ 	.word	0x0001fa70
        /*105c*/ 	.word	0x00000004
        /*1060*/ 	.word	0x00019c40
        /*1064*/ 	.short	0x010a
        /*1066*/ 	.byte	0x3f
	.zero		1


	//   ....[65]....
        /*1068*/ 	.word	0x000206a0
        /*106c*/ 	.word	0x00000013
        /*1070*/ 	.word	0x00019c00
        /*1074*/ 	.short	0x0107
        /*1076*/ 	.byte	0x3f
	.zero		1


	//   ....[66]....
        /*1078*/ 	.word	0x000207a0
        /*107c*/ 	.word	0x00000013
        /*1080*/ 	.word	0x00019c00
        /*1084*/ 	.short	0x0101
        /*1086*/ 	.byte	0x3f
	.zero		1


	//   ....[67]....
        /*1088*/ 	.word	0x000207c0
        /*108c*/ 	.word	0x00000013
        /*1090*/ 	.word	0x00019c20
        /*1094*/ 	.short	0x010a
        /*1096*/ 	.byte	0x3f
	.zero		1


	//   ....[68]....
        /*1098*/ 	.word	0x00020ab0
        /*109c*/ 	.word	0x00000006
        /*10a0*/ 	.word	0x00019c80
        /*10a4*/ 	.short	0x010a
        /*10a6*/ 	.byte	0x3f
	.zero		1


	//   ....[69]....
        /*10a8*/ 	.word	0x00020ee0
        /*10ac*/ 	.word	0x00000006
        /*10b0*/ 	.word	0x00019c40
        /*10b4*/ 	.short	0x010a
        /*10b6*/ 	.byte	0x3f
	.zero		1


	//   ....[70]....
        /*10b8*/ 	.word	0x00021390
        /*10bc*/ 	.word	0x00000003
        /*10c0*/ 	.word	0x00019c70
        /*10c4*/ 	.short	0x010a
        /*10c6*/ 	.byte	0x3f
	.zero		1


	//   ....[71]....
        /*10c8*/ 	.word	0x00021400
        /*10cc*/ 	.word	0x00000003
        /*10d0*/ 	.word	0x00019c60
        /*10d4*/ 	.short	0x010a
        /*10d6*/ 	.byte	0x3f
	.zero		1


	//   ....[72]....
        /*10d8*/ 	.word	0x00021780
        /*10dc*/ 	.word	0x00000003
        /*10e0*/ 	.word	0x00019c50
        /*10e4*/ 	.short	0x0101
        /*10e6*/ 	.byte	0x3f
	.zero		1


	//   ....[73]....
        /*10e8*/ 	.word	0x00021800
        /*10ec*/ 	.word	0x00000003
        /*10f0*/ 	.word	0x00000000
        /*10f4*/ 	.short	0x0101
        /*10f6*/ 	.byte	0x3f
	.zero		1


	//   ....[74]....
        /*10f8*/ 	.word	0x000219f0
        /*10fc*/ 	.word	0x00000003
        /*1100*/ 	.word	0x00019c70
        /*1104*/ 	.short	0x010a
        /*1106*/ 	.byte	0x3f
	.zero		1


	//   ....[75]....
        /*1108*/ 	.word	0x00021a60
        /*110c*/ 	.word	0x00000003
        /*1110*/ 	.word	0x00019c60
        /*1114*/ 	.short	0x010a
        /*1116*/ 	.byte	0x3f
	.zero		1


	//   ....[76]....
        /*1118*/ 	.word	0x00021de0
        /*111c*/ 	.word	0x00000003
        /*1120*/ 	.word	0x00019c50
        /*1124*/ 	.short	0x0101
        /*1126*/ 	.byte	0x3f
	.zero		1


	//   ....[77]....
        /*1128*/ 	.word	0x00021e30
        /*112c*/ 	.word	0x00000000
        /*1130*/ 	.word	0x00000000
        /*1134*/ 	.short	0x0101
        /*1136*/ 	.byte	0x3f
	.zero		1


	//   ....[78]....
        /*1138*/ 	.word	0x00022f70
        /*113c*/ 	.word	0x00000009
        /*1140*/ 	.word	0x00019c20
        /*1144*/ 	.short	0x010a
        /*1146*/ 	.byte	0x3f
	.zero		1


	//   ....[79]....
        /*1148*/ 	.word	0x00023100
        /*114c*/ 	.word	0x00000007
        /*1150*/ 	.word	0x00000000
        /*1154*/ 	.short	0x010a
        /*1156*/ 	.byte	0x3f
	.zero		1


	//   ....[80]....
        /*1158*/ 	.word	0x00023170
        /*115c*/ 	.word	0x00000003
        /*1160*/ 	.word	0x00000000
        /*1164*/ 	.short	0x010a
        /*1166*/ 	.byte	0x3f
	.zero		1


	//   ....[81]....
        /*1168*/ 	.word	0x000231c0
        /*116c*/ 	.word	0x00000003
        /*1170*/ 	.word	0x00019c60
        /*1174*/ 	.short	0x010a
        /*1176*/ 	.byte	0x3f
	.zero		1


	//   ....[82]....
        /*1178*/ 	.word	0x00023210
        /*117c*/ 	.word	0x00000005
        /*1180*/ 	.word	0x00019c60
        /*1184*/ 	.short	0x010a
        /*1186*/ 	.byte	0x3f
	.zero		1


	//   ....[83]....
        /*1188*/ 	.word	0x00023250
        /*118c*/ 	.word	0x00000003
        /*1190*/ 	.word	0x00019c80
        /*1194*/ 	.short	0x010a
        /*1196*/ 	.byte	0x3f
	.zero		1


	//   ....[84]....
        /*1198*/ 	.word	0x00023270
        /*119c*/ 	.word	0x00000005
        /*11a0*/ 	.word	0x00019c80
        /*11a4*/ 	.short	0x010a
        /*11a6*/ 	.byte	0x3f
	.zero		1


	//   ....[85]....
        /*11a8*/ 	.word	0x000232d0
        /*11ac*/ 	.word	0x00000052
        /*11b0*/ 	.word	0x00019c90
        /*11b4*/ 	.short	0x010a
        /*11b6*/ 	.byte	0x3f
	.zero		1


	//   ....[86]....
        /*11b8*/ 	.word	0x00023320
        /*11bc*/ 	.word	0x00000052
        /*11c0*/ 	.word	0x00019c90
        /*11c4*/ 	.short	0x010a
        /*11c6*/ 	.byte	0x3f
	.zero		1


	//   ....[87]....
        /*11c8*/ 	.word	0x00023370
        /*11cc*/ 	.word	0x00000052
        /*11d0*/ 	.word	0x00019c90
        /*11d4*/ 	.short	0x010a
        /*11d6*/ 	.byte	0x3f
	.zero		1


	//   ....[88]....
        /*11d8*/ 	.word	0x000233c0
        /*11dc*/ 	.word	0x00000052
        /*11e0*/ 	.word	0x00019cb0
        /*11e4*/ 	.short	0x010a
        /*11e6*/ 	.byte	0x3f
	.zero		1


	//   ....[89]....
        /*11e8*/ 	.word	0x000235c0
        /*11ec*/ 	.word	0x00000010
        /*11f0*/ 	.word	0x00019c00
        /*11f4*/ 	.short	0x010a
        /*11f6*/ 	.byte	0x3f
	.zero		1


	//   ....[90]....
        /*11f8*/ 	.word	0x000237d0
        /*11fc*/ 	.word	0x00000010
        /*1200*/ 	.word	0x00019c00
        /*1204*/ 	.short	0x010a
        /*1206*/ 	.byte	0x3f
	.zero		1


	//   ....[91]....
        /*1208*/ 	.word	0x00023820
        /*120c*/ 	.word	0x00000003
        /*1210*/ 	.word	0x00019c30
        /*1214*/ 	.short	0x010a
        /*1216*/ 	.byte	0x3f
	.zero		1


	//   ....[92]....
        /*1218*/ 	.word	0x00023870
        /*121c*/ 	.word	0x00000015
        /*1220*/ 	.word	0x00019c30
        /*1224*/ 	.short	0x010a
        /*1226*/ 	.byte	0x3f
	.zero		1


	//   ....[93]....
        /*1228*/ 	.word	0x000238c0
        /*122c*/ 	.word	0x00000016
        /*1230*/ 	.word	0x00019c50
        /*1234*/ 	.short	0x010a
        /*1236*/ 	.byte	0x3f
	.zero		1


	//   ....[94]....
        /*1238*/ 	.word	0x00023910
        /*123c*/ 	.word	0x00000015
        /*1240*/ 	.word	0x00019c30
        /*1244*/ 	.short	0x010a
        /*1246*/ 	.byte	0x3f
	.zero		1


	//   ....[95]....
        /*1248*/ 	.word	0x00023960
        /*124c*/ 	.word	0x0000009b
        /*1250*/ 	.word	0x00019c50
        /*1254*/ 	.short	0x010a
        /*1256*/ 	.byte	0x3f
	.zero		1


	//   ....[96]....
        /*1258*/ 	.word	0x000239b0
        /*125c*/ 	.word	0x00000000
        /*1260*/ 	.word	0x00019c30
        /*1264*/ 	.short	0x010a
        /*1266*/ 	.byte	0x3f
	.zero		1


	//   ....[97]....
        /*1268*/ 	.word	0x00023a00
        /*126c*/ 	.word	0x00000015
        /*1270*/ 	.word	0x00019c50
        /*1274*/ 	.short	0x010a
        /*1276*/ 	.byte	0x3f
	.zero		1


	//   ....[98]....
        /*1278*/ 	.word	0x00023a50
        /*127c*/ 	.word	0x00000004
        /*1280*/ 	.word	0x00019c50
        /*1284*/ 	.short	0x010a
        /*1286*/ 	.byte	0x3f
	.zero		1


	//   ....[99]....
        /*1288*/ 	.word	0x00023bf0
        /*128c*/ 	.word	0x00000013
        /*1290*/ 	.word	0x00019c20
        /*1294*/ 	.short	0x010a
        /*1296*/ 	.byte	0x3f
	.zero		1


	//   ....[100]....
        /*1298*/ 	.word	0x00023c40
        /*129c*/ 	.word	0x0000000a
        /*12a0*/ 	.word	0x00019ca0
        /*12a4*/ 	.short	0x010a
        /*12a6*/ 	.byte	0x3f
	.zero		1


	//   ....[101]....
        /*12a8*/ 	.word	0x00023c90
        /*12ac*/ 	.word	0x0000000a
        /*12b0*/ 	.word	0x00019cc0
        /*12b4*/ 	.short	0x010a
        /*12b6*/ 	.byte	0x3f
	.zero		1


	//   ....[102]....
        /*12b8*/ 	.word	0x00023ce0
        /*12bc*/ 	.word	0x00000009
        /*12c0*/ 	.word	0x00019ca0
        /*12c4*/ 	.short	0x010a
        /*12c6*/ 	.byte	0x3f
	.zero		1


	//   ....[103]....
        /*12c8*/ 	.word	0x00023d30
        /*12cc*/ 	.word	0x00000009
        /*12d0*/ 	.word	0x00019cc0
        /*12d4*/ 	.short	0x010a
        /*12d6*/ 	.byte	0x3f
	.zero		1


	//   ....[104]....
        /*12d8*/ 	.word	0x00023ed0
        /*12dc*/ 	.word	0x00000004
        /*12e0*/ 	.word	0x00019c80
        /*12e4*/ 	.short	0x010a
        /*12e6*/ 	.byte	0x3f
	.zero		1


	//   ....[105]....
        /*12e8*/ 	.word	0x00023f20
        /*12ec*/ 	.word	0x00000004
        /*12f0*/ 	.word	0x00019c40
        /*12f4*/ 	.short	0x010a
        /*12f6*/ 	.byte	0x3f
	.zero		1


	//   ....[106]....
        /*12f8*/ 	.word	0x00024350
        /*12fc*/ 	.word	0x00000013
        /*1300*/ 	.word	0x00019c20
        /*1304*/ 	.short	0x010a
        /*1306*/ 	.byte	0x3f
	.zero		1


	//   ....[107]....
        /*1308*/ 	.word	0x000243a0
        /*130c*/ 	.word	0x00000006
        /*1310*/ 	.word	0x00019c80
        /*1314*/ 	.short	0x010a
        /*1316*/ 	.byte	0x3f
	.zero		1


	//   ....[108]....
        /*1318*/ 	.word	0x000243f0
        /*131c*/ 	.word	0x00000006
        /*1320*/ 	.word	0x00019c40
        /*1324*/ 	.short	0x010a
        /*1326*/ 	.byte	0x3f
	.zero		1


	//   ....[109]....
        /*1328*/ 	.word	0x00024440
        /*132c*/ 	.word	0x00000003
        /*1330*/ 	.word	0x00019c70
        /*1334*/ 	.short	0x010a
        /*1336*/ 	.byte	0x3f
	.zero		1


	//   ....[110]....
        /*1338*/ 	.word	0x00024490
        /*133c*/ 	.word	0x00000003
        /*1340*/ 	.word	0x00019c60
        /*1344*/ 	.short	0x010a
        /*1346*/ 	.byte	0x3f
	.zero		1


	//   ....[111]....
        /*1348*/ 	.word	0x000244e0
        /*134c*/ 	.word	0x00000003
        /*1350*/ 	.word	0x00019c70
        /*1354*/ 	.short	0x010a
        /*1356*/ 	.byte	0x3f
	.zero		1


	//   ....[112]....
        /*1358*/ 	.word	0x00024530
        /*135c*/ 	.word	0x00000003
        /*1360*/ 	.word	0x00019c60
        /*1364*/ 	.short	0x010a
        /*1366*/ 	.byte	0x3f
	.zero		1


	//   ....[113]....
        /*1368*/ 	.word	0x00024f90
        /*136c*/ 	.word	0x00000009
        /*1370*/ 	.word	0x00019c20
        /*1374*/ 	.short	0x010a
        /*1376*/ 	.byte	0x3f
	.zero		1


	//   ....[114]....
        /*1378*/ 	.word	0x00025130
        /*137c*/ 	.word	0x00000007
        /*1380*/ 	.word	0x00000000
        /*1384*/ 	.short	0x010a
        /*1386*/ 	.byte	0x3f
	.zero		1


	//   ....[115]....
        /*1388*/ 	.word	0x00025180
        /*138c*/ 	.word	0x00000003
        /*1390*/ 	.word	0x00000000
        /*1394*/ 	.short	0x010a
        /*1396*/ 	.byte	0x3f
	.zero		1


	//   ....[116]....
        /*1398*/ 	.word	0x000251d0
        /*139c*/ 	.word	0x00000003
        /*13a0*/ 	.word	0x00019c60
        /*13a4*/ 	.short	0x010a
        /*13a6*/ 	.byte	0x3f
	.zero		1


	//   ....[117]....
        /*13a8*/ 	.word	0x00025220
        /*13ac*/ 	.word	0x00000005
        /*13b0*/ 	.word	0x00019c60
        /*13b4*/ 	.short	0x010a
        /*13b6*/ 	.byte	0x3f
	.zero		1


	//   ....[118]....
        /*13b8*/ 	.word	0x00025270
        /*13bc*/ 	.word	0x00000003
        /*13c0*/ 	.word	0x00019c80
        /*13c4*/ 	.short	0x010a
        /*13c6*/ 	.byte	0x3f
	.zero		1


	//----- nvinfo : EIATTR_NUM_MBARRIERS
	.align		4
.L_235:
        /*13c8*/ 	.byte	0x03, 0x38
        /*13ca*/ 	.short	0x0016


	//----- nvinfo : EIATTR_EXIT_INSTR_OFFSETS
	.align		4
        /*13cc*/ 	.byte	0x04, 0x1c
        /*13ce*/ 	.short	(.L_237 - .L_236)


	//   ....[0]....
.L_236:
        /*13d0*/ 	.word	0x000232c0


	//----- nvinfo : EIATTR_MAX_THREADS
	.align		4
.L_237:
        /*13d4*/ 	.byte	0x04, 0x05
        /*13d6*/ 	.short	(.L_239 - .L_238)
.L_238:
        /*13d8*/ 	.word	0x00000200
        /*13dc*/ 	.word	0x00000001
        /*13e0*/ 	.word	0x00000001


	//----- nvinfo : EIATTR_CRS_STACK_SIZE
	.align		4
.L_239:
        /*13e4*/ 	.byte	0x04, 0x1e
        /*13e6*/ 	.short	(.L_241 - .L_240)
.L_240:
        /*13e8*/ 	.word	0x00000000


	//----- nvinfo : EIATTR_CBANK_PARAM_SIZE
	.align		4
.L_241:
        /*13ec*/ 	.byte	0x03, 0x19
        /*13ee*/ 	.short	0x0af0


	//----- nvinfo : EIATTR_PARAM_CBANK
	.align		4
        /*13f0*/ 	.byte	0x04, 0x0a
        /*13f2*/ 	.short	(.L_243 - .L_242)
	.align		4
.L_242:
        /*13f4*/ 	.word	index@(.nv.constant0._ZN7cutlass13device_kernelIN5flash11enable_sm90INS1_16FlashAttnFwdSm90INS1_25CollectiveMainloopFwdSm90ILi2EN4cute5tupleIJNS5_1CILi1EEES8_S8_EEENS6_IJNS7_ILi192EEENS7_ILi128EEENS7_ILi96EEEEEELi96ENS_12float_e4m3_tEfNS_4arch4Sm90ELb0ELb1ELb0ELb1ELb0ELb1ELb0ELb1ELb1ELb1ELb1ELb0EEENS1_21CollectiveEpilogueFwdINS6_IJSA_SC_SB_EEES9_NS_10bfloat16_tESG_Li384ELb1ELb1ELb1ELb1EEENS1_36VarlenDynamicPersistentTileSchedulerILi192ELi128ELi384ELi128ELb1ELb1ELb1ELb1ELb0ELb1EEEEEEEEEvNT_6ParamsE)
        /*13f8*/ 	.short	0x0210
        /*13fa*/ 	.short	0x0af0


	//----- nvinfo : EIATTR_SW_WAR
	.align		4
.L_243:
        /*13fc*/ 	.byte	0x04, 0x36
        /*13fe*/ 	.short	(.L_245 - .L_244)
.L_244:
        /*1400*/ 	.word	0x00000008
.L_245:


//--------------------- .nv.info._ZN7cutlass13device_kernelIN5flash11enable_sm90INS1_16FlashAttnFwdSm90INS1_25CollectiveMainloopFwdSm90ILi2EN4cute5tupleIJNS5_1CILi1EEES8_S8_EEENS6_IJNS7_ILi192EEENS7_ILi128EEENS7_ILi96EEEEEELi96ENS_12float_e4m3_tEfNS_4arch4Sm90ELb1ELb0ELb0ELb0ELb0ELb0ELb0ELb1ELb1ELb1ELb1ELb0EEENS1_21CollectiveEpilogueFwdINS6_IJSA_SC_SB_EEES9_NS_10bfloat16_tESG_Li384ELb0ELb1ELb1ELb1EEENS1_19SingleTileSchedulerILb0ELb1ELb1ELi192EEEEEEEEEvNT_6ParamsE --------------------------
	.section	.nv.info._ZN7cutlass13device_kernelIN5flash11enable_sm90INS1_16FlashAttnFwdSm90INS1_25CollectiveMainloopFwdSm90ILi2EN4cute5tupleIJNS5_1CILi1EEES8_S8_EEENS6_IJNS7_ILi192EEENS7_ILi128EEENS7_ILi96EEEEEELi96ENS_12float_e4m3_tEfNS_4arch4Sm90ELb1ELb0ELb0ELb0ELb0ELb0ELb0ELb1ELb1ELb1ELb1ELb0EEENS1_21CollectiveEpilogueFwdINS6_IJSA_SC_SB_EEES9_NS_10bfloat16_tESG_Li384ELb0ELb1ELb1ELb1EEENS1_19SingleTileSchedulerILb0ELb1ELb1ELi192EEEEEEEEEvNT_6ParamsE,"",@"SHT_CUDA_INFO"
	.sectionflags	@""
	.align	4


	//----- nvinfo : EIATTR_CUDA_API_VERSION
	.align		4
        /*0000*/ 	.byte	0x04, 0x37
        /*0002*/ 	.short	(.L_247 - .L_246)
.L_246:
        /*0004*/ 	.word	0x00000082


	//----- nvinfo : EIATTR_KPARAM_INFO
	.align		4
.L_247:
        /*0008*/ 	.byte	0x04, 0x17
        /*000a*/ 	.short	(.L_249 - .L_248)
.L_248:
        /*000c*/ 	.word	0x00000000
        /*0010*/ 	.short	0x0000
        /*0012*/ 	.short	0x0070
        /*0014*/ 	.byte	0x00, 0xf0, 0x01, 0x28


	//----- nvinfo : EIATTR_SPARSE_MMA_MASK
	.align		4
.L_249:
        /*0018*/ 	.byte	0x03, 0x50
        /*001a*/ 	.short	0x0000


	//----- nvinfo : EIATTR_MAXREG_COUNT
	.align		4
        /*001c*/ 	.byte	0x03, 0x1b
        /*001e*/ 	.short	0x0080


	//----- nvinfo : EIATTR_NUM_BARRIERS
	.align		4
        /*0020*/ 	.byte	0x02, 0x4c
        /*0022*/ 	.byte	0x09
	.zero		1


	//----- nvinfo : EIATTR_EXTERNS
	.align		4
        /*0024*/ 	.byte	0x04, 0x0f
        /*0026*/ 	.short	(.L_251 - .L_250)


	//   ....[0]....
	.align		4
.L_250:
        /*0028*/ 	.word	index@(__assertfail)


	//----- nvinfo : EIATTR_MERCURY_ISA_VERSION
	.align		4
.L_251:
        /*002c*/ 	.byte	0x03, 0x5f
        /*002e*/ 	.short	0x0101


	//----- nvinfo : EIATTR_INT_WARP_WIDE_INSTR_OFFSETS
	.align		4
        /*0030*/ 	.byte	0x04, 0x31
        /*0032*/ 	.short	(.L_253 - .L_252)


	//   ....[0]....
.L_252:
        /*0034*/ 	.word	0x00000120


	//   ....[1]....
        /*0038*/ 	.word	0x00000160


	//   ....[2]....
        /*003c*/ 	.word	0x000001d0


	//----- nvinfo : EIATTR_COOP_GROUP_MASK_REGIDS
	.align		4
.L_253:
        /*0040*/ 	.byte	0x04, 0x29
        /*0042*/ 	.short	(.L_255 - .L_254)


	//   ....[0]....
.L_254:
        /*0044*/ 	.word	0xffffffff


	//   ....[1]....
        /*0048*/ 	.word	0xffffffff


	//   ....[2]....
        /*004c*/ 	.word	0xffffffff


	//   ....[3]....
        /*0050*/ 	.word	0xffffffff


	//   ....[4]....
        /*0054*/ 	.word	0xffffffff


	//   ....[5]....
        /*0058*/ 	.word	0xffffffff


	//   ....[6]....
        /*005c*/ 	.word	0xffffffff


	//   ....[7]....
        /*0060*/ 	.word	0xffffffff


	//   ....[8]....
        /*0064*/ 	.word	0xffffffff


	//   ....[9]....
        /*0068*/ 	.word	0xffffffff


	//   ....[10]....
        /*006c*/ 	.word	0xffffffff


	//   ....[11]....
        /*0070*/ 	.word	0xffffffff


	//   ....[12]....
        /*0074*/ 	.word	0xffffffff


	//   ....[13]....
        /*0078*/ 	.word	0xffffffff


	//   ....[14]....
        /*007c*/ 	.word	0xffffffff


	//   ....[15]....
        /*0080*/ 	.word	0xffffffff


	//   ....[16]....
        /*0084*/ 	.word	0xffffffff


	//   ....[17]....
        /*0088*/ 	.word	0xffffffff


	//   ....[18]....
        /*008c*/ 	.word	0xffffffff


	//   ....[19]....
        /*0090*/ 	.word	0xffffffff


	//   ....[20]....
        /*0094*/ 	.word	0xffffffff


	//   ....[21]....
        /*0098*/ 	.word	0xffffffff


	//   ....[22]....
        /*009c*/ 	.word	0xffffffff


	//   ....[23]....
        /*00a0*/ 	.word	0xffffffff


	//   ....[24]....
        /*00a4*/ 	.word	0xffffffff


	//   ....[25]....
        /*00a8*/ 	.word	0xffffffff


	//   ....[26]....
        /*00ac*/ 	.word	0xffffffff


	//   ....[27]....
        /*00b0*/ 	.word	0xffffffff


	//   ....[28]....
        /*00b4*/ 	.word	0xffffffff


	//   ....[29]....
        /*00b8*/ 	.word	0xffffffff


	//   ....[30]....
        /*00bc*/ 	.word	0xffffffff


	//   ....[31]....
        /*00c0*/ 	.word	0xffffffff


	//   ....[32]....
        /*00c4*/ 	.word	0xffffffff


	//   ....[33]....
        /*00c8*/ 	.word	0xffffffff


	//   ....[34]....
        /*00cc*/ 	.word	0xffffffff


	//   ....[35]....
        /*00d0*/ 	.word	0xffffffff


	//   ....[36]....
        /*00d4*/ 	.word	0xffffffff


	//   ....[37]....
        /*00d8*/ 	.word	0xffffffff


	//   ....[38]....
        /*00dc*/ 	.word	0xffffffff


	//   ....[39]....
        /*00e0*/ 	.word	0xffffffff


	//   ....[40]....
        /*00e4*/ 	.word	0xffffffff


	//   ....[41]....
        /*00e8*/ 	.word	0xffffffff


	//   ....[42]....
        /*00ec*/ 	.word	0xffffffff


	//   ....[43]....
        /*00f0*/ 	.word	0xffffffff


	//   ....[44]....
        /*00f4*/ 	.word	0xffffffff


	//   ....[45]....
        /*00f8*/ 	.word	0xffffffff


	//   ....[46]....
        /*00fc*/ 	.word	0xffffffff


	//   ....[47]....
        /*0100*/ 	.word	0xffffffff


	//   ....[48]....
        /*0104*/ 	.word	0xffffffff


	//   ....[49]....
        /*0108*/ 	.word	0xffffffff


	//   ....[50]....
        /*010c*/ 	.word	0xffffffff


	//   ....[51]....
        /*0110*/ 	.word	0xffffffff


	//   ....[52]....
        /*0114*/ 	.word	0xffffffff


	//   ....[53]....
        /*0118*/ 	.word	0xffffffff


	//   ....[54]....
        /*011c*/ 	.word	0xffffffff


	//   ....[55]....
        /*0120*/ 	.word	0xffffffff


	//   ....[56]....
        /*0124*/ 	.word	0xffffffff


	//   ....[57]....
        /*0128*/ 	.word	0xffffffff


	//   ....[58]....
        /*012c*/ 	.word	0xffffffff


	//   ....[59]....
        /*0130*/ 	.word	0xffffffff


	//   ....[60]....
        /*0134*/ 	.word	0xffffffff


	//   ....[61]....
        /*0138*/ 	.word	0xffffffff


	//   ....[62]....
        /*013c*/ 	.word	0xffffffff


	//   ....[63]....
        /*0140*/ 	.word	0xffffffff


	//   ....[64]....
        /*0144*/ 	.word	0xffffffff


	//   ....[65]....
        /*0148*/ 	.word	0xffffffff


	//   ....[66]....
        /*014c*/ 	.word	0xffffffff


	//   ....[67]....
        /*0150*/ 	.word	0xffffffff


	//   ....[68]....
        /*0154*/ 	.word	0xffffffff


	//   ....[69]....
        /*0158*/ 	.word	0xffffffff


	//   ....[70]....
        /*015c*/ 	.word	0xffffffff


	//   ....[71]....
        /*0160*/ 	.word	0xffffffff


	//   ....[72]....
        /*0164*/ 	.word	0xffffffff


	//   ....[73]....
        /*0168*/ 	.word	0xffffffff


	//   ....[74]....
        /*016c*/ 	.word	0xffffffff


	//   ....[75]....
        /*0170*/ 	.word	0xffffffff


	//   ....[76]....
        /*0174*/ 	.word	0xffffffff


	//   ....[77]....
        /*0178*/ 	.word	0xffffffff


	//   ....[78]....
        /*017c*/ 	.word	0xffffffff


	//   ....[79]....
        /*0180*/ 	.word	0xffffffff


	//   ....[80]....
        /*0184*/ 	.word	0xffffffff


	//   ....[81]....
        /*0188*/ 	.word	0xffffffff


	//   ....[82]....
        /*018c*/ 	.word	0xffffffff


	//   ....[83]....
        /*0190*/ 	.word	0xffffffff


	//   ....[84]....
        /*0194*/ 	.word	0xffffffff


	//   ....[85]....
        /*0198*/ 	.word	0xffffffff


	//   ....[86]....
        /*019c*/ 	.word	0xffffffff


	//   ....[87]....
        /*01a0*/ 	.word	0xffffffff


	//   ....[88]....
        /*01a4*/ 	.word	0xffffffff


	//   ....[89]....
        /*01a8*/ 	.word	0xffffffff


	//   ....[90]....
        /*01ac*/ 	.word	0xffffffff


	//   ....[91]....
        /*01b0*/ 	.word	0xffffffff


	//   ....[92]....
        /*01b4*/ 	.word	0xffffffff


	//   ....[93]....
        /*01b8*/ 	.word	0x0500000f


	//   ....[94]....
        /*01bc*/ 	.word	0x0500000f


	//   ....[95]....
        /*01c0*/ 	.word	0x0500000f


	//   ....[96]....
        /*01c4*/ 	.word	0x0500000f


	//   ....[97]....
        /*01c8*/ 	.word	0x0500000f


	//   ....[98]....
        /*01cc*/ 	.word	0x0500000f


	//   ....[99]....
        /*01d0*/ 	.word	0x0500000f


	//----- nvinfo : EIATTR_COOP_GROUP_INSTR_OFFSETS
	.align		4
.L_255:
        /*01d4*/ 	.byte	0x04, 0x28
        /*01d6*/ 	.short	(.L_257 - .L_256)


	//   ....[0]....
.L_256:
        /*01d8*/ 	.word	0x00000050


	//   ....[1]....
        /*01dc*/ 	.word	0x00000130


	//   ....[2]....
        /*01e0*/ 	.word	0x00000180


	//   ....[3]....
        /*01e4*/ 	.word	0x000003b0


	//   ....[4]....
        /*01e8*/ 	.word	0x00000510


	//   ....[5]....
        /*01ec*/ 	.word	0x00000630


	//   ....[6]....
        /*01f0*/ 	.word	0x00000790


	//   ....[7]....
        /*01f4*/ 	.word	0x000014e0


	//   ....[8]....
        /*01f8*/ 	.word	0x00001c80


	//   ....[9]....
        /*01fc*/ 	.word	0x00002450


	//   ....[10]....
        /*0200*/ 	.word	0x00002470


	//   ....[11]....
        /*0204*/ 	.word	0x00002480


	//   ....[12]....
        /*0208*/ 	.word	0x00002ee0


	//   ....[13]....
        /*020c*/ 	.word	0x00002fd0


	//   ....[14]....
        /*0210*/ 	.word	0x00003fb0


	//   ....[15]....
        /*0214*/ 	.word	0x00003fd0


	//   ....[16]....
        /*0218*/ 	.word	0x00004720


	//   ....[17]....
        /*021c*/ 	.word	0x000047e0


	//   ....[18]....
        /*0220*/ 	.word	0x000050e0


	//   ....[19]....
        /*0224*/ 	.word	0x00005150


	//   ....[20]....
        /*0228*/ 	.word	0x00006850


	//   ....[21]....
        /*022c*/ 	.word	0x000068b0


	//   ....[22]....
        /*0230*/ 	.word	0x00006940


	//   ....[23]....
        /*0234*/ 	.word	0x00006960


	//   ....[24]....
        /*0238*/ 	.word	0x00008040


	//   ....[25]....
        /*023c*/ 	.word	0x00008060


	//   ....[26]....
        /*0240*/ 	.word	0x000080e0


	//   ....[27]....
        /*0244*/ 	.word	0x000080f0


	//   ....[28]....
        /*0248*/ 	.word	0x00008dc0


	//   ....[29]....
        /*024c*/ 	.word	0x00008dd0


	//   ....[30]....
        /*0250*/ 	.word	0x00008de0


	//   ....[31]....
        /*0254*/ 	.word	0x00008df0


	//   ....[32]....
        /*0258*/ 	.word	0x00008e00


	//   ....[33]....
        /*025c*/ 	.word	0x00008e20


	//   ....[34]....
        /*0260*/ 	.word	0x00008e30


	//   ....[35]....
        /*0264*/ 	.word	0x00008e40


	//   ....[36]....
        /*0268*/ 	.word	0x00008e60


	//   ....[37]....
        /*026c*/ 	.word	0x00008e70


	//   ....[38]....
        /*0270*/ 	.word	0x00008e80


	//   ....[39]....
        /*0274*/ 	.word	0x00008e90


	//   ....[40]....
        /*0278*/ 	.word	0x00008eb0


	//   ....[41]....
        /*027c*/ 	.word	0x00008ed0


	//   ....[42]....
        /*0280*/ 	.word	0x00008ee0


	//   ....[43]....
        /*0284*/ 	.word	0x00008ef0


	//   ....[44]....
        /*0288*/ 	.word	0x00008f10


	//   ....[45]....
        /*028c*/ 	.word	0x00008f30


	//   ....[46]....
        /*0290*/ 	.word	0x00008f40


	//   ....[47]....
        /*0294*/ 	.word	0x00008f60


	//   ....[48]....
        /*0298*/ 	.word	0x00008f80


	//   ....[49]....
        /*029c*/ 	.word	0x00008f90


	//   ....[50]....
        /*02a0*/ 	.word	0x00008fa0


	//   ....[51]....
        /*02a4*/ 	.word	0x00008fb0


	//   ....[52]....
        /*02a8*/ 	.word	0x00008fc0


	//   ....[53]....
        /*02ac*/ 	.word	0x00008fe0


	//   ....[54]....
        /*02b0*/ 	.word	0x00008ff0


	//   ....[55]....
        /*02b4*/ 	.word	0x00009000


	//   ....[56]....
        /*02b8*/ 	.word	0x00009010


	//   ....[57]....
        /*02bc*/ 	.word	0x00009020


	//   ....[58]....
        /*02c0*/ 	.word	0x00009030


	//   ....[59]....
        /*02c4*/ 	.word	0x00009040


	//   ....[60]....
        /*02c8*/ 	.word	0x00009050


	//   ....[61]....
        /*02cc*/ 	.word	0x00009070


	//   ....[62]....
        /*02d0*/ 	.word	0x000090a0


	//   ....[63]....
        /*02d4*/ 	.word	0x000090d0


	//   ....[64]....
        /*02d8*/ 	.word	0x00009100


	//   ....[65]....
        /*02dc*/ 	.word	0x00009140


	//   ....[66]....
        /*02e0*/ 	.word	0x00009180


	//   ....[67]....
        /*02e4*/ 	.word	0x000091b0


	//   ....[68]....
        /*02e8*/ 	.word	0x000091c0


	//   ....[69]....
        /*02ec*/ 	.word	0x000091d0


	//   ....[70]....
        /*02f0*/ 	.word	0x000091e0


	//   ....[71]....
        /*02f4*/ 	.word	0x000091f0


	//   ....[72]....
        /*02f8*/ 	.word	0x00009200


	//   ....[73]....
        /*02fc*/ 	.word	0x00009210


	//   ....[74]....
        /*0300*/ 	.word	0x00009220


	//   ....[75]....
        /*0304*/ 	.word	0x00009230


	//   ....[76]....
        /*0308*/ 	.word	0x00009580


	//   ....[77]....
        /*030c*/ 	.word	0x000095e0


	//   ....[78]....
        /*0310*/ 	.word	0x00009610


	//   ....[79]....
        /*0314*/ 	.word	0x00009650


	//   ....[80]....
        /*0318*/ 	.word	0x00009690


	//   ....[81]....
        /*031c*/ 	.word	0x000096d0


	//   ....[82]....
        /*0320*/ 	.word	0x00009bf0


	//   ....[83]....
        /*0324*/ 	.word	0x00009c20


	//   ....[84]....
        /*0328*/ 	.word	0x0000a5f0


	//   ....[85]....
        /*032c*/ 	.word	0x0000b420


	//   ....[86]....
        /*0330*/ 	.word	0x0000c100


	//   ....[87]....
        /*0334*/ 	.word	0x0000c130


	//   ....[88]....
        /*0338*/ 	.word	0x0000c160


	//   ....[89]....
        /*033c*/ 	.word	0x0000c180


	//   ....[90]....
        /*0340*/ 	.word	0x0000c190


	//   ....[91]....
        /*0344*/ 	.word	0x0000c1f0


	//   ....[92]....
        /*0348*/ 	.word	0x0000d900


	//   ....[93]....
        /*034c*/ 	.word	0x0000deb0


	//   ....[94]....
        /*0350*/ 	.word	0x0000e080


	//   ....[95]....
        /*0354*/ 	.word	0x0000e0d0


	//   ....[96]....
        /*0358*/ 	.word	0x0000e190


	//   ....[97]....
        /*035c*/ 	.word	0x0000e240


	//   ....[98]....
        /*0360*/ 	.word	0x0000e2d0


	//   ....[99]....
        /*0364*/ 	.word	0x0000e3c0


	//----- nvinfo : EIATTR_REG_RECONFIG
	.align		4
.L_257:
        /*0368*/ 	.byte	0x01, 0x54
	.zero		2


	//----- nvinfo : EIATTR_SYSCALL_OFFSETS
	.align		4
        /*036c*/ 	.byte	0x04, 0x46
        /*036e*/ 	.short	(.L_259 - .L_258)


	//   ....[0]....
.L_258:
        /*0370*/ 	.word	0x000016a0


	//   ....[1]....
        /*0374*/ 	.word	0x0000adf0


	//   ....[2]....
        /*0378*/ 	.word	0x0000af30


	//   ....[3]....
        /*037c*/ 	.word	0x0000b070


	//   ....[4]....
        /*0380*/ 	.word	0x0000b190


	//   ....[5]....
        /*0384*/ 	.word	0x0000bc70


	//----- nvinfo : EIATTR_MBARRIER_INSTR_OFFSETS
	.align		4
.L_259:
        /*0388*/ 	.byte	0x04, 0x39
        /*038a*/ 	.short	(.L_261 - .L_260)


	//   ....[0]....
.L_260:
        /*038c*/ 	.word	0x00000260
        /*0390*/ 	.word	0x000000ff
        /*0394*/ 	.word	0x00017000
        /*0398*/ 	.short	0x0100
        /*039a*/ 	.byte	0x08
	.zero		1


	//   ....[1]....
        /*039c*/ 	.word	0x00000270
        /*03a0*/ 	.word	0x000000ff
        /*03a4*/ 	.word	0x00017020
        /*03a8*/ 	.short	0x0100
        /*03aa*/ 	.byte	0x08
	.zero		1


	//   ....[2]....
        /*03ac*/ 	.word	0x00000360
        /*03b0*/ 	.word	0x000000ff
        /*03b4*/ 	.word	0x00017030
        /*03b8*/ 	.short	0x0100
        /*03ba*/ 	.byte	0x08
	.zero		1


	//   ....[3]....
        /*03bc*/ 	.word	0x00000370
        /*03c0*/ 	.word	0x000000ff
        /*03c4*/ 	.word	0x00017040
        /*03c8*/ 	.short	0x0100
        /*03ca*/ 	.byte	0x08
	.zero		1


	//   ....[4]....
        /*03cc*/ 	.word	0x00000380
        /*03d0*/ 	.word	0x000000ff
        /*03d4*/ 	.word	0x00017038
        /*03d8*/ 	.short	0x0100
        /*03da*/ 	.byte	0x08
	.zero		1


	//   ....[5]....
        /*03dc*/ 	.word	0x00000390
        /*03e0*/ 	.word	0x000000ff
        /*03e4*/ 	.word	0x00017048
        /*03e8*/ 	.short	0x0100
        /*03ea*/ 	.byte	0x08
	.zero		1


	//   ....[6]....
        /*03ec*/ 	.word	0x000004c0
        /*03f0*/ 	.word	0x000000ff
        /*03f4*/ 	.word	0x00017050
        /*03f8*/ 	.short	0x0100
        /*03fa*/ 	.byte	0x08
	.zero		1


	//   ....[7]....
        /*03fc*/ 	.word	0x000004d0
        /*0400*/ 	.word	0x000000ff
        /*0404*/ 	.word	0x00017060
        /*0408*/ 	.short	0x0100
        /*040a*/ 	.byte	0x08
	.zero		1


	//   ....[8]....
        /*040c*/ 	.word	0x000004e0
        /*0410*/ 	.word	0x000000ff
        /*0414*/ 	.word	0x00017058
        /*0418*/ 	.short	0x0100
        /*041a*/ 	.byte	0x08
	.zero		1


	//   ....[9]....
        /*041c*/ 	.word	0x000004f0
        /*0420*/ 	.word	0x000000ff
        /*0424*/ 	.word	0x00017068
        /*0428*/ 	.short	0x0100
        /*042a*/ 	.byte	0x08
	.zero		1


	//   ....[10]....
        /*042c*/ 	.word	0x000005e0
        /*0430*/ 	.word	0x000000ff
        /*0434*/ 	.word	0x00017070
        /*0438*/ 	.short	0x0100
        /*043a*/ 	.byte	0x06
	.zero		1


	//   ....[11]....
        /*043c*/ 	.word	0x000005f0
        /*0440*/ 	.word	0x000000ff
        /*0444*/ 	.word	0x00017080
        /*0448*/ 	.short	0x0100
        /*044a*/ 	.byte	0x06
	.zero		1


	//   ....[12]....
        /*044c*/ 	.word	0x00000600
        /*0450*/ 	.word	0x000000ff
        /*0454*/ 	.word	0x00017078
        /*0458*/ 	.short	0x0100
        /*045a*/ 	.byte	0x06
	.zero		1


	//   ....[13]....
        /*045c*/ 	.word	0x00000610
        /*0460*/ 	.word	0x000000ff
        /*0464*/ 	.word	0x00017088
        /*0468*/ 	.short	0x0100
        /*046a*/ 	.byte	0x06
	.zero		1


	//   ....[14]....
        /*046c*/ 	.word	0x00000740
        /*0470*/ 	.word	0x000000ff
        /*0474*/ 	.word	0x00017090
        /*0478*/ 	.short	0x0100
        /*047a*/ 	.byte	0x08
	.zero		1


	//   ....[15]....
        /*047c*/ 	.word	0x00000750
        /*0480*/ 	.word	0x000000ff
        /*0484*/ 	.word	0x000170a0
        /*0488*/ 	.short	0x0100
        /*048a*/ 	.byte	0x08
	.zero		1


	//   ....[16]....
        /*048c*/ 	.word	0x00000760
        /*0490*/ 	.word	0x000000ff
        /*0494*/ 	.word	0x00017098
        /*0498*/ 	.short	0x0100
        /*049a*/ 	.byte	0x08
	.zero		1


	//   ....[17]....
        /*049c*/ 	.word	0x00000770
        /*04a0*/ 	.word	0x000000ff
        /*04a4*/ 	.word	0x000170a8
        /*04a8*/ 	.short	0x0100
        /*04aa*/ 	.byte	0x08
	.zero		1


	//   ....[18]....
        /*04ac*/ 	.word	0x000008a0
        /*04b0*/ 	.word	0x000000ff
        /*04b4*/ 	.word	0x000170b0
        /*04b8*/ 	.short	0x0100
        /*04ba*/ 	.byte	0x08
	.zero		1


	//   ....[19]....
        /*04bc*/ 	.word	0x000008b0
        /*04c0*/ 	.word	0x000000ff
        /*04c4*/ 	.word	0x000170c0
        /*04c8*/ 	.short	0x0100
        /*04ca*/ 	.byte	0x08
	.zero		1


	//   ....[20]....
        /*04cc*/ 	.word	0x000008c0
        /*04d0*/ 	.word	0x000000ff
        /*04d4*/ 	.word	0x000170b8
        /*04d8*/ 	.short	0x0100
        /*04da*/ 	.byte	0x08
	.zero		1


	//   ....[21]....
        /*04dc*/ 	.word	0x000008d0
        /*04e0*/ 	.word	0x000000ff
        /*04e4*/ 	.word	0x000170c8
        /*04e8*/ 	.short	0x0100
        /*04ea*/ 	.byte	0x08
	.zero		1


	//   ....[22]....
        /*04ec*/ 	.word	0x000016c0
        /*04f0*/ 	.word	0x000000ff
        /*04f4*/ 	.word	0x00017000
        /*04f8*/ 	.short	0x010a
        /*04fa*/ 	.byte	0x2a
	.zero		1


	//   ....[23]....
        /*04fc*/ 	.word	0x00001730
        /*0500*/ 	.word	0x000000ff
        /*0504*/ 	.word	0x00017030
        /*0508*/ 	.short	0x010a
        /*050a*/ 	.byte	0x2a
	.zero		1


	//   ....[24]....
        /*050c*/ 	.word	0x000017a0
        /*0510*/ 	.word	0x000000ff
        /*0514*/ 	.word	0x00017030
        /*0518*/ 	.short	0x010a
        /*051a*/ 	.byte	0x2a
	.zero		1


	//   ....[25]....
        /*051c*/ 	.word	0x00003400
        /*0520*/ 	.word	0x0000003c
        /*0524*/ 	.word	0x00000000
        /*0528*/ 	.short	0x0101
        /*052a*/ 	.byte	0x3f
	.zero		1


	//   ....[26]....
        /*052c*/ 	.word	0x00003ce0
        /*0530*/ 	.word	0x000000ff
        /*0534*/ 	.word	0x00017030
        /*0538*/ 	.short	0x010a
        /*053a*/ 	.byte	0x19
	.zero		1


	//   ....[27]....
        /*053c*/ 	.word	0x00003d20
        /*0540*/ 	.word	0x000000ff
        /*0544*/ 	.word	0x00017030
        /*0548*/ 	.short	0x010a
        /*054a*/ 	.byte	0x19
	.zero		1


	//   ....[28]....
        /*054c*/ 	.word	0x00003ea0
        /*0550*/ 	.word	0x000000ff
        /*0554*/ 	.word	0x00017050
        /*0558*/ 	.short	0x010a
        /*055a*/ 	.byte	0x0b
	.zero		1


	//   ....[29]....
        /*055c*/ 	.word	0x00003ee0
        /*0560*/ 	.word	0x000000ff
        /*0564*/ 	.word	0x00017050
        /*0568*/ 	.short	0x010a
        /*056a*/ 	.byte	0x0b
	.zero		1


	//   ....[30]....
        /*056c*/ 	.word	0x000057e0
        /*0570*/ 	.word	0x00000002
        /*0574*/ 	.word	0x00000000
        /*0578*/ 	.short	0x0101
        /*057a*/ 	.byte	0x3f
	.zero		1


	//   ....[31]....
        /*057c*/ 	.word	0x00005c60
        /*0580*/ 	.word	0x000000ff
        /*0584*/ 	.word	0x00000000
        /*0588*/ 	.short	0x0101
        /*058a*/ 	.byte	0x07
	.zero		1


	//   ....[32]....
        /*058c*/ 	.word	0x00006220
        /*0590*/ 	.word	0x000000ff
        /*0594*/ 	.word	0x00017030
        /*0598*/ 	.short	0x010a
        /*059a*/ 	.byte	0x16
	.zero		1


	//   ....[33]....
        /*059c*/ 	.word	0x00006260
        /*05a0*/ 	.word	0x000000ff
        /*05a4*/ 	.word	0x00017030
        /*05a8*/ 	.short	0x010a
        /*05aa*/ 	.byte	0x16
	.zero		1


	//   ....[34]....
        /*05ac*/ 	.word	0x000063e0
        /*05b0*/ 	.word	0x000000ff
        /*05b4*/ 	.word	0x00017050
        /*05b8*/ 	.short	0x010a
        /*05ba*/ 	.byte	0x0e
	.zero		1


	//   ....[35]....
        /*05bc*/ 	.word	0x00006810
        /*05c0*/ 	.word	0x000000ff
        /*05c4*/ 	.word	0x00017050
        /*05c8*/ 	.short	0x010a
        /*05ca*/ 	.byte	0x0e
	.zero		1


	//   ....[36]....
        /*05cc*/ 	.word	0x00007540
        /*05d0*/ 	.word	0x00000002
        /*05d4*/ 	.word	0x00000000
        /*05d8*/ 	.short	0x0101
        /*05da*/ 	.byte	0x3f
	.zero		1


	//   ....[37]....
        /*05dc*/ 	.word	0x00007850
        /*05e0*/ 	.word	0x000000ff
        /*05e4*/ 	.word	0x00000000
        /*05e8*/ 	.short	0x0101
        /*05ea*/ 	.byte	0x07
	.zero		1


	//   ....[38]....
        /*05ec*/ 	.word	0x00007d60
        /*05f0*/ 	.word	0x000000ff
        /*05f4*/ 	.word	0x00017050
        /*05f8*/ 	.short	0x010a
        /*05fa*/ 	.byte	0x10
	.zero		1


	//   ....[39]....
        /*05fc*/ 	.word	0x00007da0
        /*0600*/ 	.word	0x000000ff
        /*0604*/ 	.word	0x00017050
        /*0608*/ 	.short	0x010a
        /*060a*/ 	.byte	0x10
	.zero		1


	//   ....[40]....
        /*060c*/ 	.word	0x000083d0
        /*0610*/ 	.word	0x000000ff
        /*0614*/ 	.word	0x00000000
        /*0618*/ 	.short	0x0101
        /*061a*/ 	.byte	0x04
	.zero		1


	//   ....[41]....
        /*061c*/ 	.word	0x000096b0
        /*0620*/ 	.word	0x000000ff
        /*0624*/ 	.word	0x00000000
        /*0628*/ 	.short	0x0101
        /*062a*/ 	.byte	0x04
	.zero		1


	//   ....[42]....
        /*062c*/ 	.word	0x0000b640
        /*0630*/ 	.word	0x000000ff
        /*0634*/ 	.word	0x00017080
        /*0638*/ 	.short	0x010a
        /*063a*/ 	.byte	0x26
	.zero		1


	//   ....[43]....
        /*063c*/ 	.word	0x0000b860
        /*0640*/ 	.word	0x000000ff
        /*0644*/ 	.word	0x00017040
        /*0648*/ 	.short	0x010a
        /*064a*/ 	.byte	0x26
	.zero		1


	//   ....[44]....
        /*064c*/ 	.word	0x0000c3b0
        /*0650*/ 	.word	0x000000ff
        /*0654*/ 	.word	0x00017000
        /*0658*/ 	.short	0x0107
        /*065a*/ 	.byte	0x26
	.zero		1


	//   ....[45]....
        /*065c*/ 	.word	0x0000c3f0
        /*0660*/ 	.word	0x000000ff
        /*0664*/ 	.word	0x00017000
        /*0668*/ 	.short	0x0101
        /*066a*/ 	.byte	0x26
	.zero		1


	//   ....[46]....
        /*066c*/ 	.word	0x0000c400
        /*0670*/ 	.word	0x000000ff
        /*0674*/ 	.word	0x00017020
        /*0678*/ 	.short	0x010a
        /*067a*/ 	.byte	0x26
	.zero		1


	//   ....[47]....
        /*067c*/ 	.word	0x0000c700
        /*0680*/ 	.word	0x00000006
        /*0684*/ 	.word	0x00017080
        /*0688*/ 	.short	0x010a
        /*068a*/ 	.byte	0x3f
	.zero		1


	//   ....[48]....
        /*068c*/ 	.word	0x0000cae0
        /*0690*/ 	.word	0x00000006
        /*0694*/ 	.word	0x00017040
        /*0698*/ 	.short	0x010a
        /*069a*/ 	.byte	0x3f
	.zero		1


	//   ....[49]....
        /*069c*/ 	.word	0x0000cef0
        /*06a0*/ 	.word	0x00000003
        /*06a4*/ 	.word	0x00017070
        /*06a8*/ 	.short	0x010a
        /*06aa*/ 	.byte	0x3f
	.zero		1


	//   ....[50]....
        /*06ac*/ 	.word	0x0000cf50
        /*06b0*/ 	.word	0x00000003
        /*06b4*/ 	.word	0x00017060
        /*06b8*/ 	.short	0x010a
        /*06ba*/ 	.byte	0x3f
	.zero		1


	//   ....[51]....
        /*06bc*/ 	.word	0x0000d280
        /*06c0*/ 	.word	0x00000003
        /*06c4*/ 	.word	0x00017050
        /*06c8*/ 	.short	0x0101
        /*06ca*/ 	.byte	0x3f
	.zero		1


	//   ....[52]....
        /*06cc*/ 	.word	0x0000d2f0
        /*06d0*/ 	.word	0x00000002
        /*06d4*/ 	.word	0x00000000
        /*06d8*/ 	.short	0x0101
        /*06da*/ 	.byte	0x3f
	.zero		1


	//   ....[53]....
        /*06dc*/ 	.word	0x0000d3e0
        /*06e0*/ 	.word	0x00000000
        /*06e4*/ 	.word	0x00017070
        /*06e8*/ 	.short	0x010a
        /*06ea*/ 	.byte	0x3f
	.zero		1


	//   ....[54]....
        /*06ec*/ 	.word	0x0000d480
        /*06f0*/ 	.word	0x00000000
        /*06f4*/ 	.word	0x00017060
        /*06f8*/ 	.short	0x010a
        /*06fa*/ 	.byte	0x3f
	.zero		1


	//   ....[55]....
        /*06fc*/ 	.word	0x0000d7b0
        /*0700*/ 	.word	0x00000000
        /*0704*/ 	.word	0x00017050
        /*0708*/ 	.short	0x0101
        /*070a*/ 	.byte	0x3f
	.zero		1


	//   ....[56]....
        /*070c*/ 	.word	0x0000d810
        /*0710*/ 	.word	0x00000002
        /*0714*/ 	.word	0x00000000
        /*0718*/ 	.short	0x0101
        /*071a*/ 	.byte	0x3f
	.zero		1


	//   ....[57]....
        /*071c*/ 	.word	0x0000d8b0
        /*0720*/ 	.word	0x00000009
        /*0724*/ 	.word	0x00017020
        /*0728*/ 	.short	0x010a
        /*072a*/ 	.byte	0x3f
	.zero		1


	//   ....[58]....
        /*072c*/ 	.word	0x0000d9f0
        /*0730*/ 	.word	0x00000006
        /*0734*/ 	.word	0x00000000
        /*0738*/ 	.short	0x010a
        /*073a*/ 	.byte	0x3f
	.zero		1


	//   ....[59]....
        /*073c*/ 	.word	0x0000da60
        /*0740*/ 	.word	0x00000007
        /*0744*/ 	.word	0x00000000
        /*0748*/ 	.short	0x010a
        /*074a*/ 	.byte	0x3f
	.zero		1


	//   ....[60]....
        /*074c*/ 	.word	0x0000dab0
        /*0750*/ 	.word	0x00000000
        /*0754*/ 	.word	0x00017060
        /*0758*/ 	.short	0x010a
        /*075a*/ 	.byte	0x3f
	.zero		1


	//   ....[61]....
        /*075c*/ 	.word	0x0000db00
        /*0760*/ 	.word	0x00000005
        /*0764*/ 	.word	0x00017060
        /*0768*/ 	.short	0x010a
        /*076a*/ 	.byte	0x3f
	.zero		1


	//   ....[62]....
        /*076c*/ 	.word	0x0000db40
        /*0770*/ 	.word	0x00000000
        /*0774*/ 	.word	0x00017080
        /*0778*/ 	.short	0x010a
        /*077a*/ 	.byte	0x3f
	.zero		1


	//   ....[63]....
        /*077c*/ 	.word	0x0000db60
        /*0780*/ 	.word	0x00000005
        /*0784*/ 	.word	0x00017080
        /*0788*/ 	.short	0x010a
        /*078a*/ 	.byte	0x3f
	.zero		1


	//   ....[64]....
        /*078c*/ 	.word	0x0000dbd0
        /*0790*/ 	.word	0x00000003
        /*0794*/ 	.word	0x00017000
        /*0798*/ 	.short	0x010a
        /*079a*/ 	.byte	0x3f
	.zero		1


	//   ....[65]....
        /*079c*/ 	.word	0x0000dc30
        /*07a0*/ 	.word	0x00000003
        /*07a4*/ 	.word	0x00017030
        /*07a8*/ 	.short	0x010a
        /*07aa*/ 	.byte	0x3f
	.zero		1


	//   ....[66]....
        /*07ac*/ 	.word	0x0000dc90
        /*07b0*/ 	.word	0x00000009
        /*07b4*/ 	.word	0x00017030
        /*07b8*/ 	.short	0x010a
        /*07ba*/ 	.byte	0x3f
	.zero		1


	//   ....[67]....
        /*07bc*/ 	.word	0x0000dcf0
        /*07c0*/ 	.word	0x00000009
        /*07c4*/ 	.word	0x00017050
        /*07c8*/ 	.short	0x010a
        /*07ca*/ 	.byte	0x3f
	.zero		1


	//   ....[68]....
        /*07cc*/ 	.word	0x0000dd50
        /*07d0*/ 	.word	0x00000009
        /*07d4*/ 	.word	0x00017030
        /*07d8*/ 	.short	0x010a
        /*07da*/ 	.byte	0x3f
	.zero		1


	//   ....[69]....
        /*07dc*/ 	.word	0x0000ddb0
        /*07e0*/ 	.word	0x00000009
        /*07e4*/ 	.word	0x00017050
        /*07e8*/ 	.short	0x010a
        /*07ea*/ 	.byte	0x3f
	.zero		1


	//   ....[70]....
        /*07ec*/ 	.word	0x0000de10
        /*07f0*/ 	.word	0x00000005
        /*07f4*/ 	.word	0x00017050
        /*07f8*/ 	.short	0x010a
        /*07fa*/ 	.byte	0x3f
	.zero		1


	//   ....[71]....
        /*07fc*/ 	.word	0x0000df70
        /*0800*/ 	.word	0x00000003
        /*0804*/ 	.word	0x00017080
        /*0808*/ 	.short	0x010a
        /*080a*/ 	.byte	0x3f
	.zero		1


	//   ....[72]....
        /*080c*/ 	.word	0x0000dfd0
        /*0810*/ 	.word	0x00000003
        /*0814*/ 	.word	0x00017040
        /*0818*/ 	.short	0x010a
        /*081a*/ 	.byte	0x3f
	.zero		1


	//   ....[73]....
        /*081c*/ 	.word	0x0000e400
        /*0820*/ 	.word	0x00000003
        /*0824*/ 	.word	0x00017020
        /*0828*/ 	.short	0x010a
        /*082a*/ 	.byte	0x3f
	.zero		1


	//   ....[74]....
        /*082c*/ 	.word	0x0000e450
        /*0830*/ 	.word	0x00000006
        /*0834*/ 	.word	0x00017080
        /*0838*/ 	.short	0x010a
        /*083a*/ 	.byte	0x3f
	.zero		1


	//   ....[75]....
        /*083c*/ 	.word	0x0000e4a0
        /*0840*/ 	.word	0x00000006
        /*0844*/ 	.word	0x00017040
        /*0848*/ 	.short	0x010a
        /*084a*/ 	.byte	0x3f
	.zero		1


	//   ....[76]....
        /*084c*/ 	.word	0x0000e4f0
        /*0850*/ 	.word	0x00000003
        /*0854*/ 	.word	0x00017070
        /*0858*/ 	.short	0x010a
        /*085a*/ 	.byte	0x3f
	.zero		1


	//   ....[77]....
        /*085c*/ 	.word	0x0000e540
        /*0860*/ 	.word	0x00000003
        /*0864*/ 	.word	0x00017060
        /*0868*/ 	.short	0x010a
        /*086a*/ 	.byte	0x3f
	.zero		1


	//   ....[78]....
        /*086c*/ 	.word	0x0000e590
        /*0870*/ 	.word	0x00000000
        /*0874*/ 	.word	0x00017070
        /*0878*/ 	.short	0x010a
        /*087a*/ 	.byte	0x3f
	.zero		1


	//   ....[79]....
        /*087c*/ 	.word	0x0000e5e0
        /*0880*/ 	.word	0x00000000
        /*0884*/ 	.word	0x00017060
        /*0888*/ 	.short	0x010a
        /*088a*/ 	.byte	0x3f
	.zero		1


	//   ....[80]....
        /*088c*/ 	.word	0x0000e630
        /*0890*/ 	.word	0x00000009
        /*0894*/ 	.word	0x00017020
        /*0898*/ 	.short	0x010a
        /*089a*/ 	.byte	0x3f
	.zero		1


	//   ....[81]....
        /*089c*/ 	.word	0x0000e680
        /*08a0*/ 	.word	0x00000006
        /*08a4*/ 	.word	0x00000000
        /*08a8*/ 	.short	0x010a
        /*08aa*/ 	.byte	0x3f
	.zero		1


	//   ....[82]....
        /*08ac*/ 	.word	0x0000e6d0
        /*08b0*/ 	.word	0x00000007
        /*08b4*/ 	.word	0x00000000
        /*08b8*/ 	.short	0x010a
        /*08ba*/ 	.byte	0x3f
	.zero		1


	//   ....[83]....
        /*08bc*/ 	.word	0x0000e720
        /*08c0*/ 	.word	0x00000000
        /*08c4*/ 	.word	0x00017060
        /*08c8*/ 	.short	0x010a
        /*08ca*/ 	.byte	0x3f
	.zero		1


	//   ....[84]....
        /*08cc*/ 	.word	0x0000e770
        /*08d0*/ 	.word	0x00000005
        /*08d4*/ 	.word	0x00017060
        /*08d8*/ 	.short	0x010a
        /*08da*/ 	.byte	0x3f
	.zero		1


	//   ....[85]....
        /*08dc*/ 	.word	0x0000e7c0
        /*08e0*/ 	.word	0x00000000
        /*08e4*/ 	.word	0x00017080
        /*08e8*/ 	.short	0x010a
        /*08ea*/ 	.byte	0x3f
	.zero		1


	//----- nvinfo : EIATTR_NUM_MBARRIERS
	.align		4
.L_261:
        /*08ec*/ 	.byte	0x03, 0x38
        /*08ee*/ 	.short	0x0016


	//----- nvinfo : EIATTR_EXIT_INSTR_OFFSETS
	.align		4
        /*08f0*/ 	.byte	0x04, 0x1c
        /*08f2*/ 	.short	(.L_263 - .L_262)


	//   ....[0]....
.L_262:
        /*08f4*/ 	.word	0x0000dbb0


	//----- nvinfo : EIATTR_MAX_THREADS
	.align		4
.L_263:
        /*08f8*/ 	.byte	0x04, 0x05
        /*08fa*/ 	.short	(.L_265 - .L_264)
.L_264:
        /*08fc*/ 	.word	0x00000200
        /*0900*/ 	.word	0x00000001
        /*0904*/ 	.word	0x00000001


	//----- nvinfo : EIATTR_CRS_STACK_SIZE
	.align		4
.L_265:
        /*0908*/ 	.byte	0x04, 0x1e
        /*090a*/ 	.short	(.L_267 - .L_266)
.L_266:
        /*090c*/ 	.word	0x00000000


	//----- nvinfo : EIATTR_CBANK_PARAM_SIZE
	.align		4
.L_267:
        /*0910*/ 	.byte	0x03, 0x19
        /*0912*/ 	.short	0x0a70


	//----- nvinfo : EIATTR_PARAM_CBANK
	.align		4
        /*0914*/ 	.byte	0x04, 0x0a
        /*0916*/ 	.short	(.L_269 - .L_268)
	.align		4
.L_268:
        /*0918*/ 	.word	index@(.nv.constant0._ZN7cutlass13device_kernelIN5flash11enable_sm90INS1_16FlashAttnFwdSm90INS1_25CollectiveMainloopFwdSm90ILi2EN4cute5tupleIJNS5_1CILi1EEES8_S8_EEENS6_IJNS7_ILi192EEENS7_ILi128EEENS7_ILi96EEEEEELi96ENS_12float_e4m3_tEfNS_4arch4Sm90ELb1ELb0ELb0ELb0ELb0ELb0ELb0ELb1ELb1ELb1ELb1ELb0EEENS1_21CollectiveEpilogueFwdINS6_IJSA_SC_SB_EEES9_NS_10bfloat16_tESG_Li384ELb0ELb1ELb1ELb1EEENS1_19SingleTileSchedulerILb0ELb1ELb1ELi192EEEEEEEEEvNT_6ParamsE)
        /*091c*/ 	.short	0x0210
        /*091e*/ 	.short	0x0a70


	//----- nvinfo : EIATTR_SW_WAR
	.align		4
.L_269:
        /*0920*/ 	.byte	0x04, 0x36
        /*0922*/ 	.short	(.L_271 - .L_270)
.L_270:
        /*0924*/ 	.word	0x00000008
.L_271:


//--------------------- .nv.info._ZN7cutlass13device_kernelIN5flash11enable_sm90INS1_16FlashAttnFwdSm90INS1_25CollectiveMainloopFwdSm90ILi2EN4cute5tupleIJNS5_1CILi1EEES8_S8_EEENS6_IJNS7_ILi192EEENS7_ILi128EEENS7_ILi96EEEEEELi96ENS_12float_e4m3_tEfNS_4arch4Sm90ELb1ELb0ELb0ELb1ELb0ELb0ELb0ELb1ELb1ELb1ELb1ELb0EEENS1_21CollectiveEpilogueFwdINS6_IJSA_SC_SB_EEES9_NS_10bfloat16_tESG_Li384ELb1ELb1ELb1ELb1EEENS1_36VarlenDynamicPersistentTileSchedulerILi192ELi128ELi384ELi128ELb1ELb1ELb1ELb1ELb1ELb1EEEEEEEEEvNT_6ParamsE --------------------------
	.section	.nv.info._ZN7cutlass13device_kernelIN5flash11enable_sm90INS1_16FlashAttnFwdSm90INS1_25CollectiveMainloopFwdSm90ILi2EN4cute5tupleIJNS5_1CILi1EEES8_S8_EEENS6_IJNS7_ILi192EEENS7_ILi128EEENS7_ILi96EEEEEELi96ENS_12float_e4m3_tEfNS_4arch4Sm90ELb1ELb0ELb0ELb1ELb0ELb0ELb0ELb1ELb1ELb1ELb1ELb0EEENS1_21CollectiveEpilogueFwdINS6_IJSA_SC_SB_EEES9_NS_10bfloat16_tESG_Li384ELb1ELb1ELb1ELb1EEENS1_36VarlenDynamicPersistentTileSchedulerILi192ELi128ELi384ELi128ELb1ELb1ELb1ELb1ELb1ELb1EEEEEEEEEvNT_6ParamsE,"",@"SHT_CUDA_INFO"
	.sectionflags	@""
	.align	4


	//----- nvinfo : EIATTR_CUDA_API_VERSION
	.align		4
        /*0000*/ 	.byte	0x04, 0x37
        /*0002*/ 	.short	(.L_273 - .L_272)
.L_272:
        /*0004*/ 	.word	0x00000082


	//----- nvinfo : EIATTR_KPARAM_INFO
	.align		4
.L_273:
        /*0008*/ 	.byte	0x04, 0x17
        /*000a*/ 	.short	(.L_275 - .L_274)
.L_274:
        /*000c*/ 	.word	0x00000000
        /*0010*/ 	.short	0x0000
        /*0012*/ 	.short	0x0070
        /*0014*/ 	.byte	0x00, 0xf0, 0x01, 0x2a


	//----- nvinfo : EIATTR_SPARSE_MMA_MASK
	.align		4
.L_275:
        /*0018*/ 	.byte	0x03, 0x50
        /*001a*/ 	.short	0x0000


	//----- nvinfo : EIATTR_MAXREG_COUNT
	.align		4
        /*001c*/ 	.byte	0x03, 0x1b
        /*001e*/ 	.short	0x0080


	//----- nvinfo : EIATTR_NUM_BARRIERS
	.align		4
        /*0020*/ 	.byte	0x02, 0x4c
        /*0022*/ 	.byte	0x09
	.zero		1


	//----- nvinfo : EIATTR_EXTERNS
	.align		4
        /*0024*/ 	.byte	0x04, 0x0f
        /*0026*/ 	.short	(.L_277 - .L_276)


	//   ....[0]....
	.align		4
.L_276:
        /*0028*/ 	.word	index@(__assertfail)


	//----- nvinfo : EIATTR_ANNOTATIONS
	.align		4
.L_277:
        /*002c*/ 	.byte	0x04, 0x55
        /*002e*/ 	.short	(.L_279 - .L_278)


	//   ....[0]....
.L_278:
        /* <DEDUP_REMOVED lines=12> */


	//----- nvinfo : EIATTR_MERCURY_ISA_VERSION
	.align		4
.L_279:
        /*00e0*/ 	.byte	0x03, 0x5f
        /*00e2*/ 	.short	0x0101


	//----- nvinfo : EIATTR_UNUSED_LOAD_BYTE_OFFSET
	.align		4
        /*00e4*/ 	.byte	0x04, 0x44
        /*00e6*/ 	.short	(.L_281 - .L_280)


	//   ....[0]....
.L_280:
        /*00e8*/ 	.word	0x00000a00
        /*00ec*/ 	.word	0x0000fff0


	//   ....[1]....
        /*00f0*/ 	.word	0x00008c10
        /*00f4*/ 	.word	0x0000fff0


	//----- nvinfo : EIATTR_INT_WARP_WIDE_INSTR_OFFSETS
	.align		4
.L_281:
        /*00f8*/ 	.byte	0x04, 0x31
        /*00fa*/ 	.short	(.L_283 - .L_282)


	//   ....[0]....
.L_282:
        /*00fc*/ 	.word	0x00000130


	//   ....[1]....
        /*0100*/ 	.word	0x00000170


	//   ....[2]....
        /*0104*/ 	.word	0x000001e0


	//   ....[3]....
        /*0108*/ 	.word	0x0000dc00


	//   ....[4]....
        /*010c*/ 	.word	0x0000dc90


	//   ....[5]....
        /*0110*/ 	.word	0x00010570


	//   ....[6]....
        /*0114*/ 	.word	0x00010600


	//----- nvinfo : EIATTR_COOP_GROUP_MASK_REGIDS
	.align		4
.L_283:
        /*0118*/ 	.byte	0x04, 0x29
        /*011a*/ 	.short	(.L_285 - .L_284)


	//   ....[0]....
.L_284:
        /*011c*/ 	.word	0xffffffff


	//   ....[1]....
        /*0120*/ 	.word	0xffffffff


	//   ....[2]....
        /*0124*/ 	.word	0xffffffff


	//   ....[3]....
        /*0128*/ 	.word	0xffffffff


	//   ....[4]....
        /*012c*/ 	.word	0xffffffff


	//   ....[5]....
        /*0130*/ 	.word	0xffffffff


	//   ....[6]....
        /*0134*/ 	.word	0xffffffff


	//   ....[7]....
        /*0138*/ 	.word	0xffffffff


	//   ....[8]....
        /*013c*/ 	.word	0xffffffff


	//   ....[9]....
        /*0140*/ 	.word	0xffffffff


	//   ....[10]....
        /*0144*/ 	.word	0xffffffff


	//   ....[11]....
        /*0148*/ 	.word	0xffffffff


	//   ....[12]....
        /*014c*/ 	.word	0xffffffff


	//   ....[13]....
        /*0150*/ 	.word	0xffffffff


	//   ....[14]....
        /*0154*/ 	.word	0xffffffff


	//   ....[15]....
        /*0158*/ 	.word	0xffffffff


	//   ....[16]....
        /*015c*/ 	.word	0xffffffff


	//   ....[17]....
        /*0160*/ 	.word	0xffffffff


	//   ....[18]....
        /*0164*/ 	.word	0xffffffff


	//   ....[19]....
        /*0168*/ 	.word	0xffffffff


	//   ....[20]....
        /*016c*/ 	.word	0xffffffff


	//   ....[21]....
        /*0170*/ 	.word	0xffffffff


	//   ....[22]....
        /*0174*/ 	.word	0xffffffff


	//   ....[23]....
        /*0178*/ 	.word	0xffffffff


	//   ....[24]....
        /*017c*/ 	.word	0xffffffff


	//   ....[25]....
        /*0180*/ 	.word	0xffffffff


	//   ....[26]....
        /*0184*/ 	.word	0xffffffff


	//   ....[27]....
        /*0188*/ 	.word	0xffffffff


	//   ....[28]....
        /*018c*/ 	.word	0xffffffff


	//   ....[29]....
        /*0190*/ 	.word	0xffffffff


	//   ....[30]....
        /*0194*/ 	.word	0xffffffff


	//   ....[31]....
        /*0198*/ 	.word	0xffffffff


	//   ....[32]....
        /*019c*/ 	.word	0xffffffff


	//   ....[33]....
        /*01a0*/ 	.word	0xffffffff


	//   ....[34]....
        /*01a4*/ 	.word	0xffffffff


	//   ....[35]....
        /*01a8*/ 	.word	0xffffffff


	//   ....[36]....
        /*01ac*/ 	.word	0xffffffff


	//   ....[37]....
        /*01b0*/ 	.word	0xffffffff


	//   ....[38]....
        /*01b4*/ 	.word	0xffffffff


	//   ....[39]....
        /*01b8*/ 	.word	0xffffffff


	//   ....[40]....
        /*01bc*/ 	.word	0xffffffff


	//   ....[41]....
        /*01c0*/ 	.word	0xffffffff


	//   ....[42]....
        /*01c4*/ 	.word	0xffffffff


	//   ....[43]....
        /*01c8*/ 	.word	0xffffffff


	//   ....[44]....
        /*01cc*/ 	.word	0xffffffff


	//   ....[45]....
        /*01d0*/ 	.word	0xffffffff


	//   ....[46]....
        /*01d4*/ 	.word	0xffffffff


	//   ....[47]....
        /*01d8*/ 	.word	0xffffffff


	//   ....[48]....
        /*01dc*/ 	.word	0xffffffff


	//   ....[49]....
        /*01e0*/ 	.word	0xffffffff


	//   ....[50]....
        /*01e4*/ 	.word	0xffffffff


	//   ....[51]....
        /*01e8*/ 	.word	0xffffffff


	//   ....[52]....
        /*01ec*/ 	.word	0xffffffff


	//   ....[53]....
        /*01f0*/ 	.word	0xffffffff


	//   ....[54]....
        /*01f4*/ 	.word	0xffffffff


	//   ....[55]....
        /*01f8*/ 	.word	0xffffffff


	//   ....[56]....
        /*01fc*/ 	.word	0xffffffff


	//   ....[57]....
        /*0200*/ 	.word	0xffffffff


	//   ....[58]....
        /*0204*/ 	.word	0xffffffff


	//   ....[59]....
        /*0208*/ 	.word	0xffffffff


	//   ....[60]....
        /*020c*/ 	.word	0xffffffff


	//   ....[61]....
        /*0210*/ 	.word	0xffffffff


	//   ....[62]....
        /*0214*/ 	.word	0xffffffff


	//   ....[63]....
        /*0218*/ 	.word	0xffffffff


	//   ....[64]....
        /*021c*/ 	.word	0xffffffff


	//   ....[65]....
        /*0220*/ 	.word	0xffffffff


	//   ....[66]....
        /*0224*/ 	.word	0xffffffff


	//   ....[67]....
        /*0228*/ 	.word	0xffffffff


	//   ....[68]....
        /*022c*/ 	.word	0xffffffff


	//   ....[69]....
        /*0230*/ 	.word	0xffffffff


	//   ....[70]....
        /*0234*/ 	.word	0xffffffff


	//   ....[71]....
        /*0238*/ 	.word	0xffffffff


	//   ....[72]....
        /*023c*/ 	.word	0xffffffff


	//   ....[73]....
        /*0240*/ 	.word	0xffffffff


	//   ....[74]....
        /*0244*/ 	.word	0xffffffff


	//   ....[75]....
        /*0248*/ 	.word	0xffffffff


	//   ....[76]....
        /*024c*/ 	.word	0xffffffff


	//   ....[77]....
        /*0250*/ 	.word	0xffffffff


	//   ....[78]....
        /*0254*/ 	.word	0xffffffff


	//   ....[79]....
        /*0258*/ 	.word	0xffffffff


	//   ....[80]....
        /*025c*/ 	.word	0xffffffff


	//   ....[81]....
        /*0260*/ 	.word	0xffffffff


	//   ....[82]....
        /*0264*/ 	.word	0xffffffff


	//   ....[83]....
        /*0268*/ 	.word	0xffffffff


	//   ....[84]....
        /*026c*/ 	.word	0xffffffff


	//   ....[85]....
        /*0270*/ 	.word	0xffffffff


	//   ....[86]....
        /*0274*/ 	.word	0xffffffff


	//   ....[87]....
        /*0278*/ 	.word	0xffffffff


	//   ....[88]....
        /*027c*/ 	.word	0xffffffff


	//   ....[89]....
        /*0280*/ 	.word	0xffffffff


	//   ....[90]....
        /*0284*/ 	.word	0xffffffff


	//   ....[91]....
        /*0288*/ 	.word	0xffffffff


	//   ....[92]....
        /*028c*/ 	.word	0xffffffff


	//   ....[93]....
        /*0290*/ 	.word	0xffffffff


	//   ....[94]....
        /*0294*/ 	.word	0xffffffff


	//   ....[95]....
        /*0298*/ 	.word	0xffffffff


	//   ....[96]....
        /*029c*/ 	.word	0xffffffff


	//   ....[97]....
        /*02a0*/ 	.word	0xffffffff


	//   ....[98]....
        /*02a4*/ 	.word	0xffffffff


	//   ....[99]....
        /*02a8*/ 	.word	0xffffffff


	//   ....[100]....
        /*02ac*/ 	.word	0xffffffff


	//   ....[101]....
        /*02b0*/ 	.word	0xffffffff


	//   ....[102]....
        /*02b4*/ 	.word	0xffffffff


	//   ....[103]....
        /*02b8*/ 	.word	0xffffffff


	//   ....[104]....
        /*02bc*/ 	.word	0xffffffff


	//   ....[105]....
        /*02c0*/ 	.word	0xffffffff


	//   ....[106]....
        /*02c4*/ 	.word	0xffffffff


	//   ....[107]....
        /*02c8*/ 	.word	0xffffffff


	//   ....[108]....
        /*02cc*/ 	.word	0xffffffff


	//   ....[109]....
        /*02d0*/ 	.word	0xffffffff


	//   ....[110]....
        /*02d4*/ 	.word	0xffffffff


	//   ....[111]....
        /*02d8*/ 	.word	0xffffffff


	//   ....[112]....
        /*02dc*/ 	.word	0xffffffff


	//   ....[113]....
        /*02e0*/ 	.word	0xffffffff


	//   ....[114]....
        /*02e4*/ 	.word	0xffffffff


	//   ....[115]....
        /*02e8*/ 	.word	0xffffffff


	//   ....[116]....
        /*02ec*/ 	.word	0xffffffff


	//   ....[117]....
        /*02f0*/ 	.word	0xffffffff


	//   ....[118]....
        /*02f4*/ 	.word	0xffffffff


	//   ....[119]....
        /*02f8*/ 	.word	0xffffffff


	//   ....[120]....
        /*02fc*/ 	.word	0xffffffff


	//   ....[121]....
        /*0300*/ 	.word	0xffffffff


	//   ....[122]....
        /*0304*/ 	.word	0xffffffff


	//   ....[123]....
        /*0308*/ 	.word	0xffffffff


	//   ....[124]....
        /*030c*/ 	.word	0xffffffff


	//   ....[125]....
        /*0310*/ 	.word	0xffffffff


	//   ....[126]....
        /*0314*/ 	.word	0xffffffff


	//   ....[127]....
        /*0318*/ 	.word	0xffffffff


	//   ....[128]....
        /*031c*/ 	.word	0xffffffff


	//   ....[129]....
        /*0320*/ 	.word	0xffffffff


	//   ....[130]....
        /*0324*/ 	.word	0xffffffff


	//   ....[131]....
        /*0328*/ 	.word	0xffffffff


	//   ....[132]....
        /*032c*/ 	.word	0xffffffff


	//   ....[133]....
        /*0330*/ 	.word	0xffffffff


	//   ....[134]....
        /*0334*/ 	.word	0xffffffff


	//   ....[135]....
        /*0338*/ 	.word	0x0500000f


	//   ....[136]....
        /*033c*/ 	.word	0x0500000f


	//   ....[137]....
        /*0340*/ 	.word	0x0500000f


	//   ....[138]....
        /*0344*/ 	.word	0x0500000f


	//   ....[139]....
        /*0348*/ 	.word	0x0500000f


	//   ....[140]....
        /*034c*/ 	.word	0x0500000f


	//   ....[141]....
        /*0350*/ 	.word	0x0500000f


	//   ....[142]....
        /*0354*/ 	.word	0x0500000f


	//----- nvinfo : EIATTR_COOP_GROUP_INSTR_OFFSETS
	.align		4
.L_285:
        /*0358*/ 	.byte	0x04, 0x28
        /*035a*/ 	.short	(.L_287 - .L_286)


	//   ....[0]....
.L_286:
        /*035c*/ 	.word	0x00000060


	//   ....[1]....
        /*0360*/ 	.word	0x00000140


	//   ....[2]....
        /*0364*/ 	.word	0x00000190


	//   ....[3]....
        /*0368*/ 	.word	0x000003c0


	//   ....[4]....
        /*036c*/ 	.word	0x00000520


	//   ....[5]....
        /*0370*/ 	.word	0x00000640


	//   ....[6]....
        /*0374*/ 	.word	0x000007a0


	//   ....[7]....
        /*0378*/ 	.word	0x00001cf0


	//   ....[8]....
        /*037c*/ 	.word	0x000023b0


	//   ....[9]....
        /*0380*/ 	.word	0x000023d0


	//   ....[10]....
        /*0384*/ 	.word	0x00002b50


	//   ....[11]....
        /*0388*/ 	.word	0x00002c10


	//   ....[12]....
        /*038c*/ 	.word	0x000034b0


	//   ....[13]....
        /*0390*/ 	.word	0x00003570


	//   ....[14]....
        /*0394*/ 	.word	0x00004680


	//   ....[15]....
        /*0398*/ 	.word	0x000046a0


	//   ....[16]....
        /*039c*/ 	.word	0x00004d60


	//   ....[17]....
        /*03a0*/ 	.word	0x00004e60


	//   ....[18]....
        /*03a4*/ 	.word	0x000056a0


	//   ....[19]....
        /*03a8*/ 	.word	0x00005710


	//   ....[20]....
        /*03ac*/ 	.word	0x00006ea0


	//   ....[21]....
        /*03b0*/ 	.word	0x00006eb0


	//   ....[22]....
        /*03b4*/ 	.word	0x00006f20


	//   ....[23]....
        /*03b8*/ 	.word	0x00006f30


	//   ....[24]....
        /*03bc*/ 	.word	0x00008550


	//   ....[25]....
        /*03c0*/ 	.word	0x00008560


	//   ....[26]....
        /*03c4*/ 	.word	0x000085e0


	//   ....[27]....
        /*03c8*/ 	.word	0x000085f0


	//   ....[28]....
        /*03cc*/ 	.word	0x00009080


	//   ....[29]....
        /*03d0*/ 	.word	0x00009090


	//   ....[30]....
        /*03d4*/ 	.word	0x000090a0


	//   ....[31]....
        /*03d8*/ 	.word	0x000090c0


	//   ....[32]....
        /*03dc*/ 	.word	0x000090f0


	//   ....[33]....
        /*03e0*/ 	.word	0x00009150


	//   ....[34]....
        /*03e4*/ 	.word	0x00009180


	//   ....[35]....
        /*03e8*/ 	.word	0x000091d0


	//   ....[36]....
        /*03ec*/ 	.word	0x00009200


	//   ....[37]....
        /*03f0*/ 	.word	0x00009240


	//   ....[38]....
        /*03f4*/ 	.word	0x00009290


	//   ....[39]....
        /*03f8*/ 	.word	0x000092c0


	//   ....[40]....
        /*03fc*/ 	.word	0x000092f0


	//   ....[41]....
        /*0400*/ 	.word	0x00009320


	//   ....[42]....
        /*0404*/ 	.word	0x00009350


	//   ....[43]....
        /*0408*/ 	.word	0x00009380


	//   ....[44]....
        /*040c*/ 	.word	0x000093b0


	//   ....[45]....
        /*0410*/ 	.word	0x000093e0


	//   ....[46]....
        /*0414*/ 	.word	0x00009410


	//   ....[47]....
        /*0418*/ 	.word	0x00009420


	//   ....[48]....
        /*041c*/ 	.word	0x00009430


	//   ....[49]....
        /*0420*/ 	.word	0x00009440


	//   ....[50]....
        /*0424*/ 	.word	0x00009470


	//   ....[51]....
        /*0428*/ 	.word	0x00009480


	//   ....[52]....
        /*042c*/ 	.word	0x00009490


	//   ....[53]....
        /*0430*/ 	.word	0x000094a0


	//   ....[54]....
        /*0434*/ 	.word	0x000094b0


	//   ....[55]....
        /*0438*/ 	.word	0x000094c0


	//   ....[56]....
        /*043c*/ 	.word	0x000094d0


	//   ....[57]....
        /*0440*/ 	.word	0x000094e0


	//   ....[58]....
        /*0444*/ 	.word	0x000094f0


	//   ....[59]....
        /*0448*/ 	.word	0x00009500


	//   ....[60]....
        /*044c*/ 	.word	0x00009510


	//   ....[61]....
        /*0450*/ 	.word	0x00009520


	//   ....[62]....
        /*0454*/ 	.word	0x00009550


	//   ....[63]....
        /*0458*/ 	.word	0x00009580


	//   ....[64]....
        /*045c*/ 	.word	0x000095b0


	//   ....[65]....
        /*0460*/ 	.word	0x000095e0


	//   ....[66]....
        /*0464*/ 	.word	0x00009610


	//   ....[67]....
        /*0468*/ 	.word	0x00009640


	//   ....[68]....
        /*046c*/ 	.word	0x00009670


	//   ....[69]....
        /*0470*/ 	.word	0x000096a0


	//   ....[70]....
        /*0474*/ 	.word	0x000096d0


	//   ....[71]....
        /*0478*/ 	.word	0x00009700


	//   ....[72]....
        /*047c*/ 	.word	0x00009730


	//   ....[73]....
        /*0480*/ 	.word	0x00009760


	//   ....[74]....
        /*0484*/ 	.word	0x00009790


	//   ....[75]....
        /*0488*/ 	.word	0x000097c0


	//   ....[76]....
        /*048c*/ 	.word	0x00009f60


	//   ....[77]....
        /*0490*/ 	.word	0x00009f70


	//   ....[78]....
        /*0494*/ 	.word	0x00009f80


	//   ....[79]....
        /*0498*/ 	.word	0x00009fc0


	//   ....[80]....
        /*049c*/ 	.word	0x0000a6a0


	//   ....[81]....
        /*04a0*/ 	.word	0x0000a6d0


	//   ....[82]....
        /*04a4*/ 	.word	0x0000a7f0


	//   ....[83]....
        /*04a8*/ 	.word	0x0000a810


	//   ....[84]....
        /*04ac*/ 	.word	0x0000ad10


	//   ....[85]....
        /*04b0*/ 	.word	0x0000ad20


	//   ....[86]....
        /*04b4*/ 	.word	0x0000b060


	//   ....[87]....
        /*04b8*/ 	.word	0x0000b070


	//   ....[88]....
        /*04bc*/ 	.word	0x0000bcd0


	//   ....[89]....
        /*04c0*/ 	.word	0x0000bce0


	//   ....[90]....
        /*04c4*/ 	.word	0x0000bde0


	//   ....[91]....
        /*04c8*/ 	.word	0x0000be00


	//   ....[92]....
        /*04cc*/ 	.word	0x0000bf70


	//   ....[93]....
        /*04d0*/ 	.word	0x0000c170


	//   ....[94]....
        /*04d4*/ 	.word	0x0000c1a0


	//   ....[95]....
        /*04d8*/ 	.word	0x0000c1d0


	//   ....[96]....
        /*04dc*/ 	.word	0x0000c200


	//   ....[97]....
        /*04e0*/ 	.word	0x0000c230


	//   ....[98]....
        /*04e4*/ 	.word	0x0000c280


	//   ....[99]....
        /*04e8*/ 	.word	0x0000c420


	//   ....[100]....
        /*04ec*/ 	.word	0x0000c450


	//   ....[101]....
        /*04f0*/ 	.word	0x0000c480


	//   ....[102]....
        /*04f4*/ 	.word	0x0000c4b0


	//   ....[103]....
        /*04f8*/ 	.word	0x0000c4e0


	//   ....[104]....
        /*04fc*/ 	.word	0x0000c510


	//   ....[105]....
        /*0500*/ 	.word	0x0000c5a0


	//   ....[106]....
        /*0504*/ 	.word	0x0000c600


	//   ....[107]....
        /*0508*/ 	.word	0x0000c610


	//   ....[108]....
        /*050c*/ 	.word	0x0000c660


	//   ....[109]....
        /*0510*/ 	.word	0x0000e340


	//   ....[110]....
        /*0514*/ 	.word	0x0000f150


	//   ....[111]....
        /*0518*/ 	.word	0x0000f180


	//   ....[112]....
        /*051c*/ 	.word	0x0000f1a0


	//   ....[113]....
        /*0520*/ 	.word	0x0000f1b0


	//   ....[114]....
        /*0524*/ 	.word	0x0000f1c0


	//   ....[115]....
        /*0528*/ 	.word	0x0000f1d0


	//   ....[116]....
        /*052c*/ 	.word	0x00010d40


	//   ....[117]....
        /*0530*/ 	.word	0x00010d60


	//   ....[118]....
        /*0534*/ 	.word	0x00010d90


	//   ....[119]....
        /*0538*/ 	.word	0x00010dd0


	//   ....[120]....
        /*053c*/ 	.word	0x00010e10


	//   ....[121]....
        /*0540*/ 	.word	0x00010e40


	//   ....[122]....
        /*0544*/ 	.word	0x00010e50


	//   ....[123]....
        /*0548*/ 	.word	0x00010e80


	//   ....[124]....
        /*054c*/ 	.word	0x00010fe0


	//   ....[125]....
        /*0550*/ 	.word	0x00011010


	//   ....[126]....
        /*0554*/ 	.word	0x00011040


	//   ....[127]....
        /*0558*/ 	.word	0x00011080


	//   ....[128]....
        /*055c*/ 	.word	0x000110b0


	//   ....[129]....
        /*0560*/ 	.word	0x000110e0


	//   ....[130]....
        /*0564*/ 	.word	0x00011160


	//   ....[131]....
        /*0568*/ 	.word	0x000111b0


	//   ....[132]....
        /*056c*/ 	.word	0x000111c0


	//   ....[133]....
        /*0570*/ 	.word	0x00011200


	//   ....[134]....
        /*0574*/ 	.word	0x00011c20


	//   ....[135]....
        /*0578*/ 	.word	0x000121f0


	//   ....[136]....
        /*057c*/ 	.word	0x000123b0


	//   ....[137]....
        /*0580*/ 	.word	0x00012410


	//   ....[138]....
        /*0584*/ 	.word	0x00012470


	//   ....[139]....
        /*0588*/ 	.word	0x00012510


	//   ....[140]....
        /*058c*/ 	.word	0x000125e0


	//   ....[141]....
        /*0590*/ 	.word	0x00012670


	//   ....[142]....
        /*0594*/ 	.word	0x00012a10


	//----- nvinfo : EIATTR_REG_RECONFIG
	.align		4
.L_287:
        /*0598*/ 	.byte	0x01, 0x54
	.zero		2


	//----- nvinfo : EIATTR_SYSCALL_OFFSETS
	.align		4
        /*059c*/ 	.byte	0x04, 0x46
        /*059e*/ 	.short	(.L_289 - .L_288)


	//   ....[0]....
.L_288:
        /*05a0*/ 	.word	0x00001ea0


	//   ....[1]....
        /*05a4*/ 	.word	0x0000ddf0


	//   ....[2]....
        /*05a8*/ 	.word	0x0000df50


	//   ....[3]....
        /*05ac*/ 	.word	0x0000e0a0


	//   ....[4]....
        /*05b0*/ 	.word	0x0000e1e0


	//   ....[5]....
        /*05b4*/ 	.word	0x0000ec60


	//----- nvinfo : EIATTR_MBARRIER_INSTR_OFFSETS
	.align		4
.L_289:
        /*05b8*/ 	.byte	0x04, 0x39
        /*05ba*/ 	.short	(.L_291 - .L_290)


	//   ....[0]....
.L_290:
        /*05bc*/ 	.word	0x00000270
        /*05c0*/ 	.word	0x000000ff
        /*05c4*/ 	.word	0x00019c00
        /*05c8*/ 	.short	0x0100
        /*05ca*/ 	.byte	0x08
	.zero		1


	//   ....[1]....
        /*05cc*/ 	.word	0x00000280
        /*05d0*/ 	.word	0x000000ff
        /*05d4*/ 	.word	0x00019c20
        /*05d8*/ 	.short	0x0100
        /*05da*/ 	.byte	0x08
	.zero		1


	//   ....[2]....
        /*05dc*/ 	.word	0x00000370
        /*05e0*/ 	.word	0x000000ff
        /*05e4*/ 	.word	0x00019c30
        /*05e8*/ 	.short	0x0100
        /*05ea*/ 	.byte	0x08
	.zero		1


	//   ....[3]....
        /*05ec*/ 	.word	0x00000380
        /*05f0*/ 	.word	0x000000ff
        /*05f4*/ 	.word	0x00019c40
        /*05f8*/ 	.short	0x0100
        /*05fa*/ 	.byte	0x08
	.zero		1


	//   ....[4]....
        /*05fc*/ 	.word	0x00000390
        /*0600*/ 	.word	0x000000ff
        /*0604*/ 	.word	0x00019c38
        /*0608*/ 	.short	0x0100
        /*060a*/ 	.byte	0x08
	.zero		1


	//   ....[5]....
        /*060c*/ 	.word	0x000003a0
        /*0610*/ 	.word	0x000000ff
        /*0614*/ 	.word	0x00019c48
        /*0618*/ 	.short	0x0100
        /*061a*/ 	.byte	0x08
	.zero		1


	//   ....[6]....
        /*061c*/ 	.word	0x000004d0
        /*0620*/ 	.word	0x000000ff
        /*0624*/ 	.word	0x00019c50
        /*0628*/ 	.short	0x0100
        /*062a*/ 	.byte	0x08
	.zero		1


	//   ....[7]....
        /*062c*/ 	.word	0x000004e0
        /*0630*/ 	.word	0x000000ff
        /*0634*/ 	.word	0x00019c60
        /*0638*/ 	.short	0x0100
        /*063a*/ 	.byte	0x08
	.zero		1


	//   ....[8]....
        /*063c*/ 	.word	0x000004f0
        /*0640*/ 	.word	0x000000ff
        /*0644*/ 	.word	0x00019c58
        /*0648*/ 	.short	0x0100
        /*064a*/ 	.byte	0x08
	.zero		1


	//   ....[9]....
        /*064c*/ 	.word	0x00000500
        /*0650*/ 	.word	0x000000ff
        /*0654*/ 	.word	0x00019c68
        /*0658*/ 	.short	0x0100
        /*065a*/ 	.byte	0x08
	.zero		1


	//   ....[10]....
        /*065c*/ 	.word	0x000005f0
        /*0660*/ 	.word	0x000000ff
        /*0664*/ 	.word	0x00019c70
        /*0668*/ 	.short	0x0100
        /*066a*/ 	.byte	0x06
	.zero		1


	//   ....[11]....
        /*066c*/ 	.word	0x00000600
        /*0670*/ 	.word	0x000000ff
        /*0674*/ 	.word	0x00019c80
        /*0678*/ 	.short	0x0100
        /*067a*/ 	.byte	0x06
	.zero		1


	//   ....[12]....
        /*067c*/ 	.word	0x00000610
        /*0680*/ 	.word	0x000000ff
        /*0684*/ 	.word	0x00019c78
        /*0688*/ 	.short	0x0100
        /*068a*/ 	.byte	0x06
	.zero		1


	//   ....[13]....
        /*068c*/ 	.word	0x00000620
        /*0690*/ 	.word	0x000000ff
        /*0694*/ 	.word	0x00019c88
        /*0698*/ 	.short	0x0100
        /*069a*/ 	.byte	0x06
	.zero		1


	//   ....[14]....
        /*069c*/ 	.word	0x00000750
        /*06a0*/ 	.word	0x000000ff
        /*06a4*/ 	.word	0x00019c90
        /*06a8*/ 	.short	0x0100
        /*06aa*/ 	.byte	0x08
	.zero		1


	//   ....[15]....
        /*06ac*/ 	.word	0x00000760
        /*06b0*/ 	.word	0x000000ff
        /*06b4*/ 	.word	0x00019ca0
        /*06b8*/ 	.short	0x0100
        /*06ba*/ 	.byte	0x08
	.zero		1


	//   ....[16]....
        /*06bc*/ 	.word	0x00000770
        /*06c0*/ 	.word	0x000000ff
        /*06c4*/ 	.word	0x00019c98
        /*06c8*/ 	.short	0x0100
        /*06ca*/ 	.byte	0x08
	.zero		1


	//   ....[17]....
        /*06cc*/ 	.word	0x00000780
        /*06d0*/ 	.word	0x000000ff
        /*06d4*/ 	.word	0x00019ca8
        /*06d8*/ 	.short	0x0100
        /*06da*/ 	.byte	0x08
	.zero		1


	//   ....[18]....
        /*06dc*/ 	.word	0x000008b0
        /*06e0*/ 	.word	0x000000ff
        /*06e4*/ 	.word	0x00019cb0
        /*06e8*/ 	.short	0x0100
        /*06ea*/ 	.byte	0x08
	.zero		1


	//   ....[19]....
        /*06ec*/ 	.word	0x000008c0
        /*06f0*/ 	.word	0x000000ff
        /*06f4*/ 	.word	0x00019cc0
        /*06f8*/ 	.short	0x0100
        /*06fa*/ 	.byte	0x08
	.zero		1


	//   ....[20]....
        /*06fc*/ 	.word	0x000008d0
        /*0700*/ 	.word	0x000000ff
        /*0704*/ 	.word	0x00019cb8
        /*0708*/ 	.short	0x0100
        /*070a*/ 	.byte	0x08
	.zero		1


	//   ....[21]....
        /*070c*/ 	.word	0x000008e0
        /*0710*/ 	.word	0x000000ff
        /*0714*/ 	.word	0x00019cc8
        /*0718*/ 	.short	0x0100
        /*071a*/ 	.byte	0x08
	.zero		1


	//   ....[22]....
        /*071c*/ 	.word	0x00001f20
        /*0720*/ 	.word	0x000000ff
        /*0724*/ 	.word	0x00019c00
        /*0728*/ 	.short	0x010a
        /*072a*/ 	.byte	0x33
	.zero		1


	//   ....[23]....
        /*072c*/ 	.word	0x00001fa0
        /*0730*/ 	.word	0x00000003
        /*0734*/ 	.word	0x00019c30
        /*0738*/ 	.short	0x010a
        /*073a*/ 	.byte	0x3f
	.zero		1


	//   ....[24]....
        /*073c*/ 	.word	0x00002000
        /*0740*/ 	.word	0x00000003
        /*0744*/ 	.word	0x00019c30
        /*0748*/ 	.short	0x010a
        /*074a*/ 	.byte	0x3f
	.zero		1


	//   ....[25]....
        /*074c*/ 	.word	0x00003980
        /*0750*/ 	.word	0x00000038
        /*0754*/ 	.word	0x00000000
        /*0758*/ 	.short	0x0101
        /*075a*/ 	.byte	0x3f
	.zero		1


	//   ....[26]....
        /*075c*/ 	.word	0x000042c0
        /*0760*/ 	.word	0x000000ff
        /*0764*/ 	.word	0x00019c30
        /*0768*/ 	.short	0x010a
        /*076a*/ 	.byte	0x15
	.zero		1


	//   ....[27]....
        /*076c*/ 	.word	0x00004300
        /*0770*/ 	.word	0x000000ff
        /*0774*/ 	.word	0x00019c30
        /*0778*/ 	.short	0x010a
        /*077a*/ 	.byte	0x15
	.zero		1


	//   ....[28]....
        /*077c*/ 	.word	0x00004460
        /*0780*/ 	.word	0x000000ff
        /*0784*/ 	.word	0x00019c50
        /*0788*/ 	.short	0x010a
        /*078a*/ 	.byte	0x0b
	.zero		1


	//   ....[29]....
        /*078c*/ 	.word	0x000044a0
        /*0790*/ 	.word	0x000000ff
        /*0794*/ 	.word	0x00019c50
        /*0798*/ 	.short	0x010a
        /*079a*/ 	.byte	0x0b
	.zero		1


	//   ....[30]....
        /*079c*/ 	.word	0x00005f40
        /*07a0*/ 	.word	0x00000003
        /*07a4*/ 	.word	0x00000000
        /*07a8*/ 	.short	0x0101
        /*07aa*/ 	.byte	0x3f
	.zero		1


	//   ....[31]....
        /*07ac*/ 	.word	0x00006210
        /*07b0*/ 	.word	0x000000ff
        /*07b4*/ 	.word	0x00000000
        /*07b8*/ 	.short	0x0101
        /*07ba*/ 	.byte	0x06
	.zero		1


	//   ....[32]....
        /*07bc*/ 	.word	0x000067d0
        /*07c0*/ 	.word	0x000000ff
        /*07c4*/ 	.word	0x00019c30
        /*07c8*/ 	.short	0x010a
        /*07ca*/ 	.byte	0x06
	.zero		1


	//   ....[33]....
        /*07cc*/ 	.word	0x00006810
        /*07d0*/ 	.word	0x000000ff
        /*07d4*/ 	.word	0x00019c30
        /*07d8*/ 	.short	0x010a
        /*07da*/ 	.byte	0x06
	.zero		1


	//   ....[34]....
        /*07dc*/ 	.word	0x00006970
        /*07e0*/ 	.word	0x000000ff
        /*07e4*/ 	.word	0x00019c50
        /*07e8*/ 	.short	0x010a
        /*07ea*/ 	.byte	0x0b
	.zero		1


	//   ....[35]....
        /*07ec*/ 	.word	0x000069b0
        /*07f0*/ 	.word	0x000000ff
        /*07f4*/ 	.word	0x00019c50
        /*07f8*/ 	.short	0x010a
        /*07fa*/ 	.byte	0x0b
	.zero		1


	//   ....[36]....
        /*07fc*/ 	.word	0x00007b20
        /*0800*/ 	.word	0x00000003
        /*0804*/ 	.word	0x00000000
        /*0808*/ 	.short	0x0101
        /*080a*/ 	.byte	0x3f
	.zero		1


	//   ....[37]....
        /*080c*/ 	.word	0x00007df0
        /*0810*/ 	.word	0x000000ff
        /*0814*/ 	.word	0x00000000
        /*0818*/ 	.short	0x0101
        /*081a*/ 	.byte	0x06
	.zero		1


	//   ....[38]....
        /*081c*/ 	.word	0x00008300
        /*0820*/ 	.word	0x000000ff
        /*0824*/ 	.word	0x00019c50
        /*0828*/ 	.short	0x010a
        /*082a*/ 	.byte	0x05
	.zero		1


	//   ....[39]....
        /*082c*/ 	.word	0x00008340
        /*0830*/ 	.word	0x000000ff
        /*0834*/ 	.word	0x00019c50
        /*0838*/ 	.short	0x010a
        /*083a*/ 	.byte	0x05
	.zero		1


	//   ....[40]....
        /*083c*/ 	.word	0x000088d0
        /*0840*/ 	.word	0x000000ff
        /*0844*/ 	.word	0x00000000
        /*0848*/ 	.short	0x0101
        /*084a*/ 	.byte	0x04
	.zero		1


	//   ....[41]....
        /*084c*/ 	.word	0x0000a6c0
        /*0850*/ 	.word	0x00000000
        /*0854*/ 	.word	0x00000000
        /*0858*/ 	.short	0x0101
        /*085a*/ 	.byte	0x3f
	.zero		1


	//   ....[42]....
        /*085c*/ 	.word	0x0000ad00
        /*0860*/ 	.word	0x00000006
        /*0864*/ 	.word	0x00000000
        /*0868*/ 	.short	0x0101
        /*086a*/ 	.byte	0x3f
	.zero		1


	//   ....[43]....
        /*086c*/ 	.word	0x0000e580
        /*0870*/ 	.word	0x00000003
        /*0874*/ 	.word	0x00019c80
        /*0878*/ 	.short	0x010a
        /*087a*/ 	.byte	0x3f
	.zero		1


	//   ....[44]....
        /*087c*/ 	.word	0x0000e7e0
        /*0880*/ 	.word	0x00000003
        /*0884*/ 	.word	0x00019c40
        /*0888*/ 	.short	0x010a
        /*088a*/ 	.byte	0x3f
	.zero		1


	//   ....[45]....
        /*088c*/ 	.word	0x0000f3b0
        /*0890*/ 	.word	0x00000011
        /*0894*/ 	.word	0x00019c00
        /*0898*/ 	.short	0x0107
        /*089a*/ 	.byte	0x3f
	.zero		1


	//   ....[46]....
        /*089c*/ 	.word	0x0000f4c0
        /*08a0*/ 	.word	0x00000011
        /*08a4*/ 	.word	0x00019c00
        /*08a8*/ 	.short	0x0101
        /*08aa*/ 	.byte	0x3f
	.zero		1


	//   ....[47]....
        /*08ac*/ 	.word	0x0000f4e0
        /*08b0*/ 	.word	0x00000011
        /*08b4*/ 	.word	0x00019c20
        /*08b8*/ 	.short	0x010a
        /*08ba*/ 	.byte	0x3f
	.zero		1


	//   ....[48]....
        /*08bc*/ 	.word	0x0000f7b0
        /*08c0*/ 	.word	0x00000004
        /*08c4*/ 	.word	0x00019c80
        /*08c8*/ 	.short	0x010a
        /*08ca*/ 	.byte	0x3f
	.zero		1


	//   ....[49]....
        /*08cc*/ 	.word	0x0000fbd0
        /*08d0*/ 	.word	0x00000004
        /*08d4*/ 	.word	0x00019c40
        /*08d8*/ 	.short	0x010a
        /*08da*/ 	.byte	0x3f
	.zero		1


	//   ....[50]....
        /*08dc*/ 	.word	0x00010080
        /*08e0*/ 	.word	0x00000003
        /*08e4*/ 	.word	0x00019c70
        /*08e8*/ 	.short	0x010a
        /*08ea*/ 	.byte	0x3f
	.zero		1


	//   ....[51]....
        /*08ec*/ 	.word	0x000100f0
        /*08f0*/ 	.word	0x00000003
        /*08f4*/ 	.word	0x00019c60
        /*08f8*/ 	.short	0x010a
        /*08fa*/ 	.byte	0x3f
	.zero		1


	//   ....[52]....
        /*08fc*/ 	.word	0x00010450
        /*0900*/ 	.word	0x00000003
        /*0904*/ 	.word	0x00019c50
        /*0908*/ 	.short	0x0101
        /*090a*/ 	.byte	0x3f
	.zero		1


	//   ....[53]....
        /*090c*/ 	.word	0x000104d0
        /*0910*/ 	.word	0x00000002
        /*0914*/ 	.word	0x00000000
        /*0918*/ 	.short	0x0101
        /*091a*/ 	.byte	0x3f
	.zero		1


	//   ....[54]....
        /*091c*/ 	.word	0x000106c0
        /*0920*/ 	.word	0x00000003
        /*0924*/ 	.word	0x00019c70
        /*0928*/ 	.short	0x010a
        /*092a*/ 	.byte	0x3f
	.zero		1


	//   ....[55]....
        /*092c*/ 	.word	0x00010730
        /*0930*/ 	.word	0x00000003
        /*0934*/ 	.word	0x00019c60
        /*0938*/ 	.short	0x010a
        /*093a*/ 	.byte	0x3f
	.zero		1


	//   ....[56]....
        /*093c*/ 	.word	0x00010a90
        /*0940*/ 	.word	0x00000003
        /*0944*/ 	.word	0x00019c50
        /*0948*/ 	.short	0x0101
        /*094a*/ 	.byte	0x3f
	.zero		1


	//   ....[57]....
        /*094c*/ 	.word	0x00010ae0
        /*0950*/ 	.word	0x00000000
        /*0954*/ 	.word	0x00000000
        /*0958*/ 	.short	0x0101
        /*095a*/ 	.byte	0x3f
	.zero		1


	//   ....[58]....
        /*095c*/ 	.word	0x00011ba0
        /*0960*/ 	.word	0x00000007
        /*0964*/ 	.word	0x00019c20
        /*0968*/ 	.short	0x010a
        /*096a*/ 	.byte	0x3f
	.zero		1


	//   ....[59]....
        /*096c*/ 	.word	0x00011d40
        /*0970*/ 	.word	0x00000005
        /*0974*/ 	.word	0x00000000
        /*0978*/ 	.short	0x010a
        /*097a*/ 	.byte	0x3f
	.zero		1


	//   ....[60]....
        /*097c*/ 	.word	0x00011db0
        /*0980*/ 	.word	0x00000003
        /*0984*/ 	.word	0x00000000
        /*0988*/ 	.short	0x010a
        /*098a*/ 	.byte	0x3f
	.zero		1


	//   ....[61]....
        /*098c*/ 	.word	0x00011e00
        /*0990*/ 	.word	0x00000003
        /*0994*/ 	.word	0x00019c60
        /*0998*/ 	.short	0x010a
        /*099a*/ 	.byte	0x3f
	.zero		1


	//   ....[62]....
        /*099c*/ 	.word	0x00011e50
        /*09a0*/ 	.word	0x00000005
        /*09a4*/ 	.word	0x00019c60
        /*09a8*/ 	.short	0x010a
        /*09aa*/ 	.byte	0x3f
	.zero		1


	//   ....[63]....
        /*09ac*/ 	.word	0x00011e90
        /*09b0*/ 	.word	0x00000003
        /*09b4*/ 	.word	0x00019c80
        /*09b8*/ 	.short	0x010a
        /*09ba*/ 	.byte	0x3f
	.zero		1


	//   ....[64]....
        /*09bc*/ 	.word	0x00011eb0
        /*09c0*/ 	.word	0x00000005
        /*09c4*/ 	.word	0x00019c80
        /*09c8*/ 	.short	0x010a
        /*09ca*/ 	.byte	0x3f
	.zero		1


	//   ....[65]....
        /*09cc*/ 	.word	0x00011f20
        /*09d0*/ 	.word	0x00000003
        /*09d4*/ 	.word	0x00019c00
        /*09d8*/ 	.short	0x010a
        /*09da*/ 	.byte	0x3f
	.zero		1


	//   ....[66]....
        /*09dc*/ 	.word	0x00011f70
        /*09e0*/ 	.word	0x00000003
        /*09e4*/ 	.word	0x00019c30
        /*09e8*/ 	.short	0x010a
        /*09ea*/ 	.byte	0x3f
	.zero		1


	//   ....[67]....
        /*09ec*/ 	.word	0x00011fd0
        /*09f0*/ 	.word	0x00000007
        /*09f4*/ 	.word	0x00019c30
        /*09f8*/ 	.short	0x010a
        /*09fa*/ 	.byte	0x3f
	.zero		1


	//   ....[68]....
        /*09fc*/ 	.word	0x00012030
        /*0a00*/ 	.word	0x00000002
        /*0a04*/ 	.word	0x00019c50
        /*0a08*/ 	.short	0x010a
        /*0a0a*/ 	.byte	0x3f
	.zero		1


	//   ....[69]....
        /*0a0c*/ 	.word	0x00012090
        /*0a10*/ 	.word	0x00000007
        /*0a14*/ 	.word	0x00019c30
        /*0a18*/ 	.short	0x010a
        /*0a1a*/ 	.byte	0x3f
	.zero		1


	//   ....[70]....
        /*0a1c*/ 	.word	0x000120f0
        /*0a20*/ 	.word	0x00000002
        /*0a24*/ 	.word	0x00019c50
        /*0a28*/ 	.short	0x010a
        /*0a2a*/ 	.byte	0x3f
	.zero		1


	//   ....[71]....
        /*0a2c*/ 	.word	0x00012150
        /*0a30*/ 	.word	0x00000006
        /*0a34*/ 	.word	0x00019c50
        /*0a38*/ 	.short	0x010a
        /*0a3a*/ 	.byte	0x3f
	.zero		1


	//   ....[72]....
        /*0a3c*/ 	.word	0x000122a0
        /*0a40*/ 	.word	0x00000003
        /*0a44*/ 	.word	0x00019c80
        /*0a48*/ 	.short	0x010a
        /*0a4a*/ 	.byte	0x3f
	.zero		1


	//   ....[73]....
        /*0a4c*/ 	.word	0x000122f0
        /*0a50*/ 	.word	0x00000003
        /*0a54*/ 	.word	0x00019c40
        /*0a58*/ 	.short	0x010a
        /*0a5a*/ 	.byte	0x3f
	.zero		1


	//   ....[74]....
        /*0a5c*/ 	.word	0x00012700
        /*0a60*/ 	.word	0x00000011
        /*0a64*/ 	.word	0x00019c20
        /*0a68*/ 	.short	0x010a
        /*0a6a*/ 	.byte	0x3f
	.zero		1


	//   ....[75]....
        /*0a6c*/ 	.word	0x00012750
        /*0a70*/ 	.word	0x00000004
        /*0a74*/ 	.word	0x00019c80
        /*0a78*/ 	.short	0x010a
        /*0a7a*/ 	.byte	0x3f
	.zero		1


	//   ....[76]....
        /*0a7c*/ 	.word	0x000127a0
        /*0a80*/ 	.word	0x00000004
        /*0a84*/ 	.word	0x00019c40
        /*0a88*/ 	.short	0x010a
        /*0a8a*/ 	.byte	0x3f
	.zero		1


	//   ....[77]....
        /*0a8c*/ 	.word	0x000127f0
        /*0a90*/ 	.word	0x00000003
        /*0a94*/ 	.word	0x00019c70
        /*0a98*/ 	.short	0x010a
        /*0a9a*/ 	.byte	0x3f
	.zero		1


	//   ....[78]....
        /*0a9c*/ 	.word	0x00012840
        /*0aa0*/ 	.word	0x00000003
        /*0aa4*/ 	.word	0x00019c60
        /*0aa8*/ 	.short	0x010a
        /*0aaa*/ 	.byte	0x3f
	.zero		1


	//   ....[79]....
        /*0aac*/ 	.word	0x00012890
        /*0ab0*/ 	.word	0x00000003
        /*0ab4*/ 	.word	0x00019c70
        /*0ab8*/ 	.short	0x010a
        /*0aba*/ 	.byte	0x3f
	.zero		1


	//   ....[80]....
        /*0abc*/ 	.word	0x000128e0
        /*0ac0*/ 	.word	0x00000003
        /*0ac4*/ 	.word	0x00019c60
        /*0ac8*/ 	.short	0x010a
        /*0aca*/ 	.byte	0x3f
	.zero		1


	//   ....[81]....
        /*0acc*/ 	.word	0x00012930
        /*0ad0*/ 	.word	0x00000007
        /*0ad4*/ 	.word	0x00019c20
        /*0ad8*/ 	.short	0x010a
        /*0ada*/ 	.byte	0x3f
	.zero		1


	//   ....[82]....
        /*0adc*/ 	.word	0x00012ad0
        /*0ae0*/ 	.word	0x00000005
        /*0ae4*/ 	.word	0x00000000
        /*0ae8*/ 	.short	0x010a
        /*0aea*/ 	.byte	0x3f
	.zero		1


	//   ....[83]....
        /*0aec*/ 	.word	0x00012b20
        /*0af0*/ 	.word	0x00000003
        /*0af4*/ 	.word	0x00000000
        /*0af8*/ 	.short	0x010a
        /*0afa*/ 	.byte	0x3f
	.zero		1


	//   ....[84]....
        /*0afc*/ 	.word	0x00012b70
        /*0b00*/ 	.word	0x00000003
        /*0b04*/ 	.word	0x00019c60
        /*0b08*/ 	.short	0x010a
        /*0b0a*/ 	.byte	0x3f
	.zero		1


	//   ....[85]....
        /*0b0c*/ 	.word	0x00012bc0
        /*0b10*/ 	.word	0x00000005
        /*0b14*/ 	.word	0x00019c60
        /*0b18*/ 	.short	0x010a
        /*0b1a*/ 	.byte	0x3f
	.zero		1


	//   ....[86]....
        /*0b1c*/ 	.word	0x00012c10
        /*0b20*/ 	.word	0x00000003
        /*0b24*/ 	.word	0x00019c80
        /*0b28*/ 	.short	0x010a
        /*0b2a*/ 	.byte	0x3f
	.zero		1


	//----- nvinfo : EIATTR_NUM_MBARRIERS
	.align		4
.L_291:
        /*0b2c*/ 	.byte	0x03, 0x38
        /*0b2e*/ 	.short	0x0016


	//----- nvinfo : EIATTR_EXIT_INSTR_OFFSETS
	.align		4
        /*0b30*/ 	.byte	0x04, 0x1c
        /*0b32*/ 	.short	(.L_293 - .L_292)


	//   ....[0]....
.L_292:
        /*0b34*/ 	.word	0x00000a40


	//   ....[1]....
        /*0b38*/ 	.word	0x0000bf20


	//   ....[2]....
        /*0b3c*/ 	.word	0x00011f00


	//----- nvinfo : EIATTR_MAX_THREADS
	.align		4
.L_293:
        /*0b40*/ 	.byte	0x04, 0x05
        /*0b42*/ 	.short	(.L_295 - .L_294)
.L_294:
        /*0b44*/ 	.word	0x00000200
        /*0b48*/ 	.word	0x00000001
        /*0b4c*/ 	.word	0x00000001


	//----- nvinfo : EIATTR_CRS_STACK_SIZE
	.align		4
.L_295:
        /*0b50*/ 	.byte	0x04, 0x1e
        /*0b52*/ 	.short	(.L_297 - .L_296)
.L_296:
        /*0b54*/ 	.word	0x00000000


	//----- nvinfo : EIATTR_CBANK_PARAM_SIZE
	.align		4
.L_297:
        /*0b58*/ 	.byte	0x03, 0x19
        /*0b5a*/ 	.short	0x0af0


	//----- nvinfo : EIATTR_PARAM_CBANK
	.align		4
        /*0b5c*/ 	.byte	0x04, 0x0a
        /*0b5e*/ 	.short	(.L_299 - .L_298)
	.align		4
.L_298:
        /*0b60*/ 	.word	index@(.nv.constant0._ZN7cutlass13device_kernelIN5flash11enable_sm90INS1_16FlashAttnFwdSm90INS1_25CollectiveMainloopFwdSm90ILi2EN4cute5tupleIJNS5_1CILi1EEES8_S8_EEENS6_IJNS7_ILi192EEENS7_ILi128EEENS7_ILi96EEEEEELi96ENS_12float_e4m3_tEfNS_4arch4Sm90ELb1ELb0ELb0ELb1ELb0ELb0ELb0ELb1ELb1ELb1ELb1ELb0EEENS1_21CollectiveEpilogueFwdINS6_IJSA_SC_SB_EEES9_NS_10bfloat16_tESG_Li384ELb1ELb1ELb1ELb1EEENS1_36VarlenDynamicPersistentTileSchedulerILi192ELi128ELi384ELi128ELb1ELb1ELb1ELb1ELb1ELb1EEEEEEEEEvNT_6ParamsE)
        /*0b64*/ 	.short	0x0210
        /*0b66*/ 	.short	0x0af0


	//----- nvinfo : EIATTR_SW_WAR
	.align		4
.L_299:
        /*0b68*/ 	.byte	0x04, 0x36
        /*0b6a*/ 	.short	(.L_301 - .L_300)
.L_300:
        /*0b6c*/ 	.word	0x00000008
.L_301:


//--------------------- .nv.info._ZN7cutlass13device_kernelIN5flash11enable_sm90INS1_16FlashAttnFwdSm90INS1_25CollectiveMainloopFwdSm90ILi2EN4cute5tupleIJNS5_1CILi1EEES8_S8_EEENS6_IJNS7_ILi192EEENS7_ILi128EEENS7_ILi96EEEEEELi96ENS_12float_e4m3_tEfNS_4arch4Sm90ELb1ELb0ELb0ELb1ELb0ELb1ELb0ELb1ELb1ELb1ELb1ELb0EEENS1_21CollectiveEpilogueFwdINS6_IJSA_SC_SB_EEES9_NS_10bfloat16_tESG_Li384ELb1ELb1ELb1ELb1EEENS1_36VarlenDynamicPersistentTileSchedulerILi192ELi128ELi384ELi128ELb1ELb1ELb1ELb1ELb1ELb1EEEEEEEEEvNT_6ParamsE --------------------------
	.section	.nv.info._ZN7cutlass13device_kernelIN5flash11enable_sm90INS1_16FlashAttnFwdSm90INS1_25CollectiveMainloopFwdSm90ILi2EN4cute5tupleIJNS5_1CILi1EEES8_S8_EEENS6_IJNS7_ILi192EEENS7_ILi128EEENS7_ILi96EEEEEELi96ENS_12float_e4m3_tEfNS_4arch4Sm90ELb1ELb0ELb0ELb1ELb0ELb1ELb0ELb1ELb1ELb1ELb1ELb0EEENS1_21CollectiveEpilogueFwdINS6_IJSA_SC_SB_EEES9_NS_10bfloat16_tESG_Li384ELb1ELb1ELb1ELb1EEENS1_36VarlenDynamicPersistentTileSchedulerILi192ELi128ELi384ELi128ELb1ELb1ELb1ELb1ELb1ELb1EEEEEEEEEvNT_6ParamsE,"",@"SHT_CUDA_INFO"
	.sectionflags	@""
	.align	4


	//----- nvinfo : EIATTR_CUDA_API_VERSION
	.align		4
        /*0000*/ 	.byte	0x04, 0x37
        /*0002*/ 	.short	(.L_303 - .L_302)
.L_302:
        /*0004*/ 	.word	0x00000082


	//----- nvinfo : EIATTR_KPARAM_INFO
	.align		4
.L_303:
        /*0008*/ 	.byte	0x04, 0x17
        /*000a*/ 	.short	(.L_305 - .L_304)
.L_304:
        /*000c*/ 	.word	0x00000000
        /*0010*/ 	.short	0x0000
        /*0012*/ 	.short	0x0070
        /*0014*/ 	.byte	0x00, 0xf0, 0x01, 0x2a


	//----- nvinfo : EIATTR_SPARSE_MMA_MASK
	.align		4
.L_305:
        /*0018*/ 	.byte	0x03, 0x50
        /*001a*/ 	.short	0x0000


	//----- nvinfo : EIATTR_MAXREG_COUNT
	.align		4
        /*001c*/ 	.byte	0x03, 0x1b
        /*001e*/ 	.short	0x0080


	//----- nvinfo : EIATTR_NUM_BARRIERS
	.align		4
        /*0020*/ 	.byte	0x02, 0x4c
        /*0022*/ 	.byte	0x10
	.zero		1


	//----- nvinfo : EIATTR_EXTERNS
	.align		4
        /*0024*/ 	.byte	0x04, 0x0f
        /*0026*/ 	.short	(.L_307 - .L_306)


	//   ....[0]....
	.align		4
.L_306:
        /*0028*/ 	.word	index@(__assertfail)


	//----- nvinfo : EIATTR_ANNOTATIONS
	.align		4
.L_307:
        /*002c*/ 	.byte	0x04, 0x55
        /*002e*/ 	.short	(.L_309 - .L_308)


	//   ....[0]....
.L_308:
        /* <DEDUP_REMOVED lines=91> */


	//----- nvinfo : EIATTR_MERCURY_ISA_VERSION
	.align		4
.L_309:
        /*05c8*/ 	.byte	0x03, 0x5f
        /*05ca*/ 	.short	0x0101


	//----- nvinfo : EIATTR_UNUSED_LOAD_BYTE_OFFSET
	.align		4
        /*05cc*/ 	.byte	0x04, 0x44
        /*05ce*/ 	.short	(.L_311 - .L_310)


	//   ....[0]....
.L_310:
        /*05d0*/ 	.word	0x00000aa0
        /*05d4*/ 	.word	0x0000fff0


	//   ....[1]....
        /*05d8*/ 	.word	0x00012c70
        /*05dc*/ 	.word	0x0000fff0


	//----- nvinfo : EIATTR_INT_WARP_WIDE_INSTR_OFFSETS
	.align		4
.L_311:
        /*05e0*/ 	.byte	0x04, 0x31
        /*05e2*/ 	.short	(.L_313 - .L_312)


	//   ....[0]....
.L_312:
        /*05e4*/ 	.word	0x00000190


	//   ....[1]....
        /*05e8*/ 	.word	0x000001d0


	//   ....[2]....
        /*05ec*/ 	.word	0x00000240


	//   ....[3]....
        /*05f0*/ 	.word	0x000194d0


	//   ....[4]....
        /*05f4*/ 	.word	0x00019560


	//   ....[5]....
        /*05f8*/ 	.word	0x0001bf10


	//   ....[6]....
        /*05fc*/ 	.word	0x0001bfa0


	//----- nvinfo : EIATTR_COOP_GROUP_MASK_REGIDS
	.align		4
.L_313:
        /*0600*/ 	.byte	0x04, 0x29
        /*0602*/ 	.short	(.L_315 - .L_314)


	//   ....[0]....
.L_314:
        /*0604*/ 	.word	0xffffffff


	//   ....[1]....
        /*0608*/ 	.word	0xffffffff


	//   ....[2]....
        /*060c*/ 	.word	0xffffffff


	//   ....[3]....
        /*0610*/ 	.word	0xffffffff


	//   ....[4]....
        /*0614*/ 	.word	0xffffffff


	//   ....[5]....
        /*0618*/ 	.word	0xffffffff


	//   ....[6]....
        /*061c*/ 	.word	0xffffffff


	//   ....[7]....
        /*0620*/ 	.word	0xffffffff


	//   ....[8]....
        /*0624*/ 	.word	0xffffffff


	//   ....[9]....
        /*0628*/ 	.word	0xffffffff


	//   ....[10]....
        /*062c*/ 	.word	0xffffffff


	//   ....[11]....
        /*0630*/ 	.word	0xffffffff


	//   ....[12]....
        /*0634*/ 	.word	0xffffffff


	//   ....[13]....
        /*0638*/ 	.word	0xffffffff


	//   ....[14]....
        /*063c*/ 	.word	0xffffffff


	//   ....[15]....
        /*0640*/ 	.word	0xffffffff


	//   ....[16]....
        /*0644*/ 	.word	0xffffffff


	//   ....[17]....
        /*0648*/ 	.word	0xffffffff


	//   ....[18]....
        /*064c*/ 	.word	0xffffffff


	//   ....[19]....
        /*0650*/ 	.word	0xffffffff


	//   ....[20]....
        /*0654*/ 	.word	0xffffffff


	//   ....[21]....
        /*0658*/ 	.word	0xffffffff


	//   ....[22]....
        /*065c*/ 	.word	0xffffffff


	//   ....[23]....
        /*0660*/ 	.word	0xffffffff


	//   ....[24]....
        /*0664*/ 	.word	0xffffffff


	//   ....[25]....
        /*0668*/ 	.word	0xffffffff


	//   ....[26]....
        /*066c*/ 	.word	0xffffffff


	//   ....[27]....
        /*0670*/ 	.word	0xffffffff


	//   ....[28]....
        /*0674*/ 	.word	0xffffffff


	//   ....[29]....
        /*0678*/ 	.word	0xffffffff


	//   ....[30]....
        /*067c*/ 	.word	0xffffffff


	//   ....[31]....
        /*0680*/ 	.word	0xffffffff


	//   ....[32]....
        /*0684*/ 	.word	0xffffffff


	//   ....[33]....
        /*0688*/ 	.word	0xffffffff


	//   ....[34]....
        /*068c*/ 	.word	0xffffffff


	//   ....[35]....
        /*0690*/ 	.word	0xffffffff


	//   ....[36]....
        /*0694*/ 	.word	0xffffffff


	//   ....[37]....
        /*0698*/ 	.word	0xffffffff


	//   ....[38]....
        /*069c*/ 	.word	0xffffffff


	//   ....[39]....
        /*06a0*/ 	.word	0xffffffff


	//   ....[40]....
        /*06a4*/ 	.word	0xffffffff


	//   ....[41]....
        /*06a8*/ 	.word	0xffffffff


	//   ....[42]....
        /*06ac*/ 	.word	0xffffffff


	//   ....[43]....
        /*06b0*/ 	.word	0xffffffff


	//   ....[44]....
        /*06b4*/ 	.word	0xffffffff


	//   ....[45]....
        /*06b8*/ 	.word	0xffffffff


	//   ....[46]....
        /*06bc*/ 	.word	0xffffffff


	//   ....[47]....
        /*06c0*/ 	.word	0xffffffff


	//   ....[48]....
        /*06c4*/ 	.word	0xffffffff


	//   ....[49]....
        /*06c8*/ 	.word	0xffffffff


	//   ....[50]....
        /*06cc*/ 	.word	0xffffffff


	//   ....[51]....
        /*06d0*/ 	.word	0xffffffff


	//   ....[52]....
        /*06d4*/ 	.word	0xffffffff


	//   ....[53]....
        /*06d8*/ 	.word	0xffffffff


	//   ....[54]....
        /*06dc*/ 	.word	0xffffffff


	//   ....[55]....
        /*06e0*/ 	.word	0xffffffff


	//   ....[56]....
        /*06e4*/ 	.word	0xffffffff


	//   ....[57]....
        /*06e8*/ 	.word	0xffffffff


	//   ....[58]....
        /*06ec*/ 	.word	0xffffffff


	//   ....[59]....
        /*06f0*/ 	.word	0xffffffff


	//   ....[60]....
        /*06f4*/ 	.word	0xffffffff


	//   ....[61]....
        /*06f8*/ 	.word	0xffffffff


	//   ....[62]....
        /*06fc*/ 	.word	0xffffffff


	//   ....[63]....
        /*0700*/ 	.word	0xffffffff


	//   ....[64]....
        /*0704*/ 	.word	0xffffffff


	//   ....[65]....
        /*0708*/ 	.word	0xffffffff


	//   ....[66]....
        /*070c*/ 	.word	0xffffffff


	//   ....[67]....
        /*0710*/ 	.word	0xffffffff


	//   ....[68]....
        /*0714*/ 	.word	0xffffffff


	//   ....[69]....
        /*0718*/ 	.word	0xffffffff


	//   ....[70]....
        /*071c*/ 	.word	0xffffffff


	//   ....[71]....
        /*0720*/ 	.word	0xffffffff


	//   ....[72]....
        /*0724*/ 	.word	0xffffffff


	//   ....[73]....
        /*0728*/ 	.word	0xffffffff


	//   ....[74]....
        /*072c*/ 	.word	0xffffffff


	//   ....[75]....
        /*0730*/ 	.word	0xffffffff


	//   ....[76]....
        /*0734*/ 	.word	0xffffffff


	//   ....[77]....
        /*0738*/ 	.word	0xffffffff


	//   ....[78]....
        /*073c*/ 	.word	0xffffffff


	//   ....[79]....
        /*0740*/ 	.word	0xffffffff


	//   ....[80]....
        /*0744*/ 	.word	0xffffffff


	//   ....[81]....
        /*0748*/ 	.word	0xffffffff


	//   ....[82]....
        /*074c*/ 	.word	0xffffffff


	//   ....[83]....
        /*0750*/ 	.word	0xffffffff


	//   ....[84]....
        /*0754*/ 	.word	0xffffffff


	//   ....[85]....
        /*0758*/ 	.word	0xffffffff


	//   ....[86]....
        /*075c*/ 	.word	0xffffffff


	//   ....[87]....
        /*0760*/ 	.word	0xffffffff


	//   ....[88]....
        /*0764*/ 	.word	0xffffffff


	//   ....[89]....
        /*0768*/ 	.word	0xffffffff


	//   ....[90]....
        /*076c*/ 	.word	0xffffffff


	//   ....[91]....
        /*0770*/ 	.word	0xffffffff


	//   ....[92]....
        /*0774*/ 	.word	0xffffffff


	//   ....[93]....
        /*0778*/ 	.word	0xffffffff


	//   ....[94]....
        /*077c*/ 	.word	0xffffffff


	//   ....[95]....
        /*0780*/ 	.word	0xffffffff


	//   ....[96]....
        /*0784*/ 	.word	0xffffffff


	//   ....[97]....
        /*0788*/ 	.word	0xffffffff


	//   ....[98]....
        /*078c*/ 	.word	0xffffffff


	//   ....[99]....
        /*0790*/ 	.word	0xffffffff


	//   ....[100]....
        /*0794*/ 	.word	0xffffffff


	//   ....[101]....
        /*0798*/ 	.word	0xffffffff


	//   ....[102]....
        /*079c*/ 	.word	0xffffffff


	//   ....[103]....
        /*07a0*/ 	.word	0xffffffff


	//   ....[104]....
        /*07a4*/ 	.word	0xffffffff


	//   ....[105]....
        /*07a8*/ 	.word	0xffffffff


	//   ....[106]....
        /*07ac*/ 	.word	0xffffffff


	//   ....[107]....
        /*07b0*/ 	.word	0xffffffff


	//   ....[108]....
        /*07b4*/ 	.word	0xffffffff


	//   ....[109]....
        /*07b8*/ 	.word	0xffffffff


	//   ....[110]....
        /*07bc*/ 	.word	0xffffffff


	//   ....[111]....
        /*07c0*/ 	.word	0xffffffff


	//   ....[112]....
        /*07c4*/ 	.word	0xffffffff


	//   ....[113]....
        /*07c8*/ 	.word	0xffffffff


	//   ....[114]....
        /*07cc*/ 	.word	0xffffffff


	//   ....[115]....
        /*07d0*/ 	.word	0xffffffff


	//   ....[116]....
        /*07d4*/ 	.word	0xffffffff


	//   ....[117]....
        /*07d8*/ 	.word	0xffffffff


	//   ....[118]....
        /*07dc*/ 	.word	0xffffffff


	//   ....[119]....
        /*07e0*/ 	.word	0xffffffff


	//   ....[120]....
        /*07e4*/ 	.word	0xffffffff


	//   ....[121]....
        /*07e8*/ 	.word	0xffffffff


	//   ....[122]....
        /*07ec*/ 	.word	0xffffffff


	//   ....[123]....
        /*07f0*/ 	.word	0xffffffff


	//   ....[124]....
        /*07f4*/ 	.word	0xffffffff


	//   ....[125]....
        /*07f8*/ 	.word	0xffffffff


	//   ....[126]....
        /*07fc*/ 	.word	0xffffffff


	//   ....[127]....
        /*0800*/ 	.word	0xffffffff


	//   ....[128]....
        /*0804*/ 	.word	0xffffffff


	//   ....[129]....
        /*0808*/ 	.word	0xffffffff


	//   ....[130]....
        /*080c*/ 	.word	0xffffffff


	//   ....[131]....
        /*0810*/ 	.word	0xffffffff


	//   ....[132]....
        /*0814*/ 	.word	0xffffffff


	//   ....[133]....
        /*0818*/ 	.word	0xffffffff


	//   ....[134]....
        /*081c*/ 	.word	0xffffffff


	//   ....[135]....
        /*0820*/ 	.word	0xffffffff


	//   ....[136]....
        /*0824*/ 	.word	0xffffffff


	//   ....[137]....
        /*0828*/ 	.word	0xffffffff


	//   ....[138]....
        /*082c*/ 	.word	0xffffffff


	//   ....[139]....
        /*0830*/ 	.word	0xffffffff


	//   ....[140]....
        /*0834*/ 	.word	0xffffffff


	//   ....[141]....
        /*0838*/ 	.word	0xffffffff


	//   ....[142]....
        /*083c*/ 	.word	0xffffffff


	//   ....[143]....
        /*0840*/ 	.word	0xffffffff


	//   ....[144]....
        /*0844*/ 	.word	0x0500000f


	//   ....[145]....
        /*0848*/ 	.word	0x0500000f


	//   ....[146]....
        /*084c*/ 	.word	0x0500000f


	//   ....[147]....
        /*0850*/ 	.word	0x0500000f


	//   ....[148]....
        /*0854*/ 	.word	0x0500000f


	//   ....[149]....
        /*0858*/ 	.word	0x0500000f


	//   ....[150]....
        /*085c*/ 	.word	0x0500000f


	//   ....[151]....
        /*0860*/ 	.word	0x0500000f


	//   ....[152]....
        /*0864*/ 	.word	0x0500000f


	//   ....[153]....
        /*0868*/ 	.word	0x0500000f


	//   ....[154]....
        /*086c*/ 	.word	0x0500000f


	//   ....[155]....
        /*0870*/ 	.word	0x0500000f


	//   ....[156]....
        /*0874*/ 	.word	0x0500000f


	//   ....[157]....
        /*0878*/ 	.word	0x0500000f


	//   ....[158]....
        /*087c*/ 	.word	0x0500000f


	//   ....[159]....
        /*0880*/ 	.word	0x0500000f


	//   ....[160]....
        /*0884*/ 	.word	0x0500000f


	//   ....[161]....
        /*0888*/ 	.word	0x0500000f


	//   ....[162]....
        /*088c*/ 	.word	0x0500000f


	//   ....[163]....
        /*0890*/ 	.word	0x0500000f


	//   ....[164]....
        /*0894*/ 	.word	0x0500000f


	//   ....[165]....
        /*0898*/ 	.word	0x0500000f


	//   ....[166]....
        /*089c*/ 	.word	0x0500000f


	//   ....[167]....
        /*08a0*/ 	.word	0x0500000f


	//   ....[168]....
        /*08a4*/ 	.word	0x0500000f


	//   ....[169]....
        /*08a8*/ 	.word	0x0500000f


	//   ....[170]....
        /*08ac*/ 	.word	0x0500000f


	//   ....[171]....
        /*08b0*/ 	.word	0x0500000f


	//   ....[172]....
        /*08b4*/ 	.word	0x0500000f


	//   ....[173]....
        /*08b8*/ 	.word	0x0500000f


	//   ....[174]....
        /*08bc*/ 	.word	0x0500000f


	//   ....[175]....
        /*08c0*/ 	.word	0x0500000f


	//   ....[176]....
        /*08c4*/ 	.word	0x0500000f


	//   ....[177]....
        /*08c8*/ 	.word	0x0500000f


	//   ....[178]....
        /*08cc*/ 	.word	0x0500000f


	//----- nvinfo : EIATTR_COOP_GROUP_INSTR_OFFSETS
	.align		4
.L_315:
        /*08d0*/ 	.byte	0x04, 0x28
        /*08d2*/ 	.short	(.L_317 - .L_316)


	//   ....[0]....
.L_316:
        /*08d4*/ 	.word	0x00000070


	//   ....[1]....
        /*08d8*/ 	.word	0x000001a0


	//   ....[2]....
        /*08dc*/ 	.word	0x000001f0


	//   ....[3]....
        /*08e0*/ 	.word	0x00000420


	//   ....[4]....
        /*08e4*/ 	.word	0x00000580


	//   ....[5]....
        /*08e8*/ 	.word	0x000006a0


	//   ....[6]....
        /*08ec*/ 	.word	0x00000800


	//   ....[7]....
        /*08f0*/ 	.word	0x00007130


	//   ....[8]....
        /*08f4*/ 	.word	0x00007820


	//   ....[9]....
        /*08f8*/ 	.word	0x00007830


	//   ....[10]....
        /*08fc*/ 	.word	0x00007840


	//   ....[11]....
        /*0900*/ 	.word	0x00007850


	//   ....[12]....
        /*0904*/ 	.word	0x00009500


	//   ....[13]....
        /*0908*/ 	.word	0x00009510


	//   ....[14]....
        /*090c*/ 	.word	0x00009520


	//   ....[15]....
        /*0910*/ 	.word	0x00009530


	//   ....[16]....
        /*0914*/ 	.word	0x0000bd60


	//   ....[17]....
        /*0918*/ 	.word	0x0000c3e0


	//   ....[18]....
        /*091c*/ 	.word	0x0000c3f0


	//   ....[19]....
        /*0920*/ 	.word	0x0000c410


	//   ....[20]....
        /*0924*/ 	.word	0x0000cb60


	//   ....[21]....
        /*0928*/ 	.word	0x0000cb80


	//   ....[22]....
        /*092c*/ 	.word	0x0000e320


	//   ....[23]....
        /*0930*/ 	.word	0x0000e340


	//   ....[24]....
        /*0934*/ 	.word	0x0000e9e0


	//   ....[25]....
        /*0938*/ 	.word	0x0000eaf0


	//   ....[26]....
        /*093c*/ 	.word	0x0000f2b0


	//   ....[27]....
        /*0940*/ 	.word	0x0000f3a0


	//   ....[28]....
        /*0944*/ 	.word	0x00010da0


	//   ....[29]....
        /*0948*/ 	.word	0x00010dd0


	//   ....[30]....
        /*094c*/ 	.word	0x00010e20


	//   ....[31]....
        /*0950*/ 	.word	0x00010f90


	//   ....[32]....
        /*0954*/ 	.word	0x00012500


	//   ....[33]....
        /*0958*/ 	.word	0x00012520


	//   ....[34]....
        /*095c*/ 	.word	0x00012660


	//   ....[35]....
        /*0960*/ 	.word	0x00012670


	//   ....[36]....
        /*0964*/ 	.word	0x00013330


	//   ....[37]....
        /*0968*/ 	.word	0x000133c0


	//   ....[38]....
        /*096c*/ 	.word	0x000133e0


	//   ....[39]....
        /*0970*/ 	.word	0x00013400


	//   ....[40]....
        /*0974*/ 	.word	0x00013420


	//   ....[41]....
        /*0978*/ 	.word	0x00013440


	//   ....[42]....
        /*097c*/ 	.word	0x00013460


	//   ....[43]....
        /*0980*/ 	.word	0x00013470


	//   ....[44]....
        /*0984*/ 	.word	0x00013480


	//   ....[45]....
        /*0988*/ 	.word	0x00013490


	//   ....[46]....
        /*098c*/ 	.word	0x000134a0


	//   ....[47]....
        /*0990*/ 	.word	0x000134b0


	//   ....[48]....
        /*0994*/ 	.word	0x000134c0


	//   ....[49]....
        /*0998*/ 	.word	0x000134d0


	//   ....[50]....
        /*099c*/ 	.word	0x000134e0


	//   ....[51]....
        /*09a0*/ 	.word	0x000134f0


	//   ....[52]....
        /*09a4*/ 	.word	0x00013500


	//   ....[53]....
        /*09a8*/ 	.word	0x00013510


	//   ....[54]....
        /*09ac*/ 	.word	0x00013520


	//   ....[55]....
        /*09b0*/ 	.word	0x00013530


	//   ....[56]....
        /*09b4*/ 	.word	0x00013540


	//   ....[57]....
        /*09b8*/ 	.word	0x00013550


	//   ....[58]....
        /*09bc*/ 	.word	0x00013560


	//   ....[59]....
        /*09c0*/ 	.word	0x00013570


	//   ....[60]....
        /*09c4*/ 	.word	0x00013580


	//   ....[61]....
        /*09c8*/ 	.word	0x00013590


	//   ....[62]....
        /*09cc*/ 	.word	0x000135a0


	//   ....[63]....
        /*09d0*/ 	.word	0x000135b0


	//   ....[64]....
        /*09d4*/ 	.word	0x000135c0


	//   ....[65]....
        /*09d8*/ 	.word	0x000135d0


	//   ....[66]....
        /*09dc*/ 	.word	0x000135e0


	//   ....[67]....
        /*09e0*/ 	.word	0x000135f0


	//   ....[68]....
        /*09e4*/ 	.word	0x00013600


	//   ....[69]....
        /*09e8*/ 	.word	0x00013610


	//   ....[70]....
        /*09ec*/ 	.word	0x00013620


	//   ....[71]....
        /*09f0*/ 	.word	0x00013630


	//   ....[72]....
        /*09f4*/ 	.word	0x00013640


	//   ....[73]....
        /*09f8*/ 	.word	0x00013650


	//   ....[74]....
        /*09fc*/ 	.word	0x00013660


	//   ....[75]....
        /*0a00*/ 	.word	0x00013670


	//   ....[76]....
        /*0a04*/ 	.word	0x00013680


	//   ....[77]....
        /*0a08*/ 	.word	0x00013690


	//   ....[78]....
        /*0a0c*/ 	.word	0x000136a0


	//   ....[79]....
        /*0a10*/ 	.word	0x000136b0


	//   ....[80]....
        /*0a14*/ 	.word	0x000136c0


	//   ....[81]....
        /*0a18*/ 	.word	0x000136d0


	//   ....[82]....
        /*0a1c*/ 	.word	0x000136e0


	//   ....[83]....
        /*0a20*/ 	.word	0x000136f0


	//   ....[84]....
        /*0a24*/ 	.word	0x00014030


	//   ....[85]....
        /*0a28*/ 	.word	0x00014040


	//   ....[86]....
        /*0a2c*/ 	.word	0x00014050


	//   ....[87]....
        /*0a30*/ 	.word	0x00014090


	//   ....[88]....
        /*0a34*/ 	.word	0x00014780


	//   ....[89]....
        /*0a38*/ 	.word	0x000147a0


	//   ....[90]....
        /*0a3c*/ 	.word	0x000148a0


	//   ....[91]....
        /*0a40*/ 	.word	0x000148c0


	//   ....[92]....
        /*0a44*/ 	.word	0x00014ca0


	//   ....[93]....
        /*0a48*/ 	.word	0x00014cd0


	//   ....[94]....
        /*0a4c*/ 	.word	0x00015140


	//   ....[95]....
        /*0a50*/ 	.word	0x00015150


	//   ....[96]....
        /*0a54*/ 	.word	0x00015d80


	//   ....[97]....
        /*0a58*/ 	.word	0x00015d90


	//   ....[98]....
        /*0a5c*/ 	.word	0x00015e90


	//   ....[99]....
        /*0a60*/ 	.word	0x00015eb0


	//   ....[100]....
        /*0a64*/ 	.word	0x00016030


	//   ....[101]....
        /*0a68*/ 	.word	0x00016230


	//   ....[102]....
        /*0a6c*/ 	.word	0x00016260


	//   ....[103]....
        /*0a70*/ 	.word	0x00016290


	//   ....[104]....
        /*0a74*/ 	.word	0x000162c0


	//   ....[105]....
        /*0a78*/ 	.word	0x000162f0


	//   ....[106]....
        /*0a7c*/ 	.word	0x00016320


	//   ....[107]....
        /*0a80*/ 	.word	0x000164b0


	//   ....[108]....
        /*0a84*/ 	.word	0x000164e0


	//   ....[109]....
        /*0a88*/ 	.word	0x00016510


	//   ....[110]....
        /*0a8c*/ 	.word	0x00016540


	//   ....[111]....
        /*0a90*/ 	.word	0x00016570


	//   ....[112]....
        /*0a94*/ 	.word	0x000165a0


	//   ....[113]....
        /*0a98*/ 	.word	0x00016630


	//   ....[114]....
        /*0a9c*/ 	.word	0x00016660


	//   ....[115]....
        /*0aa0*/ 	.word	0x00016670


	//   ....[116]....
        /*0aa4*/ 	.word	0x000166b0


	//   ....[117]....
        /*0aa8*/ 	.word	0x00017d50


	//   ....[118]....
        /*0aac*/ 	.word	0x00019c10


	//   ....[119]....
        /*0ab0*/ 	.word	0x0001aa70


	//   ....[120]....
        /*0ab4*/ 	.word	0x0001aaa0


	//   ....[121]....
        /*0ab8*/ 	.word	0x0001aac0


	//   ....[122]....
        /*0abc*/ 	.word	0x0001aad0


	//   ....[123]....
        /*0ac0*/ 	.word	0x0001abd0


	//   ....[124]....
        /*0ac4*/ 	.word	0x0001abe0


	//   ....[125]....
        /*0ac8*/ 	.word	0x0001c6f0


	//   ....[126]....
        /*0acc*/ 	.word	0x0001c720


	//   ....[127]....
        /*0ad0*/ 	.word	0x0001c780


	//   ....[128]....
        /*0ad4*/ 	.word	0x0001c7b0


	//   ....[129]....
        /*0ad8*/ 	.word	0x0001c7e0


	//   ....[130]....
        /*0adc*/ 	.word	0x0001c810


	//   ....[131]....
        /*0ae0*/ 	.word	0x0001c840


	//   ....[132]....
        /*0ae4*/ 	.word	0x0001c870


	//   ....[133]....
        /*0ae8*/ 	.word	0x0001ca10


	//   ....[134]....
        /*0aec*/ 	.word	0x0001ca40


	//   ....[135]....
        /*0af0*/ 	.word	0x0001ca70


	//   ....[136]....
        /*0af4*/ 	.word	0x0001caa0


	//   ....[137]....
        /*0af8*/ 	.word	0x0001cad0


	//   ....[138]....
        /*0afc*/ 	.word	0x0001cb00


	//   ....[139]....
        /*0b00*/ 	.word	0x0001cbc0


	//   ....[140]....
        /*0b04*/ 	.word	0x0001cbe0


	//   ....[141]....
        /*0b08*/ 	.word	0x0001cc00


	//   ....[142]....
        /*0b0c*/ 	.word	0x0001cc60


	//   ....[143]....
        /*0b10*/ 	.word	0x0001d690


	//   ....[144]....
        /*0b14*/ 	.word	0x0001db00


	//   ....[145]....
        /*0b18*/ 	.word	0x0001db90


	//   ....[146]....
        /*0b1c*/ 	.word	0x0001dbe0


	//   ....[147]....
        /*0b20*/ 	.word	0x0001dc30


	//   ....[148]....
        /*0b24*/ 	.word	0x0001dd00


	//   ....[149]....
        /*0b28*/ 	.word	0x0001dd90


	//   ....[150]....
        /*0b2c*/ 	.word	0x0001dde0


	//   ....[151]....
        /*0b30*/ 	.word	0x0001de30


	//   ....[152]....
        /*0b34*/ 	.word	0x0001e130


	//   ....[153]....
        /*0b38*/ 	.word	0x0001e410


	//   ....[154]....
        /*0b3c*/ 	.word	0x0001e5e0


	//   ....[155]....
        /*0b40*/ 	.word	0x0001e640


	//   ....[156]....
        /*0b44*/ 	.word	0x0001e6a0


	//   ....[157]....
        /*0b48*/ 	.word	0x0001e740


	//   ....[158]....
        /*0b4c*/ 	.word	0x0001e810


	//   ....[159]....
        /*0b50*/ 	.word	0x0001e8f0


	//   ....[160]....
        /*0b54*/ 	.word	0x0001ebc0


	//   ....[161]....
        /*0b58*/ 	.word	0x0001ec60


	//   ....[162]....
        /*0b5c*/ 	.word	0x0001ede0


	//   ....[163]....
        /*0b60*/ 	.word	0x0001ee50


	//   ....[164]....
        /*0b64*/ 	.word	0x0001eec0


	//   ....[165]....
        /*0b68*/ 	.word	0x0001ef30


	//   ....[166]....
        /*0b6c*/ 	.word	0x0001efa0


	//   ....[167]....
        /*0b70*/ 	.word	0x0001f020


	//   ....[168]....
        /*0b74*/ 	.word	0x0001f0b0


	//   ....[169]....
        /*0b78*/ 	.word	0x0001f150


	//   ....[170]....
        /*0b7c*/ 	.word	0x0001f1c0


	//   ....[171]....
        /*0b80*/ 	.word	0x0001f230


	//   ....[172]....
        /*0b84*/ 	.word	0x0001f2a0


	//   ....[173]....
        /*0b88*/ 	.word	0x0001f320


	//   ....[174]....
        /*0b8c*/ 	.word	0x0001f390


	//   ....[175]....
        /*0b90*/ 	.word	0x0001f440


	//   ....[176]....
        /*0b94*/ 	.word	0x0001f490


	//   ....[177]....
        /*0b98*/ 	.word	0x0001f520


	//   ....[178]....
        /*0b9c*/ 	.word	0x0001f650


	//----- nvinfo : EIATTR_REG_RECONFIG
	.align		4
.L_317:
        /*0ba0*/ 	.byte	0x01, 0x54
	.zero		2


	//----- nvinfo : EIATTR_SYSCALL_OFFSETS
	.align		4
        /*0ba4*/ 	.byte	0x04, 0x46
        /*0ba6*/ 	.short	(.L_319 - .L_318)


	//   ....[0]....
.L_318:
        /*0ba8*/ 	.word	0x00001d40


	//   ....[1]....
        /*0bac*/ 	.word	0x00001e90


	//   ....[2]....
        /*0bb0*/ 	.word	0x000072a0


	//   ....[3]....
        /*0bb4*/ 	.word	0x000075c0


	//   ....[4]....
        /*0bb8*/ 	.word	0x000196c0


	//   ....[5]....
        /*0bbc*/ 	.word	0x00019830


	//   ....[6]....
        /*0bc0*/ 	.word	0x00019980


	//   ....[7]....
        /*0bc4*/ 	.word	0x00019ac0


	//   ....[8]....
        /*0bc8*/ 	.word	0x0001a560


	//----- nvinfo : EIATTR_MBARRIER_INSTR_OFFSETS
	.align		4
.L_319:
        /*0bcc*/ 	.byte	0x04, 0x39
        /*0bce*/ 	.short	(.L_321 - .L_320)


	//   ....[0]....
.L_320:
        /*0bd0*/ 	.word	0x000002d0
        /*0bd4*/ 	.word	0x000000ff
        /*0bd8*/ 	.word	0x00019c00
        /*0bdc*/ 	.short	0x0100
        /*0bde*/ 	.byte	0x08
	.zero		1


	//   ....[1]....
        /*0be0*/ 	.word	0x000002e0
        /*0be4*/ 	.word	0x000000ff
        /*0be8*/ 	.word	0x00019c20
        /*0bec*/ 	.short	0x0100
        /*0bee*/ 	.byte	0x08
	.zero		1


	//   ....[2]....
        /*0bf0*/ 	.word	0x000003d0
        /*0bf4*/ 	.word	0x000000ff
        /*0bf8*/ 	.word	0x00019c30
        /*0bfc*/ 	.short	0x0100
        /*0bfe*/ 	.byte	0x08
	.zero		1


	//   ....[3]....
        /*0c00*/ 	.word	0x000003e0
        /*0c04*/ 	.word	0x000000ff
        /*0c08*/ 	.word	0x00019c40
        /*0c0c*/ 	.short	0x0100
        /*0c0e*/ 	.byte	0x08
	.zero		1


	//   ....[4]....
        /*0c10*/ 	.word	0x000003f0
        /*0c14*/ 	.word	0x000000ff
        /*0c18*/ 	.word	0x00019c38
        /*0c1c*/ 	.short	0x0100
        /*0c1e*/ 	.byte	0x08
	.zero		1


	//   ....[5]....
        /*0c20*/ 	.word	0x00000400
        /*0c24*/ 	.word	0x000000ff
        /*0c28*/ 	.word	0x00019c48
        /*0c2c*/ 	.short	0x0100
        /*0c2e*/ 	.byte	0x08
	.zero		1


	//   ....[6]....
        /*0c30*/ 	.word	0x00000530
        /*0c34*/ 	.word	0x000000ff
        /*0c38*/ 	.word	0x00019c50
        /*0c3c*/ 	.short	0x0100
        /*0c3e*/ 	.byte	0x08
	.zero		1


	//   ....[7]....
        /*0c40*/ 	.word	0x00000540
        /*0c44*/ 	.word	0x000000ff
        /*0c48*/ 	.word	0x00019c60
        /*0c4c*/ 	.short	0x0100
        /*0c4e*/ 	.byte	0x08
	.zero		1


	//   ....[8]....
        /*0c50*/ 	.word	0x00000550
        /*0c54*/ 	.word	0x000000ff
        /*0c58*/ 	.word	0x00019c58
        /*0c5c*/ 	.short	0x0100
        /*0c5e*/ 	.byte	0x08
	.zero		1


	//   ....[9]....
        /*0c60*/ 	.word	0x00000560
        /*0c64*/ 	.word	0x000000ff
        /*0c68*/ 	.word	0x00019c68
        /*0c6c*/ 	.short	0x0100
        /*0c6e*/ 	.byte	0x08
	.zero		1


	//   ....[10]....
        /*0c70*/ 	.word	0x00000650
        /*0c74*/ 	.word	0x000000ff
        /*0c78*/ 	.word	0x00019c70
        /*0c7c*/ 	.short	0x0100
        /*0c7e*/ 	.byte	0x06
	.zero		1


	//   ....[11]....
        /*0c80*/ 	.word	0x00000660
        /*0c84*/ 	.word	0x000000ff
        /*0c88*/ 	.word	0x00019c80
        /*0c8c*/ 	.short	0x0100
        /*0c8e*/ 	.byte	0x06
	.zero		1


	//   ....[12]....
        /*0c90*/ 	.word	0x00000670
        /*0c94*/ 	.word	0x000000ff
        /*0c98*/ 	.word	0x00019c78
        /*0c9c*/ 	.short	0x0100
        /*0c9e*/ 	.byte	0x06
	.zero		1


	//   ....[13]....
        /*0ca0*/ 	.word	0x00000680
        /*0ca4*/ 	.word	0x000000ff
        /*0ca8*/ 	.word	0x00019c88
        /*0cac*/ 	.short	0x0100
        /*0cae*/ 	.byte	0x06
	.zero		1


	//   ....[14]....
        /*0cb0*/ 	.word	0x000007b0
        /*0cb4*/ 	.word	0x000000ff
        /*0cb8*/ 	.word	0x00019c90
        /*0cbc*/ 	.short	0x0100
        /*0cbe*/ 	.byte	0x08
	.zero		1


	//   ....[15]....
        /*0cc0*/ 	.word	0x000007c0
        /*0cc4*/ 	.word	0x000000ff
        /*0cc8*/ 	.word	0x00019ca0
        /*0ccc*/ 	.short	0x0100
        /*0cce*/ 	.byte	0x08
	.zero		1


	//   ....[16]....
        /*0cd0*/ 	.word	0x000007d0
        /*0cd4*/ 	.word	0x000000ff
        /*0cd8*/ 	.word	0x00019c98
        /*0cdc*/ 	.short	0x0100
        /*0cde*/ 	.byte	0x08
	.zero		1


	//   ....[17]....
        /*0ce0*/ 	.word	0x000007e0
        /*0ce4*/ 	.word	0x000000ff
        /*0ce8*/ 	.word	0x00019ca8
        /*0cec*/ 	.short	0x0100
        /*0cee*/ 	.byte	0x08
	.zero		1


	//   ....[18]....
        /*0cf0*/ 	.word	0x00000910
        /*0cf4*/ 	.word	0x000000ff
        /*0cf8*/ 	.word	0x00019cb0
        /*0cfc*/ 	.short	0x0100
        /*0cfe*/ 	.byte	0x08
	.zero		1


	//   ....[19]....
        /*0d00*/ 	.word	0x00000920
        /*0d04*/ 	.word	0x000000ff
        /*0d08*/ 	.word	0x00019cc0
        /*0d0c*/ 	.short	0x0100
        /*0d0e*/ 	.byte	0x08
	.zero		1


	//   ....[20]....
        /*0d10*/ 	.word	0x00000930
        /*0d14*/ 	.word	0x000000ff
        /*0d18*/ 	.word	0x00019cb8
        /*0d1c*/ 	.short	0x0100
        /*0d1e*/ 	.byte	0x08
	.zero		1


	//   ....[21]....
        /*0d20*/ 	.word	0x00000940
        /*0d24*/ 	.word	0x000000ff
        /*0d28*/ 	.word	0x00019cc8
        /*0d2c*/ 	.short	0x0100
        /*0d2e*/ 	.byte	0x08
	.zero		1


	//   ....[22]....
        /*0d30*/ 	.word	0x00002b70
        /*0d34*/ 	.word	0x00000053
        /*0d38*/ 	.word	0x00019c90
        /*0d3c*/ 	.short	0x010a
        /*0d3e*/ 	.byte	0x3f
	.zero		1


	//   ....[23]....
        /*0d40*/ 	.word	0x00004390
        /*0d44*/ 	.word	0x00000053
        /*0d48*/ 	.word	0x00019c90
        /*0d4c*/ 	.short	0x010a
        /*0d4e*/ 	.byte	0x3f
	.zero		1


	//   ....[24]....
        /*0d50*/ 	.word	0x000063e0
        /*0d54*/ 	.word	0x00000053
        /*0d58*/ 	.word	0x00019c90
        /*0d5c*/ 	.short	0x010a
        /*0d5e*/ 	.byte	0x3f
	.zero		1


	//   ....[25]....
        /*0d60*/ 	.word	0x000065b0
        /*0d64*/ 	.word	0x00000008
        /*0d68*/ 	.word	0x00000000
        /*0d6c*/ 	.short	0x0101
        /*0d6e*/ 	.byte	0x3f
	.zero		1


	//   ....[26]....
        /*0d70*/ 	.word	0x000065f0
        /*0d74*/ 	.word	0x00000053
        /*0d78*/ 	.word	0x00019cb0
        /*0d7c*/ 	.short	0x010a
        /*0d7e*/ 	.byte	0x3f
	.zero		1


	//   ....[27]....
        /*0d80*/ 	.word	0x00006860
        /*0d84*/ 	.word	0x00000053
        /*0d88*/ 	.word	0x00000000
        /*0d8c*/ 	.short	0x0101
        /*0d8e*/ 	.byte	0x3f
	.zero		1


	//   ....[28]....
        /*0d90*/ 	.word	0x00007340
        /*0d94*/ 	.word	0x00000010
        /*0d98*/ 	.word	0x00019c00
        /*0d9c*/ 	.short	0x010a
        /*0d9e*/ 	.byte	0x3f
	.zero		1


	//   ....[29]....
        /*0da0*/ 	.word	0x00007390
        /*0da4*/ 	.word	0x00000010
        /*0da8*/ 	.word	0x00019c00
        /*0dac*/ 	.short	0x010a
        /*0dae*/ 	.byte	0x3f
	.zero		1


	//   ....[30]....
        /*0db0*/ 	.word	0x00007b80
        /*0db4*/ 	.word	0x00000010
        /*0db8*/ 	.word	0x00019c00
        /*0dbc*/ 	.short	0x010a
        /*0dbe*/ 	.byte	0x3f
	.zero		1


	//   ....[31]....
        /*0dc0*/ 	.word	0x00009830
        /*0dc4*/ 	.word	0x00000010
        /*0dc8*/ 	.word	0x00019c00
        /*0dcc*/ 	.short	0x010a
        /*0dce*/ 	.byte	0x3f
	.zero		1


	//   ....[32]....
        /*0dd0*/ 	.word	0x0000b9c0
        /*0dd4*/ 	.word	0x0000000a
        /*0dd8*/ 	.word	0x00019c30
        /*0ddc*/ 	.short	0x010a
        /*0dde*/ 	.byte	0x3f
	.zero		1


	//   ....[33]....
        /*0de0*/ 	.word	0x0000ba30
        /*0de4*/ 	.word	0x0000000a
        /*0de8*/ 	.word	0x00019c30
        /*0dec*/ 	.short	0x010a
        /*0dee*/ 	.byte	0x3f
	.zero		1


	//   ....[34]....
        /*0df0*/ 	.word	0x0000d2d0
        /*0df4*/ 	.word	0x00000029
        /*0df8*/ 	.word	0x00000000
        /*0dfc*/ 	.short	0x0101
        /*0dfe*/ 	.byte	0x3f
	.zero		1


	//   ....[35]....
        /*0e00*/ 	.word	0x0000ddd0
        /*0e04*/ 	.word	0x0000000f
        /*0e08*/ 	.word	0x00019c30
        /*0e0c*/ 	.short	0x010a
        /*0e0e*/ 	.byte	0x3f
	.zero		1


	//   ....[36]....
        /*0e10*/ 	.word	0x0000de40
        /*0e14*/ 	.word	0x0000000f
        /*0e18*/ 	.word	0x00019c30
        /*0e1c*/ 	.short	0x010a
        /*0e1e*/ 	.byte	0x3f
	.zero		1


	//   ....[37]....
        /*0e20*/ 	.word	0x0000e050
        /*0e24*/ 	.word	0x00000014
        /*0e28*/ 	.word	0x00019c50
        /*0e2c*/ 	.short	0x010a
        /*0e2e*/ 	.byte	0x3f
	.zero		1


	//   ....[38]....
        /*0e30*/ 	.word	0x0000e0a0
        /*0e34*/ 	.word	0x00000014
        /*0e38*/ 	.word	0x00019c50
        /*0e3c*/ 	.short	0x010a
        /*0e3e*/ 	.byte	0x3f
	.zero		1


	//   ....[39]....
        /*0e40*/ 	.word	0x0000f7d0
        /*0e44*/ 	.word	0x0000000f
        /*0e48*/ 	.word	0x00000000
        /*0e4c*/ 	.short	0x0101
        /*0e4e*/ 	.byte	0x3f
	.zero		1


	//   ....[40]....
        /*0e50*/ 	.word	0x0000fe20
        /*0e54*/ 	.word	0x00000014
        /*0e58*/ 	.word	0x00000000
        /*0e5c*/ 	.short	0x0101
        /*0e5e*/ 	.byte	0x3f
	.zero		1


	//   ....[41]....
        /*0e60*/ 	.word	0x00010560
        /*0e64*/ 	.word	0x00000000
        /*0e68*/ 	.word	0x00019c30
        /*0e6c*/ 	.short	0x010a
        /*0e6e*/ 	.byte	0x3f
	.zero		1


	//   ....[42]....
        /*0e70*/ 	.word	0x000105d0
        /*0e74*/ 	.word	0x00000000
        /*0e78*/ 	.word	0x00019c30
        /*0e7c*/ 	.short	0x010a
        /*0e7e*/ 	.byte	0x3f
	.zero		1


	//   ....[43]....
        /*0e80*/ 	.word	0x000107e0
        /*0e84*/ 	.word	0x0000000f
        /*0e88*/ 	.word	0x00019c50
        /*0e8c*/ 	.short	0x010a
        /*0e8e*/ 	.byte	0x3f
	.zero		1


	//   ....[44]....
        /*0e90*/ 	.word	0x00010830
        /*0e94*/ 	.word	0x0000000f
        /*0e98*/ 	.word	0x00019c50
        /*0e9c*/ 	.short	0x010a
        /*0e9e*/ 	.byte	0x3f
	.zero		1


	//   ....[45]....
        /*0ea0*/ 	.word	0x00011780
        /*0ea4*/ 	.word	0x00000052
        /*0ea8*/ 	.word	0x00000000
        /*0eac*/ 	.short	0x0101
        /*0eae*/ 	.byte	0x3f
	.zero		1


	//   ....[46]....
        /*0eb0*/ 	.word	0x00011c40
        /*0eb4*/ 	.word	0x0000000f
        /*0eb8*/ 	.word	0x00000000
        /*0ebc*/ 	.short	0x0101
        /*0ebe*/ 	.byte	0x3f
	.zero		1


	//   ....[47]....
        /*0ec0*/ 	.word	0x00012280
        /*0ec4*/ 	.word	0x0000000c
        /*0ec8*/ 	.word	0x00019c50
        /*0ecc*/ 	.short	0x010a
        /*0ece*/ 	.byte	0x3f
	.zero		1


	//   ....[48]....
        /*0ed0*/ 	.word	0x000122d0
        /*0ed4*/ 	.word	0x0000000c
        /*0ed8*/ 	.word	0x00019c50
        /*0edc*/ 	.short	0x010a
        /*0ede*/ 	.byte	0x3f
	.zero		1


	//   ....[49]....
        /*0ee0*/ 	.word	0x00012bc0
        /*0ee4*/ 	.word	0x0000000c
        /*0ee8*/ 	.word	0x00000000
        /*0eec*/ 	.short	0x0101
        /*0eee*/ 	.byte	0x3f
	.zero		1


	//   ....[50]....
        /*0ef0*/ 	.word	0x00014790
        /*0ef4*/ 	.word	0x00000000
        /*0ef8*/ 	.word	0x00000000
        /*0efc*/ 	.short	0x0101
        /*0efe*/ 	.byte	0x3f
	.zero		1


	//   ....[51]....
        /*0f00*/ 	.word	0x00014cc0
        /*0f04*/ 	.word	0x00000004
        /*0f08*/ 	.word	0x00000000
        /*0f0c*/ 	.short	0x0101
        /*0f0e*/ 	.byte	0x3f
	.zero		1


	//   ....[52]....
        /*0f10*/ 	.word	0x00017e30
        /*0f14*/ 	.word	0x00000012
        /*0f18*/ 	.word	0x00019c20
        /*0f1c*/ 	.short	0x010a
        /*0f1e*/ 	.byte	0x3f
	.zero		1


	//   ....[53]....
        /*0f20*/ 	.word	0x00017ec0
        /*0f24*/ 	.word	0x00000009
        /*0f28*/ 	.word	0x00019ca0
        /*0f2c*/ 	.short	0x010a
        /*0f2e*/ 	.byte	0x3f
	.zero		1


	//   ....[54]....
        /*0f30*/ 	.word	0x00018310
        /*0f34*/ 	.word	0x00000009
        /*0f38*/ 	.word	0x00019cc0
        /*0f3c*/ 	.short	0x010a
        /*0f3e*/ 	.byte	0x3f
	.zero		1


	//   ....[55]....
        /*0f40*/ 	.word	0x00018820
        /*0f44*/ 	.word	0x00000009
        /*0f48*/ 	.word	0x00019ca0
        /*0f4c*/ 	.short	0x010a
        /*0f4e*/ 	.byte	0x3f
	.zero		1


	//   ....[56]....
        /*0f50*/ 	.word	0x00018c60
        /*0f54*/ 	.word	0x00000009
        /*0f58*/ 	.word	0x00019cc0
        /*0f5c*/ 	.short	0x010a
        /*0f5e*/ 	.byte	0x3f
	.zero		1


	//   ....[57]....
        /*0f60*/ 	.word	0x00019e40
        /*0f64*/ 	.word	0x00000004
        /*0f68*/ 	.word	0x00019c80
        /*0f6c*/ 	.short	0x010a
        /*0f6e*/ 	.byte	0x3f
	.zero		1


	//   ....[58]....
        /*0f70*/ 	.word	0x0001a0a0
        /*0f74*/ 	.word	0x00000004
        /*0f78*/ 	.word	0x00019c40
        /*0f7c*/ 	.short	0x010a
        /*0f7e*/ 	.byte	0x3f
	.zero		1


	//   ....[59]....
        /*0f80*/ 	.word	0x0001acc0
        /*0f84*/ 	.word	0x00000012
        /*0f88*/ 	.word	0x00019c00
        /*0f8c*/ 	.short	0x0107
        /*0f8e*/ 	.byte	0x3f
	.zero		1


	//   ....[60]....
        /*0f90*/ 	.word	0x0001adc0
        /*0f94*/ 	.word	0x00000012
        /*0f98*/ 	.word	0x00019c00
        /*0f9c*/ 	.short	0x0101
        /*0f9e*/ 	.byte	0x3f
	.zero		1


	//   ....[61]....
        /*0fa0*/ 	.word	0x0001ade0
        /*0fa4*/ 	.word	0x00000012
        /*0fa8*/ 	.word	0x00019c20
        /*0fac*/ 	.short	0x010a
        /*0fae*/ 	.byte	0x3f
	.zero		1


	//   ....[62]....
        /*0fb0*/ 	.word	0x0001b0e0
        /*0fb4*/ 	.word	0x00000006
        /*0fb8*/ 	.word	0x00019c80
        /*0fbc*/ 	.short	0x010a
        /*0fbe*/ 	.byte	0x3f
	.zero		1


	//   ....[63]....
        /*0fc0*/ 	.word	0x0001b510
        /*0fc4*/ 	.word	0x00000006
        /*0fc8*/ 	.word	0x00019c40
        /*0fcc*/ 	.short	0x010a
        /*0fce*/ 	.byte	0x3f
	.zero		1


	//   ....[64]....
        /*0fd0*/ 	.word	0x0001b9c0
        /*0fd4*/ 	.word	0x00000003
        /*0fd8*/ 	.word	0x00019c70
        /*0fdc*/ 	.short	0x010a
        /*0fde*/ 	.byte	0x3f
	.zero		1


	//   ....[65]....
        /*0fe0*/ 	.word	0x0001ba30
        /*0fe4*/ 	.word	0x00000003
        /*0fe8*/ 	.word	0x00019c60
        /*0fec*/ 	.short	0x010a
        /*0fee*/ 	.byte	0x3f
	.zero		1


	//   ....[66]....
        /*0ff0*/ 	.word	0x0001bde0
        /*0ff4*/ 	.word	0x00000003
        /*0ff8*/ 	.word	0x00019c50
        /*0ffc*/ 	.short	0x0101
        /*0ffe*/ 	.byte	0x3f
	.zero		1


	//   ....[67]....
        /*1000*/ 	.word	0x0001be60
        /*1004*/ 	.word	0x00000003
        /*1008*/ 	.word	0x00000000
        /*100c*/ 	.short	0x0101
        /*100e*/ 	.byte	0x3f
	.zero		1


	//   ....[68]....
        /*1010*/ 	.word	0x0001c060
        /*1014*/ 	.word	0x00000003
        /*1018*/ 	.word	0x00019c70
        /*101c*/ 	.short	0x010a
        /*101e*/ 	.byte	0x3f
	.zero		1


	//   ....[69]....
        /*1020*/ 	.word	0x0001c0d0
        /*1024*/ 	.word	0x00000003
        /*1028*/ 	.word	0x00019c60
        /*102c*/ 	.short	0x010a
        /*102e*/ 	.byte	0x3f
	.zero		1


	//   ....[70]....
        /*1030*/ 	.word	0x0001c480
        /*1034*/ 	.word	0x00000003
        /*1038*/ 	.word	0x00019c50
        /*103c*/ 	.short	0x0101
        /*103e*/ 	.byte	0x3f
	.zero		1


	//   ....[71]....
        /*1040*/ 	.word	0x0001c4d0
        /*1044*/ 	.word	0x00000000
        /*1048*/ 	.word	0x00000000
        /*104c*/ 	.short	0x0101
        /*104e*/ 	.byte	0x3f
	.zero		1


	//   ....[72]....
        /*1050*/ 	.word	0x0001d610
        /*1054*/ 	.word	0x00000008
        /*1058*/ 	.word	0x00019c20
        /*105c*/ 	.short	0x010a
        /*105e*/ 	.byte	0x3f
	.zero		1


	//   ....[73]....
        /*1060*/ 	.word	0x0001d7a0
        /*1064*/ 	.word	0x00000006
        /*1068*/ 	.word	0x00000000
        /*106c*/ 	.short	0x010a
        /*106e*/ 	.byte	0x3f
	.zero		1


	//   ....[74]....
        /*1070*/ 	.word	0x0001d810
        /*1074*/ 	.word	0x00000007
        /*1078*/ 	.word	0x00000000
        /*107c*/ 	.short	0x010a
        /*107e*/ 	.byte	0x3f
	.zero		1


	//   ....[75]....
        /*1080*/ 	.word	0x0001d860
        /*1084*/ 	.word	0x00000002
        /*1088*/ 	.word	0x00019c60
        /*108c*/ 	.short	0x010a
        /*108e*/ 	.byte	0x3f
	.zero		1


	//   ....[76]....
        /*1090*/ 	.word	0x0001d8b0
        /*1094*/ 	.word	0x00000005
        /*1098*/ 	.word	0x00019c60
        /*109c*/ 	.short	0x010a
        /*109e*/ 	.byte	0x3f
	.zero		1


	//   ....[77]....
        /*10a0*/ 	.word	0x0001d8f0
        /*10a4*/ 	.word	0x00000002
        /*10a8*/ 	.word	0x00019c80
        /*10ac*/ 	.short	0x010a
        /*10ae*/ 	.byte	0x3f
	.zero		1


	//   ....[78]....
        /*10b0*/ 	.word	0x0001d910
        /*10b4*/ 	.word	0x00000005
        /*10b8*/ 	.word	0x00019c80
        /*10bc*/ 	.short	0x010a
        /*10be*/ 	.byte	0x3f
	.zero		1


	//   ....[79]....
        /*10c0*/ 	.word	0x0001d970
        /*10c4*/ 	.word	0x00000053
        /*10c8*/ 	.word	0x00019c90
        /*10cc*/ 	.short	0x010a
        /*10ce*/ 	.byte	0x3f
	.zero		1


	//   ....[80]....
        /*10d0*/ 	.word	0x0001d9c0
        /*10d4*/ 	.word	0x00000053
        /*10d8*/ 	.word	0x00019c90
        /*10dc*/ 	.short	0x010a
        /*10de*/ 	.byte	0x3f
	.zero		1


	//   ....[81]....
        /*10e0*/ 	.word	0x0001da10
        /*10e4*/ 	.word	0x00000053
        /*10e8*/ 	.word	0x00019c90
        /*10ec*/ 	.short	0x010a
        /*10ee*/ 	.byte	0x3f
	.zero		1


	//   ....[82]....
        /*10f0*/ 	.word	0x0001da60
        /*10f4*/ 	.word	0x00000053
        /*10f8*/ 	.word	0x00019cb0
        /*10fc*/ 	.short	0x010a
        /*10fe*/ 	.byte	0x3f
	.zero		1


	//   ....[83]....
        /*1100*/ 	.word	0x0001dc60
        /*1104*/ 	.word	0x00000010
        /*1108*/ 	.word	0x00019c00
        /*110c*/ 	.short	0x010a
        /*110e*/ 	.byte	0x3f
	.zero		1


	//   ....[84]....
        /*1110*/ 	.word	0x0001de70
        /*1114*/ 	.word	0x00000010
        /*1118*/ 	.word	0x00019c00
        /*111c*/ 	.short	0x010a
        /*111e*/ 	.byte	0x3f
	.zero		1


	//   ....[85]....
        /*1120*/ 	.word	0x0001dec0
        /*1124*/ 	.word	0x0000000a
        /*1128*/ 	.word	0x00019c30
        /*112c*/ 	.short	0x010a
        /*112e*/ 	.byte	0x3f
	.zero		1


	//   ....[86]....
        /*1130*/ 	.word	0x0001df10
        /*1134*/ 	.word	0x0000000f
        /*1138*/ 	.word	0x00019c30
        /*113c*/ 	.short	0x010a
        /*113e*/ 	.byte	0x3f
	.zero		1


	//   ....[87]....
        /*1140*/ 	.word	0x0001df60
        /*1144*/ 	.word	0x00000014
        /*1148*/ 	.word	0x00019c50
        /*114c*/ 	.short	0x010a
        /*114e*/ 	.byte	0x3f
	.zero		1


	//   ....[88]....
        /*1150*/ 	.word	0x0001dfb0
        /*1154*/ 	.word	0x00000000
        /*1158*/ 	.word	0x00019c30
        /*115c*/ 	.short	0x010a
        /*115e*/ 	.byte	0x3f
	.zero		1


	//   ....[89]....
        /*1160*/ 	.word	0x0001e000
        /*1164*/ 	.word	0x0000000f
        /*1168*/ 	.word	0x00019c50
        /*116c*/ 	.short	0x010a
        /*116e*/ 	.byte	0x3f
	.zero		1


	//   ....[90]....
        /*1170*/ 	.word	0x0001e050
        /*1174*/ 	.word	0x0000000c
        /*1178*/ 	.word	0x00019c50
        /*117c*/ 	.short	0x010a
        /*117e*/ 	.byte	0x3f
	.zero		1


	//   ....[91]....
        /*1180*/ 	.word	0x0001e1f0
        /*1184*/ 	.word	0x00000012
        /*1188*/ 	.word	0x00019c20
        /*118c*/ 	.short	0x010a
        /*118e*/ 	.byte	0x3f
	.zero		1


	//   ....[92]....
        /*1190*/ 	.word	0x0001e240
        /*1194*/ 	.word	0x00000009
        /*1198*/ 	.word	0x00019ca0
        /*119c*/ 	.short	0x010a
        /*119e*/ 	.byte	0x3f
	.zero		1


	//   ....[93]....
        /*11a0*/ 	.word	0x0001e290
        /*11a4*/ 	.word	0x00000009
        /*11a8*/ 	.word	0x00019cc0
        /*11ac*/ 	.short	0x010a
        /*11ae*/ 	.byte	0x3f
	.zero		1


	//   ....[94]....
        /*11b0*/ 	.word	0x0001e2e0
        /*11b4*/ 	.word	0x00000009
        /*11b8*/ 	.word	0x00019ca0
        /*11bc*/ 	.short	0x010a
        /*11be*/ 	.byte	0x3f
	.zero		1


	//   ....[95]....
        /*11c0*/ 	.word	0x0001e330
        /*11c4*/ 	.word	0x00000009
        /*11c8*/ 	.word	0x00019cc0
        /*11cc*/ 	.short	0x010a
        /*11ce*/ 	.byte	0x3f
	.zero		1


	//   ....[96]....
        /*11d0*/ 	.word	0x0001e4d0
        /*11d4*/ 	.word	0x00000004
        /*11d8*/ 	.word	0x00019c80
        /*11dc*/ 	.short	0x010a
        /*11de*/ 	.byte	0x3f
	.zero		1


	//   ....[97]....
        /*11e0*/ 	.word	0x0001e520
        /*11e4*/ 	.word	0x00000004
        /*11e8*/ 	.word	0x00019c40
        /*11ec*/ 	.short	0x010a
        /*11ee*/ 	.byte	0x3f
	.zero		1


	//   ....[98]....
        /*11f0*/ 	.word	0x0001e930
        /*11f4*/ 	.word	0x00000012
        /*11f8*/ 	.word	0x00019c20
        /*11fc*/ 	.short	0x010a
        /*11fe*/ 	.byte	0x3f
	.zero		1


	//   ....[99]....
        /*1200*/ 	.word	0x0001e980
        /*1204*/ 	.word	0x00000006
        /*1208*/ 	.word	0x00019c80
        /*120c*/ 	.short	0x010a
        /*120e*/ 	.byte	0x3f
	.zero		1


	//   ....[100]....
        /*1210*/ 	.word	0x0001e9d0
        /*1214*/ 	.word	0x00000006
        /*1218*/ 	.word	0x00019c40
        /*121c*/ 	.short	0x010a
        /*121e*/ 	.byte	0x3f
	.zero		1


	//   ....[101]....
        /*1220*/ 	.word	0x0001ea20
        /*1224*/ 	.word	0x00000003
        /*1228*/ 	.word	0x00019c70
        /*122c*/ 	.short	0x010a
        /*122e*/ 	.byte	0x3f
	.zero		1


	//   ....[102]....
        /*1230*/ 	.word	0x0001ea70
        /*1234*/ 	.word	0x00000003
        /*1238*/ 	.word	0x00019c60
        /*123c*/ 	.short	0x010a
        /*123e*/ 	.byte	0x3f
	.zero		1


	//   ....[103]....
        /*1240*/ 	.word	0x0001eac0
        /*1244*/ 	.word	0x00000003
        /*1248*/ 	.word	0x00019c70
        /*124c*/ 	.short	0x010a
        /*124e*/ 	.byte	0x3f
	.zero		1


	//   ....[104]....
        /*1250*/ 	.word	0x0001eb10
        /*1254*/ 	.word	0x00000003
        /*1258*/ 	.word	0x00019c60
        /*125c*/ 	.short	0x010a
        /*125e*/ 	.byte	0x3f
	.zero		1


	//   ....[105]....
        /*1260*/ 	.word	0x0001f570
        /*1264*/ 	.word	0x00000008
        /*1268*/ 	.word	0x00019c20
        /*126c*/ 	.short	0x010a
        /*126e*/ 	.byte	0x3f
	.zero		1


	//   ....[106]....
        /*1270*/ 	.word	0x0001f710
        /*1274*/ 	.word	0x00000006
        /*1278*/ 	.word	0x00000000
        /*127c*/ 	.short	0x010a
        /*127e*/ 	.byte	0x3f
	.zero		1


	//   ....[107]....
        /*1280*/ 	.word	0x0001f760
        /*1284*/ 	.word	0x00000007
        /*1288*/ 	.word	0x00000000
        /*128c*/ 	.short	0x010a
        /*128e*/ 	.byte	0x3f
	.zero		1


	//   ....[108]....
        /*1290*/ 	.word	0x0001f7b0
        /*1294*/ 	.word	0x00000002
        /*1298*/ 	.word	0x00019c60
        /*129c*/ 	.short	0x010a
        /*129e*/ 	.byte	0x3f
	.zero		1


	//   ....[109]....
        /*12a0*/ 	.word	0x0001f800
        /*12a4*/ 	.word	0x00000005
        /*12a8*/ 	.word	0x00019c60
        /*12ac*/ 	.short	0x010a
        /*12ae*/ 	.byte	0x3f
	.zero		1


	//   ....[110]....
        /*12b0*/ 	.word	0x0001f850
        /*12b4*/ 	.word	0x00000002
        /*12b8*/ 	.word	0x00019c80
        /*12bc*/ 	.short	0x010a
        /*12be*/ 	.byte	0x3f
	.zero		1


	//----- nvinfo : EIATTR_NUM_MBARRIERS
	.align		4
.L_321:
        /*12c0*/ 	.byte	0x03, 0x38
        /*12c2*/ 	.short	0x0016


	//----- nvinfo : EIATTR_EXIT_INSTR_OFFSETS
	.align		4
        /*12c4*/ 	.byte	0x04, 0x1c
        /*12c6*/ 	.short	(.L_323 - .L_322)


	//   ....[0]....
.L_322:
        /*12c8*/ 	.word	0x0001d960


	//----- nvinfo : EIATTR_MAX_THREADS
	.align		4
.L_323:
        /*12cc*/ 	.byte	0x04, 0x05
        /*12ce*/ 	.short	(.L_325 - .L_324)
.L_324:
        /*12d0*/ 	.word	0x00000200
        /*12d4*/ 	.word	0x00000001
        /*12d8*/ 	.word	0x00000001


	//----- nvinfo : EIATTR_CRS_STACK_SIZE
	.align		4
.L_325:
        /*12dc*/ 	.byte	0x04, 0x1e
        /*12de*/ 	.short	(.L_327 - .L_326)
.L_326:
        /*12e0*/ 	.word	0x00000000


	//----- nvinfo : EIATTR_CBANK_PARAM_SIZE
	.align		4
.L_327:
        /*12e4*/ 	.byte	0x03, 0x19
        /*12e6*/ 	.short	0x0af0


	//----- nvinfo : EIATTR_PARAM_CBANK
	.align		4
        /*12e8*/ 	.byte	0x04, 0x0a
        /*12ea*/ 	.short	(.L_329 - .L_328)
	.align		4
.L_328:
        /*12ec*/ 	.word	index@(.nv.constant0._ZN7cutlass13device_kernelIN5flash11enable_sm90INS1_16FlashAttnFwdSm90INS1_25CollectiveMainloopFwdSm90ILi2EN4cute5tupleIJNS5_1CILi1EEES8_S8_EEENS6_IJNS7_ILi192EEENS7_ILi128EEENS7_ILi96EEEEEELi96ENS_12float_e4m3_tEfNS_4arch4Sm90ELb1ELb0ELb0ELb1ELb0ELb1ELb0ELb1ELb1ELb1ELb1ELb0EEENS1_21CollectiveEpilogueFwdINS6_IJSA_SC_SB_EEES9_NS_10bfloat16_tESG_Li384ELb1ELb1ELb1ELb1EEENS1_36VarlenDynamicPersistentTileSchedulerILi192ELi128ELi384ELi128ELb1ELb1ELb1ELb1ELb1ELb1EEEEEEEEEvNT_6ParamsE)
        /*12f0*/ 	.short	0x0210
        /*12f2*/ 	.short	0x0af0


	//----- nvinfo : EIATTR_SW_WAR
	.align		4
.L_329:
        /*12f4*/ 	.byte	0x04, 0x36
        /*12f6*/ 	.short	(.L_331 - .L_330)
.L_330:
        /*12f8*/ 	.word	0x00000008
.L_331:


//--------------------- .nv.callgraph             --------------------------
	.section	.nv.callgraph,"",@"SHT_CUDA_CALLGRAPH"
	.align	4
	.sectionentsize	8
	.align		4
        /*0000*/ 	.word	0x00000000
	.align		4
        /*0004*/ 	.word	0xffffffff
	.align		4
        /*0008*/ 	.word	index@(_ZN7cutlass13device_kernelIN5flash11enable_sm90INS1_16FlashAttnFwdSm90INS1_25CollectiveMainloopFwdSm90ILi2EN4cute5tupleIJNS5_1CILi1EEES8_S8_EEENS6_IJNS7_ILi192EEENS7_ILi128EEENS7_ILi96EEEEEELi96ENS_12float_e4m3_tEfNS_4arch4Sm90ELb0ELb0ELb0ELb0ELb0ELb0ELb0ELb1ELb1ELb1ELb1ELb0EEENS1_21CollectiveEpilogueFwdINS6_IJSA_SC_SB_EEES9_NS_10bfloat16_tESG_Li384ELb0ELb1ELb1ELb1EEENS1_19SingleTileSchedulerILb0ELb1ELb1ELi192EEEEEEEEEvNT_6ParamsE)
	.align		4
        /*000c*/ 	.word	index@(__assertfail)
	.align		4
        /*0010*/ 	.word	index@(_ZN7cutlass13device_kernelIN5flash11enable_sm90INS1_16FlashAttnFwdSm90INS1_25CollectiveMainloopFwdSm90ILi2EN4cute5tupleIJNS5_1CILi1EEES8_S8_EEENS6_IJNS7_ILi192EEENS7_ILi128EEENS7_ILi96EEEEEELi96ENS_12float_e4m3_tEfNS_4arch4Sm90ELb0ELb0ELb0ELb1ELb0ELb0ELb0ELb1ELb1ELb1ELb1ELb0EEENS1_21CollectiveEpilogueFwdINS6_IJSA_SC_SB_EEES9_NS_10bfloat16_tESG_Li384ELb1ELb1ELb1ELb1EEENS1_36VarlenDynamicPersistentTileSchedulerILi192ELi128ELi384ELi128ELb1ELb1ELb1ELb0ELb1ELb1EEEEEEEEEvNT_6ParamsE)
	.align		4
        /*0014*/ 	.word	index@(__assertfail)
	.align		4
        /*0018*/ 	.word	index@(_ZN7cutlass13device_kernelIN5flash11enable_sm90INS1_16FlashAttnFwdSm90INS1_25CollectiveMainloopFwdSm90ILi2EN4cute5tupleIJNS5_1CILi1EEES8_S8_EEENS6_IJNS7_ILi192EEENS7_ILi128EEENS7_ILi96EEEEEELi96ENS_12float_e4m3_tEfNS_4arch4Sm90ELb0ELb0ELb0ELb1ELb0ELb1ELb0ELb1ELb1ELb1ELb1ELb0EEENS1_21CollectiveEpilogueFwdINS6_IJSA_SC_SB_EEES9_NS_10bfloat16_tESG_Li384ELb1ELb1ELb1ELb1EEENS1_36VarlenDynamicPersistentTileSchedulerILi192ELi128ELi384ELi128ELb1ELb1ELb1ELb0ELb1ELb1EEEEEEEEEvNT_6ParamsE)
	.align		4
        /*001c*/ 	.word	index@(__assertfail)
	.align		4
        /*0020*/ 	.word	index@(_ZN7cutlass13device_kernelIN5flash11enable_sm90INS1_16FlashAttnFwdSm90INS1_25CollectiveMainloopFwdSm90ILi2EN4cute5tupleIJNS5_1CILi1EEES8_S8_EEENS6_IJNS7_ILi192EEENS7_ILi128EEENS7_ILi96EEEEEELi96ENS_12float_e4m3_tEfNS_4arch4Sm90ELb0ELb1ELb0ELb0ELb0ELb0ELb0ELb1ELb1ELb1ELb1ELb0EEENS1_21CollectiveEpilogueFwdINS6_IJSA_SC_SB_EEES9_NS_10bfloat16_tESG_Li384ELb0ELb1ELb1ELb1EEENS1_19SingleTileSchedulerILb0ELb1ELb1ELi192EEEEEEEEEvNT_6ParamsE)
	.align		4
        /*0024*/ 	.word	index@(__assertfail)
	.align		4
        /*0028*/ 	.word	index@(_ZN7cutlass13device_kernelIN5flash11enable_sm90INS1_16FlashAttnFwdSm90INS1_25CollectiveMainloopFwdSm90ILi2EN4cute5tupleIJNS5_1CILi1EEES8_S8_EEENS6_IJNS7_ILi192EEENS7_ILi128EEENS7_ILi96EEEEEELi96ENS_12float_e4m3_tEfNS_4arch4Sm90ELb0ELb1ELb0ELb1ELb0ELb0ELb0ELb1ELb1ELb1ELb1ELb0EEENS1_21CollectiveEpilogueFwdINS6_IJSA_SC_SB_EEES9_NS_10bfloat16_tESG_Li384ELb1ELb1ELb1ELb1EEENS1_36VarlenDynamicPersistentTileSchedulerILi192ELi128ELi384ELi128ELb1ELb1ELb1ELb1ELb0ELb1EEEEEEEEEvNT_6ParamsE)
	.align		4
        /*002c*/ 	.word	index@(__assertfail)
	.align		4
        /*0030*/ 	.word	index@(_ZN7cutlass13device_kernelIN5flash11enable_sm90INS1_16FlashAttnFwdSm90INS1_25CollectiveMainloopFwdSm90ILi2EN4cute5tupleIJNS5_1CILi1EEES8_S8_EEENS6_IJNS7_ILi192EEENS7_ILi128EEENS7_ILi96EEEEEELi96ENS_12float_e4m3_tEfNS_4arch4Sm90ELb0ELb1ELb0ELb1ELb0ELb1ELb0ELb1ELb1ELb1ELb1ELb0EEENS1_21CollectiveEpilogueFwdINS6_IJSA_SC_SB_EEES9_NS_10bfloat16_tESG_Li384ELb1ELb1ELb1ELb1EEENS1_36VarlenDynamicPersistentTileSchedulerILi192ELi128ELi384ELi128ELb1ELb1ELb1ELb1ELb0ELb1EEEEEEEEEvNT_6ParamsE)
	.align		4
        /*0034*/ 	.word	index@(__assertfail)
	.align		4
        /*0038*/ 	.word	index@(_ZN7cutlass13device_kernelIN5flash11enable_sm90INS1_16FlashAttnFwdSm90INS1_25CollectiveMainloopFwdSm90ILi2EN4cute5tupleIJNS5_1CILi1EEES8_S8_EEENS6_IJNS7_ILi192EEENS7_ILi128EEENS7_ILi96EEEEEELi96ENS_12float_e4m3_tEfNS_4arch4Sm90ELb1ELb0ELb0ELb0ELb0ELb0ELb0ELb1ELb1ELb1ELb1ELb0EEENS1_21CollectiveEpilogueFwdINS6_IJSA_SC_SB_EEES9_NS_10bfloat16_tESG_Li384ELb0ELb1ELb1ELb1EEENS1_19SingleTileSchedulerILb0ELb1ELb1ELi192EEEEEEEEEvNT_6ParamsE)
	.align		4
        /*003c*/ 	.word	index@(__assertfail)
	.align		4
        /*0040*/ 	.word	index@(_ZN7cutlass13device_kernelIN5flash11enable_sm90INS1_16FlashAttnFwdSm90INS1_25CollectiveMainloopFwdSm90ILi2EN4cute5tupleIJNS5_1CILi1EEES8_S8_EEENS6_IJNS7_ILi192EEENS7_ILi128EEENS7_ILi96EEEEEELi96ENS_12float_e4m3_tEfNS_4arch4Sm90ELb1ELb0ELb0ELb1ELb0ELb0ELb0ELb1ELb1ELb1ELb1ELb0EEENS1_21CollectiveEpilogueFwdINS6_IJSA_SC_SB_EEES9_NS_10bfloat16_tESG_Li384ELb1ELb1ELb1ELb1EEENS1_36VarlenDynamicPersistentTileSchedulerILi192ELi128ELi384ELi128ELb1ELb1ELb1ELb1ELb1ELb1EEEEEEEEEvNT_6ParamsE)
	.align		4
        /*0044*/ 	.word	index@(__assertfail)
	.align		4
        /*0048*/ 	.word	index@(_ZN7cutlass13device_kernelIN5flash11enable_sm90INS1_16FlashAttnFwdSm90INS1_25CollectiveMainloopFwdSm90ILi2EN4cute5tupleIJNS5_1CILi1EEES8_S8_EEENS6_IJNS7_ILi192EEENS7_ILi128EEENS7_ILi96EEEEEELi96ENS_12float_e4m3_tEfNS_4arch4Sm90ELb1ELb0ELb0ELb1ELb0ELb1ELb0ELb1ELb1ELb1ELb1ELb0EEENS1_21CollectiveEpilogueFwdINS6_IJSA_SC_SB_EEES9_NS_10bfloat16_tESG_Li384ELb1ELb1ELb1ELb1EEENS1_36VarlenDynamicPersistentTileSchedulerILi192ELi128ELi384ELi128ELb1ELb1ELb1ELb1ELb1ELb1EEEEEEEEEvNT_6ParamsE)
	.align		4
        /*004c*/ 	.word	index@(__assertfail)
	.align		4
        /*0050*/ 	.word	0x00000000
	.align		4
        /*0054*/ 	.word	0xfffffffe
	.align		4
        /*0058*/ 	.word	0x00000000
	.align		4
        /*005c*/ 	.word	0xfffffffd
	.align		4
        /*0060*/ 	.word	0x00000000
	.align		4
        /*0064*/ 	.word	0xfffffffc


//--------------------- .nv.constant4             --------------------------
	.section	.nv.constant4,"a",@progbits
	.align	8
	.align		8
.nv.constant4:
        /*0000*/ 	.dword	__assertfail
	.align		8
        /*0008*/ 	.dword	__unnamed_1
	.align		8
        /*0010*/ 	.dword	__unnamed_2
	.align		8
        /*0018*/ 	.dword	__unnamed_3
	.align		8
        /*0020*/ 	.dword	__unnamed_4
	.align		8
        /*0028*/ 	.dword	__unnamed_5
	.align		8
        /*0030*/ 	.dword	__unnamed_6
	.align		8
        /*0038*/ 	.dword	_ZZN5flash28permute_output_fp8_VcolmajorIN4cute6TensorINS1_11ArrayEngineIfLm48EEENS1_6LayoutINS1_5tupleIJNS6_IJNS1_1CILi2EEES8_NS7_ILi12EEEEEENS7_ILi1EEESB_EEENS6_IJNS6_IJSB_S8_NS7_ILi4EEEEEENS7_ILi0EEESF_EEEEEEEEEvRT_E9upper_map
	.align		8
        /*0040*/ 	.dword	_ZN71_INTERNAL_f927cdb7_35_flash_fwd_hdim96_e4m3_split_sm90_cu_21e1f8cb_35564cuda3std3__45__cpo5beginE
	.align		8
        /*0048*/ 	.dword	_ZN71_INTERNAL_f927cdb7_35_flash_fwd_hdim96_e4m3_split_sm90_cu_21e1f8cb_35564cuda3std3__45__cpo3endE
	.align		8
        /*0050*/ 	.dword	_ZN71_INTERNAL_f927cdb7_35_flash_fwd_hdim96_e4m3_split_sm90_cu_21e1f8cb_35564cuda3std3__45__cpo6cbeginE
	.align		8
        /*0058*/ 	.dword	_ZN71_INTERNAL_f927cdb7_35_flash_fwd_hdim96_e4m3_split_sm90_cu_21e1f8cb_35564cuda3std3__45__cpo4cendE
	.align		8
        /*0060*/ 	.dword	_ZN71_INTERNAL_f927cdb7_35_flash_fwd_hdim96_e4m3_split_sm90_cu_21e1f8cb_35564cuda3std3__473_GLOBAL__N__f927cdb7_35_flash_fwd_hdim96_e4m3_split_sm90_cu_21e1f8cb_35566ignoreE
	.align		8
        /*0068*/ 	.dword	_ZN71_INTERNAL_f927cdb7_35_flash_fwd_hdim96_e4m3_split_sm90_cu_21e1f8cb_35564cuda3std3__419piecewise_constructE
	.align		8
        /*0070*/ 	.dword	_ZN71_INTERNAL_f927cdb7_35_flash_fwd_hdim96_e4m3_split_sm90_cu_21e1f8cb_35564cuda3std3__48in_placeE
	.align		8
        /*0078*/ 	.dword	_ZN71_INTERNAL_f927cdb7_35_flash_fwd_hdim96_e4m3_split_sm90_cu_21e1f8cb_35564cuda3std6ranges3__45__cpo4swapE
	.align		8
        /*0080*/ 	.dword	_ZN71_INTERNAL_f927cdb7_35_flash_fwd_hdim96_e4m3_split_sm90_cu_21e1f8cb_35564cuda3std6ranges3__45__cpo9iter_moveE
	.align		8
        /*0088*/ 	.dword	_ZN71_INTERNAL_f927cdb7_35_flash_fwd_hdim96_e4m3_split_sm90_cu_21e1f8cb_35564cute7productE
	.align		8
        /*0090*/ 	.dword	_ZN71_INTERNAL_f927cdb7_35_flash_fwd_hdim96_e4m3_split_sm90_cu_21e1f8cb_35564cute1_E
	.align		8
        /*0098*/ 	.dword	$str$23
	.align		8
        /*00a0*/ 	.dword	$str$24


//--------------------- .text._ZN7cutlass13device_kernelIN5flash11enable_sm90INS1_16FlashAttnFwdSm90INS1_25CollectiveMainloopFwdSm90ILi2EN4cute5tupleIJNS5_1CILi1EEES8_S8_EEENS6_IJNS7_ILi192EEENS7_ILi128EEENS7_ILi96EEEEEELi96ENS_12float_e4m3_tEfNS_4arch4Sm90ELb0ELb0ELb0ELb0ELb0ELb0ELb0ELb1ELb1ELb1ELb1ELb0EEENS1_21CollectiveEpilogueFwdINS6_IJSA_SC_SB_EEES9_NS_10bfloat16_tESG_Li384ELb0ELb1ELb1ELb1EEENS1_19SingleTileSchedulerILb0ELb1ELb1ELi192EEEEEEEEEvNT_6ParamsE --------------------------
	.section	.text._ZN7cutlass13device_kernelIN5flash11enable_sm90INS1_16FlashAttnFwdSm90INS1_25CollectiveMainloopFwdSm90ILi2EN4cute5tupleIJNS5_1CILi1EEES8_S8_EEENS6_IJNS7_ILi192EEENS7_ILi128EEENS7_ILi96EEEEEELi96ENS_12float_e4m3_tEfNS_4arch4Sm90ELb0ELb0ELb0ELb0ELb0ELb0ELb0ELb1ELb1ELb1ELb1ELb0EEENS1_21CollectiveEpilogueFwdINS6_IJSA_SC_SB_EEES9_NS_10bfloat16_tESG_Li384ELb0ELb1ELb1ELb1EEENS1_19SingleTileSchedulerILb0ELb1ELb1ELi192EEEEEEEEEvNT_6ParamsE,"ax",@progbits
	.align	128
.text._ZN7cutlass13device_kernelIN5flash11enable_sm90INS1_16FlashAttnFwdSm90INS1_25CollectiveMainloopFwdSm90ILi2EN4cute5tupleIJNS5_1CILi1EEES8_S8_EEENS6_IJNS7_ILi192EEENS7_ILi128EEENS7_ILi96EEEEEELi96ENS_12float_e4m3_tEfNS_4arch4Sm90ELb0ELb0ELb0ELb0ELb0ELb0ELb0ELb1ELb1ELb1ELb1ELb0EEENS1_21CollectiveEpilogueFwdINS6_IJSA_SC_SB_EEES9_NS_10bfloat16_tESG_Li384ELb0ELb1ELb1ELb1EEENS1_19SingleTileSchedulerILb0ELb1ELb1ELi192EEEEEEEEEvNT_6ParamsE:
        .type           _ZN7cutlass13device_kernelIN5flash11enable_sm90INS1_16FlashAttnFwdSm90INS1_25CollectiveMainloopFwdSm90ILi2EN4cute5tupleIJNS5_1CILi1EEES8_S8_EEENS6_IJNS7_ILi192EEENS7_ILi128EEENS7_ILi96EEEEEELi96ENS_12float_e4m3_tEfNS_4arch4Sm90ELb0ELb0ELb0ELb0ELb0ELb0ELb0ELb1ELb1ELb1ELb1ELb0EEENS1_21CollectiveEpilogueFwdINS6_IJSA_SC_SB_EEES9_NS_10bfloat16_tESG_Li384ELb0ELb1ELb1ELb1EEENS1_19SingleTileSchedulerILb0ELb1ELb1ELi192EEEEEEEEEvNT_6ParamsE,@function
        .size           _ZN7cutlass13device_kernelIN5flash11enable_sm90INS1_16FlashAttnFwdSm90INS1_25CollectiveMainloopFwdSm90ILi2EN4cute5tupleIJNS5_1CILi1EEES8_S8_EEENS6_IJNS7_ILi192EEENS7_ILi128EEENS7_ILi96EEEEEELi96ENS_12float_e4m3_tEfNS_4arch4Sm90ELb0ELb0ELb0ELb0ELb0ELb0ELb0ELb1ELb1ELb1ELb1ELb0EEENS1_21CollectiveEpilogueFwdINS6_IJSA_SC_SB_EEES9_NS_10bfloat16_tESG_Li384ELb0ELb1ELb1ELb1EEENS1_19SingleTileSchedulerILb0ELb1ELb1ELi192EEEEEEEEEvNT_6ParamsE,(.L_x_2276 - _ZN7cutlass13device_kernelIN5flash11enable_sm90INS1_16FlashAttnFwdSm90INS1_25CollectiveMainloopFwdSm90ILi2EN4cute5tupleIJNS5_1CILi1EEES8_S8_EEENS6_IJNS7_ILi192EEENS7_ILi128EEENS7_ILi96EEEEEELi96ENS_12float_e4m3_tEfNS_4arch4Sm90ELb0ELb0ELb0ELb0ELb0ELb0ELb0ELb1ELb1ELb1ELb1ELb0EEENS1_21CollectiveEpilogueFwdINS6_IJSA_SC_SB_EEES9_NS_10bfloat16_tESG_Li384ELb0ELb1ELb1ELb1EEENS1_19SingleTileSchedulerILb0ELb1ELb1ELi192EEEEEEEEEvNT_6ParamsE)
        .other          _ZN7cutlass13device_kernelIN5flash11enable_sm90INS1_16FlashAttnFwdSm90INS1_25CollectiveMainloopFwdSm90ILi2EN4cute5tupleIJNS5_1CILi1EEES8_S8_EEENS6_IJNS7_ILi192EEENS7_ILi128EEENS7_ILi96EEEEEELi96ENS_12float_e4m3_tEfNS_4arch4Sm90ELb0ELb0ELb0ELb0ELb0ELb0ELb0ELb1ELb1ELb1ELb1ELb0EEENS1_21CollectiveEpilogueFwdINS6_IJSA_SC_SB_EEES9_NS_10bfloat16_tESG_Li384ELb0ELb1ELb1ELb1EEENS1_19SingleTileSchedulerILb0ELb1ELb1ELi192EEEEEEEEEvNT_6ParamsE,@"STO_CUDA_ENTRY STV_DEFAULT"
_ZN7cutlass13device_kernelIN5flash11enable_sm90INS1_16FlashAttnFwdSm90INS1_25CollectiveMainloopFwdSm90ILi2EN4cute5tupleIJNS5_1CILi1EEES8_S8_EEENS6_IJNS7_ILi192EEENS7_ILi128EEENS7_ILi96EEEEEELi96ENS_12float_e4m3_tEfNS_4arch4Sm90ELb0ELb0ELb0ELb0ELb0ELb0ELb0ELb1ELb1ELb1ELb1ELb0EEENS1_21CollectiveEpilogueFwdINS6_IJSA_SC_SB_EEES9_NS_10bfloat16_tESG_Li384ELb0ELb1ELb1ELb1EEENS1_19SingleTileSchedulerILb0ELb1ELb1ELi192EEEEEEEEEvNT_6ParamsE:
[----:B------:R-:W0:Y:S01]  /*0000*/  LDC R1, c[0x0][0x28] ;  /* 0x00000a00ff017b82 */ /* 0x000e220000000800 */
[----:B------:R-:W1:Y:S01]  /*0010*/  S2R R28, SR_TID.X ;  /* 0x00000000001c7919 */ /* 0x000e620000002100 */
[----:B------:R-:W-:Y:S01]  /*0020*/  ELECT P0, URZ, PT ;  /* 0x00000000003f782f */ /* 0x000fe20003800000 */
[----:B------:R-:W-:Y:S01]  /*0030*/  BSSY B0, `(.L_x_0) ;  /* 0x000000e000007945 */ /* 0x000fe20003800000 */
[----:B-1----:R-:W-:-:S05]  /*0040*/  SHF.R.U32.HI R16, RZ, 0x5, R28 ;  /* 0x00000005ff107819 */ /* 0x002fca000001161c */
[----:B------:R-:W1:Y:S02]  /*0050*/  SHFL.IDX PT, R0, R16, RZ, 0x1f ;  /* 0x00001fff10007589 */ /* 0x000e6400000e0000 */
[----:B-1----:R-:W-:Y:S02]  /*0060*/  ISETP.EQ.AND P0, PT, R0, RZ, P0 ;  /* 0x000000ff0000720c */ /* 0x002fe40000702270 */
[----:B------:R-:W-:-:S11]  /*0070*/  SHF.R.U32.HI R0, RZ, 0x7, R28 ;  /* 0x00000007ff007819 */ /* 0x000fd6000001161c */
[----:B0-----:R-:W-:Y:S05]  /*0080*/  @!P0 BRA `(.L_x_1) ;  /* 0x0000000000208947 */ /* 0x001fea0003800000 */
[----:B------:R-:W-:Y:S02]  /*0090*/  ULDC.64 UR4, c[0x0][0x198] ;  /* 0x0000660000047ab9 */ /* 0x000fe40000000a00 */
[----:B------:R-:W-:Y:S02]  /*00a0*/  UIADD3 UR6, UP0, UR4, 0x370, URZ ;  /* 0x0000037004067890 */ /* 0x000fe4000ff1e03f */
[----:B------:R-:W-:Y:S02]  /*00b0*/  UIADD3 UR4, UP1, UR4, 0x470, URZ ;  /* 0x0000047004047890 */ /* 0x000fe4000ff3e03f */
[----:B------:R-:W-:Y:S02]  /*00c0*/  UIADD3.X UR7, URZ, UR5, URZ, UP0, !UPT ;  /* 0x000000053f077290 */ /* 0x000fe400087fe43f */
[----:B------:R-:W-:-:S07]  /*00d0*/  UIADD3.X UR5, URZ, UR5, URZ, UP1, !UPT ;  /* 0x000000053f057290 */ /* 0x000fce0008ffe43f */
[----:B------:R0:W-:Y:S02]  /*00e0*/  UTMACCTL.PF [UR6] ;  /* 0x00000000060079b9 */ /* 0x0001e40008040000 */
[----:B------:R0:W-:Y:S02]  /*00f0*/  UTMACCTL.PF [UR4] ;  /* 0x00000000040079b9 */ /* 0x0001e40008040000 */
[----:B0-----:R-:W-:Y:S01]  /*0100*/  NOP ;  /* 0x0000000000007918 */ /* 0x001fe20000000000 */
.L_x_1:
[----:B------:R-:W-:Y:S05]  /*0110*/  BSYNC B0 ;  /* 0x0000000000007941 */ /* 0x000fea0003800000 */
.L_x_0:
[----:B------:R-:W-:Y:S01]  /*0120*/  VOTEU.ANY UP0, P0 ;  /* 0x00000000003f7886 */ /* 0x000fe20000000100 */
[----:B------:R-:W0:Y:S01]  /*0130*/  SHFL.IDX PT, R0, R0, RZ, 0x1f ;  /* 0x00001fff00007589 */ /* 0x000e2200000e0000 */
[----:B------:R-:W-:Y:S01]  /*0140*/  UMOV UR4, 0x80 ;  /* 0x0000008000047882 */ /* 0x000fe20000000000 */
[----:B------:R-:W-:Y:S01]  /*0150*/  UMOV UR7, 0x180 ;  /* 0x0000018000077882 */ /* 0x000fe20000000000 */
[----:B------:R-:W-:Y:S01]  /*0160*/  VOTEU.ANY UP1, P0 ;  /* 0x00000000003f7886 */ /* 0x000fe20000020100 */
[----:B------:R-:W1:Y:S01]  /*0170*/  @UP0 S2UR UR8, SR_CgaCtaId ;  /* 0x00000000000809c3 */ /* 0x000e620000008800 */
[----:B------:R-:W2:Y:S01]  /*0180*/  SHFL.IDX PT, R2, R16, RZ, 0x1f ;  /* 0x00001fff10027589 */ /* 0x000ea200000e0000 */
[----:B------:R-:W-:Y:S01]  /*0190*/  @UP0 UMOV UR6, 0x400 ;  /* 0x0000040000060882 */ /* 0x000fe20000000000 */
[----:B------:R-:W-:-:S04]  /*01a0*/  @UP0 UIADD3 UR4, -UR4, 0x100000, URZ ;  /* 0x0010000004040890 */ /* 0x000fc8000fffe13f */
[----:B------:R-:W-:Y:S02]  /*01b0*/  @UP0 USHF.L.U32 UR5, UR4, 0xb, URZ ;  /* 0x0000000b04050899 */ /* 0x000fe4000800063f */
[----:B------:R-:W-:Y:S01]  /*01c0*/  @UP0 USHF.L.U32 UR4, UR4, 0x1, URZ ;  /* 0x0000000104040899 */ /* 0x000fe2000800063f */
[----:B------:R-:W-:Y:S01]  /*01d0*/  VOTEU.ANY UP2, P0 ;  /* 0x00000000003f7886 */ /* 0x000fe20000040100 */
[----:B0-----:R-:W-:Y:S01]  /*01e0*/  R2UR UR9, R0 ;  /* 0x00000000000972ca */ /* 0x001fe200000e0000 */
[----:B-1----:R-:W-:Y:S01]  /*01f0*/  @UP0 ULEA UR8, UR8, UR6, 0x18 ;  /* 0x0000000608080291 */ /* 0x002fe2000f8ec03f */
[----:B--2---:R-:W-:Y:S01]  /*0200*/  ISETP.NE.AND P1, PT, R2, RZ, PT ;  /* 0x000000ff0200720c */ /* 0x004fe20003f25270 */
[----:B------:R-:W-:-:S04]  /*0210*/  @UP0 UIADD3 UR6, -UR7, 0x100000, URZ ;  /* 0x0010000007060890 */ /* 0x000fc8000fffe13f */
[----:B------:R-:W-:Y:S02]  /*0220*/  @UP0 USHF.L.U32 UR7, UR6, 0xb, URZ ;  /* 0x0000000b06070899 */ /* 0x000fe4000800063f */
[----:B------:R-:W-:-:S04]  /*0230*/  @UP0 USHF.L.U32 UR6, UR6, 0x1, URZ ;  /* 0x0000000106060899 */ /* 0x000fc8000800063f */
[----:B------:R-:W-:Y:S01]  /*0240*/  UISETP.NE.AND UP0, UPT, UR9, URZ, UPT ;  /* 0x0000003f0900728c */ /* 0x000fe2000bf05270 */
[----:B------:R-:W0:Y:S02]  /*0250*/  FENCE.VIEW.ASYNC.S ;  /* 0x00000000000073c6 */ /* 0x000e240000000000 */
[----:B0-----:R0:W1:Y:S05]  /*0260*/  @UP1 SYNCS.EXCH.64 URZ, [UR8+0x17000], UR4 ;  /* 0x01700004083f15b2 */ /* 0x00106a0008000100 */
[----:B------:R0:W2:Y:S01]  /*0270*/  @UP2 SYNCS.EXCH.64 URZ, [UR8+0x17020], UR6 ;  /* 0x01702006083f25b2 */ /* 0x0000a20008000100 */
[----:B------:R-:W-:Y:S05]  /*0280*/  @P1 BRA `(.L_x_2) ;  /* 0x0000000000481947 */ /* 0x000fea0003800000 */
[----:B0-----:R-:W0:Y:S01]  /*0290*/  S2UR UR5, SR_CgaCtaId ;  /* 0x00000000000579c3 */ /* 0x001e220000008800 */
[----:B------:R-:W-:Y:S01]  /*02a0*/  UMOV UR4, 0x400 ;  /* 0x0000040000047882 */ /* 0x000fe20000000000 */
[----:B------:R-:W-:Y:S01]  /*02b0*/  UMOV UR6, 0x1 ;  /* 0x0000000100067882 */ /* 0x000fe20000000000 */
[----:B------:R-:W-:Y:S01]  /*02c0*/  UMOV UR7, 0x3 ;  /* 0x0000000300077882 */ /* 0x000fe20000000000 */
[----:B------:R-:W-:Y:S01]  /*02d0*/  ELECT P0, URZ, PT ;  /* 0x00000000003f782f */ /* 0x000fe20003800000 */
[----:B0-----:R-:W-:Y:S02]  /*02e0*/  ULEA UR8, UR5, UR4, 0x18 ;  /* 0x0000000405087291 */ /* 0x001fe4000f8ec03f */
[----:B------:R-:W-:-:S04]  /*02f0*/  UIADD3 UR4, -UR6, 0x100000, URZ ;  /* 0x0010000006047890 */ /* 0x000fc8000fffe13f */
[----:B------:R-:W-:Y:S02]  /*0300*/  USHF.L.U32 UR5, UR4, 0xb, URZ ;  /* 0x0000000b04057899 */ /* 0x000fe4000800063f */
[----:B------:R-:W-:Y:S02]  /*0310*/  USHF.L.U32 UR4, UR4, 0x1, URZ ;  /* 0x0000000104047899 */ /* 0x000fe4000800063f */
[----:B------:R-:W-:-:S04]  /*0320*/  UIADD3 UR6, -UR7, 0x100000, URZ ;  /* 0x0010000007067890 */ /* 0x000fc8000fffe13f */
[----:B------:R-:W-:Y:S02]  /*0330*/  USHF.L.U32 UR7, UR6, 0xb, URZ ;  /* 0x0000000b06077899 */ /* 0x000fe4000800063f */
[----:B------:R-:W-:Y:S01]  /*0340*/  USHF.L.U32 UR6, UR6, 0x1, URZ ;  /* 0x0000000106067899 */ /* 0x000fe2000800063f */
[----:B------:R-:W0:Y:S03]  /*0350*/  FENCE.VIEW.ASYNC.S ;  /* 0x00000000000073c6 */ /* 0x000e260000000000 */
[----:B0-----:R3:W4:Y:S08]  /*0360*/  SYNCS.EXCH.64 URZ, [UR8+0x17030], UR4 ;  /* 0x01703004083f75b2 */ /* 0x0017300008000100 */
[----:B------:R3:W0:Y:S01]  /*0370*/  SYNCS.EXCH.64 URZ, [UR8+0x17040], UR6 ;  /* 0x01704006083f75b2 */ /* 0x0006220008000100 */
[----:B------:R3:W0:Y:S01]  /*0380*/  SYNCS.EXCH.64 URZ, [UR8+0x17038], UR4 ;  /* 0x01703804083f75b2 */ /* 0x0006220008000100 */
[----:B------:R3:W0:Y:S02]  /*0390*/  SYNCS.EXCH.64 URZ, [UR8+0x17048], UR6 ;  /* 0x01704806083f75b2 */ /* 0x0006240008000100 */
[----:B---3--:R-:W-:Y:S01]  /*03a0*/  NOP ;  /* 0x0000000000007918 */ /* 0x008fe20000000000 */
.L_x_2:
[----:B------:R-:W3:Y:S01]  /*03b0*/  SHFL.IDX PT, R0, R16, RZ, 0x1f ;  /* 0x00001fff10007589 */ /* 0x000ee200000e0000 */
[----:B------:R-:W-:Y:S01]  /*03c0*/  NOP ;  /* 0x0000000000007918 */ /* 0x000fe20000000000 */
[----:B---3--:R-:W-:-:S13]  /*03d0*/  ISETP.NE.AND P0, PT, R0, RZ, PT ;  /* 0x000000ff0000720c */ /* 0x008fda0003f05270 */
        /* <DEDUP_REMOVED lines=14> */
[----:B0-----:R3:W0:Y:S08]  /*04c0*/  SYNCS.EXCH.64 URZ, [UR8+0x17050], UR4 ;  /* 0x01705004083f75b2 */ /* 0x0016300008000100 */
[----:B------:R3:W0:Y:S01]  /*04d0*/  SYNCS.EXCH.64 URZ, [UR8+0x17060], UR6 ;  /* 0x01706006083f75b2 */ /* 0x0006220008000100 */
[----:B------:R3:W0:Y:S01]  /*04e0*/  SYNCS.EXCH.64 URZ, [UR8+0x17058], UR4 ;  /* 0x01705804083f75b2 */ /* 0x0006220008000100 */
[----:B------:R3:W0:Y:S02]  /*04f0*/  SYNCS.EXCH.64 URZ, [UR8+0x17068], UR6 ;  /* 0x01706806083f75b2 */ /* 0x0006240008000100 */
[----:B---3--:R-:W-:Y:S01]  /*0500*/  NOP ;  /* 0x0000000000007918 */ /* 0x008fe20000000000 */
.L_x_3:
[----:B------:R-:W3:Y:S01]  /*0510*/  SHFL.IDX PT, R0, R16, RZ, 0x1f ;  /* 0x00001fff10007589 */ /* 0x000ee200000e0000 */
[----:B------:R-:W-:Y:S01]  /*0520*/  NOP ;  /* 0x0000000000007918 */ /* 0x000fe20000000000 */
[----:B---3--:R-:W-:-:S13]  /*0530*/  ISETP.NE.AND P0, PT, R0, RZ, PT ;  /* 0x000000ff0000720c */ /* 0x008fda0003f05270 */
[----:B------:R-:W-:Y:S05]  /*0540*/  @P0 BRA `(.L_x_4) ;  /* 0x0000000000380947 */ /* 0x000fea0003800000 */
[----:B0-----:R-:W0:Y:S01]  /*0550*/  S2UR UR5, SR_CgaCtaId ;  /* 0x00000000000579c3 */ /* 0x001e220000008800 */
[----:B------:R-:W-:Y:S01]  /*0560*/  UMOV UR4, 0x400 ;  /* 0x0000040000047882 */ /* 0x000fe20000000000 */
[----:B------:R-:W-:Y:S01]  /*0570*/  UMOV UR7, 0x1 ;  /* 0x0000000100077882 */ /* 0x000fe20000000000 */
[----:B------:R-:W-:Y:S01]  /*0580*/  ELECT P0, URZ, PT ;  /* 0x00000000003f782f */ /* 0x000fe20003800000 */
[----:B0-----:R-:W-:Y:S02]  /*0590*/  ULEA UR6, UR5, UR4, 0x18 ;  /* 0x0000000405067291 */ /* 0x001fe4000f8ec03f */
[----:B------:R-:W-:-:S04]  /*05a0*/  UIADD3 UR4, -UR7, 0x100000, URZ ;  /* 0x0010000007047890 */ /* 0x000fc8000fffe13f */
[----:B------:R-:W-:Y:S02]  /*05b0*/  USHF.L.U32 UR5, UR4, 0xb, URZ ;  /* 0x0000000b04057899 */ /* 0x000fe4000800063f */
[----:B------:R-:W-:Y:S01]  /*05c0*/  USHF.L.U32 UR4, UR4, 0x1, URZ ;  /* 0x0000000104047899 */ /* 0x000fe2000800063f */
[----:B------:R-:W0:Y:S11]  /*05d0*/  FENCE.VIEW.ASYNC.S ;  /* 0x00000000000073c6 */ /* 0x000e360000000000 */
[----:B0-----:R3:W0:Y:S01]  /*05e0*/  SYNCS.EXCH.64 URZ, [UR6+0x17070], UR4 ;  /* 0x01707004063f75b2 */ /* 0x0016220008000100 */
[----:B------:R3:W0:Y:S01]  /*05f0*/  SYNCS.EXCH.64 URZ, [UR6+0x17080], UR4 ;  /* 0x01708004063f75b2 */ /* 0x0006220008000100 */
[----:B------:R3:W0:Y:S01]  /*0600*/  SYNCS.EXCH.64 URZ, [UR6+0x17078], UR4 ;  /* 0x01707804063f75b2 */ /* 0x0006220008000100 */
[----:B------:R3:W0:Y:S02]  /*0610*/  SYNCS.EXCH.64 URZ, [UR6+0x17088], UR4 ;  /* 0x01708804063f75b2 */ /* 0x0006240008000100 */
[----:B---3--:R-:W-:Y:S01]  /*0620*/  NOP ;  /* 0x0000000000007918 */ /* 0x008fe20000000000 */
.L_x_4:
        /* <DEDUP_REMOVED lines=22> */
.L_x_5:
        /* <DEDUP_REMOVED lines=22> */
.L_x_6:
[----:B------:R-:W-:Y:S01]  /*08f0*/  PLOP3.LUT P0, PT, PT, PT, UP0, 0x80, 0x0 ;  /* 0x000000000000781c */ /* 0x000fe20003f0f008 */
[----:B------:R-:W-:Y:S01]  /*0900*/  UMOV UR41, 0x1 ;  /* 0x0000000100297882 */ /* 0x000fe20000000000 */
[----:B------:R-:W-:Y:S01]  /*0910*/  NOP ;  /* 0x0000000000007918 */ /* 0x000fe20000000000 */
[----:B------:R-:W-:Y:S01]  /*0920*/  USEL UR41, UR41, 0x2, !UP0 ;  /* 0x0000000229297887 */ /* 0x000fe2000c000000 */
[----:B------:R-:W-:Y:S01]  /*0930*/  BSSY B6, `(.L_x_7) ;  /* 0x0000a85000067945 */ /* 0x000fe20003800000 */
[----:B------:R-:W-:Y:S01]  /*0940*/  ULDC.64 UR44, c[0x0][0x208] ;  /* 0x00008200002c7ab9 */ /* 0x000fe20000000a00 */
[----:B------:R-:W-:Y:S01]  /*0950*/  LOP3.LUT R26, R28, 0x7f, RZ, 0xc0, !PT ;  /* 0x0000007f1c1a7812 */ /* 0x000fe200078ec0ff */
[----:B012-4-:R-:W-:Y:S06]  /*0960*/  BAR.SYNC.DEFER_BLOCKING 0x0 ;  /* 0x0000000000007b1d */ /* 0x017fec0000010000 */
[----:B------:R-:W-:Y:S05]  /*0970*/  @!P0 BRA `(.L_x_8) ;  /* 0x0000007000b48947 */ /* 0x000fea0003800000 */
.L_x_9:
[----:B------:R-:W-:-:S08]  /*0980*/  NOP ;  /* 0x0000000000007918 */ /* 0x000fd00000000000 */
[----:B------:R-:W0:Y:S02]  /*0990*/  USETMAXREG.TRY_ALLOC.CTAPOOL UP0, 0xa0 ;  /* 0x000000a0000079c8 */ /* 0x000e240008000600 */
[----:B0-----:R-:W-:-:S13]  /*09a0*/  PLOP3.LUT P0, PT, PT, PT, UP0, 0x80, 0x0 ;  /* 0x000000000000781c */ /* 0x001fda0003f0f008 */
[----:B------:R-:W-:Y:S05]  /*09b0*/  @!P0 BRA `(.L_x_9) ;  /* 0xfffffffc00f08947 */ /* 0x000fea000383ffff */
[----:B------:R-:W0:Y:S01]  /*09c0*/  S2UR UR6, SR_CTAID.Y ;  /* 0x00000000000679c3 */ /* 0x000e220000002600 */
[----:B------:R-:W-:Y:S02]  /*09d0*/  ULDC UR8, c[0x0][0xc50] ;  /* 0x0003140000087ab9 */ /* 0x000fe40000000800 */
[----:B------:R-:W-:-:S05]  /*09e0*/  UISETP.NE.AND UP0, UPT, UR8, 0x1, UPT ;  /* 0x000000010800788c */ /* 0x000fca000bf05270 */
[----:B------:R-:W1:Y:S06]  /*09f0*/  S2UR UR42, SR_CTAID.Z ;  /* 0x00000000002a79c3 */ /* 0x000e6c0000002700 */
[----:B------:R-:W-:Y:S01]  /*0a00*/  @UP0 ULDC UR4, c[0x0][0xc54] ;  /* 0x0003150000040ab9 */ /* 0x000fe20000000800 */
[----:B------:R-:W-:Y:S01]  /*0a10*/  @UP0 ULDC UR7, c[0x0][0xc58] ;  /* 0x0003160000070ab9 */ /* 0x000fe20000000800 */
[----:B0-----:R-:W-:Y:S02]  /*0a20*/  UIMAD.WIDE.U32 UR4, UR6, UR4, URZ ;  /* 0x00000004060472a5 */ /* 0x001fe4000f8e003f */
[----:B------:R-:W-:-:S02]  /*0a30*/  UMOV UR36, UR6 ;  /* 0x0000000600247c82 */ /* 0x000fc40008000000 */
[----:B------:R-:W-:Y:S01]  /*0a40*/  @UP0 USHF.R.U32.HI UR36, URZ, UR7, UR5 ;  /* 0x000000073f240299 */ /* 0x000fe20008011605 */
[----:B------:R-:W-:Y:S06]  /*0a50*/  BAR.ARV 0x8, 0x200 ;  /* 0x0208000000007b1d */ /* 0x000fec0000002000 */
[----:B-1----:R-:W-:Y:S01]  /*0a60*/  ISETP.LE.AND P0, PT, RZ, UR42, PT ;  /* 0x0000002aff007c0c */ /* 0x002fe2000bf03270 */
[----:B------:R-:W-:-:S04]  /*0a70*/  UIADD3 UR4, -UR36, URZ, URZ ;  /* 0x0000003f24047290 */ /* 0x000fc8000fffe13f */
[----:B------:R-:W-:-:S08]  /*0a80*/  UIMAD UR8, UR8, UR4, UR6 ;  /* 0x00000004080872a4 */ /* 0x000fd0000f8e0206 */
[----:B------:R-:W-:Y:S05]  /*0a90*/  @!P0 BRA `(.L_x_10) ;  /* 0x000000a400b88947 */ /* 0x000fea0003800000 */
[----:B------:R-:W-:Y:S01]  /*0aa0*/  ULDC.64 UR4, c[0x0][0x990] ;  /* 0x0002640000047ab9 */ /* 0x000fe20000000a00 */
[----:B------:R-:W-:Y:S01]  /*0ab0*/  ULDC.64 UR6, c[0x0][0x998] ;  /* 0x0002660000067ab9 */ /* 0x000fe20000000a00 */
[----:B------:R-:W-:Y:S01]  /*0ac0*/  UISETP.NE.U32.AND UP0, UPT, UR4, URZ, UPT ;  /* 0x0000003f0400728c */ /* 0x000fe2000bf05070 */
[----:B------:R-:W-:Y:S01]  /*0ad0*/  IMAD.MOV.U32 R0, RZ, RZ, 0x3f800000 ;  /* 0x3f800000ff007424 */ /* 0x000fe200078e00ff */
[----:B------:R-:W-:Y:S01]  /*0ae0*/  UISETP.NE.U32.AND UP1, UPT, UR6, URZ, UPT ;  /* 0x0000003f0600728c */ /* 0x000fe2000bf25070 */
[----:B------:R-:W-:Y:S01]  /*0af0*/  IMAD.MOV.U32 R5, RZ, RZ, 0x3f800000 ;  /* 0x3f800000ff057424 */ /* 0x000fe200078e00ff */
[----:B------:R-:W-:Y:S02]  /*0b00*/  UISETP.NE.AND.EX UP0, UPT, UR5, URZ, UPT, UP0 ;  /* 0x0000003f0500728c */ /* 0x000fe4000bf05300 */
[----:B------:R-:W-:Y:S02]  /*0b10*/  UISETP.NE.AND.EX UP1, UPT, UR7, URZ, UPT, UP1 ;  /* 0x0000003f0700728c */ /* 0x000fe4000bf25310 */
[----:B------:R-:W-:-:S02]  /*0b20*/  USHF.R.S32.HI UR43, URZ, 0x1f, UR42 ;  /* 0x0000001f3f2b7899 */ /* 0x000fc4000801142a */
[----:B------:R-:W-:Y:S01]  /*0b30*/  PLOP3.LUT P0, PT, PT, PT, UP0, 0x80, 0x0 ;  /* 0x000000000000781c */ /* 0x000fe20003f0f008 */
[----:B------:R-:W-:Y:S01]  /*0b40*/  ULDC UR39, c[0x0][0x424] ;  /* 0x0001090000277ab9 */ /* 0x000fe20000000800 */
[----:B------:R-:W-:-:S03]  /*0b50*/  PLOP3.LUT P1, PT, PT, PT, UP1, 0x80, 0x0 ;  /* 0x000000000000781c */ /* 0x000fc60003f2f018 */
[----:B------:R-:W-:Y:S02]  /*0b60*/  @UP0 ULDC.64 UR12, c[0x0][0x9a8] ;  /* 0x00026a00000c0ab9 */ /* 0x000fe40000000a00 */
[----:B------:R-:W-:Y:S01]  /*0b70*/  @UP1 ULDC.64 UR16, c[0x0][0x9b8] ;  /* 0x00026e0000101ab9 */ /* 0x000fe20000000a00 */
[----:B------:R-:W-:Y:S02]  /*0b80*/  @UP0 UIMAD UR9, UR43, UR12, URZ ;  /* 0x0000000c2b0902a4 */ /* 0x000fe4000f8e023f */
[----:B------:R-:W-:Y:S02]  /*0b90*/  @UP1 UIMAD UR15, UR43, UR16, URZ ;  /* 0x000000102b0f12a4 */ /* 0x000fe4000f8e023f */
[----:B------:R-:W-:Y:S02]  /*0ba0*/  @UP0 UIMAD UR14, UR42, UR13, UR9 ;  /* 0x0000000d2a0e02a4 */ /* 0x000fe4000f8e0209 */
[----:B------:R-:W-:Y:S02]  /*0bb0*/  @UP0 UIMAD.WIDE.U32 UR10, UR42, UR12, URZ ;  /* 0x0000000c2a0a02a5 */ /* 0x000fe4000f8e003f */
[----:B------:R-:W-:-:S02]  /*0bc0*/  @UP0 USHF.R.S32.HI UR9, URZ, 0x1f, UR36 ;  /* 0x0000001f3f090899 */ /* 0x000fc40008011424 */
[----:B------:R-:W-:Y:S02]  /*0bd0*/  @UP1 UIMAD.WIDE.U32 UR12, UR42, UR16, URZ ;  /* 0x000000102a0c12a5 */ /* 0x000fe4000f8e003f */
[----:B------:R-:W-:Y:S02]  /*0be0*/  @UP1 UIMAD UR15, UR42, UR17, UR15 ;  /* 0x000000112a0f12a4 */ /* 0x000fe4000f8e020f */
[----:B------:R-:W-:Y:S01]  /*0bf0*/  @UP1 USHF.R.S32.HI UR20, URZ, 0x1f, UR36 ;  /* 0x0000001f3f141899 */ /* 0x000fe20008011424 */
[----:B------:R-:W-:Y:S01]  /*0c00*/  @UP0 ULDC.64 UR16, c[0x0][0x9b0] ;  /* 0x00026c0000100ab9 */ /* 0x000fe20000000a00 */
[----:B------:R-:W-:Y:S01]  /*0c10*/  @UP1 ULDC.64 UR18, c[0x0][0x9c0] ;  /* 0x0002700000121ab9 */ /* 0x000fe20000000a00 */
[----:B------:R-:W-:Y:S02]  /*0c20*/  @UP0 UIMAD UR9, UR9, UR16, URZ ;  /* 0x00000010090902a4 */ /* 0x000fe4000f8e023f */
[----:B------:R-:W-:Y:S02]  /*0c30*/  @UP0 UIADD3 UR11, UR11, UR14, URZ ;  /* 0x0000000e0b0b0290 */ /* 0x000fe4000fffe03f */
[----:B------:R-:W-:-:S02]  /*0c40*/  @UP1 UIMAD UR14, UR20, UR18, URZ ;  /* 0x00000012140e12a4 */ /* 0x000fc4000f8e023f */
[----:B------:R-:W-:Y:S02]  /*0c50*/  @UP1 UIADD3 UR13, UR13, UR15, URZ ;  /* 0x0000000f0d0d1290 */ /* 0x000fe4000fffe03f */
[----:B------:R-:W-:Y:S02]  /*0c60*/  @UP0 UIMAD UR9, UR36, UR17, UR9 ;  /* 0x00000011240902a4 */ /* 0x000fe4000f8e0209 */
[----:B------:R-:W-:Y:S02]  /*0c70*/  @UP0 UIMAD.WIDE.U32 UR10, UR36, UR16, UR10 ;  /* 0x00000010240a02a5 */ /* 0x000fe4000f8e000a */
[----:B------:R-:W-:Y:S02]  /*0c80*/  @UP1 UIMAD UR14, UR36, UR19, UR14 ;  /* 0x00000013240e12a4 */ /* 0x000fe4000f8e020e */
[----:B------:R-:W-:Y:S02]  /*0c90*/  @UP1 UIMAD.WIDE.U32 UR12, UR36, UR18, UR12 ;  /* 0x00000012240c12a5 */ /* 0x000fe4000f8e000c */
[----:B------:R-:W-:-:S02]  /*0ca0*/  @UP0 UIADD3 UR11, UR11, UR9, URZ ;  /* 0x000000090b0b0290 */ /* 0x000fc4000fffe03f */
[----:B------:R-:W-:Y:S02]  /*0cb0*/  @UP1 UIADD3 UR9, UR13, UR14, URZ ;  /* 0x0000000e0d091290 */ /* 0x000fe4000fffe03f */
[----:B------:R-:W-:Y:S02]  /*0cc0*/  @UP1 ULEA UR6, UP3, UR12, UR6, 0x2 ;  /* 0x000000060c061291 */ /* 0x000fe4000f86103f */
[----:B------:R-:W-:Y:S02]  /*0cd0*/  @UP0 ULEA UR4, UP2, UR10, UR4, 0x2 ;  /* 0x000000040a040291 */ /* 0x000fe4000f84103f */
[----:B------:R-:W-:Y:S02]  /*0ce0*/  @UP1 ULEA.HI.X UR7, UR12, UR7, UR9, 0x2, UP3 ;  /* 0x000000070c071291 */ /* 0x000fe400098f1409 */
[----:B------:R-:W-:Y:S01]  /*0cf0*/  IMAD.U32 R6, RZ, RZ, UR6 ;  /* 0x00000006ff067e24 */ /* 0x000fe2000f8e00ff */
[----:B------:R-:W-:Y:S01]  /*0d00*/  @UP0 ULEA.HI.X UR5, UR10, UR5, UR11, 0x2, UP2 ;  /* 0x000000050a050291 */ /* 0x000fe200090f140b */
[----:B------:R-:W-:-:S02]  /*0d10*/  IMAD.U32 R2, RZ, RZ, UR4 ;  /* 0x00000004ff027e24 */ /* 0x000fc4000f8e00ff */
[----:B------:R-:W-:-:S03]  /*0d20*/  IMAD.U32 R7, RZ, RZ, UR7 ;  /* 0x00000007ff077e24 */ /* 0x000fc6000f8e00ff */
[----:B------:R-:W-:Y:S01]  /*0d30*/  IMAD.U32 R3, RZ, RZ, UR5 ;  /* 0x00000005ff037e24 */ /* 0x000fe2000f8e00ff */
[----:B------:R-:W-:Y:S01]  /*0d40*/  ULDC.64 UR4, c[0x0][0x418] ;  /* 0x0001060000047ab9 */ /* 0x000fe20000000a00 */
[----:B------:R0:W5:Y:S01]  /*0d50*/  @P1 LDG.E R0, desc[UR44][R6.64] ;  /* 0x0000002c06001981 */ /* 0x000162000c1e1900 */
[----:B------:R-:W-:-:S03]  /*0d60*/  UISETP.NE.U32.AND UP0, UPT, UR4, URZ, UPT ;  /* 0x0000003f0400728c */ /* 0x000fc6000bf05070 */
[----:B------:R-:W-:Y:S01]  /*0d70*/  ULDC UR4, c[0x0][0x2f0] ;  /* 0x0000bc0000047ab9 */ /* 0x000fe20000000800 */
[----:B------:R-:W-:Y:S01]  /*0d80*/  UISETP.NE.AND.EX UP0, UPT, UR5, URZ, UPT, UP0 ;  /* 0x0000003f0500728c */ /* 0x000fe2000bf05300 */
[----:B------:R0:W5:Y:S03]  /*0d90*/  @P0 LDG.E R5, desc[UR44][R2.64] ;  /* 0x0000002c02050981 */ /* 0x000166000c1e1900 */
[----:B------:R-:W-:-:S04]  /*0da0*/  USEL UR39, UR39, 0x1, UP0 ;  /* 0x0000000127277887 */ /* 0x000fc80008000000 */
[----:B------:R-:W-:-:S04]  /*0db0*/  UIMAD UR39, UR39, UR4, URZ ;  /* 0x00000004272772a4 */ /* 0x000fc8000f8e023f */
[----:B------:R-:W-:Y:S02]  /*0dc0*/  UISETP.GE.AND UP0, UPT, UR39, 0x1, UPT ;  /* 0x000000012700788c */ /* 0x000fe4000bf06270 */
[----:B------:R-:W-:-:S04]  /*0dd0*/  UIADD3 UR4, UR39, 0x7f, URZ ;  /* 0x0000007f27047890 */ /* 0x000fc8000fffe03f */
[----:B------:R-:W-:Y:S01]  /*0de0*/  PLOP3.LUT P0, PT, PT, PT, UP0, 0x80, 0x0 ;  /* 0x000000000000781c */ /* 0x000fe20003f0f008 */
[----:B------:R-:W-:-:S04]  /*0df0*/  USHF.R.S32.HI UR5, URZ, 0x1f, UR4 ;  /* 0x0000001f3f057899 */ /* 0x000fc80008011404 */
[----:B------:R-:W-:Y:S02]  /*0e00*/  ULEA.HI UR5, UR5, UR4, URZ, 0x7 ;  /* 0x0000000405057291 */ /* 0x000fe4000f8f383f */
[----:B------:R-:W-:Y:S01]  /*0e10*/  ULOP3.LUT UR37, UR8, 0xffff, URZ, 0xc0, !UPT ;  /* 0x0000ffff08257892 */ /* 0x000fe2000f8ec03f */
[----:B------:R-:W-:Y:S01]  /*0e20*/  UMOV UR4, URZ ;  /* 0x0000003f00047c82 */ /* 0x000fe20008000000 */
[----:B------:R-:W-:-:S04]  /*0e30*/  USHF.R.S32.HI UR6, URZ, 0x7, UR5 ;  /* 0x000000073f067899 */ /* 0x000fc80008011405 */
[----:B0-----:R-:W-:Y:S08]  /*0e40*/  @!P0 BRA `(.L_x_11) ;  /* 0x0000000000908947 */ /* 0x001ff00003800000 */
[----:B------:R-:W-:Y:S01]  /*0e50*/  USHF.R.U32.HI UR8, URZ, 0x10, UR8 ;  /* 0x000000103f087899 */ /* 0x000fe20008011608 */
[----:B------:R-:W-:-:S03]  /*0e60*/  UMOV UR4, URZ ;  /* 0x0000003f00047c82 */ /* 0x000fc60008000000 */
[----:B------:R-:W-:-:S11]  /*0e70*/  UISETP.NE.AND UP0, UPT, UR8, URZ, UPT ;  /* 0x0000003f0800728c */ /* 0x000fd6000bf05270 */
[----:B------:R-:W-:Y:S02]  /*0e80*/  @!UP0 ULDC UR8, c[0x0][0x9f0] ;  /* 0x00027c0000088ab9 */ /* 0x000fe40000000800 */
[----:B------:R-:W-:Y:S01]  /*0e90*/  IMAD.U32 R4, RZ, RZ, UR8 ;  /* 0x00000008ff047e24 */ /* 0x000fe2000f8e00ff */
[----:B------:R-:W-:-:S04]  /*0ea0*/  UIADD3 UR7, UR6, -0x1, UR8 ;  /* 0xffffffff06077890 */ /* 0x000fc8000fffe008 */
[-C--:B------:R-:W-:Y:S02]  /*0eb0*/  IABS R2, R4.reuse ;  /* 0x0000000400027213 */ /* 0x080fe40000000000 */
[----:B------:R-:W-:Y:S01]  /*0ec0*/  IMAD.U32 R6, RZ, RZ, UR7 ;  /* 0x00000007ff067e24 */ /* 0x000fe2000f8e00ff */
[----:B------:R-:W-:Y:S01]  /*0ed0*/  IABS R7, R4 ;  /* 0x0000000400077213 */ /* 0x000fe20000000000 */
[----:B------:R-:W-:Y:S01]  /*0ee0*/  ULOP3.LUT UR7, UR7, UR8, URZ, 0x3c, !UPT ;  /* 0x0000000807077292 */ /* 0x000fe2000f8e3c3f */
[----:B------:R-:W-:Y:S02]  /*0ef0*/  R2UR UR11, R2 ;  /* 0x00000000020b72ca */ /* 0x000fe400000e0000 */
[----:B------:R-:W-:-:S05]  /*0f00*/  IABS R6, R6 ;  /* 0x0000000600067213 */ /* 0x000fca0000000000 */
[----:B------:R-:W-:-:S05]  /*0f10*/  IMAD.MOV.U32 R4, RZ, RZ, R6 ;  /* 0x000000ffff047224 */ /* 0x000fca00078e0006 */
[----:B------:R-:W-:Y:S01]  /*0f20*/  R2UR UR10, R4 ;  /* 0x00000000040a72ca */ /* 0x000fe200000e0000 */
[----:B------:R-:W0:Y:S08]  /*0f30*/  I2F.RP R2, UR11 ;  /* 0x0000000b00027d06 */ /* 0x000e300008209400 */
[----:B0-----:R-:W0:Y:S02]  /*0f40*/  MUFU.RCP R2, R2 ;  /* 0x0000000200027308 */ /* 0x001e240000001000 */
[----:B0-----:R-:W-:-:S02]  /*0f50*/  VIADD R3, R2, 0xffffffe ;  /* 0x0ffffffe02037836 */ /* 0x001fc40000000000 */
[----:B------:R-:W-:-:S04]  /*0f60*/  IMAD.MOV R2, RZ, RZ, -R7 ;  /* 0x000000ffff027224 */ /* 0x000fc800078e0a07 */
[----:B------:R-:W0:Y:S02]  /*0f70*/  F2I.FTZ.U32.TRUNC.NTZ R3, R3 ;  /* 0x0000000300037305 */ /* 0x000e24000021f000 */
[----:B0-----:R-:W-:-:S13]  /*0f80*/  R2UR UR5, R3 ;  /* 0x00000000030572ca */ /* 0x001fda00000e0000 */
[----:B------:R-:W-:-:S04]  /*0f90*/  UIADD3 UR9, URZ, -UR5, URZ ;  /* 0x800000053f097290 */ /* 0x000fc8000fffe03f */
[----:B------:R-:W-:-:S04]  /*0fa0*/  UIMAD UR9, UR9, UR11, URZ ;  /* 0x0000000b090972a4 */ /* 0x000fc8000f8e023f */
[----:B------:R-:W-:-:S03]  /*0fb0*/  UIMAD.WIDE.U32 UR4, UR5, UR9, UR4 ;  /* 0x00000009050472a5 */ /* 0x000fc6000f8e0004 */
[----:B------:R-:W-:Y:S01]  /*0fc0*/  R2UR UR9, R2 ;  /* 0x00000000020972ca */ /* 0x000fe200000e0000 */
[----:B------:R-:W-:-:S12]  /*0fd0*/  UIMAD.WIDE.U32 UR4, UR5, UR10, URZ ;  /* 0x0000000a050472a5 */ /* 0x000fd8000f8e003f */
[----:B------:R-:W-:-:S04]  /*0fe0*/  UIMAD UR4, UR5, UR9, UR10 ;  /* 0x00000009050472a4 */ /* 0x000fc8000f8e020a */
[----:B------:R-:W-:-:S11]  /*0ff0*/  UISETP.GT.U32.AND UP1, UPT, UR11, UR4, UPT ;  /* 0x000000040b00728c */ /* 0x000fd6000bf24070 */
[----:B------:R-:W-:Y:S02]  /*1000*/  @!UP1 UIADD3 UR4, UR4, -UR11, URZ ;  /* 0x8000000b04049290 */ /* 0x000fe4000fffe03f */
[----:B------:R-:W-:Y:S02]  /*1010*/  @!UP1 UIADD3 UR5, UR5, 0x1, URZ ;  /* 0x0000000105059890 */ /* 0x000fe4000fffe03f */
[----:B------:R-:W-:Y:S02]  /*1020*/  UISETP.GE.U32.AND UP0, UPT, UR4, UR11, UPT ;  /* 0x0000000b0400728c */ /* 0x000fe4000bf06070 */
[----:B------:R-:W-:-:S09]  /*1030*/  UISETP.GE.AND UP1, UPT, UR7, URZ, UPT ;  /* 0x0000003f0700728c */ /* 0x000fd2000bf26270 */
[----:B------:R-:W-:Y:S02]  /*1040*/  @UP0 UIADD3 UR5, UR5, 0x1, URZ ;  /* 0x0000000105050890 */ /* 0x000fe4000fffe03f */
[----:B------:R-:W-:-:S05]  /*1050*/  UISETP.NE.AND UP0, UPT, UR8, URZ, UPT ;  /* 0x0000003f0800728c */ /* 0x000fca000bf05270 */
[----:B------:R-:W-:Y:S02]  /*1060*/  UMOV UR4, UR5 ;  /* 0x0000000500047c82 */ /* 0x000fe40008000000 */
[----:B------:R-:W-:-:S04]  /*1070*/  @!UP1 UIADD3 UR4, -UR4, URZ, URZ ;  /* 0x0000003f04049290 */ /* 0x000fc8000fffe13f */
[----:B------:R-:W-:-:S12]  /*1080*/  @!UP0 ULOP3.LUT UR4, URZ, UR8, URZ, 0x33, !UPT ;  /* 0x000000083f048292 */ /* 0x000fd8000f8e333f */
.L_x_11:
[----:B------:R-:W-:Y:S01]  /*1090*/  UIMAD UR37, UR37, UR4, URZ ;  /* 0x00000004252572a4 */ /* 0x000fe2000f8e023f */
[----:B------:R-:W-:Y:S02]  /*10a0*/  IMAD.U32 R2, RZ, RZ, UR6 ;  /* 0x00000006ff027e24 */ /* 0x000fe4000f8e00ff */
[----:B-----5:R-:W-:Y:S01]  /*10b0*/  FMUL.FTZ R0, R5, R0 ;  /* 0x0000000005007220 */ /* 0x020fe20000410000 */
[----:B------:R-:W-:Y:S01]  /*10c0*/  IMAD.U32 R3, RZ, RZ, UR4 ;  /* 0x00000004ff037e24 */ /* 0x000fe2000f8e00ff */
[----:B------:R-:W-:Y:S01]  /*10d0*/  ULDC UR4, c[0x0][0x988] ;  /* 0x0002620000047ab9 */ /* 0x000fe20000000800 */
[----:B------:R-:W-:Y:S02]  /*10e0*/  VIADD R16, R28, 0xffffff80 ;  /* 0xffffff801c107836 */ /* 0x000fe40000000000 */
[----:B------:R-:W-:Y:S01]  /*10f0*/  FMUL.FTZ R0, R0, UR4 ;  /* 0x0000000400007c20 */ /* 0x000fe20008410000 */
[----:B------:R-:W-:Y:S01]  /*1100*/  PLOP3.LUT P0, PT, PT, PT, PT, 0x80, 0x0 ;  /* 0x000000000000781c */ /* 0x000fe20003f0f070 */
[----:B------:R-:W-:Y:S01]  /*1110*/  IMAD.MOV.U32 R13, RZ, RZ, RZ ;  /* 0x000000ffff0d7224 */ /* 0x000fe200078e00ff */
[----:B------:R-:W-:-:S02]  /*1120*/  VIADDMNMX R2, R3, UR37, R2, PT ;  /* 0x0000002503027c46 */ /* 0x000fc4000b800102 */
[----:B------:R-:W-:Y:S02]  /*1130*/  CS2R R94, SRZ ;  /* 0x00000000005e7805 */ /* 0x000fe4000001ff00 */
[----:B------:R-:W-:Y:S01]  /*1140*/  R2UR UR46, R0 ;  /* 0x00000000002e72ca */ /* 0x000fe200000e0000 */
[----:B------:R-:W-:Y:S01]  /*1150*/  IMAD.MOV.U32 R0, RZ, RZ, RZ ;  /* 0x000000ffff007224 */ /* 0x000fe200078e00ff */
[----:B------:R-:W-:Y:S02]  /*1160*/  R2UR UR40, R2 ;  /* 0x00000000022872ca */ /* 0x000fe400000e0000 */
[----:B------:R-:W-:Y:S02]  /*1170*/  CS2R R2, SRZ ;  /* 0x0000000000027805 */ /* 0x000fe4000001ff00 */
[----:B------:R-:W-:Y:S02]  /*1180*/  CS2R R90, SRZ ;  /* 0x00000000005a7805 */ /* 0x000fe4000001ff00 */
[----:B------:R-:W-:-:S02]  /*1190*/  CS2R R4, SRZ ;  /* 0x0000000000047805 */ /* 0x000fc4000001ff00 */
[----:B------:R-:W-:Y:S02]  /*11a0*/  CS2R R8, SRZ ;  /* 0x0000000000087805 */ /* 0x000fe4000001ff00 */
[----:B------:R-:W-:Y:S02]  /*11b0*/  CS2R R14, SRZ ;  /* 0x00000000000e7805 */ /* 0x000fe4000001ff00 */
[----:B------:R-:W-:Y:S02]  /*11c0*/  CS2R R102, SRZ ;  /* 0x0000000000667805 */ /* 0x000fe4000001ff00 */
[----:B------:R-:W-:Y:S02]  /*11d0*/  CS2R R98, SRZ ;  /* 0x0000000000627805 */ /* 0x000fe4000001ff00 */
[----:B------:R-:W-:Y:S02]  /*11e0*/  CS2R R10, SRZ ;  /* 0x00000000000a7805 */ /* 0x000fe4000001ff00 */
[----:B------:R-:W-:-:S02]  /*11f0*/  CS2R R18, SRZ ;  /* 0x0000000000127805 */ /* 0x000fc4000001ff00 */
[----:B------:R-:W-:Y:S02]  /*1200*/  CS2R R110, SRZ ;  /* 0x00000000006e7805 */ /* 0x000fe4000001ff00 */
[----:B------:R-:W-:Y:S02]  /*1210*/  CS2R R106, SRZ ;  /* 0x00000000006a7805 */ /* 0x000fe4000001ff00 */
[----:B------:R-:W-:Y:S01]  /*1220*/  CS2R R20, SRZ ;  /* 0x0000000000147805 */ /* 0x000fe2000001ff00 */
[----:B------:R-:W-:Y:S01]  /*1230*/  UISETP.GT.AND UP0, UPT, UR40, UR37, UPT ;  /* 0x000000252800728c */ /* 0x000fe2000bf04270 */
[----:B------:R-:W-:Y:S01]  /*1240*/  IMAD.MOV.U32 R58, RZ, RZ, RZ ;  /* 0x000000ffff3a7224 */ /* 0x000fe200078e00ff */
[----:B------:R-:W-:Y:S01]  /*1250*/  CS2R R118, SRZ ;  /* 0x0000000000767805 */ /* 0x000fe2000001ff00 */
[----:B------:R-:W-:Y:S01]  /*1260*/  IMAD.MOV.U32 R17, RZ, RZ, RZ ;  /* 0x000000ffff117224 */ /* 0x000fe200078e00ff */
[----:B------:R-:W-:Y:S02]  /*1270*/  CS2R R114, SRZ ;  /* 0x0000000000727805 */ /* 0x000fe4000001ff00 */
[----:B------:R-:W-:-:S02]  /*1280*/  CS2R R22, SRZ ;  /* 0x0000000000167805 */ /* 0x000fc4000001ff00 */
[----:B------:R-:W-:Y:S01]  /*1290*/  PLOP3.LUT P1, PT, PT, PT, UP0, 0x80, 0x0 ;  /* 0x000000000000781c */ /* 0x000fe20003f2f008 */
[----:B------:R-:W-:Y:S01]  /*12a0*/  IMAD.MOV.U32 R124, RZ, RZ, RZ ;  /* 0x000000ffff7c7224 */ /* 0x000fe200078e00ff */
[----:B------:R-:W-:Y:S01]  /*12b0*/  CS2R R126, SRZ ;  /* 0x00000000007e7805 */ /* 0x000fe2000001ff00 */
[----:B------:R-:W-:Y:S01]  /*12c0*/  IMAD.MOV.U32 R47, RZ, RZ, RZ ;  /* 0x000000ffff2f7224 */ /* 0x000fe200078e00ff */
[----:B------:R-:W-:Y:S01]  /*12d0*/  CS2R R122, SRZ ;  /* 0x00000000007a7805 */ /* 0x000fe2000001ff00 */
[----:B------:R-:W-:Y:S01]  /*12e0*/  IMAD.MOV.U32 R24, RZ, RZ, RZ ;  /* 0x000000ffff187224 */ /* 0x000fe200078e00ff */
[----:B------:R-:W-:Y:S01]  /*12f0*/  CS2R R134, SRZ ;  /* 0x0000000000867805 */ /* 0x000fe2000001ff00 */
[----:B------:R-:W-:Y:S01]  /*1300*/  IMAD.MOV.U32 R132, RZ, RZ, RZ ;  /* 0x000000ffff847224 */ /* 0x000fe200078e00ff */
[----:B------:R-:W-:Y:S01]  /*1310*/  CS2R R130, SRZ ;  /* 0x0000000000827805 */ /* 0x000fe2000001ff00 */
[----:B------:R-:W-:Y:S02]  /*1320*/  IMAD.MOV.U32 R51, RZ, RZ, RZ ;  /* 0x000000ffff337224 */ /* 0x000fe400078e00ff */
[----:B------:R-:W-:-:S02]  /*1330*/  IMAD.MOV.U32 R28, RZ, RZ, RZ ;  /* 0x000000ffff1c7224 */ /* 0x000fc400078e00ff */
[----:B------:R-:W-:Y:S05]  /*1340*/  @!P1 BRA `(.L_x_12) ;  /* 0x0000004800689947 */ /* 0x000fea0003800000 */
[----:B------:R-:W-:Y:S01]  /*1350*/  SHF.R.S32.HI R3, RZ, 0x1f, R16 ;  /* 0x0000001fff037819 */ /* 0x000fe20000011410 */
[----:B------:R-:W0:Y:S01]  /*1360*/  S2UR UR7, SR_CgaCtaId ;  /* 0x00000000000779c3 */ /* 0x000e220000008800 */
[----:B------:R-:W-:Y:S02]  /*1370*/  UMOV UR38, 0x400 ;  /* 0x0000040000267882 */ /* 0x000fe40000000000 */
[----:B------:R-:W-:-:S04]  /*1380*/  LEA.HI R17, R3, R16, RZ, 0x7 ;  /* 0x0000001003117211 */ /* 0x000fc800078f38ff */
[----:B------:R-:W-:-:S06]  /*1390*/  SHF.R.S32.HI R0, RZ, 0x7, R17 ;  /* 0x00000007ff007819 */ /* 0x000fcc0000011411 */
[----:B------:R-:W1:Y:S01]  /*13a0*/  SHFL.IDX PT, R0, R0, RZ, 0x1f ;  /* 0x00001fff00007589 */ /* 0x000e6200000e0000 */
[----:B0-----:R-:W-:Y:S01]  /*13b0*/  ULEA UR38, UR7, UR38, 0x18 ;  /* 0x0000002607267291 */ /* 0x001fe2000f8ec03f */
[----:B-1----:R-:W-:-:S13]  /*13c0*/  R2UR UR6, R0 ;  /* 0x00000000000672ca */ /* 0x002fda00000e0000 */
[----:B------:R-:W-:Y:S02]  /*13d0*/  UIMAD.WIDE UR4, UR6, 0x55555556, URZ ;  /* 0x55555556060478a5 */ /* 0x000fe4000f8e023f */
[----:B------:R-:W-:Y:S02]  /*13e0*/  UIADD3 UR4, UR38, 0xc400, URZ ;  /* 0x0000c40026047890 */ /* 0x000fe4000fffe03f */
[----:B------:R-:W-:Y:S02]  /*13f0*/  ULEA.HI UR5, UR5, UR5, URZ, 0x1 ;  /* 0x0000000505057291 */ /* 0x000fe4000f8f083f */
[----:B------:R-:W-:Y:S02]  /*1400*/  ULOP3.LUT UP0, URZ, UR4, 0x3ff, URZ, 0xc0, !UPT ;  /* 0x000003ff043f7892 */ /* 0x000fe4000f80c03f */
[----:B------:R-:W-:-:S04]  /*1410*/  UIMAD UR5, UR5, -0x3, UR6 ;  /* 0xfffffffd050578a4 */ /* 0x000fc8000f8e0206 */
[----:B------:R-:W-:Y:S01]  /*1420*/  PLOP3.LUT P0, PT, PT, PT, UP0, 0x80, 0x0 ;  /* 0x000000000000781c */ /* 0x000fe20003f0f008 */
[----:B------:R-:W-:-:S04]  /*1430*/  ULEA UR5, UR5, UR4, 0xb ;  /* 0x0000000405057291 */ /* 0x000fc8000f8e583f */
[----:B------:R-:W-:-:S04]  /*1440*/  USHF.R.U32.HI UR5, URZ, 0x4, UR5 ;  /* 0x000000043f057899 */ /* 0x000fc80008011605 */
[----:B------:R-:W-:-:S04]  /*1450*/  ULOP3.LUT UR47, UR5, 0x3fff, URZ, 0xc0, !UPT ;  /* 0x00003fff052f7892 */ /* 0x000fc8000f8ec03f */
[----:B------:R-:W-:Y:S08]  /*1460*/  @!P0 BRA `(.L_x_13) ;  /* 0x0000000000408947 */ /* 0x000ff00003800000 */
[----:B------:R-:W-:Y:S01]  /*1470*/  MOV R0, 0x0 ;  /* 0x0000000000007802 */ /* 0x000fe20000000f00 */
[----:B------:R-:W-:Y:S01]  /*1480*/  ULDC.64 UR4, c[0x4][0x98] ;  /* 0x0100260000047ab9 */ /* 0x000fe20000000a00 */
[----:B------:R-:W-:Y:S01]  /*1490*/  ULDC.64 UR6, c[0x4][0x30] ;  /* 0x01000c0000067ab9 */ /* 0x000fe20000000a00 */
[----:B------:R-:W-:Y:S01]  /*14a0*/  IMAD.U32 R4, RZ, RZ, UR4 ;  /* 0x00000004ff047e24 */ /* 0x000fe2000f8e00ff */
[----:B------:R0:W1:Y:S01]  /*14b0*/  LDC.64 R2, c[0x4][R0] ;  /* 0x0100000000027b82 */ /* 0x0000620000000a00 */
[----:B------:R-:W-:Y:S01]  /*14c0*/  IMAD.U32 R5, RZ, RZ, UR5 ;  /* 0x00000005ff057e24 */ /* 0x000fe2000f8e00ff */
[----:B------:R-:W-:Y:S01]  /*14d0*/  ULDC.64 UR4, c[0x4][0xa0] ;  /* 0x0100280000047ab9 */ /* 0x000fe20000000a00 */
[----:B------:R-:W-:Y:S02]  /*14e0*/  IMAD.U32 R10, RZ, RZ, UR6 ;  /* 0x00000006ff0a7e24 */ /* 0x000fe4000f8e00ff */
[----:B------:R-:W-:Y:S02]  /*14f0*/  IMAD.U32 R6, RZ, RZ, UR4 ;  /* 0x00000004ff067e24 */ /* 0x000fe4000f8e00ff */
[----:B------:R-:W-:-:S02]  /*1500*/  IMAD.U32 R7, RZ, RZ, UR5 ;  /* 0x00000005ff077e24 */ /* 0x000fc4000f8e00ff */
[----:B------:R-:W-:Y:S02]  /*1510*/  IMAD.U32 R11, RZ, RZ, UR7 ;  /* 0x00000007ff0b7e24 */ /* 0x000fe4000f8e00ff */
[----:B------:R-:W-:Y:S02]  /*1520*/  IMAD.MOV.U32 R8, RZ, RZ, 0x70 ;  /* 0x00000070ff087424 */ /* 0x000fe400078e00ff */
[----:B------:R-:W-:Y:S02]  /*1530*/  IMAD.MOV.U32 R12, RZ, RZ, 0x1 ;  /* 0x00000001ff0c7424 */ /* 0x000fe400078e00ff */
[----:B0-----:R-:W-:-:S07]  /*1540*/  IMAD.MOV.U32 R13, RZ, RZ, RZ ;  /* 0x000000ffff0d7224 */ /* 0x001fce00078e00ff */
[----:B------:R-:W-:-:S07]  /*1550*/  LEPC R20, `(.L_x_13) ;  /* 0x000000001014794e */ /* 0x000fce0000000000 */
[----:B-1----:R-:W-:Y:S05]  /*1560*/  CALL.ABS.NOINC R2 ;  /* 0x0000000002007343 */ /* 0x002fea0003c00000 */
.L_x_13:
[----:B------:R-:W-:-:S04]  /*1570*/  SHF.L.U32 R0, RZ, 0x1f, RZ ;  /* 0x0000001fff007819 */ /* 0x000fc800000006ff */
[----:B------:R-:W0:Y:S02]  /*1580*/  SYNCS.PHASECHK.TRANS64.TRYWAIT P0, [UR38+0x17000], R0 ;  /* 0x01700000ff0075a7 */ /* 0x000e240008000166 */
[----:B0-----:R-:W-:Y:S05]  /*1590*/  @!P0 BRA `(.L_x_14) ;  /* 0x0000009c00008947 */ /* 0x001fea0003800000 */
.L_x_99:
[----:B------:R-:W-:-:S06]  /*15a0*/  ULOP3.LUT UR4, UR41, 0x1, URZ, 0xfc, !UPT ;  /* 0x0000000129047892 */ /* 0x000fcc000f8efc3f */
[----:B------:R-:W-:-:S05]  /*15b0*/  IMAD.U32 R2, RZ, RZ, UR4 ;  /* 0x00000004ff027e24 */ /* 0x000fca000f8e00ff */
[----:B------:R-:W-:-:S13]  /*15c0*/  ISETP.NE.AND P0, PT, R2, 0x3, PT ;  /* 0x000000030200780c */ /* 0x000fda0003f05270 */
[----:B------:R-:W-:Y:S05]  /*15d0*/  @!P0 BRA `(.L_x_15) ;  /* 0x0000000000048947 */ /* 0x000fea0003800000 */
[----:B------:R-:W-:Y:S01]  /*15e0*/  BPT.TRAP 0x1 ;  /* 0x000000040000795c */ /* 0x000fe20000300000 */
.L_x_15:
[----:B------:R1:W2:Y:S01]  /*15f0*/  SYNCS.PHASECHK.TRANS64.TRYWAIT P2, [UR38+0x17030], R0 ;  /* 0x01703000ff0075a7 */ /* 0x0002a20008040166 */
[----:B------:R-:W-:Y:S05]  /*1600*/  @!P0 BRA `(.L_x_16) ;  /* 0x0000000000048947 */ /* 0x000fea0003800000 */
[----:B------:R-:W-:Y:S01]  /*1610*/  BPT.TRAP 0x1 ;  /* 0x000000040000795c */ /* 0x000fe20000300000 */
.L_x_16:
[----:B------:R-:W-:Y:S01]  /*1620*/  ISETP.NE.AND P1, PT, R26, RZ, PT ;  /* 0x000000ff1a00720c */ /* 0x000fe20003f25270 */
[----:B------:R-:W-:Y:S01]  /*1630*/  IMAD.U32 R2, RZ, RZ, UR47 ;  /* 0x0000002fff027e24 */ /* 0x000fe2000f8e00ff */
[----:B--2---:R-:W-:Y:S11]  /*1640*/  @P2 BRA `(.L_x_17) ;  /* 0x0000000000082947 */ /* 0x004ff60003800000 */
[----:B------:R-:W2:Y:S02]  /*1650*/  SYNCS.PHASECHK.TRANS64.TRYWAIT P2, [UR38+0x17030], R0 ;  /* 0x01703000ff0075a7 */ /* 0x000ea40008040166 */
[----:B--2---:R-:W-:Y:S05]  /*1660*/  @!P2 BRA `(.L_x_18) ;  /* 0x0000009800e4a947 */ /* 0x004fea0003800000 */
.L_x_17:
[----:B------:R-:W-:Y:S05]  /*1670*/  WARPSYNC.ALL ;  /* 0x0000000000007948 */ /* 0x000fea0003800000 */
[----:B01----:R-:W-:Y:S01]  /*1680*/  IMAD.MOV.U32 R0, RZ, RZ, RZ ;  /* 0x000000ffff007224 */ /* 0x003fe200078e00ff */
[----:B------:R-:W-:Y:S01]  /*1690*/  LOP3.LUT R2, R2, 0x10000, RZ, 0xfc, !PT ;  /* 0x0001000002027812 */ /* 0x000fe200078efcff */
[----:B------:R-:W-:Y:S02]  /*16a0*/  IMAD.MOV.U32 R89, RZ, RZ, RZ ;  /* 0x000000ffff597224 */ /* 0x000fe400078e00ff */
[----:B------:R-:W-:Y:S01]  /*16b0*/  IMAD.MOV.U32 R3, RZ, RZ, -0x3ffffff0 ;  /* 0xc0000010ff037424 */ /* 0x000fe200078e00ff */
[----:B------:R-:W-:Y:S01]  /*16c0*/  UIADD3 UR4, UR38, 0x10c00, URZ ;  /* 0x00010c0026047890 */ /* 0x000fe2000fffe03f */
[----:B------:R-:W-:Y:S01]  /*16d0*/  R2UR UR8, R2 ;  /* 0x00000000020872ca */ /* 0x000fe200000e0000 */
[----:B------:R-:W-:-:S02]  /*16e0*/  WARPGROUP.ARRIVE ;  /* 0x00000000000079c5 */ /* 0x000fc40000000000 */
[----:B------:R-:W-:Y:S01]  /*16f0*/  R2UR UR9, R3 ;  /* 0x00000000030972ca */ /* 0x000fe200000e0000 */
[----:B------:R-:W-:Y:S01]  /*1700*/  USHF.R.U32.HI UR4, URZ, 0x4, UR4 ;  /* 0x000000043f047899 */ /* 0x000fe20008011604 */
[----:B------:R-:W-:Y:S01]  /*1710*/  R2UR UR12, R2 ;  /* 0x00000000020c72ca */ /* 0x000fe200000e0000 */
[----:B------:R-:W-:Y:S01]  /*1720*/  UMOV UR11, 0xc0000010 ;  /* 0xc0000010000b7882 */ /* 0x000fe20000000000 */
[----:B------:R-:W-:Y:S01]  /*1730*/  UMOV UR13, 0xc0000010 ;  /* 0xc0000010000d7882 */ /* 0x000fe20000000000 */
[----:B------:R-:W-:Y:S01]  /*1740*/  ULOP3.LUT UR4, UR4, 0x3fff, URZ, 0xc0, !UPT ;  /* 0x00003fff04047892 */ /* 0x000fe2000f8ec03f */
[----:B------:R-:W-:Y:S01]  /*1750*/  LOP3.LUT R17, R17, 0xffffff80, RZ, 0xc0, !PT ;  /* 0xffffff8011117812 */ /* 0x000fe200078ec0ff */
[----:B------:R-:W-:Y:S01]  /*1760*/  UMOV UR15, 0xc0000010 ;  /* 0xc0000010000f7882 */ /* 0x000fe20000000000 */
[----:B------:R-:W-:Y:S01]  /*1770*/  IMAD.MOV.U32 R5, RZ, RZ, -0x2 ;  /* 0xfffffffeff057424 */ /* 0x000fe200078e00ff */
[----:B------:R-:W-:Y:S01]  /*1780*/  ULOP3.LUT UR20, UR4, 0x10000, URZ, 0xfc, !UPT ;  /* 0x0001000004147892 */ /* 0x000fe2000f8efc3f */
[----:B------:R-:W-:Y:S01]  /*1790*/  P2R R8, PR, RZ, 0x2 ;  /* 0x00000002ff087803 */ /* 0x000fe20000000000 */
[----:B------:R-:W-:Y:S01]  /*17a0*/  IMAD.IADD R17, R16, 0x1, -R17 ;  /* 0x0000000110117824 */ /* 0x000fe200078e0a11 */
[----:B------:R-:W-:Y:S01]  /*17b0*/  P2R R6, PR, RZ, 0x1 ;  /* 0x00000001ff067803 */ /* 0x000fe20000000000 */
[----:B------:R-:W-:Y:S01]  /*17c0*/  UIADD3 UR14, UR20, 0x200, URZ ;  /* 0x00000200140e7890 */ /* 0x000fe2000fffe03f */
[----:B------:R-:W-:Y:S01]  /*17d0*/  IMAD.U32 R23, RZ, RZ, UR46 ;  /* 0x0000002eff177e24 */ /* 0x000fe2000f8e00ff */
[----:B------:R-:W0:Y:S01]  /*17e0*/  S2UR UR7, SR_CgaCtaId ;  /* 0x00000000000779c3 */ /* 0x000e220000008800 */
[----:B------:R-:W-:Y:S01]  /*17f0*/  UMOV UR10, UR20 ;  /* 0x00000014000a7c82 */ /* 0x000fe20008000000 */
[----:B------:R-:W-:Y:S01]  /*1800*/  SHF.R.S32.HI R4, RZ, 0x1f, R17 ;  /* 0x0000001fff047819 */ /* 0x000fe20000011411 */
[----:B------:R-:W-:Y:S01]  /*1810*/  QGMMA.64x128x32.F32.E4M3.E4M3 R24, gdesc[UR8], RZ, !UPT, gsb0 ;  /* 0x01e00000081879f3 */ /* 0x000fe2000c0008ff */
[----:B------:R-:W-:Y:S01]  /*1820*/  UIADD3 UR8, UR12, 0x180, URZ ;  /* 0x000001800c087890 */ /* 0x000fe2000fffe03f */
[--C-:B------:R-:W-:Y:S01]  /*1830*/  IMAD.MOV.U32 R88, RZ, RZ, R89.reuse ;  /* 0x000000ffff587224 */ /* 0x100fe200078e0059 */
[----:B------:R-:W-:Y:S01]  /*1840*/  UIADD3 UR10, UR20, 0x100, URZ ;  /* 0x00000100140a7890 */ /* 0x000fe2000fffe03f */
[----:B------:R-:W-:Y:S01]  /*1850*/  LEA.HI R4, R4, R17, RZ, 0x2 ;  /* 0x0000001104047211 */ /* 0x000fe200078f10ff */
[----:B------:R-:W-:Y:S01]  /*1860*/  UMOV UR9, 0xc0000010 ;  /* 0xc000001000097882 */ /* 0x000fe20000000000 */
[----:B------:R-:W-:Y:S01]  /*1870*/  UMOV UR11, 0xc0000010 ;  /* 0xc0000010000b7882 */ /* 0x000fe20000000000 */
[----:B------:R-:W-:Y:S01]  /*1880*/  UIADD3 UR12, UR12, 0x300, URZ ;  /* 0x000003000c0c7890 */ /* 0x000fe2000fffe03f */
[----:B------:R-:W-:Y:S01]  /*1890*/  LOP3.LUT R4, R4, 0x7ffffffc, RZ, 0xc0, !PT ;  /* 0x7ffffffc04047812 */ /* 0x000fe200078ec0ff */
[----:B------:R-:W-:Y:S01]  /*18a0*/  UMOV UR4, URZ ;  /* 0x0000003f00047c82 */ /* 0x000fe20008000000 */
[----:B------:R-:W-:-:S02]  /*18b0*/  IMAD.MOV.U32 R91, RZ, RZ, R89 ;  /* 0x000000ffff5b7224 */ /* 0x000fc400078e0059 */
[--C-:B------:R-:W-:Y:S02]  /*18c0*/  IMAD.MOV.U32 R90, RZ, RZ, R89.reuse ;  /* 0x000000ffff5a7224 */ /* 0x100fe400078e0059 */
[----:B------:R-:W-:Y:S02]  /*18d0*/  IMAD.IADD R4, R17, 0x1, -R4 ;  /* 0x0000000111047824 */ /* 0x000fe400078e0a04 */
[----:B------:R-:W-:Y:S02]  /*18e0*/  IMAD.MOV.U32 R93, RZ, RZ, R89 ;  /* 0x000000ffff5d7224 */ /* 0x000fe400078e0059 */
[----:B------:R-:W-:Y:S02]  /*18f0*/  IMAD R4, R4, R5, 0x80 ;  /* 0x0000008004047424 */ /* 0x000fe400078e0205 */
[----:B------:R-:W-:Y:S01]  /*1900*/  IMAD.U32 R5, RZ, RZ, UR40 ;  /* 0x00000028ff057e24 */ /* 0x000fe2000f8e00ff */
[----:B------:R-:W-:Y:S01]  /*1910*/  UIADD3 UR40, UR40, -0x2, URZ ;  /* 0xfffffffe28287890 */ /* 0x000fe2000fffe03f */
[----:B------:R-:W-:-:S02]  /*1920*/  VIADD R4, R4, UR39 ;  /* 0x0000002704047c36 */ /* 0x000fc40008000000 */
[--C-:B------:R-:W-:Y:S01]  /*1930*/  IMAD.MOV.U32 R92, RZ, RZ, R89.reuse ;  /* 0x000000ffff5c7224 */ /* 0x100fe200078e0059 */
[----:B------:R-:W-:Y:S01]  /*1940*/  UISETP.GE.AND UP0, UPT, UR40, UR37, UPT ;  /* 0x000000252800728c */ /* 0x000fe2000bf06270 */
[----:B------:R-:W-:Y:S02]  /*1950*/  IMAD R5, R5, -0x80, R4 ;  /* 0xffffff8005057824 */ /* 0x000fe400078e0204 */
[--C-:B------:R-:W-:Y:S02]  /*1960*/  IMAD.MOV.U32 R95, RZ, RZ, R89.reuse ;  /* 0x000000ffff5f7224 */ /* 0x100fe400078e0059 */
[--C-:B------:R-:W-:Y:S01]  /*1970*/  IMAD.MOV.U32 R94, RZ, RZ, R89.reuse ;  /* 0x000000ffff5e7224 */ /* 0x100fe200078e0059 */
[C---:B------:R-:W-:Y:S01]  /*1980*/  ISETP.GT.AND P4, PT, R5.reuse, RZ, PT ;  /* 0x000000ff0500720c */ /* 0x040fe20003f84270 */
[--C-:B------:R-:W-:Y:S01]  /*1990*/  IMAD.MOV.U32 R97, RZ, RZ, R89.reuse ;  /* 0x000000ffff617224 */ /* 0x100fe200078e0059 */
[C---:B------:R-:W-:Y:S01]  /*19a0*/  ISETP.GT.AND P3, PT, R5.reuse, 0x1, PT ;  /* 0x000000010500780c */ /* 0x040fe20003f64270 */
        /* <DEDUP_REMOVED lines=9> */
[----:B------:R-:W-:Y:S01]  /*1a40*/  ISETP.GT.AND P0, PT, R5, 0x60, PT ;  /* 0x000000600500780c */ /* 0x000fe20003f04270 */
[----:B------:R-:W-:-:S02]  /*1a50*/  IMAD.MOV.U32 R103, RZ, RZ, R89 ;  /* 0x000000ffff677224 */ /* 0x000fc400078e0059 */
[--C-:B------:R-:W-:Y:S02]  /*1a60*/  IMAD.MOV.U32 R102, RZ, RZ, R89.reuse ;  /* 0x000000ffff667224 */ /* 0x100fe400078e0059 */
[--C-:B------:R-:W-:Y:S02]  /*1a70*/  IMAD.MOV.U32 R105, RZ, RZ, R89.reuse ;  /* 0x000000ffff697224 */ /* 0x100fe400078e0059 */
[--C-:B------:R-:W-:Y:S02]  /*1a80*/  IMAD.MOV.U32 R104, RZ, RZ, R89.reuse ;  /* 0x000000ffff687224 */ /* 0x100fe400078e0059 */
[--C-:B------:R-:W-:Y:S02]  /*1a90*/  IMAD.MOV.U32 R107, RZ, RZ, R89.reuse ;  /* 0x000000ffff6b7224 */ /* 0x100fe400078e0059 */
[--C-:B------:R-:W-:Y:S02]  /*1aa0*/  IMAD.MOV.U32 R106, RZ, RZ, R89.reuse ;  /* 0x000000ffff6a7224 */ /* 0x100fe400078e0059 */
        /* <DEDUP_REMOVED lines=27> */
[----:B------:R-:W-:Y:S01]  /*1c60*/  IMAD.MOV.U32 R134, RZ, RZ, R89 ;  /* 0x000000ffff867224 */ /* 0x000fe200078e0059 */
[----:B------:R-:W-:Y:S02]  /*1c70*/  WARPGROUP.DEPBAR.LE gsb0, 0x0 ;  /* 0x00008000000079c5 */ /* 0x000fe40000010000 */
[----:B------:R-:W-:-:S06]  /*1c80*/  WARPGROUP.ARRIVE ;  /* 0x00000000000079c5 */ /* 0x000fcc0000000000 */
[----:B------:R-:W-:Y:S03]  /*1c90*/  QGMMA.64x128x32.F32.E4M3.E4M3 R24, gdesc[UR8], R24, gsb0 ;  /* 0x01e00000081879f3 */ /* 0x000fe60008000818 */
[----:B------:R-:W-:Y:S02]  /*1ca0*/  WARPGROUP.DEPBAR.LE gsb0, 0x0 ;  /* 0x00008000000079c5 */ /* 0x000fe40000010000 */
[----:B------:R-:W-:-:S07]  /*1cb0*/  WARPGROUP.ARRIVE ;  /* 0x00000000000079c5 */ /* 0x000fce0000000000 */
[----:B------:R-:W-:Y:S03]  /*1cc0*/  QGMMA.64x128x32.F32.E4M3.E4M3 R24, gdesc[UR12], R24, gsb0 ;  /* 0x01e000000c1879f3 */ /* 0x000fe60008000818 */
[----:B------:R-:W-:Y:S02]  /*1cd0*/  WARPGROUP.DEPBAR.LE gsb0, 0x0 ;  /* 0x00008000000079c5 */ /* 0x000fe40000010000 */
[----:B------:R-:W-:Y:S02]  /*1ce0*/  FSEL R26, R26, -INF , P4 ;  /* 0xff8000001a1a7808 */ /* 0x000fe40002000000 */
[----:B------:R-:W-:Y:S02]  /*1cf0*/  FSEL R27, R27, -INF , P3 ;  /* 0xff8000001b1b7808 */ /* 0x000fe40001800000 */
[----:B------:R-:W-:Y:S02]  /*1d00*/  FSEL R30, R30, -INF , P2 ;  /* 0xff8000001e1e7808 */ /* 0x000fe40001000000 */
[----:B------:R-:W-:-:S02]  /*1d10*/  FMNMX.FTZ R7, R26, R27, !PT ;  /* 0x0000001b1a077209 */ /* 0x000fc40007810000 */
[----:B------:R-:W-:Y:S02]  /*1d20*/  FSEL R31, R31, -INF , P6 ;  /* 0xff8000001f1f7808 */ /* 0x000fe40003000000 */
[----:B------:R-:W-:Y:S02]  /*1d30*/  FMNMX.FTZ R4, R30, R7, !PT ;  /* 0x000000071e047209 */ /* 0x000fe40007810000 */
[----:B------:R-:W-:Y:S02]  /*1d40*/  FSEL R24, R24, -INF , P4 ;  /* 0xff80000018187808 */ /* 0x000fe40002000000 */
[----:B------:R-:W-:Y:S02]  /*1d50*/  ISETP.GT.AND P4, PT, R5, 0x11, PT ;  /* 0x000000110500780c */ /* 0x000fe40003f84270 */
[----:B------:R-:W-:Y:S02]  /*1d60*/  FSEL R34, R34, -INF , P5 ;  /* 0xff80000022227808 */ /* 0x000fe40002800000 */
[----:B------:R-:W-:-:S02]  /*1d70*/  FMNMX.FTZ R7, R31, R4, !PT ;  /* 0x000000041f077209 */ /* 0x000fc40007810000 */
[----:B------:R-:W-:Y:S02]  /*1d80*/  FSEL R25, R25, -INF , P3 ;  /* 0xff80000019197808 */ /* 0x000fe40001800000 */
[----:B------:R-:W-:Y:S02]  /*1d90*/  ISETP.GT.AND P3, PT, R5, 0x18, PT ;  /* 0x000000180500780c */ /* 0x000fe40003f64270 */
[----:B------:R-:W-:Y:S02]  /*1da0*/  FSEL R35, R35, -INF , P4 ;  /* 0xff80000023237808 */ /* 0x000fe40002000000 */
[----:B------:R-:W-:Y:S02]  /*1db0*/  FMNMX.FTZ R4, R34, R7, !PT ;  /* 0x0000000722047209 */ /* 0x000fe40007810000 */
[----:B------:R-:W-:Y:S02]  /*1dc0*/  FSEL R28, R28, -INF , P2 ;  /* 0xff8000001c1c7808 */ /* 0x000fe40001000000 */
[----:B------:R-:W-:-:S02]  /*1dd0*/  ISETP.GT.AND P2, PT, R5, 0x19, PT ;  /* 0x000000190500780c */ /* 0x000fc40003f44270 */
        /* <DEDUP_REMOVED lines=63> */
[----:B------:R-:W-:Y:S02]  /*21d0*/  FMNMX.FTZ R7, R67, R4, !PT ;  /* 0x0000000443077209 */ /* 0x000fe40007810000 */
[----:B------:R-:W-:Y:S02]  /*21e0*/  FSEL R71, R71, -INF , P1 ;  /* 0xff80000047477808 */ /* 0x000fe40000800000 */
[----:B------:R-:W-:-:S02]  /*21f0*/  FMNMX.FTZ R4, R70, R7, !PT ;  /* 0x0000000746047209 */ /* 0x000fc40007810000 */
[----:B------:R-:W-:Y:S02]  /*2200*/  ISETP.GT.AND P1, PT, R5, 0x61, PT ;  /* 0x000000610500780c */ /* 0x000fe40003f24270 */
[----:B------:R-:W-:Y:S02]  /*2210*/  FSEL R74, R74, -INF , P0 ;  /* 0xff8000004a4a7808 */ /* 0x000fe40000000000 */
[----:B------:R-:W-:Y:S02]  /*2220*/  FMNMX.FTZ R7, R71, R4, !PT ;  /* 0x0000000447077209 */ /* 0x000fe40007810000 */
        /* <DEDUP_REMOVED lines=8> */
[----:B------:R-:W-:-:S02]  /*22b0*/  FSEL R79, R79, -INF , P2 ;  /* 0xff8000004f4f7808 */ /* 0x000fc40001000000 */
[----:B------:R-:W-:Y:S02]  /*22c0*/  FMNMX.FTZ R4, R78, R7, !PT ;  /* 0x000000074e047209 */ /* 0x000fe40007810000 */
[----:B------:R-:W-:Y:S02]  /*22d0*/  ISETP.GT.AND P3, PT, R5, 0x70, PT ;  /* 0x000000700500780c */ /* 0x000fe40003f64270 */
[----:B------:R-:W-:Y:S02]  /*22e0*/  FSEL R64, R64, -INF , P4 ;  /* 0xff80000040407808 */ /* 0x000fe40002000000 */
[----:B------:R-:W-:Y:S02]  /*22f0*/  FSEL R82, R82, -INF , P3 ;  /* 0xff80000052527808 */ /* 0x000fe40001800000 */
[----:B------:R-:W-:Y:S02]  /*2300*/  FMNMX.FTZ R7, R79, R4, !PT ;  /* 0x000000044f077209 */ /* 0x000fe40007810000 */
[----:B------:R-:W-:-:S02]  /*2310*/  ISETP.GT.AND P4, PT, R5, 0x71, PT ;  /* 0x000000710500780c */ /* 0x000fc40003f84270 */
[----:B------:R-:W-:Y:S02]  /*2320*/  FSEL R61, R61, -INF , P5 ;  /* 0xff8000003d3d7808 */ /* 0x000fe40002800000 */
[----:B------:R-:W-:Y:S02]  /*2330*/  FSEL R83, R83, -INF , P4 ;  /* 0xff80000053537808 */ /* 0x000fe40002000000 */
[----:B------:R-:W-:Y:S02]  /*2340*/  FMNMX.FTZ R4, R82, R7, !PT ;  /* 0x0000000752047209 */ /* 0x000fe40007810000 */
[----:B------:R-:W-:Y:S02]  /*2350*/  ISETP.GT.AND P5, PT, R5, 0x78, PT ;  /* 0x000000780500780c */ /* 0x000fe40003fa4270 */
[----:B------:R-:W-:Y:S02]  /*2360*/  FSEL R60, R60, -INF , P6 ;  /* 0xff8000003c3c7808 */ /* 0x000fe40003000000 */
[----:B------:R-:W-:-:S02]  /*2370*/  FSEL R86, R86, -INF , P5 ;  /* 0xff80000056567808 */ /* 0x000fc40002800000 */
[----:B------:R-:W-:Y:S02]  /*2380*/  FMNMX.FTZ R7, R83, R4, !PT ;  /* 0x0000000453077209 */ /* 0x000fe40007810000 */
[----:B------:R-:W-:Y:S02]  /*2390*/  ISETP.GT.AND P6, PT, R5, 0x79, PT ;  /* 0x000000790500780c */ /* 0x000fe40003fc4270 */
[----:B------:R-:W-:Y:S02]  /*23a0*/  FMNMX.FTZ R4, R86, R7, !PT ;  /* 0x0000000756047209 */ /* 0x000fe40007810000 */
[----:B------:R-:W-:Y:S02]  /*23b0*/  FSEL R87, R87, -INF , P6 ;  /* 0xff80000057577808 */ /* 0x000fe40003000000 */
[----:B------:R-:W-:Y:S02]  /*23c0*/  P2R R10, PR, RZ, 0x4 ;  /* 0x00000004ff0a7803 */ /* 0x000fe40000000000 */
[----:B------:R-:W-:-:S02]  /*23d0*/  FMNMX.FTZ R7, R87, R4, !PT ;  /* 0x0000000457077209 */ /* 0x000fc40007810000 */
[----:B------:R-:W-:Y:S02]  /*23e0*/  P2R R12, PR, RZ, 0x2 ;  /* 0x00000002ff0c7803 */ /* 0x000fe40000000000 */
[----:B------:R-:W-:Y:S01]  /*23f0*/  P2R R11, PR, RZ, 0x1 ;  /* 0x00000001ff0b7803 */ /* 0x000fe20000000000 */
[----:B------:R-:W1:Y:S01]  /*2400*/  SHFL.BFLY PT, R4, R7, 0x2, 0x1f ;  /* 0x0c401f0007047f89 */ /* 0x000e6200000e0000 */
[C---:B------:R-:W-:Y:S02]  /*2410*/  ISETP.GT.AND P0, PT, R5.reuse, 0x59, PT ;  /* 0x000000590500780c */ /* 0x040fe40003f04270 */
[----:B------:R-:W-:Y:S02]  /*2420*/  ISETP.GT.AND P1, PT, R5, 0x60, PT ;  /* 0x000000600500780c */ /* 0x000fe40003f24270 */
[----:B------:R-:W-:Y:S02]  /*2430*/  FMNMX.FTZ R5, R24, R25, !PT ;  /* 0x0000001918057209 */ /* 0x000fe40007810000 */
[----:B------:R-:W-:-:S02]  /*2440*/  FSEL R72, R72, -INF , P1 ;  /* 0xff80000048487808 */ /* 0x000fc40000800000 */
[----:B------:R-:W-:Y:S02]  /*2450*/  ISETP.NE.AND P1, PT, R12, RZ, PT ;  /* 0x000000ff0c00720c */ /* 0x000fe40003f25270 */
[----:B------:R-:W-:Y:S02]  /*2460*/  FSEL R69, R69, -INF , P0 ;  /* 0xff80000045457808 */ /* 0x000fe40000000000 */
[----:B------:R-:W-:Y:S02]  /*2470*/  ISETP.NE.AND P0, PT, R11, RZ, PT ;  /* 0x000000ff0b00720c */ /* 0x000fe40003f05270 */
[----:B------:R-:W-:Y:S02]  /*2480*/  FSEL R73, R73, -INF , P1 ;  /* 0xff80000049497808 */ /* 0x000fe40000800000 */
[----:B------:R-:W-:Y:S02]  /*2490*/  FSEL R76, R76, -INF , P0 ;  /* 0xff8000004c4c7808 */ /* 0x000fe40000000000 */
[----:B------:R-:W-:-:S02]  /*24a0*/  FSEL R80, R80, -INF , P3 ;  /* 0xff80000050507808 */ /* 0x000fc40001800000 */
[----:B------:R-:W-:Y:S02]  /*24b0*/  ISETP.NE.AND P0, PT, R6, RZ, PT ;  /* 0x000000ff0600720c */ /* 0x000fe40003f05270 */
[----:B------:R-:W-:Y:S02]  /*24c0*/  FSEL R81, R81, -INF , P4 ;  /* 0xff80000051517808 */ /* 0x000fe40002000000 */
[----:B-1----:R-:W-:Y:S02]  /*24d0*/  FMNMX.FTZ R9, R7, R4, !PT ;  /* 0x0000000407097209 */ /* 0x002fe40007810000 */
[----:B------:R-:W-:Y:S02]  /*24e0*/  FSEL R84, R84, -INF , P5 ;  /* 0xff80000054547808 */ /* 0x000fe40002800000 */
[----:B------:R-:W-:Y:S01]  /*24f0*/  FSEL R85, R85, -INF , P6 ;  /* 0xff80000055557808 */ /* 0x000fe20003000000 */
[----:B------:R-:W1:Y:S01]  /*2500*/  SHFL.BFLY PT, R4, R9, 0x1, 0x1f ;  /* 0x0c201f0009047f89 */ /* 0x000e6200000e0000 */
[----:B------:R-:W-:-:S02]  /*2510*/  ISETP.NE.AND P1, PT, R8, RZ, PT ;  /* 0x000000ff0800720c */ /* 0x000fc40003f25270 */
[----:B-1----:R-:W-:-:S04]  /*2520*/  FMNMX.FTZ R4, R9, R4, !PT ;  /* 0x0000000409047209 */ /* 0x002fc80007810000 */
[C---:B------:R-:W-:Y:S01]  /*2530*/  FSETP.NEU.FTZ.AND P2, PT, R4.reuse, -INF , PT ;  /* 0xff8000000400780b */ /* 0x040fe20003f5d000 */
[----:B------:R-:W-:-:S05]  /*2540*/  FFMA.FTZ R23, R4, R23, -8 ;  /* 0xc100000004177423 */ /* 0x000fca0000010017 */
[----:B------:R-:W-:Y:S02]  /*2550*/  FSEL R23, R23, RZ, P2 ;  /* 0x000000ff17177208 */ /* 0x000fe40001000000 */
[----:B------:R-:W-:Y:S02]  /*2560*/  ISETP.NE.AND P2, PT, R10, RZ, PT ;  /* 0x000000ff0a00720c */ /* 0x000fe40003f45270 */
[----:B------:R-:W-:Y:S01]  /*2570*/  FMNMX.FTZ R10, R28, R5, !PT ;  /* 0x000000051c0a7209 */ /* 0x000fe20007810000 */
[--C-:B------:R-:W-:Y:S01]  /*2580*/  FFMA.FTZ R6, R26, UR46, -R23.reuse ;  /* 0x0000002e1a067c23 */ /* 0x100fe20008010817 */
[----:B------:R-:W-:Y:S01]  /*2590*/  FSEL R77, R77, -INF , P2 ;  /* 0xff8000004d4d7808 */ /* 0x000fe20001000000 */
[--C-:B------:R-:W-:Y:S01]  /*25a0*/  FFMA.FTZ R21, R55, UR46, -R23.reuse ;  /* 0x0000002e37157c23 */ /* 0x100fe20008010817 */
[----:B------:R-:W-:Y:S01]  /*25b0*/  FMNMX.FTZ R5, R29, R10, !PT ;  /* 0x0000000a1d057209 */ /* 0x000fe20007810000 */
[--C-:B------:R-:W-:Y:S01]  /*25c0*/  FFMA.FTZ R7, R27, UR46, -R23.reuse ;  /* 0x0000002e1b077c23 */ /* 0x100fe20008010817 */
[--C-:B------:R-:W-:Y:S01]  /*25d0*/  FFMA.FTZ R8, R30, UR46, -R23.reuse ;  /* 0x0000002e1e087c23 */ /* 0x100fe20008010817 */
[----:B------:R-:W-:Y:S01]  /*25e0*/  MUFU.EX2 R6, R6 ;  /* 0x0000000600067308 */ /* 0x000fe20000000800 */
[----:B------:R-:W-:Y:S01]  /*25f0*/  FMNMX.FTZ R12, R32, R5, !PT ;  /* 0x00000005200c7209 */ /* 0x000fe20007810000 */
[--C-:B------:R-:W-:Y:S01]  /*2600*/  FFMA.FTZ R9, R31, UR46, -R23.reuse ;  /* 0x0000002e1f097c23 */ /* 0x100fe20008010817 */
[--C-:B------:R-:W-:Y:S01]  /*2610*/  FFMA.FTZ R10, R34, UR46, -R23.reuse ;  /* 0x0000002e220a7c23 */ /* 0x100fe20008010817 */
        /* <DEDUP_REMOVED lines=20> */
[----:B------:R-:W1:Y:S01]  /*2760*/  MUFU.EX2 R9, R9 ;  /* 0x0000000900097308 */ /* 0x000e620000000800 */
[----:B------:R-:W-:Y:S01]  /*2770*/  FMNMX.FTZ R14, R44, R5, !PT ;  /* 0x000000052c0e7209 */ /* 0x000fe20007810000 */
[--C-:B------:R-:W-:Y:S01]  /*2780*/  FFMA.FTZ R43, R75, UR46, -R23.reuse ;  /* 0x0000002e4b2b7c23 */ /* 0x100fe20008010817 */
[----:B------:R-:W-:-:S02]  /*2790*/  FFMA.FTZ R51, R83, UR46, -R23 ;  /* 0x0000002e53337c23 */ /* 0x000fc40008010817 */
[----:B------:R-:W-:Y:S01]  /*27a0*/  FMNMX.FTZ R5, R45, R14, !PT ;  /* 0x0000000e2d057209 */ /* 0x000fe20007810000 */
[--C-:B------:R-:W-:Y:S01]  /*27b0*/  FFMA.FTZ R14, R42, UR46, -R23.reuse ;  /* 0x0000002e2a0e7c23 */ /* 0x100fe20008010817 */
[----:B------:R-:W-:Y:S01]  /*27c0*/  FFMA.FTZ R42, R78, UR46, -R23 ;  /* 0x0000002e4e2a7c23 */ /* 0x000fe20008010817 */
[----:B------:R-:W2:Y:S01]  /*27d0*/  MUFU.EX2 R10, R10 ;  /* 0x0000000a000a7308 */ /* 0x000ea20000000800 */
[----:B------:R-:W-:-:S04]  /*27e0*/  FMNMX.FTZ R16, R48, R5, !PT ;  /* 0x0000000530107209 */ /* 0x000fc80007810000 */
[----:B------:R-:W-:-:S03]  /*27f0*/  FMNMX.FTZ R5, R49, R16, !PT ;  /* 0x0000001031057209 */ /* 0x000fc60007810000 */
[----:B------:R-:W-:Y:S01]  /*2800*/  MUFU.EX2 R11, R11 ;  /* 0x0000000b000b7308 */ /* 0x000fe20000000800 */
[----:B------:R-:W-:Y:S02]  /*2810*/  FMNMX.FTZ R16, R52, R5, !PT ;  /* 0x0000000534107209 */ /* 0x000fe40007810000 */
[----:B-1----:R-:W-:Y:S02]  /*2820*/  F2FP.SATFINITE.E4M3.F32.PACK_AB_MERGE_C R137, R9, R8, RZ ;  /* 0x000000080989723e */ /* 0x002fe400048070ff */
[----:B------:R-:W-:Y:S01]  /*2830*/  FMNMX.FTZ R5, R53, R16, !PT ;  /* 0x0000001035057209 */ /* 0x000fe20007810000 */
[----:B------:R-:W-:Y:S01]  /*2840*/  FFMA.FTZ R16, R46, UR46, -R23 ;  /* 0x0000002e2e107c23 */ /* 0x000fe20008010817 */
[----:B------:R-:W-:Y:S01]  /*2850*/  F2FP.SATFINITE.E4M3.F32.PACK_AB_MERGE_C R137, R7, R6, R137 ;  /* 0x000000060789723e */ /* 0x000fe20004807089 */
[----:B------:R-:W-:Y:S01]  /*2860*/  MUFU.EX2 R12, R12 ;  /* 0x0000000c000c7308 */ /* 0x000fe20000000800 */
[----:B------:R-:W-:Y:S01]  /*2870*/  FMNMX.FTZ R18, R56, R5, !PT ;  /* 0x0000000538127209 */ /* 0x000fe20007810000 */
[----:B------:R-:W-:-:S03]  /*2880*/  FFMA.FTZ R46, R82, UR46, -R23 ;  /* 0x0000002e522e7c23 */ /* 0x000fc60008010817 */
[----:B------:R-:W-:-:S03]  /*2890*/  FMNMX.FTZ R5, R57, R18, !PT ;  /* 0x0000001239057209 */ /* 0x000fc60007810000 */
[----:B------:R-:W-:Y:S01]  /*28a0*/  MUFU.EX2 R13, R13 ;  /* 0x0000000d000d7308 */ /* 0x000fe20000000800 */
[----:B------:R-:W-:-:S04]  /*28b0*/  FMNMX.FTZ R18, R60, R5, !PT ;  /* 0x000000053c127209 */ /* 0x000fc80007810000 */
[----:B------:R-:W-:Y:S01]  /*28c0*/  FMNMX.FTZ R5, R61, R18, !PT ;  /* 0x000000123d057209 */ /* 0x000fe20007810000 */
[----:B------:R-:W-:Y:S02]  /*28d0*/  FFMA.FTZ R18, R50, UR46, -R23 ;  /* 0x0000002e32127c23 */ /* 0x000fe40008010817 */
[----:B------:R-:W-:Y:S01]  /*28e0*/  MUFU.EX2 R14, R14 ;  /* 0x0000000e000e7308 */ /* 0x000fe20000000800 */
[----:B------:R-:W-:-:S04]  /*28f0*/  FMNMX.FTZ R20, R64, R5, !PT ;  /* 0x0000000540147209 */ /* 0x000fc80007810000 */
[----:B------:R-:W-:-:S03]  /*2900*/  FMNMX.FTZ R5, R65, R20, !PT ;  /* 0x0000001441057209 */ /* 0x000fc60007810000 */
[----:B------:R-:W-:Y:S01]  /*2910*/  MUFU.EX2 R15, R15 ;  /* 0x0000000f000f7308 */ /* 0x000fe20000000800 */
[----:B------:R-:W-:-:S04]  /*2920*/  FMNMX.FTZ R20, R68, R5, !PT ;  /* 0x0000000544147209 */ /* 0x000fc80007810000 */
[----:B------:R-:W-:Y:S01]  /*2930*/  FMNMX.FTZ R5, R69, R20, !PT ;  /* 0x0000001445057209 */ /* 0x000fe20007810000 */
[----:B------:R-:W-:Y:S01]  /*2940*/  FFMA.FTZ R20, R54, UR46, -R23 ;  /* 0x0000002e36147c23 */ /* 0x000fe20008010817 */
[----:B------:R-:W-:Y:S01]  /*2950*/  IMAD.U32 R54, RZ, RZ, UR46 ;  /* 0x0000002eff367e24 */ /* 0x000fe2000f8e00ff */
[----:B------:R-:W-:Y:S01]  /*2960*/  MUFU.EX2 R16, R16 ;  /* 0x0000001000107308 */ /* 0x000fe20000000800 */
[----:B------:R-:W-:-:S04]  /*2970*/  FMNMX.FTZ R22, R72, R5, !PT ;  /* 0x0000000548167209 */ /* 0x000fc80007810000 */
        /* <DEDUP_REMOVED lines=11> */
[--C-:B------:R-:W-:Y:S02]  /*2a30*/  FFMA.FTZ R26, R62, UR46, -R23.reuse ;  /* 0x0000002e3e1a7c23 */ /* 0x100fe40008010817 */
[----:B------:R-:W-:Y:S02]  /*2a40*/  MUFU.EX2 R20, R20 ;  /* 0x0000001400147308 */ /* 0x000fe40000000800 */
[----:B------:R-:W1:Y:S06]  /*2a50*/  SHFL.BFLY PT, R38, R5, 0x2, 0x1f ;  /* 0x0c401f0005267f89 */ /* 0x000e6c00000e0000 */
[----:B------:R-:W-:Y:S08]  /*2a60*/  MUFU.EX2 R21, R21 ;  /* 0x0000001500157308 */ /* 0x000ff00000000800 */
[----:B------:R-:W-:Y:S08]  /*2a70*/  MUFU.EX2 R22, R22 ;  /* 0x0000001600167308 */ /* 0x000ff00000000800 */
[----:B------:R-:W-:Y:S01]  /*2a80*/  MUFU.EX2 R27, R27 ;  /* 0x0000001b001b7308 */ /* 0x000fe20000000800 */
[----:B-1----:R-:W-:Y:S01]  /*2a90*/  FMNMX.FTZ R50, R5, R38, !PT ;  /* 0x0000002605327209 */ /* 0x002fe20007810000 */
[----:B------:R-:W-:-:S04]  /*2aa0*/  FFMA.FTZ R38, R74, UR46, -R23 ;  /* 0x0000002e4a267c23 */ /* 0x000fc80008010817 */
[----:B------:R-:W1:Y:S02]  /*2ab0*/  SHFL.BFLY PT, R5, R50, 0x1, 0x1f ;  /* 0x0c201f0032057f89 */ /* 0x000e6400000e0000 */
[----:B------:R-:W-:Y:S08]  /*2ac0*/  MUFU.EX2 R26, R26 ;  /* 0x0000001a001a7308 */ /* 0x000ff00000000800 */
[----:B------:R-:W-:Y:S08]  /*2ad0*/  MUFU.EX2 R31, R31 ;  /* 0x0000001f001f7308 */ /* 0x000ff00000000800 */
[----:B------:R-:W-:Y:S01]  /*2ae0*/  MUFU.EX2 R30, R30 ;  /* 0x0000001e001e7308 */ /* 0x000fe20000000800 */
[----:B-1----:R-:W-:-:S07]  /*2af0*/  FMNMX.FTZ R5, R50, R5, !PT ;  /* 0x0000000532057209 */ /* 0x002fce0007810000 */
[----:B------:R-:W-:Y:S01]  /*2b00*/  MUFU.EX2 R35, R35 ;  /* 0x0000002300237308 */ /* 0x000fe20000000800 */
[--C-:B------:R-:W-:Y:S01]  /*2b10*/  FFMA.FTZ R50, R86, UR46, -R23.reuse ;  /* 0x0000002e56327c23 */ /* 0x100fe20008010817 */
[----:B------:R-:W-:Y:S01]  /*2b20*/  FFMA.FTZ R23, R87, UR46, -R23 ;  /* 0x0000002e57177c23 */ /* 0x000fe20008010817 */
[C---:B------:R-:W-:Y:S01]  /*2b30*/  FSETP.NEU.FTZ.AND P2, PT, R5.reuse, -INF , PT ;  /* 0xff8000000500780b */ /* 0x040fe20003f5d000 */
[----:B------:R-:W-:-:S04]  /*2b40*/  FFMA.FTZ R54, R5, R54, -8 ;  /* 0xc100000005367423 */ /* 0x000fc80000010036 */
[----:B------:R-:W-:Y:S01]  /*2b50*/  MUFU.EX2 R34, R34 ;  /* 0x0000002200227308 */ /* 0x000fe20000000800 */
[----:B------:R-:W-:Y:S02]  /*2b60*/  FSEL R55, R54, RZ, P2 ;  /* 0x000000ff36377208 */ /* 0x000fe40001000000 */
[----:B------:R-:W-:-:S03]  /*2b70*/  PLOP3.LUT P2, PT, PT, PT, UP0, 0x80, 0x0 ;  /* 0x000000000000781c */ /* 0x000fc60003f4f008 */
[--C-:B------:R-:W-:Y:S01]  /*2b80*/  FFMA.FTZ R24, R24, UR46, -R55.reuse ;  /* 0x0000002e18187c23 */ /* 0x100fe20008010837 */
[--C-:B------:R-:W-:Y:S01]  /*2b90*/  FFMA.FTZ R25, R25, UR46, -R55.reuse ;  /* 0x0000002e19197c23 */ /* 0x100fe20008010837 */
[--C-:B------:R-:W-:Y:S01]  /*2ba0*/  FFMA.FTZ R54, R28, UR46, -R55.reuse ;  /* 0x0000002e1c367c23 */ /* 0x100fe20008010837 */
[--C-:B------:R-:W-:Y:S01]  /*2bb0*/  FFMA.FTZ R58, R29, UR46, -R55.reuse ;  /* 0x0000002e1d3a7c23 */ /* 0x100fe20008010837 */
[--C-:B------:R-:W-:Y:S01]  /*2bc0*/  FFMA.FTZ R28, R32, UR46, -R55.reuse ;  /* 0x0000002e201c7c23 */ /* 0x100fe20008010837 */
[--C-:B------:R-:W-:Y:S01]  /*2bd0*/  FFMA.FTZ R37, R37, UR46, -R55.reuse ;  /* 0x0000002e25257c23 */ /* 0x100fe20008010837 */
[----:B------:R-:W-:Y:S01]  /*2be0*/  MUFU.EX2 R24, R24 ;  /* 0x0000001800187308 */ /* 0x000fe20000000800 */
[--C-:B------:R-:W-:Y:S01]  /*2bf0*/  FFMA.FTZ R29, R33, UR46, -R55.reuse ;  /* 0x0000002e211d7c23 */ /* 0x100fe20008010837 */
[--C-:B------:R-:W-:Y:S01]  /*2c00*/  FFMA.FTZ R45, R45, UR46, -R55.reuse ;  /* 0x0000002e2d2d7c23 */ /* 0x100fe20008010837 */
[--C-:B------:R-:W-:Y:S01]  /*2c10*/  FFMA.FTZ R36, R36, UR46, -R55.reuse ;  /* 0x0000002e24247c23 */ /* 0x100fe20008010837 */
[--C-:B------:R-:W-:Y:S01]  /*2c20*/  FFMA.FTZ R32, R40, UR46, -R55.reuse ;  /* 0x0000002e28207c23 */ /* 0x100fe20008010837 */
[--C-:B------:R-:W-:Y:S01]  /*2c30*/  FFMA.FTZ R40, R56, UR46, -R55.reuse ;  /* 0x0000002e38287c23 */ /* 0x100fe20008010837 */
[--C-:B------:R-:W-:Y:S01]  /*2c40*/  FFMA.FTZ R33, R41, UR46, -R55.reuse ;  /* 0x0000002e29217c23 */ /* 0x100fe20008010837 */
[--C-:B------:R-:W-:Y:S01]  /*2c50*/  FFMA.FTZ R41, R57, UR46, -R55.reuse ;  /* 0x0000002e39297c23 */ /* 0x100fe20008010837 */
[----:B------:R-:W1:Y:S01]  /*2c60*/  MUFU.EX2 R25, R25 ;  /* 0x0000001900197308 */ /* 0x000e620000000800 */
[--C-:B------:R-:W-:Y:S01]  /*2c70*/  FFMA.FTZ R44, R44, UR46, -R55.reuse ;  /* 0x0000002e2c2c7c23 */ /* 0x100fe20008010837 */
[--C-:B------:R-:W-:Y:S01]  /*2c80*/  FFMA.FTZ R52, R52, UR46, -R55.reuse ;  /* 0x0000002e34347c23 */ /* 0x100fe20008010837 */
[--C-:B------:R-:W-:Y:S01]  /*2c90*/  FFMA.FTZ R53, R53, UR46, -R55.reuse ;  /* 0x0000002e35357c23 */ /* 0x100fe20008010837 */
[--C-:B------:R-:W-:Y:S01]  /*2ca0*/  FFMA.FTZ R60, R60, UR46, -R55.reuse ;  /* 0x0000002e3c3c7c23 */ /* 0x100fe20008010837 */
[--C-:B------:R-:W-:Y:S01]  /*2cb0*/  FFMA.FTZ R61, R61, UR46, -R55.reuse ;  /* 0x0000002e3d3d7c23 */ /* 0x100fe20008010837 */
[--C-:B------:R-:W-:Y:S01]  /*2cc0*/  FFMA.FTZ R65, R65, UR46, -R55.reuse ;  /* 0x0000002e41417c23 */ /* 0x100fe20008010837 */
[--C-:B------:R-:W-:Y:S01]  /*2cd0*/  FFMA.FTZ R68, R68, UR46, -R55.reuse ;  /* 0x0000002e44447c23 */ /* 0x100fe20008010837 */
[----:B------:R-:W3:Y:S01]  /*2ce0*/  MUFU.EX2 R54, R54 ;  /* 0x0000003600367308 */ /* 0x000ee20000000800 */
[--C-:B------:R-:W-:Y:S01]  /*2cf0*/  FFMA.FTZ R69, R69, UR46, -R55.reuse ;  /* 0x0000002e45457c23 */ /* 0x100fe20008010837 */
[--C-:B------:R-:W-:Y:S01]  /*2d00*/  FFMA.FTZ R72, R72, UR46, -R55.reuse ;  /* 0x0000002e48487c23 */ /* 0x100fe20008010837 */
[--C-:B------:R-:W-:Y:S01]  /*2d10*/  FFMA.FTZ R73, R73, UR46, -R55.reuse ;  /* 0x0000002e49497c23 */ /* 0x100fe20008010837 */
[--C-:B------:R-:W-:Y:S01]  /*2d20*/  FFMA.FTZ R76, R76, UR46, -R55.reuse ;  /* 0x0000002e4c4c7c23 */ /* 0x100fe20008010837 */
[--C-:B------:R-:W-:Y:S01]  /*2d30*/  FFMA.FTZ R77, R77, UR46, -R55.reuse ;  /* 0x0000002e4d4d7c23 */ /* 0x100fe20008010837 */
[--C-:B------:R-:W-:Y:S01]  /*2d40*/  FFMA.FTZ R80, R80, UR46, -R55.reuse ;  /* 0x0000002e50507c23 */ /* 0x100fe20008010837 */
[--C-:B------:R-:W-:Y:S01]  /*2d50*/  FFMA.FTZ R81, R81, UR46, -R55.reuse ;  /* 0x0000002e51517c23 */ /* 0x100fe20008010837 */
[----:B------:R-:W4:Y:S01]  /*2d60*/  MUFU.EX2 R59, R58 ;  /* 0x0000003a003b7308 */ /* 0x000f220000000800 */
[----:B------:R-:W-:-:S07]  /*2d70*/  FFMA.FTZ R84, R84, UR46, -R55 ;  /* 0x0000002e54547c23 */ /* 0x000fce0008010837 */
[----:B------:R-:W5:Y:S08]  /*2d80*/  MUFU.EX2 R28, R28 ;  /* 0x0000001c001c7308 */ /* 0x000f700000000800 */
[----:B------:R0:W-:Y:S08]  /*2d90*/  MUFU.EX2 R63, R37 ;  /* 0x00000025003f7308 */ /* 0x0001f00000000800 */
[----:B------:R-:W5:Y:S01]  /*2da0*/  MUFU.EX2 R29, R29 ;  /* 0x0000001d001d7308 */ /* 0x000f620000000800 */
[----:B0-----:R-:W-:Y:S01]  /*2db0*/  FFMA.FTZ R37, R49, UR46, -R55 ;  /* 0x0000002e31257c23 */ /* 0x001fe20008010837 */
[----:B------:R-:W-:-:S04]  /*2dc0*/  FADD.FTZ R49, R6, R7 ;  /* 0x0000000706317221 */ /* 0x000fc80000010000 */
[----:B------:R-:W-:Y:S01]  /*2dd0*/  FADD.FTZ R56, R8, R49 ;  /* 0x0000003108387221 */ /* 0x000fe20000010000 */
[----:B------:R-:W-:Y:S01]  /*2de0*/  IMAD.U32 R49, RZ, RZ, UR38 ;  /* 0x00000026ff317e24 */ /* 0x000fe2000f8e00ff */
[----:B------:R1:W-:Y:S02]  /*2df0*/  MUFU.EX2 R67, R45 ;  /* 0x0000002d00437308 */ /* 0x0003e40000000800 */
[----:B------:R-:W-:-:S04]  /*2e00*/  FADD.FTZ R57, R9, R56 ;  /* 0x0000003809397221 */ /* 0x000fc80000010000 */
[----:B--2---:R-:W-:Y:S02]  /*2e10*/  FADD.FTZ R56, R10, R57 ;  /* 0x000000390a387221 */ /* 0x004fe40000010000 */
[----:B------:R0:W2:Y:S01]  /*2e20*/  MUFU.EX2 R62, R36 ;  /* 0x00000024003e7308 */ /* 0x0000a20000000800 */
[----:B-1----:R-:W-:Y:S01]  /*2e30*/  FADD.FTZ R45, R24, R25 ;  /* 0x00000019182d7221 */ /* 0x002fe20000010000 */
[----:B------:R-:W-:-:S04]  /*2e40*/  FADD.FTZ R57, R11, R56 ;  /* 0x000000380b397221 */ /* 0x000fc80000010000 */
[----:B------:R-:W-:Y:S02]  /*2e50*/  FADD.FTZ R56, R12, R57 ;  /* 0x000000390c387221 */ /* 0x000fe40000010000 */
[----:B------:R-:W1:Y:S01]  /*2e60*/  MUFU.EX2 R32, R32 ;  /* 0x0000002000207308 */ /* 0x000e620000000800 */
[----:B0-----:R-:W-:Y:S01]  /*2e70*/  FFMA.FTZ R36, R48, UR46, -R55 ;  /* 0x0000002e30247c23 */ /* 0x001fe20008010837 */
[----:B---3--:R-:W-:Y:S01]  /*2e80*/  FADD.FTZ R48, R54, R45 ;  /* 0x0000002d36307221 */ /* 0x008fe20000010000 */
[----:B------:R-:W-:Y:S02]  /*2e90*/  @!P1 VIADD R45, R49, 0x17040 ;  /* 0x00017040312d9836 */ /* 0x000fe40000000000 */
[----:B------:R-:W-:Y:S01]  /*2ea0*/  FADD.FTZ R57, R13, R56 ;  /* 0x000000380d397221 */ /* 0x000fe20000010000 */
[C---:B----4-:R-:W-:Y:S01]  /*2eb0*/  F2FP.SATFINITE.E4M3.F32.PACK_AB_MERGE_C R54, R59.reuse, R54, RZ ;  /* 0x000000363b36723e */ /* 0x050fe200048070ff */
[----:B------:R-:W-:Y:S01]  /*2ec0*/  FADD.FTZ R49, R59, R48 ;  /* 0x000000303b317221 */ /* 0x000fe20000010000 */
[----:B------:R-:W0:Y:S01]  /*2ed0*/  MUFU.EX2 R33, R33 ;  /* 0x0000002100217308 */ /* 0x000e220000000800 */
[----:B------:R-:W-:-:S02]  /*2ee0*/  FADD.FTZ R56, R14, R57 ;  /* 0x000000390e387221 */ /* 0x000fc40000010000 */
[----:B-----5:R-:W-:Y:S01]  /*2ef0*/  FADD.FTZ R48, R28, R49 ;  /* 0x000000311c307221 */ /* 0x020fe20000010000 */
[----:B------:R-:W-:Y:S01]  /*2f00*/  @!P1 PRMT R45, RZ, 0x654, R45 ;  /* 0x00000654ff2d9816 */ /* 0x000fe2000000002d */
[----:B------:R-:W-:Y:S02]  /*2f10*/  FADD.FTZ R57, R15, R56 ;  /* 0x000000380f397221 */ /* 0x000fe40000010000 */
[----:B------:R-:W-:Y:S01]  /*2f20*/  FADD.FTZ R49, R29, R48 ;  /* 0x000000301d317221 */ /* 0x000fe20000010000 */
[----:B------:R3:W-:Y:S01]  /*2f30*/  @!P1 SYNCS.ARRIVE.TRANS64.RED.A1T0 RZ, [R45+URZ], RZ ;  /* 0x000000ff2dff99a7 */ /* 0x0007e2000810043f */
[----:B------:R4:W5:Y:S01]  /*2f40*/  MUFU.EX2 R58, R44 ;  /* 0x0000002c003a7308 */ /* 0x0009620000000800 */
[----:B------:R-:W-:Y:S01]  /*2f50*/  FADD.FTZ R56, R16, R57 ;  /* 0x0000003910387221 */ /* 0x000fe20000010000 */
[----:B--2---:R-:W-:Y:S01]  /*2f60*/  FADD.FTZ R48, R62, R49 ;  /* 0x000000313e307221 */ /* 0x004fe20000010000 */
[C---:B------:R-:W-:Y:S02]  /*2f70*/  F2FP.SATFINITE.E4M3.F32.PACK_AB_MERGE_C R16, R17.reuse, R16, RZ ;  /* 0x000000101110723e */ /* 0x040fe400048070ff */
[----:B------:R-:W-:Y:S01]  /*2f80*/  FADD.FTZ R57, R17, R56 ;  /* 0x0000003811397221 */ /* 0x000fe20000010000 */
[C---:B------:R-:W-:Y:S01]  /*2f90*/  FADD.FTZ R49, R63.reuse, R48 ;  /* 0x000000303f317221 */ /* 0x040fe20000010000 */
[----:B------:R-:W-:Y:S01]  /*2fa0*/  F2FP.SATFINITE.E4M3.F32.PACK_AB_MERGE_C R62, R63, R62, RZ ;  /* 0x0000003e3f3e723e */ /* 0x000fe200048070ff */
[----:B------:R-:W2:Y:S01]  /*2fb0*/  MUFU.EX2 R36, R36 ;  /* 0x0000002400247308 */ /* 0x000ea20000000800 */
[----:B------:R-:W-:Y:S01]  /*2fc0*/  FADD.FTZ R56, R18, R57 ;  /* 0x0000003912387221 */ /* 0x000fe20000010000 */
[----:B-1----:R-:W-:Y:S01]  /*2fd0*/  FADD.FTZ R48, R32, R49 ;  /* 0x0000003120307221 */ /* 0x002fe20000010000 */
[--C-:B----4-:R-:W-:Y:S01]  /*2fe0*/  FFMA.FTZ R44, R64, UR46, -R55.reuse ;  /* 0x0000002e402c7c23 */ /* 0x110fe20008010837 */
[----:B------:R-:W-:Y:S01]  /*2ff0*/  FFMA.FTZ R55, R85, UR46, -R55 ;  /* 0x0000002e55377c23 */ /* 0x000fe20008010837 */
[----:B------:R-:W-:Y:S01]  /*3000*/  F2FP.SATFINITE.E4M3.F32.PACK_AB_MERGE_C R141, R15, R14, R16 ;  /* 0x0000000e0f8d723e */ /* 0x000fe20004807010 */
[----:B0-----:R-:W-:Y:S01]  /*3010*/  FADD.FTZ R49, R33, R48 ;  /* 0x0000003021317221 */ /* 0x001fe20000010000 */
[----:B------:R-:W-:Y:S01]  /*3020*/  F2FP.SATFINITE.E4M3.F32.PACK_AB_MERGE_C R136, R25, R24, R54 ;  /* 0x000000181988723e */ /* 0x000fe20004807036 */
[----:B------:R-:W0:Y:S01]  /*3030*/  MUFU.EX2 R37, R37 ;  /* 0x0000002500257308 */ /* 0x000e220000000800 */
[----:B------:R-:W-:Y:S01]  /*3040*/  F2FP.SATFINITE.E4M3.F32.PACK_AB_MERGE_C R138, R29, R28, R62 ;  /* 0x0000001c1d8a723e */ /* 0x000fe2000480703e */
[----:B-----5:R-:W-:Y:S01]  /*3050*/  FADD.FTZ R48, R58, R49 ;  /* 0x000000313a307221 */ /* 0x020fe20000010000 */
[----:B------:R-:W-:-:S03]  /*3060*/  F2FP.SATFINITE.E4M3.F32.PACK_AB_MERGE_C R58, R67, R58, RZ ;  /* 0x0000003a433a723e */ /* 0x000fc600048070ff */
[----:B------:R-:W-:Y:S01]  /*3070*/  FADD.FTZ R49, R67, R48 ;  /* 0x0000003043317221 */ /* 0x000fe20000010000 */
[----:B------:R-:W-:Y:S01]  /*3080*/  F2FP.SATFINITE.E4M3.F32.PACK_AB_MERGE_C R140, R33, R32, R58 ;  /* 0x00000020218c723e */ /* 0x000fe2000480703a */
[----:B------:R-:W1:Y:S02]  /*3090*/  MUFU.EX2 R52, R52 ;  /* 0x0000003400347308 */ /* 0x000e640000000800 */
[----:B--2---:R-:W-:Y:S01]  /*30a0*/  FADD.FTZ R48, R36, R49 ;  /* 0x0000003124307221 */ /* 0x004fe20000010000 */
[----:B------:R-:W-:Y:S01]  /*30b0*/  FADD.FTZ R49, R19, R56 ;  /* 0x0000003813317221 */ /* 0x000fe20000010000 */
[----:B------:R-:W-:-:S03]  /*30c0*/  F2FP.SATFINITE.E4M3.F32.PACK_AB_MERGE_C R56, R13, R12, RZ ;  /* 0x0000000c0d38723e */ /* 0x000fc600048070ff */
[----:B------:R-:W-:Y:S01]  /*30d0*/  FADD.FTZ R12, R20, R49 ;  /* 0x00000031140c7221 */ /* 0x000fe20000010000 */
[----:B------:R-:W2:Y:S01]  /*30e0*/  MUFU.EX2 R53, R53 ;  /* 0x0000003500357308 */ /* 0x000ea20000000800 */
[----:B0-----:R-:W-:Y:S01]  /*30f0*/  FADD.FTZ R9, R37, R48 ;  /* 0x0000003025097221 */ /* 0x001fe20000010000 */
[C---:B------:R-:W-:Y:S01]  /*3100*/  F2FP.SATFINITE.E4M3.F32.PACK_AB_MERGE_C R20, R21.reuse, R20, RZ ;  /* 0x000000141514723e */ /* 0x040fe200048070ff */
[----:B------:R-:W-:Y:S01]  /*3110*/  FADD.FTZ R21, R21, R12 ;  /* 0x0000000c15157221 */ /* 0x000fe20000010000 */
[----:B------:R-:W-:Y:S02]  /*3120*/  F2FP.SATFINITE.E4M3.F32.PACK_AB_MERGE_C R139, R11, R10, R56 ;  /* 0x0000000a0b8b723e */ /* 0x000fe40004807038 */
[----:B------:R-:W-:Y:S01]  /*3130*/  F2FP.SATFINITE.E4M3.F32.PACK_AB_MERGE_C R143, R19, R18, R20 ;  /* 0x00000012138f723e */ /* 0x000fe20004807014 */
[----:B------:R-:W-:Y:S01]  /*3140*/  FADD.FTZ R12, R22, R21 ;  /* 0x00000015160c7221 */ /* 0x000fe20000010000 */
[----:B------:R-:W0:Y:S01]  /*3150*/  MUFU.EX2 R40, R40 ;  /* 0x0000002800287308 */ /* 0x000e220000000800 */
[----:B-1----:R-:W-:-:S02]  /*3160*/  FADD.FTZ R8, R52, R9 ;  /* 0x0000000934087221 */ /* 0x002fc40000010000 */
[----:B------:R-:W-:-:S05]  /*3170*/  FADD.FTZ R13, R27, R12 ;  /* 0x0000000c1b0d7221 */ /* 0x000fca0000010000 */
[----:B------:R-:W1:Y:S01]  /*3180*/  MUFU.EX2 R41, R41 ;  /* 0x0000002900297308 */ /* 0x000e620000000800 */
[C---:B--2---:R-:W-:Y:S01]  /*3190*/  FADD.FTZ R9, R53.reuse, R8 ;  /* 0x0000000835097221 */ /* 0x044fe20000010000 */
[----:B------:R-:W-:-:S04]  /*31a0*/  F2FP.SATFINITE.E4M3.F32.PACK_AB_MERGE_C R52, R53, R52, RZ ;  /* 0x000000343534723e */ /* 0x000fc800048070ff */
[----:B------:R-:W-:Y:S02]  /*31b0*/  F2FP.SATFINITE.E4M3.F32.PACK_AB_MERGE_C R142, R37, R36, R52 ;  /* 0x00000024258e723e */ /* 0x000fe40004807034 */
[----:B------:R-:W2:Y:S01]  /*31c0*/  MUFU.EX2 R60, R60 ;  /* 0x0000003c003c7308 */ /* 0x000ea20000000800 */
[----:B0-----:R-:W-:-:S07]  /*31d0*/  FADD.FTZ R8, R40, R9 ;  /* 0x0000000928087221 */ /* 0x001fce0000010000 */
[----:B------:R-:W0:Y:S01]  /*31e0*/  MUFU.EX2 R61, R61 ;  /* 0x0000003d003d7308 */ /* 0x000e220000000800 */
[----:B-1----:R-:W-:Y:S01]  /*31f0*/  FADD.FTZ R9, R41, R8 ;  /* 0x0000000829097221 */ /* 0x002fe20000010000 */
[----:B------:R-:W-:Y:S01]  /*3200*/  FADD.FTZ R8, R26, R13 ;  /* 0x0000000d1a087221 */ /* 0x000fe20000010000 */
[----:B------:R-:W-:-:S03]  /*3210*/  F2FP.SATFINITE.E4M3.F32.PACK_AB_MERGE_C R26, R31, R26, RZ ;  /* 0x0000001a1f1a723e */ /* 0x000fc600048070ff */
[----:B------:R-:W-:Y:S01]  /*3220*/  FADD.FTZ R31, R31, R8 ;  /* 0x000000081f1f7221 */ /* 0x000fe20000010000 */
[----:B------:R-:W-:Y:S01]  /*3230*/  F2FP.SATFINITE.E4M3.F32.PACK_AB_MERGE_C R145, R27, R22, R26 ;  /* 0x000000161b91723e */ /* 0x000fe2000480701a */
[----:B------:R-:W1:Y:S01]  /*3240*/  MUFU.EX2 R44, R44 ;  /* 0x0000002c002c7308 */ /* 0x000e620000000800 */
[----:B--2---:R-:W-:Y:S01]  /*3250*/  FADD.FTZ R6, R60, R9 ;  /* 0x000000093c067221 */ /* 0x004fe20000010000 */
[----:B------:R-:W-:-:S04]  /*3260*/  FADD.FTZ R8, R30, R31 ;  /* 0x0000001f1e087221 */ /* 0x000fc80000010000 */
[----:B------:R-:W-:Y:S02]  /*3270*/  FADD.FTZ R9, R35, R8 ;  /* 0x0000000823097221 */ /* 0x000fe40000010000 */
[----:B---3--:R-:W2:Y:S01]  /*3280*/  MUFU.EX2 R45, R65 ;  /* 0x00000041002d7308 */ /* 0x008ea20000000800 */
[C---:B0-----:R-:W-:Y:S01]  /*3290*/  F2FP.SATFINITE.E4M3.F32.PACK_AB_MERGE_C R60, R61.reuse, R60, RZ ;  /* 0x0000003c3d3c723e */ /* 0x041fe200048070ff */
[----:B------:R-:W-:Y:S01]  /*32a0*/  FADD.FTZ R61, R61, R6 ;  /* 0x000000063d3d7221 */ /* 0x000fe20000010000 */
[----:B------:R-:W-:Y:S02]  /*32b0*/  FADD.FTZ R8, R34, R9 ;  /* 0x0000000922087221 */ /* 0x000fe40000010000 */
[----:B------:R-:W-:-:S03]  /*32c0*/  F2FP.SATFINITE.E4M3.F32.PACK_AB_MERGE_C R144, R41, R40, R60 ;  /* 0x000000282990723e */ /* 0x000fc6000480703c */
[----:B------:R-:W0:Y:S01]  /*32d0*/  MUFU.EX2 R68, R68 ;  /* 0x0000004400447308 */ /* 0x000e220000000800 */
[----:B-1----:R-:W-:-:S07]  /*32e0*/  FADD.FTZ R6, R44, R61 ;  /* 0x0000003d2c067221 */ /* 0x002fce0000010000 */
[----:B------:R-:W1:Y:S01]  /*32f0*/  MUFU.EX2 R39, R39 ;  /* 0x0000002700277308 */ /* 0x000e620000000800 */
[----:B--2---:R-:W-:-:S07]  /*3300*/  FADD.FTZ R7, R45, R6 ;  /* 0x000000062d077221 */ /* 0x004fce0000010000 */
[----:B------:R-:W2:Y:S01]  /*3310*/  MUFU.EX2 R69, R69 ;  /* 0x0000004500457308 */ /* 0x000ea20000000800 */
[----:B0-----:R-:W-:-:S07]  /*3320*/  FADD.FTZ R6, R68, R7 ;  /* 0x0000000744067221 */ /* 0x001fce0000010000 */
[----:B------:R-:W-:Y:S01]  /*3330*/  MUFU.EX2 R42, R42 ;  /* 0x0000002a002a7308 */ /* 0x000fe20000000800 */
[C---:B-1----:R-:W-:Y:S01]  /*3340*/  F2FP.SATFINITE.E4M3.F32.PACK_AB_MERGE_C R34, R39.reuse, R34, RZ ;  /* 0x000000222722723e */ /* 0x042fe200048070ff */
[----:B------:R-:W-:-:S03]  /*3350*/  FADD.FTZ R39, R39, R8 ;  /* 0x0000000827277221 */ /* 0x000fc60000010000 */
[----:B------:R-:W-:-:S03]  /*3360*/  F2FP.SATFINITE.E4M3.F32.PACK_AB_MERGE_C R147, R35, R30, R34 ;  /* 0x0000001e2393723e */ /* 0x000fc60004807022 */
[----:B------:R-:W0:Y:S01]  /*3370*/  MUFU.EX2 R47, R47 ;  /* 0x0000002f002f7308 */ /* 0x000e220000000800 */
[C---:B--2---:R-:W-:Y:S01]  /*3380*/  F2FP.SATFINITE.E4M3.F32.PACK_AB_MERGE_C R68, R69.reuse, R68, RZ ;  /* 0x000000444544723e */ /* 0x044fe200048070ff */
[----:B------:R-:W-:-:S03]  /*3390*/  FADD.FTZ R69, R69, R6 ;  /* 0x0000000645457221 */ /* 0x000fc60000010000 */
[----:B------:R-:W-:-:S03]  /*33a0*/  F2FP.SATFINITE.E4M3.F32.PACK_AB_MERGE_C R146, R45, R44, R68 ;  /* 0x0000002c2d92723e */ /* 0x000fc60004807044 */
[----:B------:R-:W1:Y:S08]  /*33b0*/  MUFU.EX2 R38, R38 ;  /* 0x0000002600267308 */ /* 0x000e700000000800 */
[----:B------:R-:W2:Y:S01]  /*33c0*/  MUFU.EX2 R72, R72 ;  /* 0x0000004800487308 */ /* 0x000ea20000000800 */
[----:B0-----:R-:W-:-:S07]  /*33d0*/  F2FP.SATFINITE.E4M3.F32.PACK_AB_MERGE_C R7, R47, R42, RZ ;  /* 0x0000002a2f07723e */ /* 0x001fce00048070ff */
[----:B------:R-:W0:Y:S01]  /*33e0*/  MUFU.EX2 R43, R43 ;  /* 0x0000002b002b7308 */ /* 0x000e220000000800 */
[----:B-1----:R-:W-:-:S07]  /*33f0*/  FADD.FTZ R8, R38, R39 ;  /* 0x0000002726087221 */ /* 0x002fce0000010000 */
[----:B------:R-:W1:Y:S01]  /*3400*/  MUFU.EX2 R73, R73 ;  /* 0x0000004900497308 */ /* 0x000e620000000800 */
[----:B--2---:R-:W-:-:S07]  /*3410*/  FADD.FTZ R6, R72, R69 ;  /* 0x0000004548067221 */ /* 0x004fce0000010000 */
[----:B------:R-:W2:Y:S01]  /*3420*/  MUFU.EX2 R76, R76 ;  /* 0x0000004c004c7308 */ /* 0x000ea20000000800 */
[C---:B0-----:R-:W-:Y:S01]  /*3430*/  F2FP.SATFINITE.E4M3.F32.PACK_AB_MERGE_C R149, R43.reuse, R38, R7 ;  /* 0x000000262b95723e */ /* 0x041fe20004807007 */
[----:B------:R-:W-:-:S04]  /*3440*/  FADD.FTZ R43, R43, R8 ;  /* 0x000000082b2b7221 */ /* 0x000fc80000010000 */
[----:B------:R-:W-:Y:S02]  /*3450*/  FADD.FTZ R42, R42, R43 ;  /* 0x0000002b2a2a7221 */ /* 0x000fe40000010000 */
[----:B------:R-:W0:Y:S01]  /*3460*/  MUFU.EX2 R77, R77 ;  /* 0x0000004d004d7308 */ /* 0x000e220000000800 */
[----:B-1----:R-:W-:Y:S01]  /*3470*/  FADD.FTZ R7, R73, R6 ;  /* 0x0000000649077221 */ /* 0x002fe20000010000 */
[----:B------:R-:W-:-:S06]  /*3480*/  FADD.FTZ R47, R47, R42 ;  /* 0x0000002a2f2f7221 */ /* 0x000fcc0000010000 */
[----:B------:R-:W-:Y:S01]  /*3490*/  MUFU.EX2 R50, R50 ;  /* 0x0000003200327308 */ /* 0x000fe20000000800 */
[----:B--2---:R-:W-:-:S07]  /*34a0*/  FADD.FTZ R6, R76, R7 ;  /* 0x000000074c067221 */ /* 0x004fce0000010000 */
[----:B------:R-:W1:Y:S01]  /*34b0*/  MUFU.EX2 R23, R23 ;  /* 0x0000001700177308 */ /* 0x000e620000000800 */
[C---:B0-----:R-:W-:Y:S01]  /*34c0*/  F2FP.SATFINITE.E4M3.F32.PACK_AB_MERGE_C R76, R77.reuse, R76, RZ ;  /* 0x0000004c4d4c723e */ /* 0x041fe200048070ff */
[----:B------:R-:W-:-:S03]  /*34d0*/  FADD.FTZ R77, R77, R6 ;  /* 0x000000064d4d7221 */ /* 0x000fc60000010000 */
[----:B------:R-:W-:-:S03]  /*34e0*/  F2FP.SATFINITE.E4M3.F32.PACK_AB_MERGE_C R148, R73, R72, R76 ;  /* 0x000000484994723e */ /* 0x000fc6000480704c */
[----:B------:R-:W0:Y:S08]  /*34f0*/  MUFU.EX2 R46, R46 ;  /* 0x0000002e002e7308 */ /* 0x000e300000000800 */
[----:B------:R-:W2:Y:S01]  /*3500*/  MUFU.EX2 R80, R80 ;  /* 0x0000005000507308 */ /* 0x000ea20000000800 */
[----:B-1----:R-:W-:-:S07]  /*3510*/  F2FP.SATFINITE.E4M3.F32.PACK_AB_MERGE_C R7, R23, R50, RZ ;  /* 0x000000321707723e */ /* 0x002fce00048070ff */
[----:B------:R-:W1:Y:S01]  /*3520*/  MUFU.EX2 R51, R51 ;  /* 0x0000003300337308 */ /* 0x000e620000000800 */
[----:B0-----:R-:W-:-:S07]  /*3530*/  FADD.FTZ R8, R46, R47 ;  /* 0x0000002f2e087221 */ /* 0x001fce0000010000 */
[----:B------:R-:W0:Y:S01]  /*3540*/  MUFU.EX2 R81, R81 ;  /* 0x0000005100517308 */ /* 0x000e220000000800 */
[----:B--2---:R-:W-:-:S07]  /*3550*/  FADD.FTZ R6, R80, R77 ;  /* 0x0000004d50067221 */ /* 0x004fce0000010000 */
[----:B------:R-:W2:Y:S01]  /*3560*/  MUFU.EX2 R84, R84 ;  /* 0x0000005400547308 */ /* 0x000ea20000000800 */
[C---:B-1----:R-:W-:Y:S01]  /*3570*/  F2FP.SATFINITE.E4M3.F32.PACK_AB_MERGE_C R151, R51.reuse, R46, R7 ;  /* 0x0000002e3397723e */ /* 0x042fe20004807007 */
[----:B------:R-:W-:-:S04]  /*3580*/  FADD.FTZ R51, R51, R8 ;  /* 0x0000000833337221 */ /* 0x000fc80000010000 */
[----:B------:R-:W-:Y:S02]  /*3590*/  FADD.FTZ R50, R50, R51 ;  /* 0x0000003332327221 */ /* 0x000fe40000010000 */
[----:B------:R-:W1:Y:S01]  /*35a0*/  MUFU.EX2 R55, R55 ;  /* 0x0000003700377308 */ /* 0x000e620000000800 */
[----:B0-----:R-:W-:Y:S01]  /*35b0*/  FADD.FTZ R7, R81, R6 ;  /* 0x0000000651077221 */ /* 0x001fe20000010000 */
[----:B------:R-:W-:-:S03]  /*35c0*/  FADD.FTZ R9, R23, R50 ;  /* 0x0000003217097221 */ /* 0x000fc60000010000 */
[----:B--2---:R-:W-:Y:S01]  /*35d0*/  FADD.FTZ R8, R84, R7 ;  /* 0x0000000754087221 */ /* 0x004fe20000010000 */
[----:B-1----:R-:W-:-:S03]  /*35e0*/  F2FP.SATFINITE.E4M3.F32.PACK_AB_MERGE_C R6, R55, R84, RZ ;  /* 0x000000543706723e */ /* 0x002fc600048070ff */
[----:B------:R-:W-:Y:S01]  /*35f0*/  FADD.FTZ R8, R55, R8 ;  /* 0x0000000837087221 */ /* 0x000fe20000010000 */
[----:B------:R-:W-:Y:S01]  /*3600*/  F2FP.SATFINITE.E4M3.F32.PACK_AB_MERGE_C R150, R81, R80, R6 ;  /* 0x000000505196723e */ /* 0x000fe20004807006 */
[----:B------:R-:W-:Y:S06]  /*3610*/  @!P2 BRA `(.L_x_19) ;  /* 0x0000001c0060a947 */ /* 0x000fec0003800000 */
[----:B------:R-:W-:Y:S01]  /*3620*/  IMAD.MOV.U32 R7, RZ, RZ, R4 ;  /* 0x000000ffff077224 */ /* 0x000fe200078e0004 */
[----:B------:R-:W-:Y:S01]  /*3630*/  CS2R R134, SRZ ;  /* 0x0000000000867805 */ /* 0x000fe2000001ff00 */
[----:B------:R-:W-:Y:S01]  /*3640*/  IMAD.MOV.U32 R6, RZ, RZ, R5 ;  /* 0x000000ffff067224 */ /* 0x000fe200078e0005 */
[----:B------:R-:W-:Y:S02]  /*3650*/  CS2R R132, SRZ ;  /* 0x0000000000847805 */ /* 0x000fe4000001ff00 */
[----:B------:R-:W-:Y:S02]  /*3660*/  CS2R R130, SRZ ;  /* 0x0000000000827805 */ /* 0x000fe4000001ff00 */
        /* <DEDUP_REMOVED lines=20> */
[----:B------:R-:W-:Y:S01]  /*37b0*/  CS2R R88, SRZ ;  /* 0x0000000000587805 */ /* 0x000fe2000001ff00 */
[----:B------:R-:W-:Y:S01]  /*37c0*/  UMOV UR5, URZ ;  /* 0x0000003f00057c82 */ /* 0x000fe20008000000 */
[----:B------:R-:W-:-:S05]  /*37d0*/  UMOV UR6, URZ ;  /* 0x0000003f00067c82 */ /* 0x000fca0008000000 */
.L_x_29:
[----:B------:R-:W-:-:S04]  /*37e0*/  UISETP.NE.AND UP0, UPT, UR6, 0x1, UPT ;  /* 0x000000010600788c */ /* 0x000fc8000bf05270 */
[----:B------:R-:W-:-:S04]  /*37f0*/  USEL UR4, URZ, 0x1, UP0 ;  /* 0x000000013f047887 */ /* 0x000fc80008000000 */
[----:B------:R-:W-:Y:S01]  /*3800*/  ULOP3.LUT UR4, UR5, UR4, URZ, 0x3c, !UPT ;  /* 0x0000000405047292 */ /* 0x000fe2000f8e3c3f */
[----:B------:R-:W-:Y:S11]  /*3810*/  @!P0 BRA `(.L_x_20) ;  /* 0x0000000000048947 */ /* 0x000ff60003800000 */
[----:B------:R-:W-:Y:S01]  /*3820*/  BPT.TRAP 0x1 ;  /* 0x000000040000795c */ /* 0x000fe20000300000 */
.L_x_20:
[----:B------:R-:W-:Y:S01]  /*3830*/  UIADD3 UR10, UR6, 0x1, URZ ;  /* 0x00000001060a7890 */ /* 0x000fe2000fffe03f */
[----:B------:R-:W-:-:S03]  /*3840*/  IMAD.U32 R4, RZ, RZ, UR4 ;  /* 0x00000004ff047e24 */ /* 0x000fc6000f8e00ff */
[----:B------:R-:W-:Y:S02]  /*3850*/  UISETP.NE.AND UP0, UPT, UR10, 0x2, UPT ;  /* 0x000000020a00788c */ /* 0x000fe4000bf05270 */
[----:B------:R-:W-:Y:S02]  /*3860*/  SHF.L.U32 R4, R4, 0x1f, RZ ;  /* 0x0000001f04047819 */ /* 0x000fe400000006ff */
[----:B------:R-:W-:-:S04]  /*3870*/  USEL UR10, UR10, URZ, UP0 ;  /* 0x0000003f0a0a7287 */ /* 0x000fc80008000000 */
[----:B------:R-:W-:Y:S02]  /*3880*/  ULEA UR21, UR10, UR38, 0x3 ;  /* 0x000000260a157291 */ /* 0x000fe4000f8e183f */
[----:B------:R-:W-:-:S07]  /*3890*/  IMAD.U32 R0, RZ, RZ, UR10 ;  /* 0x0000000aff007e24 */ /* 0x000fce000f8e00ff */
[----:B------:R0:W1:Y:S01]  /*38a0*/  SYNCS.PHASECHK.TRANS64.TRYWAIT P2, [UR21+0x17030], R4 ;  /* 0x01703004ff0075a7 */ /* 0x0000620008040155 */
[----:B------:R-:W-:Y:S05]  /*38b0*/  @!P0 BRA `(.L_x_21) ;  /* 0x0000000000048947 */ /* 0x000fea0003800000 */
[----:B------:R-:W-:Y:S01]  /*38c0*/  BPT.TRAP 0x1 ;  /* 0x000000040000795c */ /* 0x000fe20000300000 */
.L_x_21:
[----:B-1----:R-:W-:Y:S05]  /*38d0*/  @P2 BRA `(.L_x_22) ;  /* 0x0000000000082947 */ /* 0x002fea0003800000 */
[----:B------:R-:W1:Y:S02]  /*38e0*/  SYNCS.PHASECHK.TRANS64.TRYWAIT P2, [UR21+0x17030], R4 ;  /* 0x01703004ff0075a7 */ /* 0x000e640008040155 */
[----:B-1----:R-:W-:Y:S05]  /*38f0*/  @!P2 BRA `(.L_x_23) ;  /* 0x000000780058a947 */ /* 0x002fea0003800000 */
.L_x_22:
[----:B------:R-:W-:Y:S01]  /*3900*/  R2UR UR18, R0 ;  /* 0x00000000001272ca */ /* 0x000fe200000e0000 */
[----:B------:R-:W-:Y:S01]  /*3910*/  WARPGROUP.ARRIVE ;  /* 0x00000000000079c5 */ /* 0x000fe20000000000 */
[----:B------:R-:W-:Y:S01]  /*3920*/  R2UR UR16, R2 ;  /* 0x00000000021072ca */ /* 0x000fe200000e0000 */
[----:B------:R-:W-:Y:S01]  /*3930*/  UMOV UR19, 0xc0000010 ;  /* 0xc000001000137882 */ /* 0x000fe20000000000 */
[----:B------:R-:W-:Y:S01]  /*3940*/  R2UR UR17, R3 ;  /* 0x00000000031172ca */ /* 0x000fe200000e0000 */
[----:B------:R-:W-:Y:S01]  /*3950*/  UMOV UR11, 0xc0000010 ;  /* 0xc0000010000b7882 */ /* 0x000fe20000000000 */
[----:B------:R-:W-:-:S07]  /*3960*/  UMOV UR15, 0xc0000010 ;  /* 0xc0000010000f7882 */ /* 0x000fce0000000000 */
[----:B------:R-:W-:-:S04]  /*3970*/  UIMAD UR18, UR18, 0x300, UR20 ;  /* 0x00000300121278a4 */ /* 0x000fc8000f8e0214 */
[----:B------:R-:W-:Y:S02]  /*3980*/  UIADD3 UR10, UR18, 0x100, URZ ;  /* 0x00000100120a7890 */ /* 0x000fe4000fffe03f */
[----:B------:R-:W-:-:S03]  /*3990*/  UIADD3 UR14, UR18, 0x200, URZ ;  /* 0x00000200120e7890 */ /* 0x000fc6000fffe03f */
[----:B------:R-:W-:Y:S03]  /*39a0*/  QGMMA.64x128x32.F32.E4M3.E4M3 R24, gdesc[UR16], RZ, !UPT, gsb0 ;  /* 0x01e00000101879f3 */ /* 0x000fe6000c0008ff */
[----:B------:R-:W-:Y:S02]  /*39b0*/  WARPGROUP.DEPBAR.LE gsb0, 0x0 ;  /* 0x00008000000079c5 */ /* 0x000fe40000010000 */
[----:B------:R-:W-:-:S07]  /*39c0*/  WARPGROUP.ARRIVE ;  /* 0x00000000000079c5 */ /* 0x000fce0000000000 */
[----:B------:R-:W-:Y:S03]  /*39d0*/  QGMMA.64x128x32.F32.E4M3.E4M3 R24, gdesc[UR8], R24, gsb0 ;  /* 0x01e00000081879f3 */ /* 0x000fe60008000818 */
[----:B------:R-:W-:Y:S02]  /*39e0*/  WARPGROUP.DEPBAR.LE gsb0, 0x0 ;  /* 0x00008000000079c5 */ /* 0x000fe40000010000 */
[----:B------:R-:W-:-:S07]  /*39f0*/  WARPGROUP.ARRIVE ;  /* 0x00000000000079c5 */ /* 0x000fce0000000000 */
[----:B------:R-:W-:Y:S03]  /*3a00*/  QGMMA.64x128x32.F32.E4M3.E4M3 R24, gdesc[UR12], R24, gsb0 ;  /* 0x01e000000c1879f3 */ /* 0x000fe60008000818 */
[----:B------:R-:W-:Y:S02]  /*3a10*/  WARPGROUP.DEPBAR.LE gsb0, 0x0 ;  /* 0x00008000000079c5 */ /* 0x000fe40000010000 */
[----:B------:R-:W-:Y:S05]  /*3a20*/  @!P0 BRA `(.L_x_24) ;  /* 0x0000000000048947 */ /* 0x000fea0003800000 */
[----:B------:R-:W-:Y:S01]  /*3a30*/  BPT.TRAP 0x1 ;  /* 0x000000040000795c */ /* 0x000fe20000300000 */
.L_x_24:
[----:B------:R-:W-:Y:S01]  /*3a40*/  ULEA UR14, UR6, UR38, 0x3 ;  /* 0x00000026060e7291 */ /* 0x000fe2000f8e183f */
[----:B01----:R-:W-:-:S05]  /*3a50*/  IMAD.U32 R4, RZ, RZ, UR5 ;  /* 0x00000005ff047e24 */ /* 0x003fca000f8e00ff */
[----:B------:R-:W-:-:S04]  /*3a60*/  SHF.L.U32 R4, R4, 0x1f, RZ ;  /* 0x0000001f04047819 */ /* 0x000fc800000006ff */
[----:B------:R0:W1:Y:S01]  /*3a70*/  SYNCS.PHASECHK.TRANS64.TRYWAIT P2, [UR14+0x17050], R4 ;  /* 0x01705004ff0075a7 */ /* 0x000062000804014e */
[----:B------:R-:W-:Y:S05]  /*3a80*/  @!P0 BRA `(.L_x_25) ;  /* 0x0000000000048947 */ /* 0x000fea0003800000 */
[----:B------:R-:W-:Y:S01]  /*3a90*/  BPT.TRAP 0x1 ;  /* 0x000000040000795c */ /* 0x000fe20000300000 */
.L_x_25:
[----:B------:R-:W-:Y:S02]  /*3aa0*/  FMNMX.FTZ R10, R24, R6, !PT ;  /* 0x00000006180a7209 */ /* 0x000fe40007810000 */
[----:B------:R-:W-:Y:S02]  /*3ab0*/  FMNMX.FTZ R12, R26, R7, !PT ;  /* 0x000000071a0c7209 */ /* 0x000fe40007810000 */
[----:B------:R-:W-:Y:S02]  /*3ac0*/  FMNMX.FTZ R5, R25, R10, !PT ;  /* 0x0000000a19057209 */ /* 0x000fe40007810000 */
[----:B------:R-:W-:Y:S02]  /*3ad0*/  FMNMX.FTZ R11, R27, R12, !PT ;  /* 0x0000000c1b0b7209 */ /* 0x000fe40007810000 */
[----:B------:R-:W-:Y:S02]  /*3ae0*/  FMNMX.FTZ R10, R28, R5, !PT ;  /* 0x000000051c0a7209 */ /* 0x000fe40007810000 */
[----:B------:R-:W-:-:S02]  /*3af0*/  FMNMX.FTZ R12, R30, R11, !PT ;  /* 0x0000000b1e0c7209 */ /* 0x000fc40007810000 */
        /* <DEDUP_REMOVED lines=56> */
[----:B------:R-:W-:Y:S01]  /*3e80*/  FMNMX.FTZ R10, R85, R10, !PT ;  /* 0x0000000a550a7209 */ /* 0x000fe20007810000 */
[----:B-1----:R-:W-:Y:S06]  /*3e90*/  @P2 BRA `(.L_x_26) ;  /* 0x0000000000082947 */ /* 0x002fec0003800000 */
[----:B------:R-:W1:Y:S02]  /*3ea0*/  SYNCS.PHASECHK.TRANS64.TRYWAIT P2, [UR14+0x17050], R4 ;  /* 0x01705004ff0075a7 */ /* 0x000e64000804014e */
[----:B-1----:R-:W-:Y:S05]  /*3eb0*/  @!P2 BRA `(.L_x_27) ;  /* 0x000000740000a947 */ /* 0x002fea0003800000 */
.L_x_26:
[----:B------:R-:W-:Y:S01]  /*3ec0*/  UIADD3 UR5, UR38, 0x400, URZ ;  /* 0x0000040026057890 */ /* 0x000fe2000fffe03f */
[----:B------:R-:W-:Y:S01]  /*3ed0*/  WARPGROUP.ARRIVE ;  /* 0x00000000000079c5 */ /* 0x000fe20000000000 */
[----:B------:R-:W-:Y:S01]  /*3ee0*/  UMOV UR11, 0x40000040 ;  /* 0x40000040000b7882 */ /* 0x000fe20000000000 */
[----:B-1----:R-:W1:Y:S01]  /*3ef0*/  SHFL.BFLY PT, R5, R10, 0x2, 0x1f ;  /* 0x0c401f000a057f89 */ /* 0x002e6200000e0000 */
[----:B------:R-:W-:Y:S01]  /*3f00*/  USHF.R.U32.HI UR5, URZ, 0x4, UR5 ;  /* 0x000000043f057899 */ /* 0x000fe20008011605 */
[----:B------:R-:W-:Y:S01]  /*3f10*/  FMNMX.FTZ R12, R87, R12, !PT ;  /* 0x0000000c570c7209 */ /* 0x000fe20007810000 */
[----:B------:R-:W-:Y:S02]  /*3f20*/  IMAD.U32 R16, RZ, RZ, UR46 ;  /* 0x0000002eff107e24 */ /* 0x000fe4000f8e00ff */
[----:B------:R-:W-:Y:S02]  /*3f30*/  ULOP3.LUT UR5, UR5, 0x3fff, URZ, 0xc0, !UPT ;  /* 0x00003fff05057892 */ /* 0x000fe4000f8ec03f */
[----:B------:R-:W2:Y:S02]  /*3f40*/  SHFL.BFLY PT, R13, R12, 0x2, 0x1f ;  /* 0x0c401f000c0d7f89 */ /* 0x000ea400000e0000 */
[----:B------:R-:W-:-:S04]  /*3f50*/  ULOP3.LUT UR5, UR5, 0x10000, URZ, 0xfc, !UPT ;  /* 0x0001000005057892 */ /* 0x000fc8000f8efc3f */
[----:B------:R-:W-:-:S07]  /*3f60*/  UIMAD UR6, UR6, 0x300, UR5 ;  /* 0x00000300060678a4 */ /* 0x000fce000f8e0205 */
[----:B------:R-:W-:Y:S02]  /*3f70*/  UMOV UR10, UR6 ;  /* 0x00000006000a7c82 */ /* 0x000fe40008000000 */
[----:B------:R-:W-:Y:S01]  /*3f80*/  QGMMA.64x96x32.F32.E4M3.E4M3 R88, R136, gdesc[UR8], R88, gsb0 ;  /* 0x0160000888587df3 */ /* 0x000fe20008000858 */
[----:B------:R-:W-:Y:S01]  /*3f90*/  UIADD3 UR10, UR6, 0x2, URZ ;  /* 0x00000002060a7890 */ /* 0x000fe2000fffe03f */
[----:B-1----:R-:W-:Y:S01]  /*3fa0*/  FMNMX.FTZ R11, R10, R5, !PT ;  /* 0x000000050a0b7209 */ /* 0x002fe20007810000 */
[----:B------:R-:W-:-:S04]  /*3fb0*/  UMOV UR11, 0x40000040 ;  /* 0x40000040000b7882 */ /* 0x000fc80000000000 */
[----:B0-----:R-:W0:Y:S01]  /*3fc0*/  SHFL.BFLY PT, R4, R11, 0x1, 0x1f ;  /* 0x0c201f000b047f89 */ /* 0x001e2200000e0000 */
[----:B--2---:R-:W-:-:S05]  /*3fd0*/  FMNMX.FTZ R13, R12, R13, !PT ;  /* 0x0000000d0c0d7209 */ /* 0x004fca0007810000 */
[----:B------:R-:W1:Y:S01]  /*3fe0*/  SHFL.BFLY PT, R14, R13, 0x1, 0x1f ;  /* 0x0c201f000d0e7f89 */ /* 0x000e6200000e0000 */
[----:B0-----:R-:W-:-:S05]  /*3ff0*/  FMNMX.FTZ R5, R11, R4, !PT ;  /* 0x000000040b057209 */ /* 0x001fca0007810000 */
[C---:B------:R-:W-:Y:S01]  /*4000*/  FFMA.FTZ R10, R5.reuse, R16, -8 ;  /* 0xc1000000050a7423 */ /* 0x040fe20000010010 */
[----:B------:R-:W-:-:S01]  /*4010*/  FADD.FTZ R6, -R5, R6 ;  /* 0x0000000605067221 */ /* 0x000fc20000010100 */
[----:B-1----:R-:W-:Y:S02]  /*4020*/  FMNMX.FTZ R4, R13, R14, !PT ;  /* 0x0000000e0d047209 */ /* 0x002fe40007810000 */
[----:B------:R-:W-:-:S01]  /*4030*/  FFMA.FTZ R17, R36, UR46, -R10 ;  /* 0x0000002e24117c23 */ /* 0x000fc2000801080a */
[--C-:B------:R-:W-:Y:S01]  /*4040*/  FFMA.FTZ R36, R61, UR46, -R10.reuse ;  /* 0x0000002e3d247c23 */ /* 0x100fe2000801080a */
[----:B------:R-:W-:Y:S02]  /*4050*/  IMAD.U32 R61, RZ, RZ, UR46 ;  /* 0x0000002eff3d7e24 */ /* 0x000fe4000f8e00ff */
[--C-:B------:R-:W-:Y:S01]  /*4060*/  FFMA.FTZ R16, R33, UR46, -R10.reuse ;  /* 0x0000002e21107c23 */ /* 0x100fe2000801080a */
[----:B------:R-:W-:Y:S01]  /*4070*/  FMUL.FTZ R14, R6, UR46 ;  /* 0x0000002e060e7c20 */ /* 0x000fe20008410000 */
[----:B------:R-:W-:Y:S01]  /*4080*/  FFMA.FTZ R33, R60, UR46, -R10 ;  /* 0x0000002e3c217c23 */ /* 0x000fe2000801080a */
[----:B------:R-:W-:-:S01]  /*4090*/  FADD.FTZ R6, -R4, R7 ;  /* 0x0000000704067221 */ /* 0x000fc20000010100 */
[----:B------:R-:W-:Y:S01]  /*40a0*/  FFMA.FTZ R60, R4, R61, -8 ;  /* 0xc1000000043c7423 */ /* 0x000fe2000001003d */
[----:B------:R-:W-:-:S01]  /*40b0*/  FFMA.FTZ R12, R24, UR46, -R10 ;  /* 0x0000002e180c7c23 */ /* 0x000fc2000801080a */
[----:B------:R-:W-:Y:S01]  /*40c0*/  FFMA.FTZ R11, R25, UR46, -R10 ;  /* 0x0000002e190b7c23 */ /* 0x000fe2000801080a */
[----:B------:R-:W-:Y:S01]  /*40d0*/  FMUL.FTZ R6, R6, UR46 ;  /* 0x0000002e06067c20 */ /* 0x000fe20008410000 */
[--C-:B------:R-:W-:Y:S01]  /*40e0*/  FFMA.FTZ R61, R26, UR46, -R60.reuse ;  /* 0x0000002e1a3d7c23 */ /* 0x100fe2000801083c */
[----:B------:R-:W-:-:S01]  /*40f0*/  FFMA.FTZ R26, R27, UR46, -R60 ;  /* 0x0000002e1b1a7c23 */ /* 0x000fc2000801083c */
[----:B------:R-:W-:Y:S01]  /*4100*/  MUFU.EX2 R7, R14 ;  /* 0x0000000e00077308 */ /* 0x000fe20000000800 */
[----:B------:R-:W-:-:S01]  /*4110*/  FFMA.FTZ R13, R28, UR46, -R10 ;  /* 0x0000002e1c0d7c23 */ /* 0x000fc2000801080a */
[--C-:B------:R-:W-:Y:S01]  /*4120*/  FFMA.FTZ R27, R30, UR46, -R60.reuse ;  /* 0x0000002e1e1b7c23 */ /* 0x100fe2000801083c */
[----:B------:R-:W-:-:S01]  /*4130*/  FFMA.FTZ R30, R31, UR46, -R60 ;  /* 0x0000002e1f1e7c23 */ /* 0x000fc2000801083c */
[--C-:B------:R-:W-:Y:S01]  /*4140*/  FFMA.FTZ R29, R29, UR46, -R10.reuse ;  /* 0x0000002e1d1d7c23 */ /* 0x100fe2000801080a */
[----:B------:R-:W-:-:S01]  /*4150*/  FFMA.FTZ R15, R32, UR46, -R10 ;  /* 0x0000002e200f7c23 */ /* 0x000fc2000801080a */
[--C-:B------:R-:W-:Y:S01]  /*4160*/  FFMA.FTZ R31, R34, UR46, -R60.reuse ;  /* 0x0000002e221f7c23 */ /* 0x100fe2000801083c */
[----:B------:R-:W-:-:S01]  /*4170*/  FFMA.FTZ R34, R35, UR46, -R60 ;  /* 0x0000002e23227c23 */ /* 0x000fc2000801083c */
[----:B------:R-:W0:Y:S01]  /*4180*/  MUFU.EX2 R12, R12 ;  /* 0x0000000c000c7308 */ /* 0x000e220000000800 */
[----:B------:R-:W-:-:S01]  /*4190*/  FFMA.FTZ R35, R38, UR46, -R60 ;  /* 0x0000002e26237c23 */ /* 0x000fc2000801083c */
[--C-:B------:R-:W-:Y:S01]  /*41a0*/  FFMA.FTZ R38, R39, UR46, -R60.reuse ;  /* 0x0000002e27267c23 */ /* 0x100fe2000801083c */
[----:B------:R-:W-:-:S01]  /*41b0*/  FFMA.FTZ R39, R42, UR46, -R60 ;  /* 0x0000002e2a277c23 */ /* 0x000fc2000801083c */
[--C-:B------:R-:W-:Y:S01]  /*41c0*/  FFMA.FTZ R42, R43, UR46, -R60.reuse ;  /* 0x0000002e2b2a7c23 */ /* 0x100fe2000801083c */
[----:B------:R-:W-:-:S01]  /*41d0*/  FFMA.FTZ R43, R46, UR46, -R60 ;  /* 0x0000002e2e2b7c23 */ /* 0x000fc2000801083c */
[--C-:B------:R-:W-:Y:S01]  /*41e0*/  FFMA.FTZ R46, R47, UR46, -R60.reuse ;  /* 0x0000002e2f2e7c23 */ /* 0x100fe2000801083c */
[----:B------:R-:W-:-:S01]  /*41f0*/  FFMA.FTZ R47, R50, UR46, -R60 ;  /* 0x0000002e322f7c23 */ /* 0x000fc2000801083c */
[----:B------:R-:W-:Y:S01]  /*4200*/  MUFU.EX2 R6, R6 ;  /* 0x0000000600067308 */ /* 0x000fe20000000800 */
[----:B------:R-:W-:-:S01]  /*4210*/  FFMA.FTZ R50, R51, UR46, -R60 ;  /* 0x0000002e33327c23 */ /* 0x000fc2000801083c */
[----:B------:R-:W-:Y:S01]  /*4220*/  FFMA.FTZ R18, R37, UR46, -R10 ;  /* 0x0000002e25127c23 */ /* 0x000fe2000801080a */
[----:B------:R-:W-:-:S01]  /*4230*/  FFMA.FTZ R51, R54, UR46, -R60 ;  /* 0x0000002e36337c23 */ /* 0x000fc2000801083c */
[----:B------:R-:W-:Y:S01]  /*4240*/  FFMA.FTZ R37, R64, UR46, -R10 ;  /* 0x0000002e40257c23 */ /* 0x000fe2000801080a */
[----:B------:R-:W-:-:S01]  /*4250*/  FFMA.FTZ R54, R55, UR46, -R60 ;  /* 0x0000002e37367c23 */ /* 0x000fc2000801083c */
[--C-:B------:R-:W-:Y:S01]  /*4260*/  FFMA.FTZ R55, R58, UR46, -R60.reuse ;  /* 0x0000002e3a377c23 */ /* 0x100fe2000801083c */
[----:B------:R-:W-:-:S01]  /*4270*/  FFMA.FTZ R58, R59, UR46, -R60 ;  /* 0x0000002e3b3a7c23 */ /* 0x000fc2000801083c */
[----:B------:R-:W1:Y:S01]  /*4280*/  MUFU.EX2 R61, R61 ;  /* 0x0000003d003d7308 */ /* 0x000e620000000800 */
[----:B0-----:R-:W-:-:S01]  /*4290*/  FFMA.FTZ R8, R7, R8, R12 ;  /* 0x0000000807087223 */ /* 0x001fc2000001000c */
        /* <DEDUP_REMOVED lines=14> */
[----:B------:R-:W2:Y:S01]  /*4380*/  MUFU.EX2 R26, R26 ;  /* 0x0000001a001a7308 */ /* 0x000ea20000000800 */
[----:B-1----:R-:W-:-:S01]  /*4390*/  FFMA.FTZ R9, R6, R9, R61 ;  /* 0x0000000906097223 */ /* 0x002fc2000001003d */
[--C-:B------:R-:W-:Y:S01]  /*43a0*/  FFMA.FTZ R44, R69, UR46, -R10.reuse ;  /* 0x0000002e452c7c23 */ /* 0x100fe2000801080a */
[----:B------:R-:W-:-:S01]  /*43b0*/  FFMA.FTZ R45, R72, UR46, -R10 ;  /* 0x0000002e482d7c23 */ /* 0x000fc2000801080a */
[--C-:B------:R-:W-:Y:S01]  /*43c0*/  FFMA.FTZ R48, R73, UR46, -R10.reuse ;  /* 0x0000002e49307c23 */ /* 0x100fe2000801080a */
[----:B------:R-:W-:-:S01]  /*43d0*/  FFMA.FTZ R49, R76, UR46, -R10 ;  /* 0x0000002e4c317c23 */ /* 0x000fc2000801080a */
[--C-:B------:R-:W-:Y:S01]  /*43e0*/  FFMA.FTZ R52, R77, UR46, -R10.reuse ;  /* 0x0000002e4d347c23 */ /* 0x100fe2000801080a */
[----:B------:R-:W-:-:S01]  /*43f0*/  FFMA.FTZ R53, R80, UR46, -R10 ;  /* 0x0000002e50357c23 */ /* 0x000fc2000801080a */
[----:B------:R-:W1:Y:S01]  /*4400*/  MUFU.EX2 R13, R13 ;  /* 0x0000000d000d7308 */ /* 0x000e620000000800 */
[----:B0-----:R-:W-:-:S01]  /*4410*/  FADD.FTZ R8, R11, R8 ;  /* 0x000000080b087221 */ /* 0x001fc20000010000 */
[----:B------:R-:W-:Y:S01]  /*4420*/  FFMA.FTZ R57, R84, UR46, -R10 ;  /* 0x0000002e54397c23 */ /* 0x000fe2000801080a */
[----:B------:R-:W-:-:S05]  /*4430*/  FFMA.FTZ R86, R86, UR46, -R60 ;  /* 0x0000002e56567c23 */ /* 0x000fca000801083c */
[----:B------:R-:W0:Y:S01]  /*4440*/  MUFU.EX2 R27, R27 ;  /* 0x0000001b001b7308 */ /* 0x000e220000000800 */
[----:B------:R-:W-:Y:S02]  /*4450*/  WARPGROUP.DEPBAR.LE gsb0, 0x0 ;  /* 0x00008000000079c5 */ /* 0x000fe40000010000 */
[----:B------:R-:W-:Y:S01]  /*4460*/  WARPGROUP.ARRIVE ;  /* 0x00000000000079c5 */ /* 0x000fe20000000000 */
[----:B--2---:R-:W-:-:S04]  /*4470*/  FADD.FTZ R64, R26, R9 ;  /* 0x000000091a407221 */ /* 0x004fc80000010000 */
[----:B------:R2:W3:Y:S01]  /*4480*/  MUFU.EX2 R14, R29 ;  /* 0x0000001d000e7308 */ /* 0x0004e20000000800 */
[----:B------:R-:W-:Y:S01]  /*4490*/  QGMMA.64x96x32.F32.E4M3.E4M3 R88, R140, gdesc[UR8], R88, gsb0 ;  /* 0x016000088c587df3 */ /* 0x000fe20008000858 */
[----:B------:R-:W-:Y:S01]  /*44a0*/  UIADD3 UR10, UR6, 0x4, URZ ;  /* 0x00000004060a7890 */ /* 0x000fe2000fffe03f */
[----:B-1----:R-:W-:Y:S01]  /*44b0*/  FADD.FTZ R9, R13, R8 ;  /* 0x000000080d097221 */ /* 0x002fe20000010000 */
[----:B------:R-:W-:Y:S01]  /*44c0*/  UMOV UR11, 0x40000040 ;  /* 0x40000040000b7882 */ /* 0x000fe20000000000 */
[----:B------:R-:W-:-:S03]  /*44d0*/  UIADD3 UR6, UR6, 0x6, URZ ;  /* 0x0000000606067890 */ /* 0x000fc6000fffe03f */
[----:B------:R-:W1:Y:S01]  /*44e0*/  MUFU.EX2 R30, R30 ;  /* 0x0000001e001e7308 */ /* 0x000e620000000800 */
[----:B0-----:R-:W-:-:S01]  /*44f0*/  FADD.FTZ R63, R27, R64 ;  /* 0x000000401b3f7221 */ /* 0x001fc20000010000 */
[--C-:B--2---:R-:W-:Y:S01]  /*4500*/  FFMA.FTZ R29, R56, UR46, -R10.reuse ;  /* 0x0000002e381d7c23 */ /* 0x104fe2000801080a */
[----:B------:R-:W-:-:S01]  /*4510*/  FFMA.FTZ R56, R81, UR46, -R10 ;  /* 0x0000002e51387c23 */ /* 0x000fc2000801080a */
[----:B------:R-:W-:-:S04]  /*4520*/  FFMA.FTZ R10, R85, UR46, -R10 ;  /* 0x0000002e550a7c23 */ /* 0x000fc8000801080a */
[----:B------:R-:W0:Y:S01]  /*4530*/  MUFU.EX2 R15, R15 ;  /* 0x0000000f000f7308 */ /* 0x000e220000000800 */
[----:B---3--:R-:W-:-:S07]  /*4540*/  FADD.FTZ R8, R14, R9 ;  /* 0x000000090e087221 */ /* 0x008fce0000010000 */
[----:B------:R-:W2:Y:S01]  /*4550*/  MUFU.EX2 R31, R31 ;  /* 0x0000001f001f7308 */ /* 0x000ea20000000800 */
[----:B-1----:R-:W-:-:S01]  /*4560*/  FADD.FTZ R64, R30, R63 ;  /* 0x0000003f1e407221 */ /* 0x002fc20000010000 */
[----:B------:R-:W-:-:S06]  /*4570*/  FFMA.FTZ R63, R66, UR46, -R60 ;  /* 0x0000002e423f7c23 */ /* 0x000fcc000801083c */
[----:B------:R-:W1:Y:S01]  /*4580*/  MUFU.EX2 R16, R16 ;  /* 0x0000001000107308 */ /* 0x000e620000000800 */
[----:B0-----:R-:W-:-:S07]  /*4590*/  FADD.FTZ R9, R15, R8 ;  /* 0x000000080f097221 */ /* 0x001fce0000010000 */
[----:B------:R-:W0:Y:S01]  /*45a0*/  MUFU.EX2 R34, R34 ;  /* 0x0000002200227308 */ /* 0x000e220000000800 */
[----:B--2---:R-:W-:-:S01]  /*45b0*/  FADD.FTZ R65, R31, R64 ;  /* 0x000000401f417221 */ /* 0x004fc20000010000 */
[----:B------:R-:W-:-:S06]  /*45c0*/  FFMA.FTZ R64, R67, UR46, -R60 ;  /* 0x0000002e43407c23 */ /* 0x000fcc000801083c */
[----:B------:R-:W2:Y:S01]  /*45d0*/  MUFU.EX2 R17, R17 ;  /* 0x0000001100117308 */ /* 0x000ea20000000800 */
[----:B-1----:R-:W-:-:S07]  /*45e0*/  FADD.FTZ R8, R16, R9 ;  /* 0x0000000910087221 */ /* 0x002fce0000010000 */
[----:B------:R-:W1:Y:S01]  /*45f0*/  MUFU.EX2 R35, R35 ;  /* 0x0000002300237308 */ /* 0x000e620000000800 */
[----:B0-----:R-:W-:-:S07]  /*4600*/  FADD.FTZ R66, R34, R65 ;  /* 0x0000004122427221 */ /* 0x001fce0000010000 */
[----:B------:R-:W0:Y:S01]  /*4610*/  MUFU.EX2 R18, R18 ;  /* 0x0000001200127308 */ /* 0x000e220000000800 */
[----:B--2---:R-:W-:-:S07]  /*4620*/  FADD.FTZ R9, R17, R8 ;  /* 0x0000000811097221 */ /* 0x004fce0000010000 */
[----:B------:R-:W2:Y:S01]  /*4630*/  MUFU.EX2 R38, R38 ;  /* 0x0000002600267308 */ /* 0x000ea20000000800 */
[----:B-1----:R-:W-:-:S07]  /*4640*/  FADD.FTZ R65, R35, R66 ;  /* 0x0000004223417221 */ /* 0x002fce0000010000 */
        /* <DEDUP_REMOVED lines=8> */
[----:B0-----:R-:W-:-:S01]  /*46d0*/  FADD.FTZ R67, R39, R66 ;  /* 0x0000004227437221 */ /* 0x001fc20000010000 */
[----:B------:R-:W-:Y:S01]  /*46e0*/  FFMA.FTZ R66, R71, UR46, -R60 ;  /* 0x0000002e47427c23 */ /* 0x000fe2000801083c */
[----:B------:R-:W-:Y:S02]  /*46f0*/  WARPGROUP.DEPBAR.LE gsb0, 0x0 ;  /* 0x00008000000079c5 */ /* 0x000fe40000010000 */
[----:B------:R-:W-:-:S03]  /*4700*/  WARPGROUP.ARRIVE ;  /* 0x00000000000079c5 */ /* 0x000fc60000000000 */
[----:B------:R-:W0:Y:S01]  /*4710*/  MUFU.EX2 R21, R21 ;  /* 0x0000001500157308 */ /* 0x000e220000000800 */
[----:B--2---:R-:W-:-:S02]  /*4720*/  FADD.FTZ R8, R20, R9 ;  /* 0x0000000914087221 */ /* 0x004fc40000010000 */
[----:B------:R-:W-:Y:S01]  /*4730*/  QGMMA.64x96x32.F32.E4M3.E4M3 R88, R144, gdesc[UR8], R88, gsb0 ;  /* 0x0160000890587df3 */ /* 0x000fe20008000858 */
[----:B------:R-:W-:Y:S01]  /*4740*/  UMOV UR10, UR6 ;  /* 0x00000006000a7c82 */ /* 0x000fe20008000000 */
[----:B------:R-:W-:-:S03]  /*4750*/  UMOV UR11, 0x40000040 ;  /* 0x40000040000b7882 */ /* 0x000fc60000000000 */
        /* <DEDUP_REMOVED lines=9> */
[----:B0-----:R-:W-:-:S01]  /*47f0*/  FADD.FTZ R68, R46, R67 ;  /* 0x000000432e447221 */ /* 0x001fc20000010000 */
[----:B------:R-:W-:-:S06]  /*4800*/  FFMA.FTZ R67, R74, UR46, -R60 ;  /* 0x0000002e4a437c23 */ /* 0x000fcc000801083c */
[----:B------:R-:W0:Y:S01]  /*4810*/  MUFU.EX2 R24, R24 ;  /* 0x0000001800187308 */ /* 0x000e220000000800 */
[----:B--2---:R-:W-:-:S07]  /*4820*/  FADD.FTZ R9, R23, R8 ;  /* 0x0000000817097221 */ /* 0x004fce0000010000 */
[----:B------:R-:W2:Y:S01]  /*4830*/  MUFU.EX2 R50, R50 ;  /* 0x0000003200327308 */ /* 0x000ea20000000800 */
[----:B-1----:R-:W-:-:S01]  /*4840*/  FADD.FTZ R69, R47, R68 ;  /* 0x000000442f457221 */ /* 0x002fc20000010000 */
[----:B------:R-:W-:Y:S01]  /*4850*/  FFMA.FTZ R68, R75, UR46, -R60 ;  /* 0x0000002e4b447c23 */ /* 0x000fe2000801083c */
[----:B------:R-:W-:-:S05]  /*4860*/  IMAD.U32 R75, RZ, RZ, UR21 ;  /* 0x00000015ff4b7e24 */ /* 0x000fca000f8e00ff */
        /* <DEDUP_REMOVED lines=9> */
[----:B--2---:R-:W-:-:S07]  /*4900*/  FADD.FTZ R8, R28, R9 ;  /* 0x000000091c087221 */ /* 0x004fce0000010000 */
[----:B------:R-:W2:Y:S01]  /*4910*/  MUFU.EX2 R55, R55 ;  /* 0x0000003700377308 */ /* 0x000ea20000000800 */
[----:B-1----:R-:W-:-:S01]  /*4920*/  FADD.FTZ R70, R54, R69 ;  /* 0x0000004536467221 */ /* 0x002fc20000010000 */
[----:B------:R-:W-:-:S06]  /*4930*/  FFMA.FTZ R69, R78, UR46, -R60 ;  /* 0x0000002e4e457c23 */ /* 0x000fcc000801083c */
[----:B------:R-:W1:Y:S01]  /*4940*/  MUFU.EX2 R32, R32 ;  /* 0x0000002000207308 */ /* 0x000e620000000800 */
[----:B0-----:R-:W-:-:S01]  /*4950*/  FADD.FTZ R9, R29, R8 ;  /* 0x000000081d097221 */ /* 0x001fc20000010000 */
[----:B------:R-:W-:Y:S02]  /*4960*/  WARPGROUP.DEPBAR.LE gsb0, 0x0 ;  /* 0x00008000000079c5 */ /* 0x000fe40000010000 */
[----:B------:R-:W-:-:S04]  /*4970*/  WARPGROUP.ARRIVE ;  /* 0x00000000000079c5 */ /* 0x000fc80000000000 */
[----:B------:R-:W0:Y:S01]  /*4980*/  MUFU.EX2 R58, R58 ;  /* 0x0000003a003a7308 */ /* 0x000e220000000800 */
[----:B--2---:R-:W-:-:S01]  /*4990*/  FADD.FTZ R71, R55, R70 ;  /* 0x0000004637477221 */ /* 0x004fc20000010000 */
[----:B------:R-:W-:Y:S01]  /*49a0*/  FFMA.FTZ R70, R79, UR46, -R60 ;  /* 0x0000002e4f467c23 */ /* 0x000fe2000801083c */
[----:B------:R-:W-:Y:S05]  /*49b0*/  QGMMA.64x96x32.F32.E4M3.E4M3 R88, R148, gdesc[UR8], R88, gsb0 ;  /* 0x0160000894587df3 */ /* 0x000fea0008000858 */
        /* <DEDUP_REMOVED lines=17> */
[--C-:B------:R-:W-:Y:S01]  /*4ad0*/  FFMA.FTZ R72, R83, UR46, -R60.reuse ;  /* 0x0000002e53487c23 */ /* 0x100fe2000801083c */
[----:B------:R-:W-:-:S05]  /*4ae0*/  FFMA.FTZ R60, R87, UR46, -R60 ;  /* 0x0000002e573c7c23 */ /* 0x000fca000801083c */
        /* <DEDUP_REMOVED lines=12> */
[----:B------:R-:W-:-:S06]  /*4bb0*/  WARPGROUP.DEPBAR.LE gsb0, 0x0 ;  /* 0x00008000000079c5 */ /* 0x000fcc0000010000 */
[----:B------:R-:W0:Y:S01]  /*4bc0*/  MUFU.EX2 R48, R48 ;  /* 0x0000003000307308 */ /* 0x000e220000000800 */
[----:B--2---:R-:W-:-:S01]  /*4bd0*/  FADD.FTZ R9, R45, R8 ;  /* 0x000000082d097221 */ /* 0x004fc20000010000 */
[----:B------:R-:W-:-:S05]  /*4be0*/  @!P1 VIADD R8, R75, 0x17040 ;  /* 0x000170404b089836 */ /* 0x000fca0000000000 */
[----:B------:R-:W-:Y:S01]  /*4bf0*/  @!P1 PRMT R8, RZ, 0x654, R8 ;  /* 0x00000654ff089816 */ /* 0x000fe20000000008 */
[----:B------:R-:W2:Y:S01]  /*4c00*/  MUFU.EX2 R68, R68 ;  /* 0x0000004400447308 */ /* 0x000ea20000000800 */
[----:B-1----:R-:W-:-:S02]  /*4c10*/  FADD.FTZ R73, R67, R74 ;  /* 0x0000004a43497221 */ /* 0x002fc40000010000 */
[----:B------:R1:W-:Y:S05]  /*4c20*/  @!P1 SYNCS.ARRIVE.TRANS64.RED.A1T0 RZ, [R8+URZ], RZ ;  /* 0x000000ff08ff99a7 */ /* 0x0003ea000810043f */
[----:B------:R-:W3:Y:S01]  /*4c30*/  MUFU.EX2 R49, R49 ;  /* 0x0000003100317308 */ /* 0x000ee20000000800 */
[----:B0-----:R-:W-:-:S07]  /*4c40*/  FADD.FTZ R74, R48, R9 ;  /* 0x00000009304a7221 */ /* 0x001fce0000010000 */
[----:B------:R-:W0:Y:S01]  /*4c50*/  MUFU.EX2 R69, R69 ;  /* 0x0000004500457308 */ /* 0x000e220000000800 */
[----:B--2---:R-:W-:-:S07]  /*4c60*/  FADD.FTZ R76, R68, R73 ;  /* 0x00000049444c7221 */ /* 0x004fce0000010000 */
[----:B------:R-:W1:Y:S01]  /*4c70*/  MUFU.EX2 R52, R52 ;  /* 0x0000003400347308 */ /* 0x000e620000000800 */
[----:B---3--:R-:W-:-:S07]  /*4c80*/  FADD.FTZ R9, R49, R74 ;  /* 0x0000004a31097221 */ /* 0x008fce0000010000 */
[----:B------:R-:W2:Y:S01]  /*4c90*/  MUFU.EX2 R70, R70 ;  /* 0x0000004600467308 */ /* 0x000ea20000000800 */
[----:B0-----:R-:W-:-:S07]  /*4ca0*/  FADD.FTZ R73, R69, R76 ;  /* 0x0000004c45497221 */ /* 0x001fce0000010000 */
[----:B------:R-:W0:Y:S01]  /*4cb0*/  MUFU.EX2 R53, R53 ;  /* 0x0000003500357308 */ /* 0x000e220000000800 */
[----:B-1----:R-:W-:-:S07]  /*4cc0*/  FADD.FTZ R8, R52, R9 ;  /* 0x0000000934087221 */ /* 0x002fce0000010000 */
[----:B------:R-:W1:Y:S01]  /*4cd0*/  MUFU.EX2 R71, R71 ;  /* 0x0000004700477308 */ /* 0x000e620000000800 */
[----:B--2---:R-:W-:-:S07]  /*4ce0*/  FADD.FTZ R74, R70, R73 ;  /* 0x00000049464a7221 */ /* 0x004fce0000010000 */
        /* <DEDUP_REMOVED lines=11> */
[----:B--2---:R-:W-:-:S01]  /*4da0*/  FADD.FTZ R73, R86, R73 ;  /* 0x0000004956497221 */ /* 0x004fc20000010000 */
[----:B0-----:R-:W-:-:S03]  /*4db0*/  FADD.FTZ R8, R10, R9 ;  /* 0x000000090a087221 */ /* 0x001fc60000010000 */
[----:B-1----:R-:W-:Y:S01]  /*4dc0*/  FADD.FTZ R9, R60, R73 ;  /* 0x000000493c097221 */ /* 0x002fe20000010000 */
[----:B------:R-:W-:Y:S06]  /*4dd0*/  @!P0 BRA `(.L_x_28) ;  /* 0x0000000000048947 */ /* 0x000fec0003800000 */
[----:B------:R-:W-:Y:S01]  /*4de0*/  BPT.TRAP 0x1 ;  /* 0x000000040000795c */ /* 0x000fe20000300000 */
.L_x_28:
[----:B------:R-:W-:Y:S01]  /*4df0*/  UISETP.GT.AND UP0, UPT, UR40, UR37, UPT ;  /* 0x000000252800728c */ /* 0x000fe2000bf04270 */
[----:B------:R-:W-:Y:S01]  /*4e00*/  F2FP.SATFINITE.E4M3.F32.PACK_AB_MERGE_C R13, R14, R13, RZ ;  /* 0x0000000d0e0d723e */ /* 0x000fe200048070ff */
[----:B------:R-:W-:Y:S01]  /*4e10*/  UIADD3 UR5, UR14, 0x17060, URZ ;  /* 0x000170600e057890 */ /* 0x000fe2000fffe03f */
[----:B------:R-:W-:Y:S01]  /*4e20*/  F2FP.SATFINITE.E4M3.F32.PACK_AB_MERGE_C R27, R30, R27, RZ ;  /* 0x0000001b1e1b723e */ /* 0x000fe200048070ff */
[----:B------:R-:W-:Y:S01]  /*4e30*/  UIADD3 UR40, UR40, -0x1, URZ ;  /* 0xffffffff28287890 */ /* 0x000fe2000fffe03f */
[----:B------:R-:W-:Y:S01]  /*4e40*/  F2FP.SATFINITE.E4M3.F32.PACK_AB_MERGE_C R17, R18, R17, RZ ;  /* 0x000000111211723e */ /* 0x000fe200048070ff */
[----:B------:R-:W-:Y:S01]  /*4e50*/  UPRMT UR5, UR7, 0x654, UR5 ;  /* 0x0000065407057896 */ /* 0x000fe20008000005 */
[----:B------:R-:W-:Y:S01]  /*4e60*/  PLOP3.LUT P2, PT, PT, PT, UP0, 0x80, 0x0 ;  /* 0x000000000000781c */ /* 0x000fe20003f4f008 */
[----:B------:R-:W-:Y:S01]  /*4e70*/  FMUL.FTZ R88, R88, R7 ;  /* 0x0000000758587220 */ /* 0x000fe20000410000 */
[----:B------:R-:W-:Y:S01]  /*4e80*/  F2FP.SATFINITE.E4M3.F32.PACK_AB_MERGE_C R35, R38, R35, RZ ;  /* 0x000000232623723e */ /* 0x000fe200048070ff */
[----:B------:R-:W-:Y:S01]  /*4e90*/  FMUL.FTZ R89, R89, R7 ;  /* 0x0000000759597220 */ /* 0x000fe20000410000 */
[----:B------:R-:W-:Y:S01]  /*4ea0*/  F2FP.SATFINITE.E4M3.F32.PACK_AB_MERGE_C R21, R22, R21, RZ ;  /* 0x000000151615723e */ /* 0x000fe200048070ff */
[----:B------:R-:W-:Y:S01]  /*4eb0*/  FMUL.FTZ R92, R92, R7 ;  /* 0x000000075c5c7220 */ /* 0x000fe20000410000 */
[----:B------:R-:W-:Y:S01]  /*4ec0*/  F2FP.SATFINITE.E4M3.F32.PACK_AB_MERGE_C R43, R46, R43, RZ ;  /* 0x0000002b2e2b723e */ /* 0x000fe200048070ff */
[----:B------:R-:W-:Y:S01]  /*4ed0*/  FMUL.FTZ R93, R93, R7 ;  /* 0x000000075d5d7220 */ /* 0x000fe20000410000 */
[----:B------:R-:W-:Y:S01]  /*4ee0*/  F2FP.SATFINITE.E4M3.F32.PACK_AB_MERGE_C R25, R28, R25, RZ ;  /* 0x000000191c19723e */ /* 0x000fe200048070ff */
[----:B------:R-:W-:Y:S01]  /*4ef0*/  SYNCS.ARRIVE.TRANS64.RED.A1T0 RZ, [UR5], RZ ;  /* 0x000000ffffff79a7 */ /* 0x000fe20008100405 */
[----:B------:R-:W-:Y:S01]  /*4f00*/  F2FP.SATFINITE.E4M3.F32.PACK_AB_MERGE_C R51, R54, R51, RZ ;  /* 0x000000333633723e */ /* 0x000fe200048070ff */
[----:B------:R-:W-:Y:S01]  /*4f10*/  UMOV UR5, UR4 ;  /* 0x0000000400057c82 */ /* 0x000fe20008000000 */
[----:B------:R-:W-:Y:S01]  /*4f20*/  F2FP.SATFINITE.E4M3.F32.PACK_AB_MERGE_C R33, R36, R33, RZ ;  /* 0x000000212421723e */ /* 0x000fe200048070ff */
        /* <DEDUP_REMOVED lines=12> */
[-C--:B------:R-:W-:Y:S01]  /*4ff0*/  FMUL.FTZ R108, R108, R7.reuse ;  /* 0x000000076c6c7220 */ /* 0x080fe20000410000 */
[----:B------:R-:W-:Y:S01]  /*5000*/  F2FP.SATFINITE.E4M3.F32.PACK_AB_MERGE_C R14, R60, R86, RZ ;  /* 0x000000563c0e723e */ /* 0x000fe200048070ff */
[-C--:B------:R-:W-:Y:S01]  /*5010*/  FMUL.FTZ R109, R109, R7.reuse ;  /* 0x000000076d6d7220 */ /* 0x080fe20000410000 */
[----:B------:R-:W-:Y:S01]  /*5020*/  R2UR UR6, R0 ;  /* 0x00000000000672ca */ /* 0x000fe200000e0000 */
[-C--:B------:R-:W-:Y:S01]  /*5030*/  FMUL.FTZ R112, R112, R7.reuse ;  /* 0x0000000770707220 */ /* 0x080fe20000410000 */
        /* <DEDUP_REMOVED lines=10> */
[----:B------:R-:W-:Y:S01]  /*50e0*/  FMUL.FTZ R133, R133, R7 ;  /* 0x0000000785857220 */ /* 0x000fe20000410000 */
        /* <DEDUP_REMOVED lines=24> */
[----:B------:R-:W-:Y:S01]  /*5270*/  F2FP.SATFINITE.E4M3.F32.PACK_AB_MERGE_C R136, R11, R12, R13 ;  /* 0x0000000c0b88723e */ /* 0x000fe2000480700d */
[----:B------:R-:W-:Y:S01]  /*5280*/  IMAD.MOV.U32 R7, RZ, RZ, R4 ;  /* 0x000000ffff077224 */ /* 0x000fe200078e0004 */
[----:B------:R-:W-:Y:S01]  /*5290*/  F2FP.SATFINITE.E4M3.F32.PACK_AB_MERGE_C R137, R26, R61, R27 ;  /* 0x0000003d1a89723e */ /* 0x000fe2000480701b */
[----:B------:R-:W-:Y:S01]  /*52a0*/  IMAD.MOV.U32 R6, RZ, RZ, R5 ;  /* 0x000000ffff067224 */ /* 0x000fe200078e0005 */
[----:B------:R-:W-:-:S02]  /*52b0*/  F2FP.SATFINITE.E4M3.F32.PACK_AB_MERGE_C R138, R16, R15, R17 ;  /* 0x0000000f108a723e */ /* 0x000fc40004807011 */
[----:B------:R-:W-:Y:S02]  /*52c0*/  F2FP.SATFINITE.E4M3.F32.PACK_AB_MERGE_C R139, R34, R31, R35 ;  /* 0x0000001f228b723e */ /* 0x000fe40004807023 */
[----:B------:R-:W-:Y:S02]  /*52d0*/  F2FP.SATFINITE.E4M3.F32.PACK_AB_MERGE_C R140, R20, R19, R21 ;  /* 0x00000013148c723e */ /* 0x000fe40004807015 */
[----:B------:R-:W-:Y:S02]  /*52e0*/  F2FP.SATFINITE.E4M3.F32.PACK_AB_MERGE_C R141, R42, R39, R43 ;  /* 0x000000272a8d723e */ /* 0x000fe4000480702b */
[----:B------:R-:W-:Y:S02]  /*52f0*/  F2FP.SATFINITE.E4M3.F32.PACK_AB_MERGE_C R142, R24, R23, R25 ;  /* 0x00000017188e723e */ /* 0x000fe40004807019 */
[----:B------:R-:W-:Y:S02]  /*5300*/  F2FP.SATFINITE.E4M3.F32.PACK_AB_MERGE_C R143, R50, R47, R51 ;  /* 0x0000002f328f723e */ /* 0x000fe40004807033 */
[----:B------:R-:W-:-:S02]  /*5310*/  F2FP.SATFINITE.E4M3.F32.PACK_AB_MERGE_C R144, R32, R29, R33 ;  /* 0x0000001d2090723e */ /* 0x000fc40004807021 */
[----:B------:R-:W-:Y:S02]  /*5320*/  F2FP.SATFINITE.E4M3.F32.PACK_AB_MERGE_C R145, R58, R55, R59 ;  /* 0x000000373a91723e */ /* 0x000fe4000480703b */
[----:B------:R-:W-:Y:S02]  /*5330*/  F2FP.SATFINITE.E4M3.F32.PACK_AB_MERGE_C R146, R40, R37, R41 ;  /* 0x000000252892723e */ /* 0x000fe40004807029 */
[----:B------:R-:W-:Y:S02]  /*5340*/  F2FP.SATFINITE.E4M3.F32.PACK_AB_MERGE_C R147, R64, R63, R65 ;  /* 0x0000003f4093723e */ /* 0x000fe40004807041 */
[----:B------:R-:W-:Y:S02]  /*5350*/  F2FP.SATFINITE.E4M3.F32.PACK_AB_MERGE_C R148, R48, R45, R49 ;  /* 0x0000002d3094723e */ /* 0x000fe40004807031 */
[----:B------:R-:W-:Y:S02]  /*5360*/  F2FP.SATFINITE.E4M3.F32.PACK_AB_MERGE_C R149, R68, R67, R69 ;  /* 0x000000434495723e */ /* 0x000fe40004807045 */
[----:B------:R-:W-:-:S02]  /*5370*/  F2FP.SATFINITE.E4M3.F32.PACK_AB_MERGE_C R150, R56, R53, R10 ;  /* 0x000000353896723e */ /* 0x000fc4000480700a */
[----:B------:R-:W-:Y:S01]  /*5380*/  F2FP.SATFINITE.E4M3.F32.PACK_AB_MERGE_C R151, R72, R71, R14 ;  /* 0x000000474897723e */ /* 0x000fe2000480700e */
[----:B------:R-:W-:Y:S06]  /*5390*/  @P2 BRA `(.L_x_29) ;  /* 0xffffffe400102947 */ /* 0x000fec000383ffff */
.L_x_19:
[----:B------:R-:W-:Y:S06]  /*53a0*/  BAR.ARV 0x8, 0x200 ;  /* 0x0208000000007b1d */ /* 0x000fec0000002000 */
[----:B------:R-:W-:Y:S05]  /*53b0*/  @!P0 BRA `(.L_x_30) ;  /* 0x0000000000048947 */ /* 0x000fea0003800000 */
[----:B------:R-:W-:Y:S01]  /*53c0*/  BPT.TRAP 0x1 ;  /* 0x000000040000795c */ /* 0x000fe20000300000 */
.L_x_30:
[----:B------:R-:W-:Y:S01]  /*53d0*/  R2UR UR16, R0 ;  /* 0x00000000001072ca */ /* 0x000fe200000e0000 */
[----:B------:R-:W-:-:S05]  /*53e0*/  IMAD.U32 R2, RZ, RZ, UR4 ;  /* 0x00000004ff027e24 */ /* 0x000fca000f8e00ff */
[----:B------:R-:W-:-:S07]  /*53f0*/  SHF.L.U32 R2, R2, 0x1f, RZ ;  /* 0x0000001f02027819 */ /* 0x000fce00000006ff */
[----:B------:R-:W-:-:S09]  /*5400*/  ULEA UR16, UR16, UR38, 0x3 ;  /* 0x0000002610107291 */ /* 0x000fd2000f8e183f */
[----:B------:R0:W1:Y:S01]  /*5410*/  SYNCS.PHASECHK.TRANS64.TRYWAIT P1, [UR16+0x17050], R2 ;  /* 0x01705002ff0075a7 */ /* 0x0000620008020150 */
[----:B------:R-:W-:Y:S05]  /*5420*/  @!P0 BRA `(.L_x_31) ;  /* 0x0000000000048947 */ /* 0x000fea0003800000 */
[----:B------:R-:W-:Y:S01]  /*5430*/  BPT.TRAP 0x1 ;  /* 0x000000040000795c */ /* 0x000fe20000300000 */
.L_x_31:
[----:B-1----:R-:W-:Y:S05]  /*5440*/  @P1 BRA `(.L_x_32) ;  /* 0x0000000000081947 */ /* 0x002fea0003800000 */
[----:B------:R-:W1:Y:S02]  /*5450*/  SYNCS.PHASECHK.TRANS64.TRYWAIT P1, [UR16+0x17050], R2 ;  /* 0x01705002ff0075a7 */ /* 0x000e640008020150 */
[----:B-1----:R-:W-:Y:S05]  /*5460*/  @!P1 BRA `(.L_x_33) ;  /* 0x0000005c00ac9947 */ /* 0x002fea0003800000 */
.L_x_32:
[----:B------:R-:W-:Y:S01]  /*5470*/  ULDC.64 UR10, c[0x0][0x9a0] ;  /* 0x00026800000a7ab9 */ /* 0x000fe20000000a00 */
[----:B------:R-:W-:Y:S01]  /*5480*/  UIADD3 UR38, UR38, 0x400, URZ ;  /* 0x0000040026267890 */ /* 0x000fe2000fffe03f */
[----:B------:R-:W-:Y:S01]  /*5490*/  R2UR UR15, R0 ;  /* 0x00000000000f72ca */ /* 0x000fe200000e0000 */
[----:B------:R-:W-:Y:S01]  /*54a0*/  UISETP.NE.U32.AND UP0, UPT, UR10, URZ, UPT ;  /* 0x0000003f0a00728c */ /* 0x000fe2000bf05070 */
[----:B------:R-:W-:Y:S01]  /*54b0*/  WARPGROUP.ARRIVE ;  /* 0x00000000000079c5 */ /* 0x000fe20000000000 */
[----:B------:R-:W-:Y:S01]  /*54c0*/  USHF.R.U32.HI UR38, URZ, 0x4, UR38 ;  /* 0x000000043f267899 */ /* 0x000fe20008011626 */
[----:B------:R-:W-:Y:S01]  /*54d0*/  IMAD.MOV.U32 R6, RZ, RZ, 0x3f800000 ;  /* 0x3f800000ff067424 */ /* 0x000fe200078e00ff */
[----:B------:R-:W-:Y:S02]  /*54e0*/  UISETP.NE.AND.EX UP0, UPT, UR11, URZ, UPT, UP0 ;  /* 0x0000003f0b00728c */ /* 0x000fe4000bf05300 */
[----:B------:R-:W-:-:S04]  /*54f0*/  ULOP3.LUT UR38, UR38, 0x3fff, URZ, 0xc0, !UPT ;  /* 0x00003fff26267892 */ /* 0x000fc8000f8ec03f */
[----:B------:R-:W-:Y:S01]  /*5500*/  ULOP3.LUT UR38, UR38, 0x10000, URZ, 0xfc, !UPT ;  /* 0x0001000026267892 */ /* 0x000fe2000f8efc3f */
[----:B------:R-:W-:-:S04]  /*5510*/  PLOP3.LUT P1, PT, PT, PT, UP0, 0x80, 0x0 ;  /* 0x000000000000781c */ /* 0x000fc80003f2f008 */
[----:B------:R-:W-:Y:S01]  /*5520*/  @UP0 ULDC.64 UR8, c[0x0][0x9c8] ;  /* 0x0002720000080ab9 */ /* 0x000fe20000000a00 */
[----:B------:R-:W-:Y:S02]  /*5530*/  @UP0 USHF.R.S32.HI UR14, URZ, 0x1f, UR36 ;  /* 0x0000001f3f0e0899 */ /* 0x000fe40008011424 */
[----:B------:R-:W-:Y:S02]  /*5540*/  @UP0 UIMAD UR6, UR43, UR8, URZ ;  /* 0x000000082b0602a4 */ /* 0x000fe4000f8e023f */
[----:B------:R-:W-:Y:S02]  /*5550*/  @UP0 UIMAD.WIDE.U32 UR4, UR42, UR8, URZ ;  /* 0x000000082a0402a5 */ /* 0x000fe4000f8e003f */
[----:B------:R-:W-:Y:S02]  /*5560*/  @UP0 UIMAD UR8, UR42, UR9, UR6 ;  /* 0x000000092a0802a4 */ /* 0x000fe4000f8e0206 */
[----:B------:R-:W-:Y:S01]  /*5570*/  UIMAD UR6, UR15, 0x300, UR38 ;  /* 0x000003000f0678a4 */ /* 0x000fe2000f8e0226 */
[----:B------:R-:W-:-:S02]  /*5580*/  @UP0 ULDC.64 UR12, c[0x0][0x9d0] ;  /* 0x00027400000c0ab9 */ /* 0x000fc40000000a00 */
[----:B------:R-:W-:Y:S01]  /*5590*/  UMOV UR15, 0x40000040 ;  /* 0x40000040000f7882 */ /* 0x000fe20000000000 */
[----:B------:R-:W-:Y:S02]  /*55a0*/  @UP0 UIMAD UR9, UR14, UR12, URZ ;  /* 0x0000000c0e0902a4 */ /* 0x000fe4000f8e023f */
[----:B------:R-:W-:Y:S01]  /*55b0*/  @UP0 UIADD3 UR5, UR5, UR8, URZ ;  /* 0x0000000805050290 */ /* 0x000fe2000fffe03f */
[----:B------:R-:W-:Y:S01]  /*55c0*/  UMOV UR14, UR6 ;  /* 0x00000006000e7c82 */ /* 0x000fe20008000000 */
[----:B------:R-:W-:Y:S02]  /*55d0*/  @UP0 UIMAD UR9, UR36, UR13, UR9 ;  /* 0x0000000d240902a4 */ /* 0x000fe4000f8e0209 */
[----:B------:R-:W-:Y:S01]  /*55e0*/  QGMMA.64x96x32.F32.E4M3.E4M3 R88, R136, gdesc[UR12], R88, gsb0 ;  /* 0x0160000c88587df3 */ /* 0x000fe20008000858 */
[----:B------:R-:W-:-:S04]  /*55f0*/  @UP0 UIMAD.WIDE.U32 UR4, UR36, UR12, UR4 ;  /* 0x0000000c240402a5 */ /* 0x000fc8000f8e0004 */
[----:B------:R-:W-:Y:S02]  /*5600*/  @UP0 UIADD3 UR5, UR5, UR9, URZ ;  /* 0x0000000905050290 */ /* 0x000fe4000fffe03f */
[----:B------:R-:W-:-:S04]  /*5610*/  @UP0 ULEA UR8, UP1, UR4, UR10, 0x2 ;  /* 0x0000000a04080291 */ /* 0x000fc8000f82103f */
[----:B------:R-:W-:Y:S02]  /*5620*/  @UP0 ULEA.HI.X UR9, UR4, UR11, UR5, 0x2, UP1 ;  /* 0x0000000b04090291 */ /* 0x000fe400088f1405 */
[----:B01----:R-:W-:-:S04]  /*5630*/  IMAD.U32 R2, RZ, RZ, UR8 ;  /* 0x00000008ff027e24 */ /* 0x003fc8000f8e00ff */
[----:B------:R-:W-:-:S05]  /*5640*/  IMAD.U32 R3, RZ, RZ, UR9 ;  /* 0x00000009ff037e24 */ /* 0x000fca000f8e00ff */
[----:B------:R0:W2:Y:S01]  /*5650*/  @P1 LDG.E R6, desc[UR44][R2.64] ;  /* 0x0000002c02061981 */ /* 0x0000a2000c1e1900 */
[----:B------:R-:W-:Y:S01]  /*5660*/  UIADD3 UR4, UR6, 0x2, URZ ;  /* 0x0000000206047890 */ /* 0x000fe2000fffe03f */
[----:B------:R-:W-:-:S06]  /*5670*/  UMOV UR11, 0x40000040 ;  /* 0x40000040000b7882 */ /* 0x000fcc0000000000 */
[----:B------:R-:W-:Y:S01]  /*5680*/  UMOV UR10, UR4 ;  /* 0x00000004000a7c82 */ /* 0x000fe20008000000 */
[----:B------:R-:W-:Y:S02]  /*5690*/  WARPGROUP.DEPBAR.LE gsb0, 0x0 ;  /* 0x00008000000079c5 */ /* 0x000fe40000010000 */
[----:B------:R-:W-:-:S06]  /*56a0*/  WARPGROUP.ARRIVE ;  /* 0x00000000000079c5 */ /* 0x000fcc0000000000 */
[----:B------:R-:W-:Y:S01]  /*56b0*/  QGMMA.64x96x32.F32.E4M3.E4M3 R88, R140, gdesc[UR8], R88, gsb0 ;  /* 0x016000088c587df3 */ /* 0x000fe20008000858 */
[----:B------:R-:W-:Y:S01]  /*56c0*/  UIADD3 UR4, UR6, 0x4, URZ ;  /* 0x0000000406047890 */ /* 0x000fe2000fffe03f */
[----:B------:R-:W-:-:S06]  /*56d0*/  UMOV UR11, 0x40000040 ;  /* 0x40000040000b7882 */ /* 0x000fcc0000000000 */
[----:B------:R-:W-:Y:S01]  /*56e0*/  UMOV UR10, UR4 ;  /* 0x00000004000a7c82 */ /* 0x000fe20008000000 */
[----:B------:R-:W1:Y:S01]  /*56f0*/  SHFL.BFLY PT, R7, R8, 0x2, 0x1f ;  /* 0x0c401f0008077f89 */ /* 0x000e6200000e0000 */
[----:B------:R-:W-:-:S03]  /*5700*/  UIADD3 UR6, UR6, 0x6, URZ ;  /* 0x0000000606067890 */ /* 0x000fc6000fffe03f */
[----:B------:R-:W3:Y:S01]  /*5710*/  SHFL.BFLY PT, R10, R9, 0x2, 0x1f ;  /* 0x0c401f00090a7f89 */ /* 0x000ee200000e0000 */
[----:B------:R-:W-:Y:S02]  /*5720*/  WARPGROUP.DEPBAR.LE gsb0, 0x0 ;  /* 0x00008000000079c5 */ /* 0x000fe40000010000 */
[----:B------:R-:W-:-:S06]  /*5730*/  WARPGROUP.ARRIVE ;  /* 0x00000000000079c5 */ /* 0x000fcc0000000000 */
[----:B------:R-:W-:Y:S01]  /*5740*/  QGMMA.64x96x32.F32.E4M3.E4M3 R88, R144, gdesc[UR8], R88, gsb0 ;  /* 0x0160000890587df3 */ /* 0x000fe20008000858 */
[----:B------:R-:W-:Y:S01]  /*5750*/  UMOV UR10, UR6 ;  /* 0x00000006000a7c82 */ /* 0x000fe20008000000 */
[----:B------:R-:W-:Y:S01]  /*5760*/  UMOV UR11, 0x40000040 ;  /* 0x40000040000b7882 */ /* 0x000fe20000000000 */
[----:B-1----:R-:W-:Y:S01]  /*5770*/  FADD.FTZ R7, R7, R8 ;  /* 0x0000000807077221 */ /* 0x002fe20000010000 */
[----:B---3--:R-:W-:-:S04]  /*5780*/  FADD.FTZ R10, R10, R9 ;  /* 0x000000090a0a7221 */ /* 0x008fc80000010000 */
[----:B------:R-:W1:Y:S04]  /*5790*/  SHFL.BFLY PT, R0, R7, 0x1, 0x1f ;  /* 0x0c201f0007007f89 */ /* 0x000e6800000e0000 */
[----:B0-----:R-:W0:Y:S01]  /*57a0*/  SHFL.BFLY PT, R3, R10, 0x1, 0x1f ;  /* 0x0c201f000a037f89 */ /* 0x001e2200000e0000 */
[----:B-1----:R-:W-:Y:S01]  /*57b0*/  FADD.FTZ R11, R7, R0 ;  /* 0x00000000070b7221 */ /* 0x002fe20000010000 */
[----:B0-----:R-:W-:-:S04]  /*57c0*/  FADD.FTZ R12, R10, R3 ;  /* 0x000000030a0c7221 */ /* 0x001fc80000010000 */
[C---:B------:R-:W-:Y:S01]  /*57d0*/  FSETP.NE.FTZ.AND P1, PT, R11.reuse, RZ, PT ;  /* 0x000000ff0b00720b */ /* 0x040fe20003f35000 */
[----:B------:R-:W-:Y:S01]  /*57e0*/  FMUL.FTZ R13, R11, 0.00390625 ;  /* 0x3b8000000b0d7820 */ /* 0x000fe20000410000 */
[----:B------:R-:W-:Y:S01]  /*57f0*/  FMUL.FTZ R14, R12, 0.00390625 ;  /* 0x3b8000000c0e7820 */ /* 0x000fe20000410000 */
[----:B------:R-:W-:-:S03]  /*5800*/  IMAD.MOV.U32 R3, RZ, RZ, RZ ;  /* 0x000000ffff037224 */ /* 0x000fc600078e00ff */
[----:B------:R-:W-:Y:S02]  /*5810*/  FSETP.NE.FTZ.AND P2, PT, R13, RZ, PT ;  /* 0x000000ff0d00720b */ /* 0x000fe40003f55000 */
[----:B------:R-:W-:Y:S01]  /*5820*/  FSETP.NE.FTZ.AND P3, PT, R14, RZ, PT ;  /* 0x000000ff0e00720b */ /* 0x000fe20003f75000 */
[----:B------:R-:W-:Y:S02]  /*5830*/  WARPGROUP.DEPBAR.LE gsb0, 0x0 ;  /* 0x00008000000079c5 */ /* 0x000fe40000010000 */
[----:B------:R-:W-:-:S06]  /*5840*/  WARPGROUP.ARRIVE ;  /* 0x00000000000079c5 */ /* 0x000fcc0000000000 */
[----:B------:R-:W-:Y:S01]  /*5850*/  QGMMA.64x96x32.F32.E4M3.E4M3 R88, R148, gdesc[UR8], R88, gsb0 ;  /* 0x0160000894587df3 */ /* 0x000fe20008000858 */
[----:B------:R-:W-:Y:S01]  /*5860*/  @P1 MUFU.RCP R3, R11 ;  /* 0x0000000b00031308 */ /* 0x000fe20000001000 */
[----:B------:R-:W-:Y:S01]  /*5870*/  FSETP.NE.FTZ.AND P1, PT, R12, RZ, PT ;  /* 0x000000ff0c00720b */ /* 0x000fe20003f35000 */
[----:B------:R-:W-:-:S06]  /*5880*/  IMAD.MOV.U32 R9, RZ, RZ, RZ ;  /* 0x000000ffff097224 */ /* 0x000fcc00078e00ff */
[----:B------:R-:W0:Y:S08]  /*5890*/  @P2 MUFU.LG2 R7, R13 ;  /* 0x0000000d00072308 */ /* 0x000e300000000c00 */
[----:B------:R-:W1:Y:S08]  /*58a0*/  @P3 MUFU.LG2 R10, R14 ;  /* 0x0000000e000a3308 */ /* 0x000e700000000c00 */
[----:B------:R-:W3:Y:S01]  /*58b0*/  @P1 MUFU.RCP R9, R12 ;  /* 0x0000000c00091308 */ /* 0x000ee20000001000 */
[----:B------:R-:W-:-:S02]  /*58c0*/  IMAD.U32 R8, RZ, RZ, UR46 ;  /* 0x0000002eff087e24 */ /* 0x000fc4000f8e00ff */
[----:B------:R-:W-:Y:S02]  /*58d0*/  IMAD.U32 R16, RZ, RZ, UR46 ;  /* 0x0000002eff107e24 */ /* 0x000fe4000f8e00ff */
[----:B0-----:R-:W-:Y:S01]  /*58e0*/  @P2 FMUL.FTZ R7, R7, 0.69314718246459960938 ;  /* 0x3f31721807072820 */ /* 0x001fe20000410000 */
[----:B------:R-:W-:Y:S01]  /*58f0*/  @P2 FMUL.FTZ R8, R8, 0.69314718246459960938 ;  /* 0x3f31721808082820 */ /* 0x000fe20000410000 */
[----:B------:R-:W-:Y:S01]  /*5900*/  @P3 FMUL.FTZ R16, R16, 0.69314718246459960938 ;  /* 0x3f31721810103820 */ /* 0x000fe20000410000 */
[----:B-1----:R-:W-:Y:S01]  /*5910*/  @P3 FMUL.FTZ R11, R10, 0.69314718246459960938 ;  /* 0x3f3172180a0b3820 */ /* 0x002fe20000410000 */
[----:B------:R-:W-:Y:S02]  /*5920*/  IMAD.MOV.U32 R2, RZ, RZ, -0x800000 ;  /* 0xff800000ff027424 */ /* 0x000fe400078e00ff */
[----:B--2---:R-:W-:Y:S01]  /*5930*/  FMUL.FTZ R28, R3, R6 ;  /* 0x00000006031c7220 */ /* 0x004fe20000410000 */
[----:B------:R-:W-:Y:S02]  /*5940*/  IMAD.MOV.U32 R0, RZ, RZ, -0x800000 ;  /* 0xff800000ff007424 */ /* 0x000fe400078e00ff */
[----:B------:R-:W-:Y:S01]  /*5950*/  @P2 FFMA.FTZ R2, R8, R5, R7 ;  /* 0x0000000508022223 */ /* 0x000fe20000010007 */
[----:B------:R-:W-:Y:S01]  /*5960*/  @P3 FFMA.FTZ R0, R16, R4, R11 ;  /* 0x0000000410003223 */ /* 0x000fe2000001000b */
[----:B---3--:R-:W-:Y:S01]  /*5970*/  FMUL.FTZ R6, R9, R6 ;  /* 0x0000000609067220 */ /* 0x008fe20000410000 */
[----:B------:R-:W-:-:S02]  /*5980*/  WARPGROUP.DEPBAR.LE gsb0, 0x0 ;  /* 0x00008000000079c5 */ /* 0x000fc40000010000 */
[----:B------:R-:W-:Y:S05]  /*5990*/  @!P0 BRA `(.L_x_34) ;  /* 0x0000000000048947 */ /* 0x000fea0003800000 */
[----:B------:R-:W-:Y:S01]  /*59a0*/  BPT.TRAP 0x1 ;  /* 0x000000040000795c */ /* 0x000fe20000300000 */
.L_x_34:
[----:B------:R-:W-:Y:S01]  /*59b0*/  UIADD3 UR4, UR16, 0x17060, URZ ;  /* 0x0001706010047890 */ /* 0x000fe2000fffe03f */
[-C--:B------:R-:W-:Y:S01]  /*59c0*/  FMUL.FTZ R3, R88, R28.reuse ;  /* 0x0000001c58037220 */ /* 0x080fe20000410000 */
[-C--:B------:R-:W-:Y:S01]  /*59d0*/  FMUL.FTZ R4, R93, R28.reuse ;  /* 0x0000001c5d047220 */ /* 0x080fe20000410000 */
[-C--:B------:R-:W-:Y:S01]  /*59e0*/  FMUL.FTZ R5, R96, R28.reuse ;  /* 0x0000001c60057220 */ /* 0x080fe20000410000 */
[----:B------:R-:W-:Y:S01]  /*59f0*/  UPRMT UR4, UR7, 0x654, UR4 ;  /* 0x0000065407047896 */ /* 0x000fe20008000004 */
        /* <DEDUP_REMOVED lines=8> */
[----:B------:R-:W-:Y:S01]  /*5a80*/  SYNCS.ARRIVE.TRANS64.RED.A1T0 RZ, [UR4], RZ ;  /* 0x000000ffffff79a7 */ /* 0x000fe20008100404 */
        /* <DEDUP_REMOVED lines=31> */
[----:B------:R-:W-:Y:S01]  /*5c80*/  PLOP3.LUT P0, PT, PT, PT, PT, 0x8, 0x0 ;  /* 0x000000000000781c */ /* 0x000fe20003f0e170 */
[-C--:B------:R-:W-:Y:S01]  /*5c90*/  FMUL.FTZ R118, R118, R6.reuse ;  /* 0x0000000676767220 */ /* 0x080fe20000410000 */
[-C--:B------:R-:W-:Y:S01]  /*5ca0*/  FMUL.FTZ R115, R115, R6.reuse ;  /* 0x0000000673737220 */ /* 0x080fe20000410000 */
[-C--:B------:R-:W-:Y:S01]  /*5cb0*/  FMUL.FTZ R126, R126, R6.reuse ;  /* 0x000000067e7e7220 */ /* 0x080fe20000410000 */
[-C--:B------:R-:W-:Y:S01]  /*5cc0*/  FMUL.FTZ R123, R123, R6.reuse ;  /* 0x000000067b7b7220 */ /* 0x080fe20000410000 */
[-C--:B------:R-:W-:Y:S01]  /*5cd0*/  FMUL.FTZ R134, R134, R6.reuse ;  /* 0x0000000686867220 */ /* 0x080fe20000410000 */
[----:B------:R-:W-:-:S07]  /*5ce0*/  FMUL.FTZ R131, R131, R6 ;  /* 0x0000000683837220 */ /* 0x000fce0000410000 */
.L_x_12:
[----:B------:R-:W-:Y:S05]  /*5cf0*/  @P0 BRA `(.L_x_35) ;  /* 0x0000001800ec0947 */ /* 0x000fea0003800000 */
[----:B------:R-:W0:Y:S01]  /*5d00*/  S2R R25, SR_TID.X ;  /* 0x0000000000197919 */ /* 0x000e220000002100 */
[----:B------:R-:W-:Y:S01]  /*5d10*/  ULDC.64 UR4, c[0x4][0x38] ;  /* 0x01000e0000047ab9 */ /* 0x000fe20000000a00 */
[----:B------:R-:W1:Y:S01]  /*5d20*/  LDC R46, c[0x0][0xbe8] ;  /* 0x0002fa00ff2e7b82 */ /* 0x000e620000000800 */
[----:B------:R-:W-:Y:S01]  /*5d30*/  ULDC.64 UR8, c[0x0][0xbd0] ;  /* 0x0002f40000087ab9 */ /* 0x000fe20000000a00 */
[----:B------:R-:W2:Y:S01]  /*5d40*/  S2R R45, SR_CTAID.X ;  /* 0x00000000002d7919 */ /* 0x000ea20000002500 */
[----:B------:R-:W-:Y:S01]  /*5d50*/  USHF.R.S32.HI UR7, URZ, 0x1f, UR36 ;  /* 0x0000001f3f077899 */ /* 0x000fe20008011424 */
[----:B------:R-:W-:-:S04]  /*5d60*/  ULDC.64 UR10, c[0x0][0xb38] ;  /* 0x0002ce00000a7ab9 */ /* 0x000fc80000000a00 */
[----:B------:R-:W3:Y:S01]  /*5d70*/  LDC R74, c[0x0][0xc50] ;  /* 0x00031400ff4a7b82 */ /* 0x000ee20000000800 */
[----:B0-----:R-:W-:-:S05]  /*5d80*/  IMAD.SHL.U32 R6, R25, 0x4, RZ ;  /* 0x0000000419067824 */ /* 0x001fca00078e00ff */
[----:B------:R-:W-:Y:S02]  /*5d90*/  LOP3.LUT R6, R6, 0xc, RZ, 0xc0, !PT ;  /* 0x0000000c06067812 */ /* 0x000fe400078ec0ff */
[----:B------:R-:W-:Y:S02]  /*5da0*/  BAR.SYNC.DEFER_BLOCKING 0x1, 0x180 ;  /* 0x0046000000007b1d */ /* 0x000fe40000010000 */
[----:B------:R-:W-:-:S05]  /*5db0*/  IADD3 R6, P0, R6, UR4, RZ ;  /* 0x0000000406067c10 */ /* 0x000fca000ff1e0ff */
[----:B------:R-:W-:-:S05]  /*5dc0*/  IMAD.X R7, RZ, RZ, UR5, P0 ;  /* 0x00000005ff077e24 */ /* 0x000fca00080e06ff */
[----:B------:R0:W4:Y:S01]  /*5dd0*/  LDG.E.CONSTANT R12, desc[UR44][R6.64] ;  /* 0x0000002c060c7981 */ /* 0x000122000c1e9900 */
[C---:B------:R-:W-:Y:S01]  /*5de0*/  LOP3.LUT P0, R16, R25.reuse, 0x3, RZ, 0xc0, !PT ;  /* 0x0000000319107812 */ /* 0x040fe2000780c0ff */
[----:B------:R-:W-:Y:S01]  /*5df0*/  VIADD R25, R25, 0xffffff80 ;  /* 0xffffff8019197836 */ /* 0x000fe20000000000 */
[----:B-1----:R-:W-:Y:S01]  /*5e00*/  ISETP.NE.AND P2, PT, R46, 0x1, PT ;  /* 0x000000012e00780c */ /* 0x002fe20003f45270 */
[----:B------:R-:W-:Y:S01]  /*5e10*/  UIMAD.WIDE.U32 UR4, UR36, UR8, URZ ;  /* 0x00000008240472a5 */ /* 0x000fe2000f8e003f */
[----:B------:R-:W-:Y:S01]  /*5e20*/  ISETP.EQ.OR P0, PT, R16, 0x3, !P0 ;  /* 0x000000031000780c */ /* 0x000fe20004702670 */
[----:B------:R-:W-:Y:S01]  /*5e30*/  UIMAD UR6, UR7, UR8, URZ ;  /* 0x00000008070672a4 */ /* 0x000fe2000f8e023f */
[----:B------:R-:W-:Y:S01]  /*5e40*/  BSSY B0, `(.L_x_36) ;  /* 0x0000144000007945 */ /* 0x000fe20003800000 */
[----:B------:R-:W-:Y:S01]  /*5e50*/  UIMAD UR8, UR7, UR10, URZ ;  /* 0x0000000a070872a4 */ /* 0x000fe2000f8e023f */
[----:B------:R-:W-:Y:S01]  /*5e60*/  SEL R83, R13, R4, P0 ;  /* 0x000000040d537207 */ /* 0x000fe20000000000 */
[----:B------:R-:W-:Y:S01]  /*5e70*/  IMAD.U32 R26, RZ, RZ, UR4 ;  /* 0x00000004ff1a7e24 */ /* 0x000fe2000f8e00ff */
[----:B------:R-:W-:Y:S01]  /*5e80*/  SEL R13, R4, R13, P0 ;  /* 0x0000000d040d7207 */ /* 0x000fe20000000000 */
[----:B------:R-:W-:Y:S01]  /*5e90*/  UIMAD UR9, UR36, UR9, UR6 ;  /* 0x00000009240972a4 */ /* 0x000fe2000f8e0206 */
[----:B------:R-:W-:Y:S01]  /*5ea0*/  SHF.R.S32.HI R4, RZ, 0x1f, R25 ;  /* 0x0000001fff047819 */ /* 0x000fe20000011419 */
[----:B------:R-:W-:Y:S01]  /*5eb0*/  IMAD.U32 R27, RZ, RZ, UR5 ;  /* 0x00000005ff1b7e24 */ /* 0x000fe2000f8e00ff */
[----:B------:R-:W-:Y:S01]  /*5ec0*/  SEL R81, R3, R8, P0 ;  /* 0x0000000803517207 */ /* 0x000fe20000000000 */
[----:B------:R-:W1:Y:S01]  /*5ed0*/  @P2 LDC R72, c[0x0][0xbec] ;  /* 0x0002fb00ff482b82 */ /* 0x000e620000000800 */
[----:B0-----:R-:W-:Y:S01]  /*5ee0*/  LEA.HI R6, R4, R25, RZ, 0x7 ;  /* 0x0000001904067211 */ /* 0x001fe200078f38ff */
[----:B------:R-:W-:Y:S01]  /*5ef0*/  UIADD3 UR9, UR5, UR9, URZ ;  /* 0x0000000905097290 */ /* 0x000fe2000fffe03f */
[----:B------:R-:W-:Y:S01]  /*5f00*/  SEL R3, R8, R3, P0 ;  /* 0x0000000308037207 */ /* 0x000fe20000000000 */
[----:B------:R-:W-:Y:S01]  /*5f10*/  UIMAD.WIDE.U32 UR6, UR36, UR10, URZ ;  /* 0x0000000a240672a5 */ /* 0x000fe2000f8e003f */
[----:B------:R-:W-:Y:S01]  /*5f20*/  LOP3.LUT R8, R6, 0xffffff80, RZ, 0xc0, !PT ;  /* 0xffffff8006087812 */ /* 0x000fe200078ec0ff */
[----:B------:R-:W-:Y:S01]  /*5f30*/  UIMAD UR8, UR36, UR11, UR8 ;  /* 0x0000000b240872a4 */ /* 0x000fe2000f8e0208 */
[----:B------:R-:W-:Y:S01]  /*5f40*/  SEL R53, R132, R23, P0 ;  /* 0x0000001784357207 */ /* 0x000fe20000000000 */
[----:B------:R-:W3:Y:S01]  /*5f50*/  S2UR UR4, SR_CTAID.Y ;  /* 0x00000000000479c3 */ /* 0x000ee20000002600 */
[----:B------:R-:W-:Y:S01]  /*5f60*/  SEL R71, R23, R132, P0 ;  /* 0x0000008417477207 */ /* 0x000fe20000000000 */
[----:B------:R-:W-:Y:S01]  /*5f70*/  IMAD.IADD R40, R25, 0x1, -R8 ;  /* 0x0000000119287824 */ /* 0x000fe200078e0a08 */
[----:B------:R-:W-:Y:S01]  /*5f80*/  SEL R55, R15, R10, P0 ;  /* 0x0000000a0f377207 */ /* 0x000fe20000000000 */
[----:B------:R-:W-:Y:S01]  /*5f90*/  IMAD.U32 R27, RZ, RZ, UR9 ;  /* 0x00000009ff1b7e24 */ /* 0x000fe2000f8e00ff */
[----:B------:R-:W-:Y:S01]  /*5fa0*/  SEL R15, R10, R15, P0 ;  /* 0x0000000f0a0f7207 */ /* 0x000fe20000000000 */
[----:B------:R-:W-:Y:S01]  /*5fb0*/  UIADD3 UR8, UR7, UR8, URZ ;  /* 0x0000000807087290 */ /* 0x000fe2000fffe03f */
[----:B------:R-:W-:Y:S01]  /*5fc0*/  SHF.R.S32.HI R23, RZ, 0x1f, R40 ;  /* 0x0000001fff177819 */ /* 0x000fe20000011428 */
[----:B------:R-:W0:Y:S01]  /*5fd0*/  @P2 LDC R76, c[0x0][0xbec] ;  /* 0x0002fb00ff4c2b82 */ /* 0x000e220000000800 */
[----:B------:R-:W-:Y:S01]  /*5fe0*/  SEL R43, R58, R19, P0 ;  /* 0x000000133a2b7207 */ /* 0x000fe20000000000 */
[----:B------:R-:W-:Y:S01]  /*5ff0*/  IMAD.U32 R35, RZ, RZ, UR7 ;  /* 0x00000007ff237e24 */ /* 0x000fe2000f8e00ff */
[----:B------:R-:W-:Y:S01]  /*6000*/  LEA.HI R10, R23, R40, RZ, 0x2 ;  /* 0x00000028170a7211 */ /* 0x000fe200078f10ff */
[----:B------:R-:W-:Y:S01]  /*6010*/  IMAD.U32 R34, RZ, RZ, UR6 ;  /* 0x00000006ff227e24 */ /* 0x000fe2000f8e00ff */
[----:B------:R-:W-:Y:S01]  /*6020*/  SEL R58, R19, R58, P0 ;  /* 0x0000003a133a7207 */ /* 0x000fe20000000000 */
[----:B------:R-:W-:Y:S01]  /*6030*/  IMAD.U32 R35, RZ, RZ, UR8 ;  /* 0x00000008ff237e24 */ /* 0x000fe2000f8e00ff */
[----:B------:R-:W-:Y:S01]  /*6040*/  SHF.R.S32.HI R19, RZ, 0x7, R6 ;  /* 0x00000007ff137819 */ /* 0x000fe20000011406 */
[----:B------:R-:W-:Y:S01]  /*6050*/  ULDC.64 UR6, c[0x0][0xb48] ;  /* 0x0002d20000067ab9 */ /* 0x000fe20000000a00 */
[----:B------:R-:W-:Y:S01]  /*6060*/  LEA.HI R4, R4, R25, RZ, 0x2 ;  /* 0x0000001904047211 */ /* 0x000fe200078f10ff */
[----:B------:R-:W-:Y:S01]  /*6070*/  ULDC.64 UR8, c[0x0][0xb28] ;  /* 0x0002ca0000087ab9 */ /* 0x000fe20000000a00 */
[----:B------:R-:W-:-:S02]  /*6080*/  SHF.R.S32.HI R6, RZ, 0x2, R10 ;  /* 0x00000002ff067819 */ /* 0x000fc4000001140a */
[----:B------:R-:W-:Y:S02]  /*6090*/  SHF.R.S32.HI R7, RZ, 0x1f, R10 ;  /* 0x0000001fff077819 */ /* 0x000fe4000001140a */
[----:B------:R-:W-:Y:S01]  /*60a0*/  LOP3.LUT R8, R4, 0xfffffffc, RZ, 0xc0, !PT ;  /* 0xfffffffc04087812 */ /* 0x000fe200078ec0ff */
[----:B------:R-:W-:Y:S01]  /*60b0*/  IMAD.HI R4, R19, 0x55555556, RZ ;  /* 0x5555555613047827 */ /* 0x000fe200078e02ff */
[----:B------:R-:W-:Y:S02]  /*60c0*/  LEA.HI R7, R7, R6, RZ, 0x3 ;  /* 0x0000000607077211 */ /* 0x000fe400078f18ff */
[----:B------:R-:W-:Y:S01]  /*60d0*/  SEL R57, R5, R14, P0 ;  /* 0x0000000e05397207 */ /* 0x000fe20000000000 */
[----:B------:R-:W-:Y:S01]  /*60e0*/  IMAD.IADD R8, R25, 0x1, -R8 ;  /* 0x0000000119087824 */ /* 0x000fe200078e0a08 */
[----:B------:R-:W-:Y:S02]  /*60f0*/  SEL R5, R14, R5, P0 ;  /* 0x000000050e057207 */ /* 0x000fe40000000000 */
[----:B------:R-:W-:-:S02]  /*6100*/  SEL R65, R9, R20, P0 ;  /* 0x0000001409417207 */ /* 0x000fc40000000000 */
[----:B------:R-:W-:Y:S02]  /*6110*/  SEL R14, R20, R9, P0 ;  /* 0x00000009140e7207 */ /* 0x000fe40000000000 */
[----:B------:R-:W-:Y:S02]  /*6120*/  LOP3.LUT R9, R7, 0xfffffff8, RZ, 0xc0, !PT ;  /* 0xfffffff807097812 */ /* 0x000fe400078ec0ff */
[----:B------:R-:W-:Y:S02]  /*6130*/  LEA.HI R7, R23, R40, RZ, 0x5 ;  /* 0x0000002817077211 */ /* 0x000fe400078f28ff */
[----:B------:R-:W-:Y:S01]  /*6140*/  SEL R61, R135, R134, P0 ;  /* 0x00000086873d7207 */ /* 0x000fe20000000000 */
[----:B------:R-:W-:Y:S01]  /*6150*/  IMAD.IADD R6, R6, 0x1, -R9 ;  /* 0x0000000106067824 */ /* 0x000fe200078e0a09 */
[----:B------:R-:W-:Y:S02]  /*6160*/  LEA.HI R4, R4, R4, RZ, 0x1 ;  /* 0x0000000404047211 */ /* 0x000fe400078f08ff */
[----:B------:R-:W-:-:S02]  /*6170*/  SHF.R.S32.HI R7, RZ, 0x5, R7 ;  /* 0x00000005ff077819 */ /* 0x000fc40000011407 */
[----:B------:R-:W-:Y:S01]  /*6180*/  LEA.HI R9, R8, R8, RZ, 0x1 ;  /* 0x0000000808097211 */ /* 0x000fe200078f08ff */
[----:B------:R-:W-:Y:S01]  /*6190*/  IMAD R4, R4, -0x3, R19 ;  /* 0xfffffffd04047824 */ /* 0x000fe200078e0213 */
[----:B------:R-:W-:Y:S01]  /*61a0*/  SEL R33, R134, R135, P0 ;  /* 0x0000008786217207 */ /* 0x000fe20000000000 */
[----:B------:R-:W-:Y:S01]  /*61b0*/  IMAD R7, R7, 0x10, R6 ;  /* 0x0000001007077824 */ /* 0x000fe200078e0206 */
[----:B------:R-:W-:Y:S02]  /*61c0*/  LOP3.LUT R9, R9, 0x1ffffffe, RZ, 0xc0, !PT ;  /* 0x1ffffffe09097812 */ /* 0x000fe400078ec0ff */
[----:B------:R-:W-:Y:S01]  /*61d0*/  SEL R49, R124, R21, P0 ;  /* 0x000000157c317207 */ /* 0x000fe20000000000 */
[----:B------:R-:W-:Y:S01]  /*61e0*/  IMAD R4, R4, 0x40, R7 ;  /* 0x0000004004047824 */ /* 0x000fe200078e0207 */
[----:B------:R-:W-:Y:S01]  /*61f0*/  SEL R75, R21, R124, P0 ;  /* 0x0000007c154b7207 */ /* 0x000fe20000000000 */
[----:B------:R-:W-:Y:S01]  /*6200*/  IMAD.IADD R9, R8, 0x1, -R9 ;  /* 0x0000000108097824 */ /* 0x000fe200078e0a09 */
[----:B------:R-:W-:Y:S01]  /*6210*/  SEL R31, R98, R99, P0 ;  /* 0x00000063621f7207 */ /* 0x000fe20000000000 */
[--C-:B--2---:R-:W-:Y:S01]  /*6220*/  IMAD R54, R45, 0xc0, R4.reuse ;  /* 0x000000c02d367824 */ /* 0x104fe200078e0204 */
[----:B------:R-:W-:Y:S01]  /*6230*/  SEL R21, R114, R115, P0 ;  /* 0x0000007372157207 */ /* 0x000fe20000000000 */
[----:B------:R-:W-:Y:S01]  /*6240*/  IMAD R9, R9, 0x8, R4 ;  /* 0x0000000809097824 */ /* 0x000fe200078e0204 */
[----:B------:R-:W-:-:S02]  /*6250*/  SEL R77, R47, R24, P0 ;  /* 0x000000182f4d7207 */ /* 0x000fc40000000000 */
[----:B------:R-:W-:Y:S01]  /*6260*/  SEL R47, R24, R47, P0 ;  /* 0x0000002f182f7207 */ /* 0x000fe20000000000 */
[----:B------:R-:W-:Y:S01]  /*6270*/  IMAD R45, R45, 0xc0, R9 ;  /* 0x000000c02d2d7824 */ /* 0x000fe200078e0209 */
[----:B------:R-:W-:Y:S02]  /*6280*/  SEL R59, R18, R11, P0 ;  /* 0x0000000b123b7207 */ /* 0x000fe40000000000 */
[----:B------:R-:W-:Y:S01]  /*6290*/  SEL R18, R11, R18, P0 ;  /* 0x000000120b127207 */ /* 0x000fe20000000000 */
[----:B0-----:R-:W-:Y:S01]  /*62a0*/  @P2 IMAD.HI.U32 R76, R45, R76, RZ ;  /* 0x0000004c2d4c2227 */ /* 0x001fe200078e00ff */
[----:B------:R-:W-:Y:S02]  /*62b0*/  SEL R69, R94, R95, P0 ;  /* 0x0000005f5e457207 */ /* 0x000fe40000000000 */
[----:B------:R-:W-:Y:S02]  /*62c0*/  SEL R73, R51, R28, P0 ;  /* 0x0000001c33497207 */ /* 0x000fe40000000000 */
[----:B------:R-:W-:-:S02]  /*62d0*/  SEL R51, R28, R51, P0 ;  /* 0x000000331c337207 */ /* 0x000fc40000000000 */
[----:B------:R-:W-:Y:S02]  /*62e0*/  SEL R79, R17, R22, P0 ;  /* 0x00000016114f7207 */ /* 0x000fe40000000000 */
[----:B------:R-:W-:Y:S02]  /*62f0*/  SEL R67, R102, R103, P0 ;  /* 0x0000006766437207 */ /* 0x000fe40000000000 */
[----:B------:R-:W-:Y:S02]  /*6300*/  LOP3.LUT R7, R10, 0x7ffffffc, RZ, 0xc0, !PT ;  /* 0x7ffffffc0a077812 */ /* 0x000fe400078ec0ff */
[----:B------:R-:W-:Y:S02]  /*6310*/  SEL R17, R22, R17, P0 ;  /* 0x0000001116117207 */ /* 0x000fe40000000000 */
[----:B------:R-:W-:Y:S02]  /*6320*/  SEL R29, R90, R91, P0 ;  /* 0x0000005b5a1d7207 */ /* 0x000fe40000000000 */
[----:B------:R-:W-:-:S02]  /*6330*/  SEL R11, R106, R107, P0 ;  /* 0x0000006b6a0b7207 */ /* 0x000fc40000000000 */
[----:B------:R-:W-:Y:S02]  /*6340*/  SEL R63, R110, R111, P0 ;  /* 0x0000006f6e3f7207 */ /* 0x000fe40000000000 */
[----:B------:R-:W-:Y:S02]  /*6350*/  SEL R41, R118, R119, P0 ;  /* 0x0000007776297207 */ /* 0x000fe40000000000 */
[----:B------:R-:W-:Y:S02]  /*6360*/  SEL R37, R122, R123, P0 ;  /* 0x0000007b7a257207 */ /* 0x000fe40000000000 */
        /* <DEDUP_REMOVED lines=13> */
[C---:B------:R-:W-:Y:S01]  /*6440*/  LOP3.LUT P1, RZ, R40.reuse, 0x3, RZ, 0xc0, !PT ;  /* 0x0000000328ff7812 */ /* 0x040fe2000782c0ff */
[----:B------:R-:W-:Y:S01]  /*6450*/  IMAD.IADD R40, R40, 0x1, -R7 ;  /* 0x0000000128287824 */ /* 0x000fe200078e0a07 */
[----:B----4-:R-:W-:Y:S01]  /*6460*/  LOP3.LUT R44, R12, 0x2, RZ, 0x3c, !PT ;  /* 0x000000020c2c7812 */ /* 0x010fe200078e3cff */
[----:B------:R-:W-:Y:S04]  /*6470*/  SHFL.IDX PT, R60, R33, R12, 0x1c1f ;  /* 0x001c1f0c213c7589 */ /* 0x000fe800000e0000 */
[----:B------:R-:W0:Y:S04]  /*6480*/  SHFL.IDX PT, R61, R61, R44, 0x1c1f ;  /* 0x001c1f2c3d3d7589 */ /* 0x000e2800000e0000 */
[----:B------:R2:W-:Y:S04]  /*6490*/  SHFL.IDX PT, R24, R31, R12, 0x1c1f ;  /* 0x001c1f0c1f187589 */ /* 0x0005e800000e0000 */
[----:B------:R-:W-:Y:S04]  /*64a0*/  SHFL.IDX PT, R9, R21, R12, 0x1c1f ;  /* 0x001c1f0c15097589 */ /* 0x000fe800000e0000 */
[----:B------:R-:W-:Y:S01]  /*64b0*/  SHFL.IDX PT, R20, R81, R12, 0x1c1f ;  /* 0x001c1f0c51147589 */ /* 0x000fe200000e0000 */
[----:B--2---:R-:W2:Y:S03]  /*64c0*/  LDC.64 R30, c[0x0][0xbd8] ;  /* 0x0002f600ff1e7b82 */ /* 0x004ea60000000a00 */
[----:B------:R0:W-:Y:S04]  /*64d0*/  SHFL.IDX PT, R21, R3, R44, 0x1c1f ;  /* 0x001c1f2c03157589 */ /* 0x0001e800000e0000 */
[----:B------:R-:W-:Y:S04]  /*64e0*/  SHFL.IDX PT, R19, R83, R12, 0x1c1f ;  /* 0x001c1f0c53137589 */ /* 0x000fe800000e0000 */
[----:B------:R-:W4:Y:S01]  /*64f0*/  SHFL.IDX PT, R62, R13, R44, 0x1c1f ;  /* 0x001c1f2c0d3e7589 */ /* 0x000f2200000e0000 */
[----:B0-----:R-:W-:-:S03]  /*6500*/  SEL R3, R61, R60, P0 ;  /* 0x0000003c3d037207 */ /* 0x001fc60000000000 */
[----:B------:R-:W-:Y:S04]  /*6510*/  SHFL.IDX PT, R57, R57, R12, 0x1c1f ;  /* 0x001c1f0c39397589 */ /* 0x000fe800000e0000 */
[----:B------:R0:W5:Y:S04]  /*6520*/  SHFL.IDX PT, R66, R5, R44, 0x1c1f ;  /* 0x001c1f2c05427589 */ /* 0x00016800000e0000 */
[----:B------:R-:W-:Y:S04]  /*6530*/  SHFL.IDX PT, R59, R59, R12, 0x1c1f ;  /* 0x001c1f0c3b3b7589 */ /* 0x000fe800000e0000 */
[----:B------:R5:W-:Y:S01]  /*6540*/  SHFL.IDX PT, R68, R18, R44, 0x1c1f ;  /* 0x001c1f2c12447589 */ /* 0x000be200000e0000 */
[----:B0-----:R-:W-:-:S03]  /*6550*/  SEL R5, R60, R61, P0 ;  /* 0x0000003d3c057207 */ /* 0x001fc60000000000 */
[----:B------:R-:W-:Y:S01]  /*6560*/  SHFL.IDX PT, R55, R55, R12, 0x1c1f ;  /* 0x001c1f0c37377589 */ /* 0x000fe200000e0000 */
[----:B------:R-:W0:Y:S03]  /*6570*/  LDC.64 R60, c[0x0][0xb40] ;  /* 0x0002d000ff3c7b82 */ /* 0x000e260000000a00 */
[----:B------:R-:W3:Y:S01]  /*6580*/  SHFL.IDX PT, R64, R15, R44, 0x1c1f ;  /* 0x001c1f2c0f407589 */ /* 0x000ee200000e0000 */
[----:B----4-:R-:W-:-:S03]  /*6590*/  SEL R13, R19, R62, P0 ;  /* 0x0000003e130d7207 */ /* 0x010fc60000000000 */
[----:B------:R4:W-:Y:S04]  /*65a0*/  SHFL.IDX PT, R28, R69, R12, 0x1c1f ;  /* 0x001c1f0c451c7589 */ /* 0x0009e800000e0000 */
[----:B------:R-:W-:Y:S01]  /*65b0*/  SHFL.IDX PT, R16, R67, R12, 0x1c1f ;  /* 0x001c1f0c43107589 */ /* 0x000fe200000e0000 */
[----:B-----5:R-:W-:-:S03]  /*65c0*/  SEL R18, R57, R66, P0 ;  /* 0x0000004239127207 */ /* 0x020fc60000000000 */
[----:B------:R-:W-:Y:S01]  /*65d0*/  SHFL.IDX PT, R8, R41, R12, 0x1c1f ;  /* 0x001c1f0c29087589 */ /* 0x000fe200000e0000 */
[----:B----4-:R-:W4:Y:S03]  /*65e0*/  @P2 LDC R69, c[0x0][0xbf0] ;  /* 0x0002fc00ff452b82 */ /* 0x010f260000000800 */
[----:B------:R-:W-:Y:S04]  /*65f0*/  SHFL.IDX PT, R7, R37, R12, 0x1c1f ;  /* 0x001c1f0c25077589 */ /* 0x000fe800000e0000 */
[----:B------:R-:W-:Y:S01]  /*6600*/  SHFL.IDX PT, R4, R39, R12, 0x1c1f ;  /* 0x001c1f0c27047589 */ /* 0x000fe200000e0000 */
[----:B0-----:R-:W-:-:S03]  /*6610*/  IMAD.WIDE.U32 R34, R60, UR42, R34 ;  /* 0x0000002a3c227c25 */ /* 0x001fc6000f8e0022 */
[----:B------:R-:W-:Y:S01]  /*6620*/  SHFL.IDX PT, R6, R25, R12, 0x1c1f ;  /* 0x001c1f0c19067589 */ /* 0x000fe200000e0000 */
[----:B---3--:R-:W-:-:S03]  /*6630*/  SEL R15, R64, R55, P0 ;  /* 0x00000037400f7207 */ /* 0x008fc60000000000 */
[----:B------:R-:W-:Y:S04]  /*6640*/  SHFL.IDX PT, R67, R17, R44, 0x1c1f ;  /* 0x001c1f2c11437589 */ /* 0x000fe800000e0000 */
[----:B------:R0:W-:Y:S04]  /*6650*/  SHFL.IDX PT, R70, R14, R44, 0x1c1f ;  /* 0x001c1f2c0e467589 */ /* 0x0001e800000e0000 */
[----:B------:R-:W-:Y:S04]  /*6660*/  SHFL.IDX PT, R58, R58, R44, 0x1c1f ;  /* 0x001c1f2c3a3a7589 */ /* 0x000fe800000e0000 */
[----:B------:R-:W-:Y:S01]  /*6670*/  SHFL.IDX PT, R50, R75, R44, 0x1c1f ;  /* 0x001c1f2c4b327589 */ /* 0x000fe200000e0000 */
[----:B0-----:R-:W-:Y:S01]  /*6680*/  SEL R14, R66, R57, P0 ;  /* 0x00000039420e7207 */ /* 0x001fe20000000000 */
[----:B------:R-:W-:-:S02]  /*6690*/  IMAD R57, RZ, RZ, -UR36 ;  /* 0x80000024ff397e24 */ /* 0x000fc4000f8e02ff */
[----:B------:R-:W-:Y:S04]  /*66a0*/  SHFL.IDX PT, R47, R47, R44, 0x1c1f ;  /* 0x001c1f2c2f2f7589 */ /* 0x000fe800000e0000 */
[----:B------:R0:W-:Y:S04]  /*66b0*/  SHFL.IDX PT, R56, R71, R44, 0x1c1f ;  /* 0x001c1f2c47387589 */ /* 0x0001e800000e0000 */
[----:B------:R-:W-:Y:S04]  /*66c0*/  SHFL.IDX PT, R51, R51, R44, 0x1c1f ;  /* 0x001c1f2c33337589 */ /* 0x000fe800000e0000 */
[----:B------:R-:W-:Y:S01]  /*66d0*/  SHFL.IDX PT, R41, R95, R44, 0x1c1f ;  /* 0x001c1f2c5f297589 */ /* 0x000fe200000e0000 */
[----:B0-----:R-:W0:Y:S03]  /*66e0*/  @P2 LDC R71, c[0x0][0xbf0] ;  /* 0x0002fc00ff472b82 */ /* 0x001e260000000800 */
[----:B------:R-:W-:Y:S04]  /*66f0*/  SHFL.IDX PT, R38, R91, R44, 0x1c1f ;  /* 0x001c1f2c5b267589 */ /* 0x000fe800000e0000 */
        /* <DEDUP_REMOVED lines=8> */
[----:B------:R2:W-:Y:S04]  /*6780*/  SHFL.IDX PT, R23, R23, R44, 0x1c1f ;  /* 0x001c1f2c17177589 */ /* 0x0005e800000e0000 */
[----:B------:R-:W3:Y:S04]  /*6790*/  SHFL.IDX PT, R65, R65, R12, 0x1c1f ;  /* 0x001c1f0c41417589 */ /* 0x000ee800000e0000 */
[----:B------:R-:W5:Y:S01]  /*67a0*/  SHFL.IDX PT, R42, R79, R12, 0x1c1f ;  /* 0x001c1f0c4f2a7589 */ /* 0x000f6200000e0000 */
[----:B--2---:R-:W-:-:S03]  /*67b0*/  IMAD R44, R30, UR43, RZ ;  /* 0x0000002b1e2c7c24 */ /* 0x004fc6000f8e02ff */
[----:B------:R-:W-:Y:S01]  /*67c0*/  SHFL.IDX PT, R43, R43, R12, 0x1c1f ;  /* 0x001c1f0c2b2b7589 */ /* 0x000fe200000e0000 */
[----:B------:R-:W-:-:S03]  /*67d0*/  IMAD R31, R31, UR42, R44 ;  /* 0x0000002a1f1f7c24 */ /* 0x000fc6000f8e022c */
[----:B------:R-:W2:Y:S01]  /*67e0*/  SHFL.IDX PT, R48, R77, R12, 0x1c1f ;  /* 0x001c1f0c4d307589 */ /* 0x000ea200000e0000 */
[----:B-1----:R-:W-:-:S03]  /*67f0*/  @P2 IMAD.HI.U32 R44, R45, R72, RZ ;  /* 0x000000482d2c2227 */ /* 0x002fc600078e00ff */
[----:B------:R-:W1:Y:S04]  /*6800*/  SHFL.IDX PT, R49, R49, R12, 0x1c1f ;  /* 0x001c1f0c31317589 */ /* 0x000e6800000e0000 */
[----:B------:R-:W1:Y:S04]  /*6810*/  SHFL.IDX PT, R52, R73, R12, 0x1c1f ;  /* 0x001c1f0c49347589 */ /* 0x000e6800000e0000 */
[----:B------:R-:W1:Y:S04]  /*6820*/  SHFL.IDX PT, R53, R53, R12, 0x1c1f ;  /* 0x001c1f0c35357589 */ /* 0x000e6800000e0000 */
[----:B------:R-:W-:Y:S04]  /*6830*/  SHFL.IDX PT, R29, R29, R12, 0x1c1f ;  /* 0x001c1f0c1d1d7589 */ /* 0x000fe800000e0000 */
[----:B------:R-:W-:Y:S04]  /*6840*/  SHFL.IDX PT, R11, R11, R12, 0x1c1f ;  /* 0x001c1f0c0b0b7589 */ /* 0x000fe800000e0000 */
[----:B------:R4:W-:Y:S02]  /*6850*/  SHFL.IDX PT, R10, R63, R12, 0x1c1f ;  /* 0x001c1f0c3f0a7589 */ /* 0x0009e400000e0000 */
[----:B----4-:R-:W-:-:S02]  /*6860*/  SEL R12, R20, R21, P0 ;  /* 0x00000015140c7207 */ /* 0x010fc40000000000 */
[----:B------:R-:W-:Y:S02]  /*6870*/  SEL R20, R21, R20, P0 ;  /* 0x0000001415147207 */ /* 0x000fe40000000000 */
[----:B------:R-:W-:Y:S01]  /*6880*/  SEL R21, R62, R19, P0 ;  /* 0x000000133e157207 */ /* 0x000fe20000000000 */
[----:B------:R-:W-:Y:S01]  /*6890*/  IMAD.WIDE.U32 R62, R30, UR42, R26 ;  /* 0x0000002a1e3e7c25 */ /* 0x000fe2000f8e001a */
[----:B------:R-:W-:Y:S02]  /*68a0*/  SEL R27, R59, R68, P0 ;  /* 0x000000443b1b7207 */ /* 0x000fe40000000000 */
[----:B------:R-:W-:Y:S01]  /*68b0*/  SEL R19, R55, R64, P0 ;  /* 0x0000004037137207 */ /* 0x000fe20000000000 */
[----:B------:R-:W-:Y:S01]  /*68c0*/  IMAD.IADD R63, R63, 0x1, R31 ;  /* 0x000000013f3f7824 */ /* 0x000fe200078e021f */
[----:B------:R-:W-:Y:S01]  /*68d0*/  SEL R31, R68, R59, P0 ;  /* 0x0000003b441f7207 */ /* 0x000fe20000000000 */
[----:B------:R-:W-:Y:S01]  /*68e0*/  IMAD R59, R74, R57, UR4 ;  /* 0x000000044a3b7e24 */ /* 0x000fe2000f8e0239 */
[----:B------:R-:W-:Y:S01]  /*68f0*/  ULDC.64 UR4, c[0x0][0xbe0] ;  /* 0x0002f80000047ab9 */ /* 0x000fe20000000a00 */
[----:B------:R-:W-:Y:S01]  /*6900*/  IMAD R64, R60, UR43, RZ ;  /* 0x0000002b3c407c24 */ /* 0x000fe2000f8e02ff */
[----:B---3--:R-:W-:Y:S01]  /*6910*/  SEL R26, R65, R70, P0 ;  /* 0x00000046411a7207 */ /* 0x008fe20000000000 */
[----:B------:R-:W-:Y:S01]  /*6920*/  IMAD.MOV.U32 R55, RZ, RZ, R45 ;  /* 0x000000ffff377224 */ /* 0x000fe200078e002d */
[----:B------:R-:W-:Y:S01]  /*6930*/  @P2 SHF.R.U32.HI R55, RZ, R69, R44 ;  /* 0x00000045ff372219 */ /* 0x000fe2000001162c */
[----:B------:R-:W-:Y:S01]  /*6940*/  IMAD R61, R61, UR42, R64 ;  /* 0x0000002a3d3d7c24 */ /* 0x000fe2000f8e0240 */
[----:B------:R-:W-:Y:S01]  /*6950*/  SHF.R.S32.HI R44, RZ, 0x1f, R59 ;  /* 0x0000001fff2c7819 */ /* 0x000fe2000001143b */
[----:B------:R-:W-:Y:S01]  /*6960*/  IMAD.MOV.U32 R60, RZ, RZ, R34 ;  /* 0x000000ffff3c7224 */ /* 0x000fe200078e0022 */
[----:B------:R-:W-:Y:S01]  /*6970*/  SEL R30, R70, R65, P0 ;  /* 0x00000041461e7207 */ /* 0x000fe20000000000 */
[----:B------:R-:W-:-:S02]  /*6980*/  IMAD.IADD R61, R35, 0x1, R61 ;  /* 0x00000001233d7824 */ /* 0x000fc400078e023d */
[C---:B------:R-:W-:Y:S02]  /*6990*/  IMAD R35, R44.reuse, UR4, RZ ;  /* 0x000000042c237c24 */ /* 0x040fe4000f8e02ff */
[----:B------:R-:W-:Y:S01]  /*69a0*/  IMAD.MOV.U32 R57, RZ, RZ, R45 ;  /* 0x000000ffff397224 */ /* 0x000fe200078e002d */
[----:B0-----:R-:W-:Y:S01]  /*69b0*/  @P2 SHF.R.U32.HI R57, RZ, R71, R76 ;  /* 0x00000047ff392219 */ /* 0x001fe2000001164c */
[C---:B------:R-:W-:Y:S02]  /*69c0*/  IMAD R64, R59.reuse, UR5, R35 ;  /* 0x000000053b407c24 */ /* 0x040fe4000f8e0223 */
[----:B------:R-:W-:Y:S02]  /*69d0*/  IMAD R44, R44, UR6, RZ ;  /* 0x000000062c2c7c24 */ /* 0x000fe4000f8e02ff */
[----:B------:R-:W-:Y:S01]  /*69e0*/  IMAD.WIDE.U32 R34, R59, UR4, R62 ;  /* 0x000000043b227c25 */ /* 0x000fe2000f8e003e */
[----:B------:R-:W-:-:S03]  /*69f0*/  ULDC.64 UR4, c[0x0][0xb30] ;  /* 0x0002cc0000047ab9 */ /* 0x000fc60000000a00 */
[----:B------:R-:W-:Y:S01]  /*6a00*/  IMAD R63, R59, UR7, R44 ;  /* 0x000000073b3f7c24 */ /* 0x000fe2000f8e022c */
[----:B------:R-:W-:Y:S01]  /*6a10*/  IADD3 R34, P2, R55, R34, RZ ;  /* 0x0000002237227210 */ /* 0x000fe20007f5e0ff */
[----:B------:R-:W-:Y:S01]  /*6a20*/  IMAD.WIDE.U32 R60, R59, UR6, R60 ;  /* 0x000000063b3c7c25 */ /* 0x000fe2000f8e003c */
[----:B------:R-:W-:Y:S01]  /*6a30*/  SHF.R.S32.HI R59, RZ, 0x1f, R55 ;  /* 0x0000001fff3b7819 */ /* 0x000fe20000011437 */
[----:B------:R-:W-:Y:S01]  /*6a40*/  ULDC.64 UR6, c[0x0][0xbc8] ;  /* 0x0002f20000067ab9 */ /* 0x000fe20000000a00 */
[----:B------:R-:W-:Y:S01]  /*6a50*/  SHF.R.S32.HI R44, RZ, 0x1f, R57 ;  /* 0x0000001fff2c7819 */ /* 0x000fe20000011439 */
[----:B------:R-:W-:Y:S01]  /*6a60*/  IMAD.MOV R55, RZ, RZ, -R55 ;  /* 0x000000ffff377224 */ /* 0x000fe200078e0a37 */
[----:B------:R-:W-:Y:S01]  /*6a70*/  IADD3.X R35, R59, R35, R64, P2, !PT ;  /* 0x000000233b237210 */ /* 0x000fe200017fe440 */
[----:B------:R-:W-:Y:S02]  /*6a80*/  IMAD.MOV R62, RZ, RZ, -R57 ;  /* 0x000000ffff3e7224 */ /* 0x000fe400078e0a39 */
[----:B------:R-:W-:-:S02]  /*6a90*/  IMAD R44, R44, UR4, RZ ;  /* 0x000000042c2c7c24 */ /* 0x000fc4000f8e02ff */
[C---:B------:R-:W-:Y:S02]  /*6aa0*/  IMAD R55, R46.reuse, R55, R45 ;  /* 0x000000372e377224 */ /* 0x040fe400078e022d */
[----:B------:R-:W-:Y:S02]  /*6ab0*/  IMAD.IADD R61, R61, 0x1, R63 ;  /* 0x000000013d3d7824 */ /* 0x000fe400078e023f */
[----:B------:R-:W-:Y:S02]  /*6ac0*/  IMAD R59, R46, R62, R45 ;  /* 0x0000003e2e3b7224 */ /* 0x000fe400078e022d */
[C---:B------:R-:W-:Y:S01]  /*6ad0*/  IMAD R63, R57.reuse, UR5, R44 ;  /* 0x00000005393f7c24 */ /* 0x040fe2000f8e022c */
[----:B------:R-:W-:Y:S01]  /*6ae0*/  SHF.R.S32.HI R44, RZ, 0x1f, R55 ;  /* 0x0000001fff2c7819 */ /* 0x000fe20000011437 */
[----:B------:R-:W-:Y:S01]  /*6af0*/  IMAD.WIDE.U32 R60, R57, UR4, R60 ;  /* 0x00000004393c7c25 */ /* 0x000fe2000f8e003c */
[----:B------:R-:W-:Y:S01]  /*6b00*/  SHF.R.S32.HI R45, RZ, 0x1f, R59 ;  /* 0x0000001fff2d7819 */ /* 0x000fe2000001143b */
[----:B------:R-:W0:Y:S01]  /*6b10*/  S2UR UR5, SR_CgaCtaId ;  /* 0x00000000000579c3 */ /* 0x000e220000008800 */
[----:B------:R-:W-:Y:S01]  /*6b20*/  UMOV UR4, 0x400 ;  /* 0x0000040000047882 */ /* 0x000fe20000000000 */
[----:B------:R-:W-:-:S02]  /*6b30*/  IMAD R44, R44, UR6, RZ ;  /* 0x000000062c2c7c24 */ /* 0x000fc4000f8e02ff */
[----:B------:R-:W-:Y:S02]  /*6b40*/  IMAD R62, R45, UR8, RZ ;  /* 0x000000082d3e7c24 */ /* 0x000fe4000f8e02ff */
[----:B------:R-:W-:Y:S02]  /*6b50*/  IMAD R57, R55, UR7, R44 ;  /* 0x0000000737397c24 */ /* 0x000fe4000f8e022c */
[----:B------:R-:W-:Y:S02]  /*6b60*/  IMAD.IADD R61, R61, 0x1, R63 ;  /* 0x000000013d3d7824 */ /* 0x000fe400078e023f */
[----:B------:R-:W-:Y:S01]  /*6b70*/  IMAD.WIDE.U32 R44, R55, UR6, R34 ;  /* 0x00000006372c7c25 */ /* 0x000fe2000f8e0022 */
[----:B------:R-:W-:Y:S01]  /*6b80*/  ULDC.64 UR6, c[0x0][0xba8] ;  /* 0x0002ea0000067ab9 */ /* 0x000fe20000000a00 */
[----:B-----5:R-:W-:Y:S02]  /*6b90*/  SEL R34, R42, R67, P0 ;  /* 0x000000432a227207 */ /* 0x020fe40000000000 */
[C---:B------:R-:W-:Y:S01]  /*6ba0*/  IMAD R35, R59.reuse, UR9, R62 ;  /* 0x000000093b237c24 */ /* 0x040fe2000f8e023e */
[----:B------:R-:W-:Y:S01]  /*6bb0*/  LEA R55, P2, R44, UR6, 0x2 ;  /* 0x000000062c377c11 */ /* 0x000fe2000f8410ff */
[----:B------:R-:W-:Y:S01]  /*6bc0*/  IMAD.WIDE.U32 R60, R59, UR8, R60 ;  /* 0x000000083b3c7c25 */ /* 0x000fe2000f8e003c */
[----:B------:R-:W-:Y:S01]  /*6bd0*/  ULDC.64 UR8, c[0x0][0xb00] ;  /* 0x0002c00000087ab9 */ /* 0x000fe20000000a00 */
[----:B------:R-:W-:Y:S01]  /*6be0*/  ULDC UR6, c[0x0][0xa88] ;  /* 0x0002a20000067ab9 */ /* 0x000fe20000000800 */
[----:B------:R-:W-:Y:S01]  /*6bf0*/  SEL R42, R67, R42, P0 ;  /* 0x0000002a432a7207 */ /* 0x000fe20000000000 */
[----:B------:R-:W-:Y:S01]  /*6c00*/  IMAD.IADD R45, R45, 0x1, R57 ;  /* 0x000000012d2d7824 */ /* 0x000fe200078e0239 */
[----:B------:R-:W-:Y:S01]  /*6c10*/  LEA R66, P3, R60, UR8, 0x2 ;  /* 0x000000083c427c11 */ /* 0x000fe2000f8610ff */
[----:B------:R-:W-:Y:S01]  /*6c20*/  IMAD.IADD R35, R61, 0x1, R35 ;  /* 0x000000013d237824 */ /* 0x000fe200078e0223 */
[----:B------:R-:W-:Y:S01]  /*6c30*/  SHFL.IDX PT, R62, R55, 0x1, 0x1c1f ;  /* 0x003c1f00373e7f89 */ /* 0x000fe200000e0000 */
[----:B0-----:R-:W-:Y:S01]  /*6c40*/  ULEA UR4, UR5, UR4, 0x18 ;  /* 0x0000000405047291 */ /* 0x001fe2000f8ec03f */
[----:B------:R-:W-:Y:S01]  /*6c50*/  LEA.HI.X R57, R44, UR7, R45, 0x2, P2 ;  /* 0x000000072c397c11 */ /* 0x000fe200090f142d */
[----:B------:R-:W-:Y:S01]  /*6c60*/  IMAD R65, R46, UR6, RZ ;  /* 0x000000062e417c24 */ /* 0x000fe2000f8e02ff */
[----:B------:R-:W-:Y:S01]  /*6c70*/  LEA.HI.X R68, R60, UR9, R35, 0x2, P3 ;  /* 0x000000093c447c11 */ /* 0x000fe200098f1423 */
[C---:B------:R-:W-:Y:S01]  /*6c80*/  VIADD R64, R54.reuse, 0x8 ;  /* 0x0000000836407836 */ /* 0x040fe20000000000 */
[----:B------:R0:W-:Y:S01]  /*6c90*/  SHFL.IDX PT, R60, R55, RZ, 0x1c1f ;  /* 0x001c1fff373c7589 */ /* 0x0001e200000e0000 */
[----:B------:R-:W-:Y:S01]  /*6ca0*/  UIADD3 UR4, UR4, 0x17020, URZ ;  /* 0x0001702004047890 */ /* 0x000fe2000fffe03f */
[----:B------:R-:W-:-:S02]  /*6cb0*/  ISETP.GE.OR P2, PT, R54, R65, P1 ;  /* 0x000000413600720c */ /* 0x000fc40000f46670 */
[----:B------:R-:W3:Y:S01]  /*6cc0*/  SHFL.IDX PT, R61, R57, RZ, 0x1c1f ;  /* 0x001c1fff393d7589 */ /* 0x000ee200000e0000 */
[-C--:B------:R-:W-:Y:S01]  /*6cd0*/  ISETP.GE.OR P1, PT, R64, R65.reuse, P1 ;  /* 0x000000414000720c */ /* 0x080fe20000f26670 */
[----:B------:R-:W-:Y:S01]  /*6ce0*/  UPRMT UR4, URZ, 0x654, UR4 ;  /* 0x000006543f047896 */ /* 0x000fe20008000004 */
[----:B------:R-:W-:Y:S01]  /*6cf0*/  ISETP.GE.AND P3, PT, R54, R65, PT ;  /* 0x000000413600720c */ /* 0x000fe20003f66270 */
[----:B------:R-:W4:Y:S01]  /*6d00*/  SHFL.IDX PT, R63, R57, 0x1, 0x1c1f ;  /* 0x003c1f00393f7f89 */ /* 0x000f2200000e0000 */
[----:B--2---:R-:W-:Y:S01]  /*6d10*/  SEL R46, R48, R47, P0 ;  /* 0x0000002f302e7207 */ /* 0x004fe20000000000 */
[----:B0-----:R-:W-:Y:S01]  /*6d20*/  IMAD.SHL.U32 R55, R40, 0x2, RZ ;  /* 0x0000000228377824 */ /* 0x001fe200078e00ff */
[----:B------:R-:W-:Y:S01]  /*6d30*/  SEL R48, R47, R48, P0 ;  /* 0x000000302f307207 */ /* 0x000fe20000000000 */
[----:B------:R0:W2:Y:S01]  /*6d40*/  SHFL.IDX PT, R44, R66, RZ, 0x1c1f ;  /* 0x001c1fff422c7589 */ /* 0x0000a200000e0000 */
[----:B-1----:R-:W-:Y:S02]  /*6d50*/  SEL R47, R49, R50, P0 ;  /* 0x00000032312f7207 */ /* 0x002fe40000000000 */
[----:B------:R-:W-:Y:S01]  /*6d60*/  SYNCS.ARRIVE.TRANS64.RED.A1T0 RZ, [UR4], RZ ;  /* 0x000000ffffff79a7 */ /* 0x000fe20008100404 */
[----:B------:R-:W-:Y:S01]  /*6d70*/  SEL R49, R50, R49, P0 ;  /* 0x0000003132317207 */ /* 0x000fe20000000000 */
[----:B------:R0:W1:Y:S01]  /*6d80*/  SHFL.IDX PT, R45, R68, RZ, 0x1c1f ;  /* 0x001c1fff442d7589 */ /* 0x00006200000e0000 */
[----:B------:R-:W-:-:S02]  /*6d90*/  SEL R50, R52, R51, P0 ;  /* 0x0000003334327207 */ /* 0x000fc40000000000 */
[----:B------:R-:W-:Y:S02]  /*6da0*/  SEL R52, R51, R52, P0 ;  /* 0x0000003433347207 */ /* 0x000fe40000000000 */
[----:B------:R-:W-:Y:S02]  /*6db0*/  SEL R35, R43, R58, P0 ;  /* 0x0000003a2b237207 */ /* 0x000fe40000000000 */
[----:B------:R-:W-:Y:S02]  /*6dc0*/  SEL R51, R53, R56, P0 ;  /* 0x0000003835337207 */ /* 0x000fe40000000000 */
[----:B------:R-:W-:Y:S01]  /*6dd0*/  SEL R43, R58, R43, P0 ;  /* 0x0000002b3a2b7207 */ /* 0x000fe20000000000 */
[----:B---3--:R0:W-:Y:S01]  /*6de0*/  @!P2 ST.E desc[UR44][R60.64], R2 ;  /* 0x000000023c00a985 */ /* 0x0081e2000c10192c */
[----:B------:R-:W-:-:S03]  /*6df0*/  SEL R53, R56, R53, P0 ;  /* 0x0000003538357207 */ /* 0x000fc60000000000 */
[----:B----4-:R0:W-:Y:S01]  /*6e00*/  @!P1 ST.E desc[UR44][R62.64], R0 ;  /* 0x000000003e009985 */ /* 0x0101e2000c10192c */
[----:B------:R-:W-:Y:S05]  /*6e10*/  @P3 BRA `(.L_x_37) ;  /* 0x0000000400183947 */ /* 0x000fea0003800000 */
[C---:B0-----:R-:W-:Y:S01]  /*6e20*/  VIADD R0, R55.reuse, 0x8 ;  /* 0x0000000837007836 */ /* 0x041fe20000000000 */
[----:B------:R-:W-:Y:S01]  /*6e30*/  ULDC UR4, c[0x0][0xac8] ;  /* 0x0002b20000047ab9 */ /* 0x000fe20000000800 */
[C---:B------:R-:W-:Y:S01]  /*6e40*/  VIADD R40, R55.reuse, 0x10 ;  /* 0x0000001037287836 */ /* 0x040fe20000000000 */
[C---:B------:R-:W-:Y:S01]  /*6e50*/  ISETP.GE.AND P1, PT, R55.reuse, UR4, PT ;  /* 0x0000000437007c0c */ /* 0x040fe2000bf26270 */
[C---:B------:R-:W-:Y:S01]  /*6e60*/  VIADD R54, R55.reuse, 0x18 ;  /* 0x0000001837367836 */ /* 0x040fe20000000000 */
[----:B------:R-:W-:Y:S01]  /*6e70*/  ISETP.GE.AND P2, PT, R0, UR4, PT ;  /* 0x0000000400007c0c */ /* 0x000fe2000bf46270 */
[C---:B------:R-:W-:Y:S01]  /*6e80*/  VIADD R60, R55.reuse, 0x20 ;  /* 0x00000020373c7836 */ /* 0x040fe20000000000 */
[----:B------:R-:W-:Y:S01]  /*6e90*/  ISETP.GE.AND P3, PT, R40, UR4, PT ;  /* 0x0000000428007c0c */ /* 0x000fe2000bf66270 */
[----:B------:R-:W-:Y:S01]  /*6ea0*/  VIADD R62, R55, 0x28 ;  /* 0x00000028373e7836 */ /* 0x000fe20000000000 */
[----:B------:R-:W-:Y:S02]  /*6eb0*/  ISETP.GE.AND P4, PT, R54, UR4, PT ;  /* 0x0000000436007c0c */ /* 0x000fe4000bf86270 */
[----:B------:R-:W-:-:S02]  /*6ec0*/  ISETP.GE.AND P5, PT, R60, UR4, PT ;  /* 0x000000043c007c0c */ /* 0x000fc4000bfa6270 */
[----:B------:R-:W-:-:S03]  /*6ed0*/  ISETP.GE.AND P6, PT, R62, UR4, PT ;  /* 0x000000043e007c0c */ /* 0x000fc6000bfc6270 */
[--C-:B-12---:R-:W-:Y:S02]  /*6ee0*/  @!P1 IMAD.WIDE R56, R55, 0x4, R44.reuse ;  /* 0x0000000437389825 */ /* 0x106fe400078e022c */
[----:B------:R-:W-:Y:S02]  /*6ef0*/  @!P2 LEA.HI R0, R0, R0, RZ, 0x1 ;  /* 0x000000000000a211 */ /* 0x000fe400078f08ff */
[----:B------:R-:W-:Y:S01]  /*6f00*/  @!P3 LEA.HI R40, R40, R40, RZ, 0x1 ;  /* 0x000000282828b211 */ /* 0x000fe200078f08ff */
[----:B------:R0:W-:Y:S01]  /*6f10*/  @!P1 ST.E.64 desc[UR44][R56.64], R12 ;  /* 0x0000000c38009985 */ /* 0x0001e2000c101b2c */
[----:B------:R-:W-:Y:S02]  /*6f20*/  @!P2 LOP3.LUT R59, R0, 0xfffffffe, RZ, 0xc0, !PT ;  /* 0xfffffffe003ba812 */ /* 0x000fe400078ec0ff */
[----:B------:R-:W-:Y:S02]  /*6f30*/  @!P4 LEA.HI R54, R54, R54, RZ, 0x1 ;  /* 0x000000363636c211 */ /* 0x000fe400078f08ff */
[----:B------:R-:W-:Y:S01]  /*6f40*/  @!P3 LOP3.LUT R61, R40, 0xfffffffe, RZ, 0xc0, !PT ;  /* 0xfffffffe283db812 */ /* 0x000fe200078ec0ff */
[----:B------:R-:W-:Y:S01]  /*6f50*/  @!P2 IMAD.WIDE R58, R59, 0x4, R44 ;  /* 0x000000043b3aa825 */ /* 0x000fe200078e022c */
[----:B------:R-:W-:-:S02]  /*6f60*/  @!P5 LEA.HI R0, R60, R60, RZ, 0x1 ;  /* 0x0000003c3c00d211 */ /* 0x000fc400078f08ff */
[----:B------:R-:W-:Y:S01]  /*6f70*/  @!P6 LEA.HI R40, R62, R62, RZ, 0x1 ;  /* 0x0000003e3e28e211 */ /* 0x000fe200078f08ff */
[--C-:B------:R-:W-:Y:S01]  /*6f80*/  @!P3 IMAD.WIDE R60, R61, 0x4, R44.reuse ;  /* 0x000000043d3cb825 */ /* 0x100fe200078e022c */
[----:B------:R-:W-:Y:S01]  /*6f90*/  @!P4 LOP3.LUT R63, R54, 0xfffffffe, RZ, 0xc0, !PT ;  /* 0xfffffffe363fc812 */ /* 0x000fe200078ec0ff */
[----:B------:R1:W-:Y:S01]  /*6fa0*/  @!P2 ST.E.64 desc[UR44][R58.64], R20 ;  /* 0x000000143a00a985 */ /* 0x0003e2000c101b2c */
[----:B------:R-:W-:Y:S01]  /*6fb0*/  @!P5 LOP3.LUT R67, R0, 0xfffffffe, RZ, 0xc0, !PT ;  /* 0xfffffffe0043d812 */ /* 0x000fe200078ec0ff */
[----:B------:R-:W-:Y:S01]  /*6fc0*/  VIADD R0, R55, 0x30 ;  /* 0x0000003037007836 */ /* 0x000fe20000000000 */
[----:B0-----:R-:W-:Y:S01]  /*6fd0*/  @!P6 LOP3.LUT R57, R40, 0xfffffffe, RZ, 0xc0, !PT ;  /* 0xfffffffe2839e812 */ /* 0x001fe200078ec0ff */
[--C-:B------:R-:W-:Y:S01]  /*6fe0*/  @!P4 IMAD.WIDE R62, R63, 0x4, R44.reuse ;  /* 0x000000043f3ec825 */ /* 0x100fe200078e022c */
[----:B------:R0:W-:Y:S02]  /*6ff0*/  @!P3 ST.E.64 desc[UR44][R60.64], R18 ;  /* 0x000000123c00b985 */ /* 0x0001e4000c101b2c */
[----:B------:R-:W-:Y:S01]  /*7000*/  ISETP.GE.AND P1, PT, R0, UR4, PT ;  /* 0x0000000400007c0c */ /* 0x000fe2000bf26270 */
[----:B------:R-:W-:Y:S01]  /*7010*/  VIADD R40, R55, 0x38 ;  /* 0x0000003837287836 */ /* 0x000fe20000000000 */
[----:B------:R-:W-:Y:S01]  /*7020*/  @!P4 ST.E.64 desc[UR44][R62.64], R14 ;  /* 0x0000000e3e00c985 */ /* 0x000fe2000c101b2c */
[----:B------:R-:W-:-:S03]  /*7030*/  @!P5 IMAD.WIDE R12, R67, 0x4, R44 ;  /* 0x00000004430cd825 */ /* 0x000fc600078e022c */
[----:B------:R-:W-:Y:S01]  /*7040*/  ISETP.GE.AND P2, PT, R40, UR4, PT ;  /* 0x0000000428007c0c */ /* 0x000fe2000bf46270 */
[----:B------:R-:W-:Y:S01]  /*7050*/  VIADD R54, R55, 0x40 ;  /* 0x0000004037367836 */ /* 0x000fe20000000000 */
[----:B------:R2:W-:Y:S01]  /*7060*/  @!P5 ST.E.64 desc[UR44][R12.64], R26 ;  /* 0x0000001a0c00d985 */ /* 0x0005e2000c101b2c */
[----:B-1----:R-:W-:-:S03]  /*7070*/  @!P6 IMAD.WIDE R20, R57, 0x4, R44 ;  /* 0x000000043914e825 */ /* 0x002fc600078e022c */
[----:B------:R-:W-:Y:S01]  /*7080*/  ISETP.GE.AND P3, PT, R54, UR4, PT ;  /* 0x0000000436007c0c */ /* 0x000fe2000bf66270 */
[C---:B------:R-:W-:Y:S01]  /*7090*/  VIADD R56, R55.reuse, 0x48 ;  /* 0x0000004837387836 */ /* 0x040fe20000000000 */
[----:B------:R1:W-:Y:S01]  /*70a0*/  @!P6 ST.E.64 desc[UR44][R20.64], R30 ;  /* 0x0000001e1400e985 */ /* 0x0003e2000c101b2c */
[C---:B0-----:R-:W-:Y:S01]  /*70b0*/  VIADD R18, R55.reuse, 0x50 ;  /* 0x0000005037127836 */ /* 0x041fe20000000000 */
[----:B------:R-:W-:Y:S01]  /*70c0*/  @!P1 LEA.HI R0, R0, R0, RZ, 0x1 ;  /* 0x0000000000009211 */ /* 0x000fe200078f08ff */
[----:B------:R-:W-:Y:S01]  /*70d0*/  VIADD R19, R55, 0x58 ;  /* 0x0000005837137836 */ /* 0x000fe20000000000 */
[----:B------:R-:W-:Y:S02]  /*70e0*/  ISETP.GE.AND P4, PT, R56, UR4, PT ;  /* 0x0000000438007c0c */ /* 0x000fe4000bf86270 */
[----:B------:R-:W-:Y:S02]  /*70f0*/  ISETP.GE.AND P5, PT, R18, UR4, PT ;  /* 0x0000000412007c0c */ /* 0x000fe4000bfa6270 */
[----:B------:R-:W-:-:S02]  /*7100*/  ISETP.GE.AND P6, PT, R19, UR4, PT ;  /* 0x0000000413007c0c */ /* 0x000fc4000bfc6270 */
[----:B------:R-:W-:Y:S02]  /*7110*/  @!P2 LEA.HI R40, R40, R40, RZ, 0x1 ;  /* 0x000000282828a211 */ /* 0x000fe400078f08ff */
[----:B------:R-:W-:Y:S02]  /*7120*/  @!P3 LEA.HI R54, R54, R54, RZ, 0x1 ;  /* 0x000000363636b211 */ /* 0x000fe400078f08ff */
[----:B--2---:R-:W-:Y:S02]  /*7130*/  @!P1 LOP3.LUT R13, R0, 0xfffffffe, RZ, 0xc0, !PT ;  /* 0xfffffffe000d9812 */ /* 0x004fe400078ec0ff */
[----:B------:R-:W-:Y:S02]  /*7140*/  @!P2 LOP3.LUT R15, R40, 0xfffffffe, RZ, 0xc0, !PT ;  /* 0xfffffffe280fa812 */ /* 0x000fe400078ec0ff */
[----:B------:R-:W-:Y:S02]  /*7150*/  @!P4 LEA.HI R56, R56, R56, RZ, 0x1 ;  /* 0x000000383838c211 */ /* 0x000fe400078f08ff */
[----:B------:R-:W-:Y:S01]  /*7160*/  @!P5 LEA.HI R18, R18, R18, RZ, 0x1 ;  /* 0x000000121212d211 */ /* 0x000fe200078f08ff */
[----:B------:R-:W-:Y:S01]  /*7170*/  @!P2 IMAD.WIDE R14, R15, 0x4, R44 ;  /* 0x000000040f0ea825 */ /* 0x000fe200078e022c */
[----:B------:R-:W-:-:S02]  /*7180*/  @!P6 LEA.HI R12, R19, R19, RZ, 0x1 ;  /* 0x00000013130ce211 */ /* 0x000fc400078f08ff */
[----:B------:R-:W-:Y:S02]  /*7190*/  @!P3 LOP3.LUT R19, R54, 0xfffffffe, RZ, 0xc0, !PT ;  /* 0xfffffffe3613b812 */ /* 0x000fe400078ec0ff */
[----:B-1----:R-:W-:Y:S02]  /*71a0*/  @!P4 LOP3.LUT R21, R56, 0xfffffffe, RZ, 0xc0, !PT ;  /* 0xfffffffe3815c812 */ /* 0x002fe400078ec0ff */
[----:B------:R-:W-:Y:S01]  /*71b0*/  @!P5 LOP3.LUT R27, R18, 0xfffffffe, RZ, 0xc0, !PT ;  /* 0xfffffffe121bd812 */ /* 0x000fe200078ec0ff */
[----:B------:R-:W-:Y:S01]  /*71c0*/  @!P3 IMAD.WIDE R18, R19, 0x4, R44 ;  /* 0x000000041312b825 */ /* 0x000fe200078e022c */
[----:B------:R-:W-:-:S03]  /*71d0*/  @!P6 LOP3.LUT R31, R12, 0xfffffffe, RZ, 0xc0, !PT ;  /* 0xfffffffe0c1fe812 */ /* 0x000fc600078ec0ff */
[----:B------:R-:W-:-:S04]  /*71e0*/  @!P1 IMAD.WIDE R12, R13, 0x4, R44 ;  /* 0x000000040d0c9825 */ /* 0x000fc800078e022c */
[--C-:B------:R-:W-:Y:S01]  /*71f0*/  @!P4 IMAD.WIDE R20, R21, 0x4, R44.reuse ;  /* 0x000000041514c825 */ /* 0x100fe200078e022c */
[----:B------:R3:W-:Y:S03]  /*7200*/  @!P1 ST.E.64 desc[UR44][R12.64], R34 ;  /* 0x000000220c009985 */ /* 0x0007e6000c101b2c */
[--C-:B------:R-:W-:Y:S01]  /*7210*/  @!P5 IMAD.WIDE R26, R27, 0x4, R44.reuse ;  /* 0x000000041b1ad825 */ /* 0x100fe200078e022c */
[----:B------:R3:W-:Y:S03]  /*7220*/  @!P2 ST.E.64 desc[UR44][R14.64], R42 ;  /* 0x0000002a0e00a985 */ /* 0x0007e6000c101b2c */
[----:B------:R-:W-:Y:S01]  /*7230*/  @!P6 IMAD.WIDE R44, R31, 0x4, R44 ;  /* 0x000000041f2ce825 */ /* 0x000fe200078e022c */
[----:B------:R3:W-:Y:S04]  /*7240*/  @!P3 ST.E.64 desc[UR44][R18.64], R46 ;  /* 0x0000002e1200b985 */ /* 0x0007e8000c101b2c */
[----:B------:R3:W-:Y:S04]  /*7250*/  @!P4 ST.E.64 desc[UR44][R20.64], R48 ;  /* 0x000000301400c985 */ /* 0x0007e8000c101b2c */
[----:B------:R3:W-:Y:S04]  /*7260*/  @!P5 ST.E.64 desc[UR44][R26.64], R50 ;  /* 0x000000321a00d985 */ /* 0x0007e8000c101b2c */
[----:B------:R3:W-:Y:S02]  /*7270*/  @!P6 ST.E.64 desc[UR44][R44.64], R52 ;  /* 0x000000342c00e985 */ /* 0x0007e4000c101b2c */
.L_x_37:
[----:B------:R-:W-:Y:S05]  /*7280*/  BSYNC B0 ;  /* 0x0000000000007941 */ /* 0x000fea0003800000 */
.L_x_36:
[----:B------:R-:W-:Y:S01]  /*7290*/  ISETP.GE.AND P1, PT, R64, R65, PT ;  /* 0x000000414000720c */ /* 0x000fe20003f26270 */
[----:B---3--:R3:W4:Y:S01]  /*72a0*/  SHFL.IDX PT, R13, R68, 0x1, 0x1c1f ;  /* 0x003c1f00440d7f89 */ /* 0x00872200000e0000 */
[----:B------:R-:W-:Y:S02]  /*72b0*/  SEL R14, R29, R38, P0 ;  /* 0x000000261d0e7207 */ /* 0x000fe40000000000 */
[----:B------:R-:W-:Y:S01]  /*72c0*/  SEL R18, R38, R29, P0 ;  /* 0x0000001d26127207 */ /* 0x000fe20000000000 */
[----:B------:R3:W0:Y:S01]  /*72d0*/  SHFL.IDX PT, R12, R66, 0x1, 0x1c1f ;  /* 0x003c1f00420c7f89 */ /* 0x00062200000e0000 */
        /* <DEDUP_REMOVED lines=19> */
[----:B0-----:R-:W-:Y:S01]  /*7410*/  SEL R2, R23, R6, P0 ;  /* 0x0000000617027207 */ /* 0x001fe20000000000 */
[----:B---34-:R-:W-:Y:S06]  /*7420*/  @P1 BRA `(.L_x_10) ;  /* 0x0000003c00541947 */ /* 0x018fec0003800000 */
[C---:B------:R-:W-:Y:S01]  /*7430*/  VIADD R0, R55.reuse, 0x8 ;  /* 0x0000000837007836 */ /* 0x040fe20000000000 */
        /* <DEDUP_REMOVED lines=8> */
[----:B------:R-:W-:-:S04]  /*74c0*/  ISETP.GE.AND P3, PT, R10, UR4, PT ;  /* 0x000000040a007c0c */ /* 0x000fc8000bf66270 */
[----:B------:R-:W-:-:S03]  /*74d0*/  ISETP.GE.AND P6, PT, R22, UR4, PT ;  /* 0x0000000416007c0c */ /* 0x000fc6000bfc6270 */
[----:B------:R-:W-:Y:S02]  /*74e0*/  @!P0 IMAD.WIDE R6, R55, 0x4, R12 ;  /* 0x0000000437068825 */ /* 0x000fe400078e020c */
[----:B------:R-:W-:-:S03]  /*74f0*/  @!P1 LEA.HI R0, R0, R0, RZ, 0x1 ;  /* 0x0000000000009211 */ /* 0x000fc600078f08ff */
[----:B------:R0:W-:Y:S01]  /*7500*/  @!P0 ST.E.64 desc[UR44][R6.64], R14 ;  /* 0x0000000e06008985 */ /* 0x0001e2000c101b2c */
[----:B------:R-:W-:Y:S02]  /*7510*/  @!P1 LOP3.LUT R9, R0, 0xfffffffe, RZ, 0xc0, !PT ;  /* 0xfffffffe00099812 */ /* 0x000fe400078ec0ff */
[----:B------:R-:W-:Y:S02]  /*7520*/  @!P2 LEA.HI R0, R8, R8, RZ, 0x1 ;  /* 0x000000080800a211 */ /* 0x000fe400078f08ff */
[----:B------:R-:W-:Y:S01]  /*7530*/  @!P3 LEA.HI R10, R10, R10, RZ, 0x1 ;  /* 0x0000000a0a0ab211 */ /* 0x000fe200078f08ff */
[--C-:B------:R-:W-:Y:S01]  /*7540*/  @!P1 IMAD.WIDE R8, R9, 0x4, R12.reuse ;  /* 0x0000000409089825 */ /* 0x100fe200078e020c */
[----:B------:R-:W-:Y:S02]  /*7550*/  @!P2 LOP3.LUT R11, R0, 0xfffffffe, RZ, 0xc0, !PT ;  /* 0xfffffffe000ba812 */ /* 0x000fe400078ec0ff */
[----:B------:R-:W-:Y:S01]  /*7560*/  @!P3 LOP3.LUT R17, R10, 0xfffffffe, RZ, 0xc0, !PT ;  /* 0xfffffffe0a11b812 */ /* 0x000fe200078ec0ff */
[----:B------:R-:W-:Y:S01]  /*7570*/  VIADD R0, R55, 0x28 ;  /* 0x0000002837007836 */ /* 0x000fe20000000000 */
[----:B------:R3:W-:Y:S01]  /*7580*/  @!P1 ST.E.64 desc[UR44][R8.64], R18 ;  /* 0x0000001208009985 */ /* 0x0007e2000c101b2c */
[----:B------:R-:W-:Y:S01]  /*7590*/  @!P2 IMAD.WIDE R10, R11, 0x4, R12 ;  /* 0x000000040b0aa825 */ /* 0x000fe200078e020c */
[----:B------:R-:W-:-:S02]  /*75a0*/  ISETP.GE.AND P0, PT, R16, UR4, PT ;  /* 0x0000000410007c0c */ /* 0x000fc4000bf06270 */
[----:B------:R-:W-:Y:S01]  /*75b0*/  ISETP.GE.AND P1, PT, R0, UR4, PT ;  /* 0x0000000400007c0c */ /* 0x000fe2000bf26270 */
[----:B0-----:R-:W-:Y:S01]  /*75c0*/  VIADD R14, R55, 0x30 ;  /* 0x00000030370e7836 */ /* 0x001fe20000000000 */
[----:B------:R0:W-:Y:S01]  /*75d0*/  @!P2 ST.E.64 desc[UR44][R10.64], R20 ;  /* 0x000000140a00a985 */ /* 0x0001e2000c101b2c */
[----:B------:R-:W-:Y:S01]  /*75e0*/  @!P3 IMAD.WIDE R6, R17, 0x4, R12 ;  /* 0x000000041106b825 */ /* 0x000fe200078e020c */
[----:B------:R-:W-:Y:S02]  /*75f0*/  @!P6 LEA.HI R22, R22, R22, RZ, 0x1 ;  /* 0x000000161616e211 */ /* 0x000fe400078f08ff */
[----:B------:R-:W-:Y:S01]  /*7600*/  ISETP.GE.AND P2, PT, R14, UR4, PT ;  /* 0x000000040e007c0c */ /* 0x000fe2000bf46270 */
[C---:B------:R-:W-:Y:S01]  /*7610*/  VIADD R17, R55.reuse, 0x38 ;  /* 0x0000003837117836 */ /* 0x040fe20000000000 */
[----:B------:R4:W-:Y:S01]  /*7620*/  @!P3 ST.E.64 desc[UR44][R6.64], R26 ;  /* 0x0000001a0600b985 */ /* 0x0009e2000c101b2c */
[C---:B---3--:R-:W-:Y:S02]  /*7630*/  VIADD R18, R55.reuse, 0x40 ;  /* 0x0000004037127836 */ /* 0x048fe40000000000 */
[----:B------:R-:W-:Y:S01]  /*7640*/  @!P0 LEA.HI R16, R16, R16, RZ, 0x1 ;  /* 0x0000001010108211 */ /* 0x000fe200078f08ff */
[----:B------:R-:W-:Y:S01]  /*7650*/  VIADD R19, R55, 0x48 ;  /* 0x0000004837137836 */ /* 0x000fe20000000000 */
[----:B------:R-:W-:Y:S01]  /*7660*/  ISETP.GE.AND P3, PT, R17, UR4, PT ;  /* 0x0000000411007c0c */ /* 0x000fe2000bf66270 */
[----:B------:R-:W-:Y:S01]  /*7670*/  VIADD R55, R55, 0x58 ;  /* 0x0000005837377836 */ /* 0x000fe20000000000 */
[----:B------:R-:W-:-:S02]  /*7680*/  ISETP.GE.AND P4, PT, R18, UR4, PT ;  /* 0x0000000412007c0c */ /* 0x000fc4000bf86270 */
[----:B------:R-:W-:Y:S02]  /*7690*/  ISETP.GE.AND P5, PT, R19, UR4, PT ;  /* 0x0000000413007c0c */ /* 0x000fe4000bfa6270 */
[----:B------:R-:W-:Y:S02]  /*76a0*/  @!P1 LEA.HI R0, R0, R0, RZ, 0x1 ;  /* 0x0000000000009211 */ /* 0x000fe400078f08ff */
[----:B------:R-:W-:Y:S02]  /*76b0*/  @!P2 LEA.HI R14, R14, R14, RZ, 0x1 ;  /* 0x0000000e0e0ea211 */ /* 0x000fe400078f08ff */
[----:B------:R-:W-:Y:S02]  /*76c0*/  @!P0 LOP3.LUT R9, R16, 0xfffffffe, RZ, 0xc0, !PT ;  /* 0xfffffffe10098812 */ /* 0x000fe400078ec0ff */
[----:B0-----:R-:W-:Y:S02]  /*76d0*/  @!P1 LOP3.LUT R11, R0, 0xfffffffe, RZ, 0xc0, !PT ;  /* 0xfffffffe000b9812 */ /* 0x001fe400078ec0ff */
[----:B------:R-:W-:Y:S01]  /*76e0*/  @!P2 LOP3.LUT R15, R14, 0xfffffffe, RZ, 0xc0, !PT ;  /* 0xfffffffe0e0fa812 */ /* 0x000fe200078ec0ff */
[----:B----4-:R-:W-:Y:S01]  /*76f0*/  @!P0 IMAD.WIDE R6, R9, 0x4, R12 ;  /* 0x0000000409068825 */ /* 0x010fe200078e020c */
[----:B------:R-:W-:-:S02]  /*7700*/  @!P3 LEA.HI R17, R17, R17, RZ, 0x1 ;  /* 0x000000111111b211 */ /* 0x000fc400078f08ff */
[----:B------:R-:W-:Y:S01]  /*7710*/  @!P4 LEA.HI R18, R18, R18, RZ, 0x1 ;  /* 0x000000121212c211 */ /* 0x000fe200078f08ff */
[--C-:B------:R-:W-:Y:S01]  /*7720*/  @!P1 IMAD.WIDE R8, R11, 0x4, R12.reuse ;  /* 0x000000040b089825 */ /* 0x100fe200078e020c */
[----:B------:R-:W-:Y:S01]  /*7730*/  @!P5 LEA.HI R19, R19, R19, RZ, 0x1 ;  /* 0x000000131313d211 */ /* 0x000fe200078f08ff */
[----:B------:R0:W-:Y:S01]  /*7740*/  @!P0 ST.E.64 desc[UR44][R6.64], R28 ;  /* 0x0000001c06008985 */ /* 0x0001e2000c101b2c */
[----:B------:R-:W-:Y:S01]  /*7750*/  @!P6 LOP3.LUT R21, R22, 0xfffffffe, RZ, 0xc0, !PT ;  /* 0xfffffffe1615e812 */ /* 0x000fe200078ec0ff */
[--C-:B------:R-:W-:Y:S01]  /*7760*/  @!P2 IMAD.WIDE R10, R15, 0x4, R12.reuse ;  /* 0x000000040f0aa825 */ /* 0x100fe200078e020c */
[----:B------:R-:W-:Y:S01]  /*7770*/  @!P3 LOP3.LUT R15, R17, 0xfffffffe, RZ, 0xc0, !PT ;  /* 0xfffffffe110fb812 */ /* 0x000fe200078ec0ff */
[----:B------:R3:W-:Y:S01]  /*7780*/  @!P1 ST.E.64 desc[UR44][R8.64], R36 ;  /* 0x0000002408009985 */ /* 0x0007e2000c101b2c */
[----:B------:R-:W-:Y:S02]  /*7790*/  @!P4 LOP3.LUT R17, R18, 0xfffffffe, RZ, 0xc0, !PT ;  /* 0xfffffffe1211c812 */ /* 0x000fe400078ec0ff */
[----:B------:R-:W-:Y:S01]  /*77a0*/  @!P5 LOP3.LUT R19, R19, 0xfffffffe, RZ, 0xc0, !PT ;  /* 0xfffffffe1313d812 */ /* 0x000fe200078ec0ff */
[----:B------:R-:W-:Y:S01]  /*77b0*/  @!P3 IMAD.WIDE R14, R15, 0x4, R12 ;  /* 0x000000040f0eb825 */ /* 0x000fe200078e020c */
[----:B------:R4:W-:Y:S01]  /*77c0*/  @!P2 ST.E.64 desc[UR44][R10.64], R30 ;  /* 0x0000001e0a00a985 */ /* 0x0009e2000c101b2c */
[----:B------:R-:W-:-:S03]  /*77d0*/  ISETP.GE.AND P0, PT, R55, UR4, PT ;  /* 0x0000000437007c0c */ /* 0x000fc6000bf06270 */
[----:B------:R4:W-:Y:S01]  /*77e0*/  @!P3 ST.E.64 desc[UR44][R14.64], R32 ;  /* 0x000000200e00b985 */ /* 0x0009e2000c101b2c */
[----:B0-----:R-:W-:-:S04]  /*77f0*/  @!P4 IMAD.WIDE R6, R17, 0x4, R12 ;  /* 0x000000041106c825 */ /* 0x001fc800078e020c */
[--C-:B---3--:R-:W-:Y:S01]  /*7800*/  @!P5 IMAD.WIDE R8, R19, 0x4, R12.reuse ;  /* 0x000000041308d825 */ /* 0x108fe200078e020c */
[----:B------:R4:W-:Y:S03]  /*7810*/  @!P4 ST.E.64 desc[UR44][R6.64], R24 ;  /* 0x000000180600c985 */ /* 0x0009e6000c101b2c */
[----:B------:R-:W-:Y:S01]  /*7820*/  @!P6 IMAD.WIDE R16, R21, 0x4, R12 ;  /* 0x000000041510e825 */ /* 0x000fe200078e020c */
[----:B------:R4:W-:Y:S04]  /*7830*/  @!P5 ST.E.64 desc[UR44][R8.64], R34 ;  /* 0x000000220800d985 */ /* 0x0009e8000c101b2c */
[----:B------:R4:W-:Y:S01]  /*7840*/  @!P6 ST.E.64 desc[UR44][R16.64], R4 ;  /* 0x000000041000e985 */ /* 0x0009e2000c101b2c */
[----:B------:R-:W-:Y:S05]  /*7850*/  @P0 BRA `(.L_x_10) ;  /* 0x0000003800480947 */ /* 0x000fea0003800000 */
[----:B------:R-:W-:-:S04]  /*7860*/  LEA.HI R55, R55, R55, RZ, 0x1 ;  /* 0x0000003737377211 */ /* 0x000fc800078f08ff */
[----:B------:R-:W-:-:S05]  /*7870*/  LOP3.LUT R55, R55, 0xfffffffe, RZ, 0xc0, !PT ;  /* 0xfffffffe37377812 */ /* 0x000fca00078ec0ff */
[----:B------:R-:W-:-:S05]  /*7880*/  IMAD.WIDE R12, R55, 0x4, R12 ;  /* 0x00000004370c7825 */ /* 0x000fca00078e020c */
[----:B------:R0:W-:Y:S01]  /*7890*/  ST.E.64 desc[UR44][R12.64], R2 ;  /* 0x000000020c007985 */ /* 0x0001e2000c101b2c */
[----:B------:R-:W-:Y:S05]  /*78a0*/  BRA `(.L_x_10) ;  /* 0x0000003800347947 */ /* 0x000fea0003800000 */
.L_x_35:
[----:B------:R-:W0:Y:S02]  /*78b0*/  S2R R0, SR_TID.X ;  /* 0x0000000000007919 */ /* 0x000e240000002100 */
[----:B0-----:R-:W-:-:S05]  /*78c0*/  VIADD R2, R0, 0xffffff80 ;  /* 0xffffff8000027836 */ /* 0x001fca0000000000 */
[----:B------:R-:W-:-:S13]  /*78d0*/  ISETP.GT.AND P0, PT, R2, 0xbf, PT ;  /* 0x000000bf0200780c */ /* 0x000fda0003f04270 */
[----:B------:R-:W-:Y:S05]  /*78e0*/  @P0 BRA `(.L_x_10) ;  /* 0x0000003800240947 */ /* 0x000fea0003800000 */
[----:B------:R-:W0:Y:S01]  /*78f0*/  S2R R3, SR_CTAID.X ;  /* 0x0000000000037919 */ /* 0x000e220000002500 */
[----:B------:R-:W1:Y:S01]  /*7900*/  LDC R6, c[0x0][0xbe8] ;  /* 0x0002fa00ff067b82 */ /* 0x000e620000000800 */
[----:B------:R-:W-:Y:S01]  /*7910*/  ULDC UR4, c[0x0][0xa88] ;  /* 0x0002a20000047ab9 */ /* 0x000fe20000000800 */
[----:B0-----:R-:W-:Y:S02]  /*7920*/  IMAD R0, R3, 0xc0, R0 ;  /* 0x000000c003007824 */ /* 0x001fe400078e0200 */
[----:B-1----:R-:W-:Y:S02]  /*7930*/  IMAD R3, R6, UR4, RZ ;  /* 0x0000000406037c24 */ /* 0x002fe4000f8e02ff */
[----:B------:R-:W-:-:S05]  /*7940*/  VIADD R0, R0, 0xffffff80 ;  /* 0xffffff8000007836 */ /* 0x000fca0000000000 */
[----:B------:R-:W-:-:S13]  /*7950*/  ISETP.GE.AND P0, PT, R0, R3, PT ;  /* 0x000000030000720c */ /* 0x000fda0003f06270 */
[----:B------:R-:W-:Y:S05]  /*7960*/  @P0 BRA `(.L_x_10) ;  /* 0x0000003800040947 */ /* 0x000fea0003800000 */
[----:B------:R-:W-:Y:S01]  /*7970*/  ISETP.NE.AND P0, PT, R6, 0x1, PT ;  /* 0x000000010600780c */ /* 0x000fe20003f05270 */
[----:B------:R-:W0:Y:S01]  /*7980*/  LDC.64 R10, c[0x0][0xbd8] ;  /* 0x0002f600ff0a7b82 */ /* 0x000e220000000a00 */
[----:B------:R-:W-:Y:S01]  /*7990*/  USHF.R.S32.HI UR6, URZ, 0x1f, UR36 ;  /* 0x0000001f3f067899 */ /* 0x000fe20008011424 */
[----:B------:R-:W-:Y:S01]  /*79a0*/  IMAD.MOV.U32 R5, RZ, RZ, R0 ;  /* 0x000000ffff057224 */ /* 0x000fe200078e0000 */
[----:B------:R-:W-:Y:S02]  /*79b0*/  ULDC.64 UR8, c[0x0][0xbd0] ;  /* 0x0002f40000087ab9 */ /* 0x000fe40000000a00 */
[----:B------:R-:W-:Y:S02]  /*79c0*/  UIMAD UR6, UR6, UR8, URZ ;  /* 0x00000008060672a4 */ /* 0x000fe4000f8e023f */
[----:B------:R-:W-:Y:S01]  /*79d0*/  UIMAD.WIDE.U32 UR4, UR36, UR8, URZ ;  /* 0x00000008240472a5 */ /* 0x000fe2000f8e003f */
[----:B------:R-:W1:Y:S01]  /*79e0*/  S2UR UR7, SR_CTAID.Y ;  /* 0x00000000000779c3 */ /* 0x000e620000002600 */
[----:B------:R-:W-:-:S04]  /*79f0*/  UIMAD UR6, UR36, UR9, UR6 ;  /* 0x00000009240672a4 */ /* 0x000fc8000f8e0206 */
[----:B------:R-:W-:Y:S02]  /*7a00*/  UIADD3 UR6, UR5, UR6, URZ ;  /* 0x0000000605067290 */ /* 0x000fe4000fffe03f */
[----:B------:R-:W-:Y:S01]  /*7a10*/  IMAD.U32 R3, RZ, RZ, UR5 ;  /* 0x00000005ff037e24 */ /* 0x000fe2000f8e00ff */
[----:B------:R-:W2:Y:S01]  /*7a20*/  @P0 LDC R7, c[0x0][0xbec] ;  /* 0x0002fb00ff070b82 */ /* 0x000ea20000000800 */
[----:B------:R-:W-:Y:S01]  /*7a30*/  IMAD.U32 R2, RZ, RZ, UR4 ;  /* 0x00000004ff027e24 */ /* 0x000fe2000f8e00ff */
[----:B------:R-:W-:Y:S01]  /*7a40*/  ULDC.64 UR4, c[0x0][0xbe0] ;  /* 0x0002f80000047ab9 */ /* 0x000fe20000000a00 */
[----:B------:R-:W-:-:S05]  /*7a50*/  IMAD.U32 R3, RZ, RZ, UR6 ;  /* 0x00000006ff037e24 */ /* 0x000fca000f8e00ff */
[----:B------:R-:W3:Y:S01]  /*7a60*/  @P0 LDC R9, c[0x0][0xbf0] ;  /* 0x0002fc00ff090b82 */ /* 0x000ee20000000800 */
[C---:B0-----:R-:W-:Y:S02]  /*7a70*/  IMAD R12, R10.reuse, UR43, RZ ;  /* 0x0000002b0a0c7c24 */ /* 0x041fe4000f8e02ff */
[----:B------:R-:W-:-:S04]  /*7a80*/  IMAD.WIDE.U32 R2, R10, UR42, R2 ;  /* 0x0000002a0a027c25 */ /* 0x000fc8000f8e0002 */
[----:B------:R-:W-:Y:S01]  /*7a90*/  IMAD R11, R11, UR42, R12 ;  /* 0x0000002a0b0b7c24 */ /* 0x000fe2000f8e020c */
[----:B------:R-:W1:Y:S03]  /*7aa0*/  LDC R8, c[0x0][0xc50] ;  /* 0x00031400ff087b82 */ /* 0x000e660000000800 */
[----:B------:R-:W-:Y:S02]  /*7ab0*/  IMAD.IADD R3, R11, 0x1, R3 ;  /* 0x000000010b037824 */ /* 0x000fe400078e0203 */
[----:B--2---:R-:W-:-:S04]  /*7ac0*/  @P0 IMAD.HI.U32 R4, R0, R7, RZ ;  /* 0x0000000700040227 */ /* 0x004fc800078e00ff */
[----:B------:R-:W-:Y:S01]  /*7ad0*/  IMAD R7, RZ, RZ, -UR36 ;  /* 0x80000024ff077e24 */ /* 0x000fe2000f8e02ff */
[----:B---3--:R-:W-:-:S03]  /*7ae0*/  @P0 SHF.R.U32.HI R5, RZ, R9, R4 ;  /* 0x00000009ff050219 */ /* 0x008fc60000011604 */
[----:B-1----:R-:W-:Y:S02]  /*7af0*/  IMAD R9, R8, R7, UR7 ;  /* 0x0000000708097e24 */ /* 0x002fe4000f8e0207 */
[----:B------:R-:W-:Y:S02]  /*7b00*/  IMAD.MOV R7, RZ, RZ, -R5 ;  /* 0x000000ffff077224 */ /* 0x000fe400078e0a05 */
[----:B------:R-:W-:Y:S01]  /*7b10*/  IMAD.WIDE.U32 R2, R9, UR4, R2 ;  /* 0x0000000409027c25 */ /* 0x000fe2000f8e0002 */
[----:B------:R-:W-:-:S03]  /*7b20*/  SHF.R.S32.HI R4, RZ, 0x1f, R9 ;  /* 0x0000001fff047819 */ /* 0x000fc60000011409 */
[----:B------:R-:W-:Y:S01]  /*7b30*/  IMAD R7, R6, R7, R0 ;  /* 0x0000000706077224 */ /* 0x000fe200078e0200 */
[----:B------:R-:W-:Y:S01]  /*7b40*/  IADD3 R2, P0, R5, R2, RZ ;  /* 0x0000000205027210 */ /* 0x000fe20007f1e0ff */
[----:B------:R-:W-:-:S03]  /*7b50*/  IMAD R4, R4, UR4, RZ ;  /* 0x0000000404047c24 */ /* 0x000fc6000f8e02ff */
[----:B------:R-:W-:Y:S01]  /*7b60*/  SHF.R.S32.HI R0, RZ, 0x1f, R7 ;  /* 0x0000001fff007819 */ /* 0x000fe20000011407 */
[----:B------:R-:W-:Y:S01]  /*7b70*/  IMAD R4, R9, UR5, R4 ;  /* 0x0000000509047c24 */ /* 0x000fe2000f8e0204 */
[----:B------:R-:W-:Y:S01]  /*7b80*/  SHF.R.S32.HI R9, RZ, 0x1f, R5 ;  /* 0x0000001fff097819 */ /* 0x000fe20000011405 */
[----:B------:R-:W-:Y:S02]  /*7b90*/  ULDC.64 UR4, c[0x0][0xbc8] ;  /* 0x0002f20000047ab9 */ /* 0x000fe40000000a00 */
[----:B------:R-:W-:Y:S01]  /*7ba0*/  IMAD R0, R0, UR4, RZ ;  /* 0x0000000400007c24 */ /* 0x000fe2000f8e02ff */
[----:B------:R-:W-:-:S03]  /*7bb0*/  IADD3.X R3, R9, R3, R4, P0, !PT ;  /* 0x0000000309037210 */ /* 0x000fc600007fe404 */
[C---:B------:R-:W-:Y:S02]  /*7bc0*/  IMAD R5, R7.reuse, UR5, R0 ;  /* 0x0000000507057c24 */ /* 0x040fe4000f8e0200 */
[----:B------:R-:W-:Y:S01]  /*7bd0*/  IMAD.WIDE.U32 R2, R7, UR4, R2 ;  /* 0x0000000407027c25 */ /* 0x000fe2000f8e0002 */
[----:B------:R-:W-:-:S03]  /*7be0*/  ULDC.64 UR4, c[0x0][0xba8] ;  /* 0x0002ea0000047ab9 */ /* 0x000fc60000000a00 */
[----:B------:R-:W-:Y:S01]  /*7bf0*/  IMAD.IADD R3, R3, 0x1, R5 ;  /* 0x0000000103037824 */ /* 0x000fe200078e0205 */
[----:B------:R-:W-:-:S04]  /*7c00*/  LEA R4, P0, R2, UR4, 0x2 ;  /* 0x0000000402047c11 */ /* 0x000fc8000f8010ff */
[----:B------:R-:W-:Y:S01]  /*7c10*/  LEA.HI.X R5, R2, UR5, R3, 0x2, P0 ;  /* 0x0000000502057c11 */ /* 0x000fe200080f1403 */
[----:B------:R-:W-:-:S05]  /*7c20*/  IMAD.MOV.U32 R3, RZ, RZ, -0x800000 ;  /* 0xff800000ff037424 */ /* 0x000fca00078e00ff */
[----:B------:R0:W-:Y:S01]  /*7c30*/  STG.E desc[UR44][R4.64], R3 ;  /* 0x0000000304007986 */ /* 0x0001e2000c10192c */
[----:B------:R-:W-:Y:S05]  /*7c40*/  BRA `(.L_x_10) ;  /* 0x00000034004c7947 */ /* 0x000fea0003800000 */
.L_x_8:
[----:B------:R-:W-:-:S08]  /*7c50*/  NOP ;  /* 0x0000000000007918 */ /* 0x000fd00000000000 */
[----:B------:R-:W0:-:S00]  /*7c60*/  USETMAXREG.DEALLOC.CTAPOOL 0x20 ;  /* 0x00000020000079c8 */ /* 0x000e0000080e0500 */
[----:B0-----:R-:W-:Y:S01]  /*7c70*/  LOP3.LUT R0, R16, 0x3, RZ, 0xc0, !PT ;  /* 0x0000000310007812 */ /* 0x001fe200078ec0ff */
[----:B------:R-:W0:Y:S05]  /*7c80*/  S2R R22, SR_CTAID.Z ;  /* 0x0000000000167919 */ /* 0x000e2a0000002700 */
[----:B------:R-:W1:Y:S01]  /*7c90*/  S2UR UR6, SR_CTAID.Y ;  /* 0x00000000000679c3 */ /* 0x000e620000002600 */
[----:B------:R-:W2:Y:S02]  /*7ca0*/  SHFL.IDX PT, R0, R0, RZ, 0x1f ;  /* 0x00001fff00007589 */ /* 0x000ea400000e0000 */
[----:B--2---:R-:W-:-:S13]  /*7cb0*/  ISETP.NE.AND P0, PT, R0, RZ, PT ;  /* 0x000000ff0000720c */ /* 0x004fda0003f05270 */
[----:B01----:R-:W-:Y:S05]  /*7cc0*/  @!P0 BRA `(.L_x_38) ;  /* 0x0000000000288947 */ /* 0x003fea0003800000 */
[----:B------:R-:W-:Y:S01]  /*7cd0*/  ULDC UR7, c[0x0][0xc50] ;  /* 0x0003140000077ab9 */ /* 0x000fe20000000800 */
[----:B------:R-:W-:Y:S01]  /*7ce0*/  UMOV UR36, UR6 ;  /* 0x0000000600247c82 */ /* 0x000fe20008000000 */
[----:B------:R-:W-:-:S06]  /*7cf0*/  UISETP.NE.AND UP0, UPT, UR7, 0x1, UPT ;  /* 0x000000010700788c */ /* 0x000fcc000bf05270 */
[----:B------:R-:W-:-:S13]  /*7d00*/  PLOP3.LUT P0, PT, PT, PT, UP0, 0x80, 0x0 ;  /* 0x000000000000781c */ /* 0x000fda0003f0f008 */
[----:B------:R-:W-:Y:S05]  /*7d10*/  @!P0 BRA `(.L_x_39) ;  /* 0x0000000000308947 */ /* 0x000fea0003800000 */
[----:B------:R-:W-:Y:S01]  /*7d20*/  ULDC UR4, c[0x0][0xc54] ;  /* 0x0003150000047ab9 */ /* 0x000fe20000000800 */
[----:B------:R-:W-:Y:S01]  /*7d30*/  ULDC UR36, c[0x0][0xc58] ;  /* 0x0003160000247ab9 */ /* 0x000fe20000000800 */
[----:B------:R-:W-:-:S04]  /*7d40*/  UIMAD.WIDE.U32 UR4, UR6, UR4, URZ ;  /* 0x00000004060472a5 */ /* 0x000fc8000f8e003f */
[----:B------:R-:W-:Y:S01]  /*7d50*/  USHF.R.U32.HI UR36, URZ, UR36, UR5 ;  /* 0x000000243f247299 */ /* 0x000fe20008011605 */
[----:B------:R-:W-:Y:S11]  /*7d60*/  BRA `(.L_x_39) ;  /* 0x00000000001c7947 */ /* 0x000ff60003800000 */
.L_x_38:
[----:B------:R-:W-:Y:S01]  /*7d70*/  ULDC UR7, c[0x0][0xc50] ;  /* 0x0003140000077ab9 */ /* 0x000fe20000000800 */
[----:B------:R-:W-:Y:S01]  /*7d80*/  UMOV UR36, UR6 ;  /* 0x0000000600247c82 */ /* 0x000fe20008000000 */
[----:B------:R-:W-:-:S11]  /*7d90*/  UISETP.NE.AND UP0, UPT, UR7, 0x1, UPT ;  /* 0x000000010700788c */ /* 0x000fd6000bf05270 */
[----:B------:R-:W-:Y:S01]  /*7da0*/  @UP0 ULDC UR4, c[0x0][0xc54] ;  /* 0x0003150000040ab9 */ /* 0x000fe20000000800 */
[----:B------:R-:W-:Y:S01]  /*7db0*/  @UP0 ULDC UR8, c[0x0][0xc58] ;  /* 0x0003160000080ab9 */ /* 0x000fe20000000800 */
[----:B------:R-:W-:-:S04]  /*7dc0*/  UIMAD.WIDE.U32 UR4, UR6, UR4, URZ ;  /* 0x00000004060472a5 */ /* 0x000fc8000f8e003f */
[----:B------:R-:W-:-:S12]  /*7dd0*/  @UP0 USHF.R.U32.HI UR36, URZ, UR8, UR5 ;  /* 0x000000083f240299 */ /* 0x000fd80008011605 */
.L_x_39:
[----:B------:R-:W-:Y:S01]  /*7de0*/  ISETP.GE.AND P0, PT, R22, RZ, PT ;  /* 0x000000ff1600720c */ /* 0x000fe20003f06270 */
[----:B------:R-:W-:Y:S01]  /*7df0*/  UIADD3 UR4, -UR36, URZ, URZ ;  /* 0x0000003f24047290 */ /* 0x000fe2000fffe13f */
[----:B------:R-:W-:Y:S02]  /*7e00*/  IMAD.MOV.U32 R13, RZ, RZ, 0x1 ;  /* 0x00000001ff0d7424 */ /* 0x000fe400078e00ff */
[----:B------:R-:W-:Y:S01]  /*7e10*/  IMAD.MOV.U32 R0, RZ, RZ, RZ ;  /* 0x000000ffff007224 */ /* 0x000fe200078e00ff */
[----:B------:R-:W-:Y:S01]  /*7e20*/  UIMAD UR6, UR7, UR4, UR6 ;  /* 0x00000004070672a4 */ /* 0x000fe2000f8e0206 */
[----:B------:R-:W-:-:S07]  /*7e30*/  IMAD.MOV.U32 R2, RZ, RZ, 0x1 ;  /* 0x00000001ff027424 */ /* 0x000fce00078e00ff */
[----:B------:R-:W-:Y:S05]  /*7e40*/  @!P0 BRA `(.L_x_40) ;  /* 0x0000003000008947 */ /* 0x000fea0003800000 */
[----:B------:R-:W-:Y:S01]  /*7e50*/  ULDC.64 UR4, c[0x0][0x418] ;  /* 0x0001060000047ab9 */ /* 0x000fe20000000a00 */
[----:B------:R-:W-:Y:S02]  /*7e60*/  ULOP3.LUT UR40, UR6, 0xffff, URZ, 0xc0, !UPT ;  /* 0x0000ffff06287892 */ /* 0x000fe4000f8ec03f */
[----:B------:R-:W-:-:S03]  /*7e70*/  UISETP.NE.U32.AND UP0, UPT, UR4, URZ, UPT ;  /* 0x0000003f0400728c */ /* 0x000fc6000bf05070 */
[----:B------:R-:W-:Y:S01]  /*7e80*/  ULDC UR4, c[0x0][0x424] ;  /* 0x0001090000047ab9 */ /* 0x000fe20000000800 */
[----:B------:R-:W-:-:S03]  /*7e90*/  UISETP.NE.AND.EX UP0, UPT, UR5, URZ, UPT, UP0 ;  /* 0x0000003f0500728c */ /* 0x000fc6000bf05300 */
[----:B------:R-:W-:Y:S01]  /*7ea0*/  ULDC UR5, c[0x0][0x2f0] ;  /* 0x0000bc0000057ab9 */ /* 0x000fe20000000800 */
[----:B------:R-:W-:-:S04]  /*7eb0*/  USEL UR4, UR4, 0x1, UP0 ;  /* 0x0000000104047887 */ /* 0x000fc80008000000 */
[----:B------:R-:W-:-:S04]  /*7ec0*/  UIMAD UR4, UR4, UR5, URZ ;  /* 0x00000005040472a4 */ /* 0x000fc8000f8e023f */
[----:B------:R-:W-:Y:S02]  /*7ed0*/  UISETP.GE.AND UP0, UPT, UR4, 0x1, UPT ;  /* 0x000000010400788c */ /* 0x000fe4000bf06270 */
[----:B------:R-:W-:-:S04]  /*7ee0*/  UIADD3 UR4, UR4, 0x7f, URZ ;  /* 0x0000007f04047890 */ /* 0x000fc8000fffe03f */
[----:B------:R-:W-:Y:S01]  /*7ef0*/  PLOP3.LUT P0, PT, PT, PT, UP0, 0x80, 0x0 ;  /* 0x000000000000781c */ /* 0x000fe20003f0f008 */
[----:B------:R-:W-:-:S04]  /*7f00*/  USHF.R.S32.HI UR5, URZ, 0x1f, UR4 ;  /* 0x0000001f3f057899 */ /* 0x000fc80008011404 */
[----:B------:R-:W-:-:S03]  /*7f10*/  ULEA.HI UR5, UR5, UR4, URZ, 0x7 ;  /* 0x0000000405057291 */ /* 0x000fc6000f8f383f */
[----:B------:R-:W-:Y:S01]  /*7f20*/  UMOV UR4, URZ ;  /* 0x0000003f00047c82 */ /* 0x000fe20008000000 */
[----:B------:R-:W-:-:S04]  /*7f30*/  USHF.R.S32.HI UR10, URZ, 0x7, UR5 ;  /* 0x000000073f0a7899 */ /* 0x000fc80008011405 */
[----:B------:R-:W-:Y:S08]  /*7f40*/  @!P0 BRA `(.L_x_41) ;  /* 0x0000000000908947 */ /* 0x000ff00003800000 */
        /* <DEDUP_REMOVED lines=36> */
.L_x_41:
[----:B------:R-:W-:Y:S01]  /*8190*/  UIMAD UR40, UR40, UR4, URZ ;  /* 0x00000004282872a4 */ /* 0x000fe2000f8e023f */
[----:B------:R-:W-:Y:S02]  /*81a0*/  IMAD.U32 R0, RZ, RZ, UR10 ;  /* 0x0000000aff007e24 */ /* 0x000fe4000f8e00ff */
[----:B------:R-:W-:-:S03]  /*81b0*/  IMAD.MOV.U32 R2, RZ, RZ, 0x1 ;  /* 0x00000001ff027424 */ /* 0x000fc600078e00ff */
[----:B------:R-:W-:-:S05]  /*81c0*/  IMAD.U32 R3, RZ, RZ, UR40 ;  /* 0x00000028ff037e24 */ /* 0x000fca000f8e00ff */
[----:B------:R-:W-:-:S04]  /*81d0*/  VIADDMNMX R0, R3, UR4, R0, PT ;  /* 0x0000000403007c46 */ /* 0x000fc8000b800100 */
[----:B------:R-:W-:Y:S01]  /*81e0*/  R2UR UR39, R0 ;  /* 0x00000000002772ca */ /* 0x000fe200000e0000 */
[----:B------:R-:W-:-:S12]  /*81f0*/  IMAD.MOV.U32 R0, RZ, RZ, RZ ;  /* 0x000000ffff007224 */ /* 0x000fd800078e00ff */
[----:B------:R-:W-:-:S06]  /*8200*/  UISETP.GT.AND UP0, UPT, UR39, UR40, UPT ;  /* 0x000000282700728c */ /* 0x000fcc000bf04270 */
[----:B------:R-:W-:-:S13]  /*8210*/  PLOP3.LUT P0, PT, PT, PT, UP0, 0x80, 0x0 ;  /* 0x000000000000781c */ /* 0x000fda0003f0f008 */
[----:B------:R-:W-:Y:S05]  /*8220*/  @!P0 BRA `(.L_x_40) ;  /* 0x0000002c00088947 */ /* 0x000fea0003800000 */
[----:B------:R-:W0:Y:S01]  /*8230*/  S2UR UR4, SR_CgaCtaId ;  /* 0x00000000000479c3 */ /* 0x000e220000008800 */
[----:B------:R-:W-:Y:S02]  /*8240*/  UMOV UR38, 0x400 ;  /* 0x0000040000267882 */ /* 0x000fe40000000000 */
[----:B0-----:R-:W-:-:S04]  /*8250*/  ULEA UR38, UR4, UR38, 0x18 ;  /* 0x0000002604267291 */ /* 0x001fc8000f8ec03f */
[----:B------:R-:W-:-:S04]  /*8260*/  UIADD3 UR4, UR38, 0x10c00, URZ ;  /* 0x00010c0026047890 */ /* 0x000fc8000fffe03f */
[----:B------:R-:W-:-:S06]  /*8270*/  ULOP3.LUT UP0, URZ, UR4, 0x9f, URZ, 0xc0, !UPT ;  /* 0x0000009f043f7892 */ /* 0x000fcc000f80c03f */
[----:B------:R-:W-:-:S13]  /*8280*/  PLOP3.LUT P0, PT, PT, PT, UP0, 0x80, 0x0 ;  /* 0x000000000000781c */ /* 0x000fda0003f0f008 */
[----:B------:R-:W-:Y:S05]  /*8290*/  @!P0 BRA `(.L_x_42) ;  /* 0x0000000000408947 */ /* 0x000fea0003800000 */
[----:B------:R-:W-:Y:S01]  /*82a0*/  MOV R2, 0x0 ;  /* 0x0000000000027802 */ /* 0x000fe20000000f00 */
[----:B------:R-:W-:Y:S01]  /*82b0*/  ULDC.64 UR4, c[0x4][0x98] ;  /* 0x0100260000047ab9 */ /* 0x000fe20000000a00 */
[----:B------:R-:W-:Y:S01]  /*82c0*/  ULDC.64 UR6, c[0x4][0xa0] ;  /* 0x0100280000067ab9 */ /* 0x000fe20000000a00 */
[----:B------:R-:W-:Y:S02]  /*82d0*/  IMAD.U32 R4, RZ, RZ, UR4 ;  /* 0x00000004ff047e24 */ /* 0x000fe4000f8e00ff */
[----:B------:R-:W-:Y:S01]  /*82e0*/  IMAD.U32 R5, RZ, RZ, UR5 ;  /* 0x00000005ff057e24 */ /* 0x000fe2000f8e00ff */
[----:B------:R-:W0:Y:S01]  /*82f0*/  LDC.64 R2, c[0x4][R2] ;  /* 0x0100000002027b82 */ /* 0x000e220000000a00 */
[----:B------:R-:W-:Y:S01]  /*8300*/  ULDC.64 UR4, c[0x4][0x8] ;  /* 0x0100020000047ab9 */ /* 0x000fe20000000a00 */
[----:B------:R-:W-:Y:S02]  /*8310*/  IMAD.U32 R6, RZ, RZ, UR6 ;  /* 0x00000006ff067e24 */ /* 0x000fe4000f8e00ff */
[----:B------:R-:W-:-:S02]  /*8320*/  IMAD.U32 R7, RZ, RZ, UR7 ;  /* 0x00000007ff077e24 */ /* 0x000fc4000f8e00ff */
[----:B------:R-:W-:Y:S02]  /*8330*/  IMAD.U32 R10, RZ, RZ, UR4 ;  /* 0x00000004ff0a7e24 */ /* 0x000fe4000f8e00ff */
[----:B------:R-:W-:Y:S02]  /*8340*/  IMAD.U32 R11, RZ, RZ, UR5 ;  /* 0x00000005ff0b7e24 */ /* 0x000fe4000f8e00ff */
[----:B------:R-:W-:Y:S02]  /*8350*/  IMAD.MOV.U32 R8, RZ, RZ, 0x70 ;  /* 0x00000070ff087424 */ /* 0x000fe400078e00ff */
[----:B------:R-:W-:Y:S02]  /*8360*/  IMAD.MOV.U32 R12, RZ, RZ, 0x1 ;  /* 0x00000001ff0c7424 */ /* 0x000fe400078e00ff */
[----:B------:R-:W-:-:S07]  /*8370*/  IMAD.MOV.U32 R13, RZ, RZ, RZ ;  /* 0x000000ffff0d7224 */ /* 0x000fce00078e00ff */
[----:B------:R-:W-:-:S07]  /*8380*/  LEPC R20, `(.L_x_42) ;  /* 0x000000001014794e */ /* 0x000fce0000000000 */
[----:B0-----:R-:W-:Y:S05]  /*8390*/  CALL.ABS.NOINC R2 ;  /* 0x0000000002007343 */ /* 0x001fea0003c00000 */
.L_x_42:
[----:B------:R-:W-:-:S06]  /*83a0*/  UIADD3 UR4, UR38, 0x6400, URZ ;  /* 0x0000640026047890 */ /* 0x000fcc000fffe03f */
[----:B------:R-:W-:-:S05]  /*83b0*/  IMAD.U32 R17, RZ, RZ, UR4 ;  /* 0x00000004ff117e24 */ /* 0x000fca000f8e00ff */
[----:B------:R-:W-:-:S13]  /*83c0*/  LOP3.LUT P0, RZ, R17, 0x9f, RZ, 0xc0, !PT ;  /* 0x0000009f11ff7812 */ /* 0x000fda000780c0ff */
        /* <DEDUP_REMOVED lines=17> */
.L_x_43:
        /* <DEDUP_REMOVED lines=20> */
.L_x_44:
        /* <DEDUP_REMOVED lines=18> */
.L_x_45:
[----:B------:R-:W0:Y:S01]  /*8740*/  LDC.64 R2, c[0x0][0x9f8] ;  /* 0x00027e00ff027b82 */ /* 0x000e220000000a00 */
[----:B------:R-:W-:-:S07]  /*8750*/  IMAD.MOV.U32 R19, RZ, RZ, R22 ;  /* 0x000000ffff137224 */ /* 0x000fce00078e0016 */
[----:B------:R-:W1:Y:S01]  /*8760*/  LDC.64 R4, c[0x0][0x418] ;  /* 0x00010600ff047b82 */ /* 0x000e620000000a00 */
[----:B0-----:R-:W-:-:S04]  /*8770*/  ISETP.NE.U32.AND P0, PT, R2, RZ, PT ;  /* 0x000000ff0200720c */ /* 0x001fc80003f05070 */
[----:B------:R-:W-:-:S13]  /*8780*/  ISETP.NE.AND.EX P0, PT, R3, RZ, PT, P0 ;  /* 0x000000ff0300720c */ /* 0x000fda0003f05300 */
[----:B------:R-:W0:Y:S02]  /*8790*/  @P0 LDC.64 R2, c[0x0][0x9f8] ;  /* 0x00027e00ff020b82 */ /* 0x000e240000000a00 */
[----:B0-----:R-:W-:-:S05]  /*87a0*/  @P0 IMAD.WIDE R2, R22, 0x4, R2 ;  /* 0x0000000416020825 */ /* 0x001fca00078e0202 */
[----:B------:R0:W2:Y:S01]  /*87b0*/  @P0 LDG.E R19, desc[UR44][R2.64] ;  /* 0x0000002c02130981 */ /* 0x0000a2000c1e1900 */
[C---:B------:R-:W-:Y:S01]  /*87c0*/  IMAD.SHL.U32 R0, R28.reuse, 0x20, RZ ;  /* 0x000000201c007824 */ /* 0x040fe200078e00ff */
[----:B------:R-:W-:Y:S01]  /*87d0*/  SHF.R.U32.HI R29, RZ, 0x1, R28 ;  /* 0x00000001ff1d7819 */ /* 0x000fe2000001161c */
[----:B------:R-:W-:Y:S01]  /*87e0*/  IMAD.SHL.U32 R25, R28, 0x4, RZ ;  /* 0x000000041c197824 */ /* 0x000fe200078e00ff */
[----:B-1----:R-:W-:Y:S01]  /*87f0*/  ISETP.NE.U32.AND P0, PT, R4, RZ, PT ;  /* 0x000000ff0400720c */ /* 0x002fe20003f05070 */
[----:B------:R-:W-:Y:S01]  /*8800*/  IMAD.SHL.U32 R8, R26, 0x10, RZ ;  /* 0x000000101a087824 */ /* 0x000fe200078e00ff */
[----:B------:R-:W-:Y:S01]  /*8810*/  LOP3.LUT R6, R0, 0x80, RZ, 0xc0, !PT ;  /* 0x0000008000067812 */ /* 0x000fe200078ec0ff */
[----:B------:R-:W-:Y:S01]  /*8820*/  IMAD.MOV.U32 R24, RZ, RZ, 0x40 ;  /* 0x00000040ff187424 */ /* 0x000fe200078e00ff */
[----:B------:R-:W-:Y:S01]  /*8830*/  LOP3.LUT R7, R29, 0x20, RZ, 0xc0, !PT ;  /* 0x000000201d077812 */ /* 0x000fe200078ec0ff */
[----:B------:R-:W-:Y:S01]  /*8840*/  UMOV UR4, 0xffffffff ;  /* 0xffffffff00047882 */ /* 0x000fe20000000000 */
[----:B------:R-:W-:Y:S01]  /*8850*/  LOP3.LUT R6, R6, 0x10, R29, 0xf8, !PT ;  /* 0x0000001006067812 */ /* 0x000fe200078ef81d */
[----:B0-----:R-:W-:Y:S01]  /*8860*/  IMAD.SHL.U32 R3, R16, 0x800, RZ ;  /* 0x0000080010037824 */ /* 0x001fe200078e00ff */
[----:B------:R-:W-:-:S02]  /*8870*/  LOP3.LUT R0, R0, 0x360, RZ, 0xc0, !PT ;  /* 0x0000036000007812 */ /* 0x000fc400078ec0ff */
[----:B------:R-:W-:Y:S01]  /*8880*/  LOP3.LUT R25, R6, 0x10, R25, 0x78, !PT ;  /* 0x0000001006197812 */ /* 0x000fe200078e7819 */
[----:B------:R-:W-:Y:S01]  /*8890*/  IMAD.SHL.U32 R6, R28, 0x80, RZ ;  /* 0x000000801c067824 */ /* 0x000fe200078e00ff */
[----:B------:R-:W-:Y:S02]  /*88a0*/  ISETP.NE.AND.EX P2, PT, R5, RZ, PT, P0 ;  /* 0x000000ff0500720c */ /* 0x000fe40003f45300 */
[----:B------:R-:W-:Y:S02]  /*88b0*/  LOP3.LUT R7, R7, 0x10, R28, 0xf8, !PT ;  /* 0x0000001007077812 */ /* 0x000fe400078ef81c */
[----:B------:R-:W-:Y:S01]  /*88c0*/  LOP3.LUT R0, R0, 0x400, R8, 0xf8, !PT ;  /* 0x0000040000007812 */ /* 0x000fe200078ef808 */
[----:B------:R-:W-:Y:S01]  /*88d0*/  IMAD.SHL.U32 R8, R28, 0x10, RZ ;  /* 0x000000101c087824 */ /* 0x000fe200078e00ff */
[----:B------:R-:W-:Y:S02]  /*88e0*/  LOP3.LUT R2, R6, 0x400, RZ, 0xc0, !PT ;  /* 0x0000040006027812 */ /* 0x000fe400078ec0ff */
[----:B------:R-:W-:-:S02]  /*88f0*/  LOP3.LUT R7, R7, 0x380, R6, 0xf8, !PT ;  /* 0x0000038007077812 */ /* 0x000fc400078ef806 */
[----:B------:R-:W-:Y:S02]  /*8900*/  LOP3.LUT R2, R2, 0x800, R3, 0xf8, !PT ;  /* 0x0000080002027812 */ /* 0x000fe400078ef803 */
[----:B------:R-:W-:Y:S02]  /*8910*/  LOP3.LUT P1, RZ, R28, 0x4, RZ, 0xc0, !PT ;  /* 0x000000041cff7812 */ /* 0x000fe4000782c0ff */
[----:B------:R-:W-:Y:S02]  /*8920*/  SHF.R.U32.HI R27, RZ, 0x3, R28 ;  /* 0x00000003ff1b7819 */ /* 0x000fe4000001161c */
[----:B------:R-:W-:Y:S02]  /*8930*/  LOP3.LUT R7, R7, 0x70, R8, 0x78, !PT ;  /* 0x0000007007077812 */ /* 0x000fe400078e7808 */
[----:B------:R-:W-:Y:S02]  /*8940*/  LOP3.LUT R18, R18, 0xfffffffe, RZ, 0xc0, !PT ;  /* 0xfffffffe12127812 */ /* 0x000fe400078ec0ff */
[----:B------:R-:W-:-:S02]  /*8950*/  SHF.R.U32.HI R17, RZ, 0x5, R28 ;  /* 0x00000005ff117819 */ /* 0x000fc4000001161c */
[----:B------:R-:W-:Y:S02]  /*8960*/  LOP3.LUT R25, R0, R25, RZ, 0xfc, !PT ;  /* 0x0000001900197212 */ /* 0x000fe400078efcff */
[----:B------:R-:W-:Y:S02]  /*8970*/  LOP3.LUT R23, R2, R7, RZ, 0xfc, !PT ;  /* 0x0000000702177212 */ /* 0x000fe400078efcff */
[----:B------:R-:W-:Y:S02]  /*8980*/  LOP3.LUT R27, R27, 0x1, RZ, 0xc0, !PT ;  /* 0x000000011b1b7812 */ /* 0x000fe400078ec0ff */
[----:B------:R-:W-:Y:S02]  /*8990*/  SEL R24, R24, 0xffffffc0, !P1 ;  /* 0xffffffc018187807 */ /* 0x000fe40004800000 */
[----:B------:R-:W-:Y:S02]  /*89a0*/  @P2 LOP3.LUT R18, R18, 0x1, RZ, 0xfc, !PT ;  /* 0x0000000112122812 */ /* 0x000fe400078efcff */
[----:B------:R-:W-:-:S02]  /*89b0*/  LOP3.LUT R17, R17, 0x3, RZ, 0xc0, !PT ;  /* 0x0000000311117812 */ /* 0x000fc400078ec0ff */
[----:B--2---:R-:W-:Y:S02]  /*89c0*/  SHF.R.S32.HI R22, RZ, 0x1f, R19 ;  /* 0x0000001fff167819 */ /* 0x004fe40000011413 */
[----:B------:R-:W-:Y:S01]  /*89d0*/  SEL R16, R19, RZ, !P2 ;  /* 0x000000ff13107207 */ /* 0x000fe20005000000 */
[----:B------:R-:W-:Y:S06]  /*89e0*/  BRA.DIV UR4, `(.L_x_46) ;  /* 0x0000002a04647947 */ /* 0x000fec000b800000 */
[----:B------:R0:W1:Y:S02]  /*89f0*/  SHFL.IDX PT, R14, R17, RZ, 0x1f ;  /* 0x00001fff110e7589 */ /* 0x00006400000e0000 */
.L_x_101:
[----:B-1----:R-:W-:Y:S02]  /*8a00*/  ISETP.NE.AND P0, PT, R14, RZ, PT ;  /* 0x000000ff0e00720c */ /* 0x002fe40003f05270 */
[----:B------:R-:W-:Y:S02]  /*8a10*/  PLOP3.LUT P1, PT, PT, PT, PT, 0x8, 0x0 ;  /* 0x000000000000781c */ /* 0x000fe40003f2e170 */
[----:B------:R-:W-:-:S11]  /*8a20*/  LOP3.LUT R18, R18, 0xfffffffd, RZ, 0xc0, !PT ;  /* 0xfffffffd12127812 */ /* 0x000fd600078ec0ff */
[----:B------:R-:W-:Y:S01]  /*8a30*/  @P1 LOP3.LUT R18, R18, 0x2, RZ, 0xfc, !PT ;  /* 0x0000000212121812 */ /* 0x000fe200078efcff */
[----:B------:R-:W-:Y:S06]  /*8a40*/  @P0 BRA `(.L_x_47) ;  /* 0x0000000400900947 */ /* 0x000fec0003800000 */
[----:B------:R-:W-:-:S06]  /*8a50*/  UIADD3 UR4, UR39, -0x1, URZ ;  /* 0xffffffff27047890 */ /* 0x000fcc000fffe03f */
[----:B------:R-:W-:Y:S01]  /*8a60*/  IMAD.U32 R7, RZ, RZ, UR4 ;  /* 0x00000004ff077e24 */ /* 0x000fe2000f8e00ff */
[----:B------:R-:W-:-:S03]  /*8a70*/  UMOV UR4, 0xffffffff ;  /* 0xffffffff00047882 */ /* 0x000fc60000000000 */
[----:B------:R-:W-:Y:S05]  /*8a80*/  BRA.DIV UR4, `(.L_x_48) ;  /* 0x0000002a045c7947 */ /* 0x000fea000b800000 */
[----:B------:R-:W-:-:S13]  /*8a90*/  ELECT P6, URZ, PT ;  /* 0x00000000003f782f */ /* 0x000fda00038c0000 */
.L_x_104:
[----:B------:R-:W-:Y:S05]  /*8aa0*/  @!P6 BRA `(.L_x_47) ;  /* 0x000000040078e947 */ /* 0x000fea0003800000 */
[----:B------:R-:W-:Y:S01]  /*8ab0*/  IMAD.MOV.U32 R16, RZ, RZ, R19 ;  /* 0x000000ffff107224 */ /* 0x000fe200078e0013 */
[----:B------:R-:W-:Y:S06]  /*8ac0*/  @!P2 BRA `(.L_x_49) ;  /* 0x000000000048a947 */ /* 0x000fec0003800000 */
[----:B------:R-:W1:Y:S01]  /*8ad0*/  LDC R0, c[0x0][0x43c] ;  /* 0x00010f00ff007b82 */ /* 0x000e620000000800 */
[----:B------:R-:W-:Y:S01]  /*8ae0*/  IMAD.MOV.U32 R9, RZ, RZ, R7 ;  /* 0x000000ffff097224 */ /* 0x000fe200078e0007 */
[----:B------:R-:W-:Y:S02]  /*8af0*/  ULDC.64 UR4, c[0x0][0x428] ;  /* 0x00010a0000047ab9 */ /* 0x000fe40000000a00 */
[----:B------:R-:W-:-:S04]  /*8b00*/  IMAD R6, R22, UR4, RZ ;  /* 0x0000000416067c24 */ /* 0x000fc8000f8e02ff */
[----:B------:R-:W-:Y:S01]  /*8b10*/  IMAD R11, R19, UR5, R6 ;  /* 0x00000005130b7c24 */ /* 0x000fe2000f8e0206 */
[----:B-1----:R-:W-:-:S13]  /*8b20*/  ISETP.NE.AND P0, PT, R0, 0x1, PT ;  /* 0x000000010000780c */ /* 0x002fda0003f05270 */
[----:B------:R-:W1:Y:S02]  /*8b30*/  @P0 LDC.64 R2, c[0x0][0x440] ;  /* 0x00011000ff020b82 */ /* 0x000e640000000a00 */
[----:B-1----:R-:W-:-:S05]  /*8b40*/  @P0 IMAD.HI.U32 R2, R7, R2, RZ ;  /* 0x0000000207020227 */ /* 0x002fca00078e00ff */
[----:B------:R-:W-:-:S04]  /*8b50*/  @P0 SHF.R.U32.HI R9, RZ, R3, R2 ;  /* 0x00000003ff090219 */ /* 0x000fc80000011602 */
[--C-:B------:R-:W-:Y:S01]  /*8b60*/  SHF.R.S32.HI R3, RZ, 0x1f, R9.reuse ;  /* 0x0000001fff037819 */ /* 0x100fe20000011409 */
[----:B------:R-:W-:-:S04]  /*8b70*/  IMAD.MOV.U32 R2, RZ, RZ, R9 ;  /* 0x000000ffff027224 */ /* 0x000fc800078e0009 */
[----:B------:R-:W-:-:S04]  /*8b80*/  IMAD.WIDE.U32 R2, R19, UR4, R2 ;  /* 0x0000000413027c25 */ /* 0x000fc8000f8e0002 */
[----:B------:R-:W-:Y:S01]  /*8b90*/  IMAD.IADD R3, R3, 0x1, R11 ;  /* 0x0000000103037824 */ /* 0x000fe200078e020b */
[----:B------:R-:W-:-:S04]  /*8ba0*/  LEA R16, P0, R2, R4, 0x2 ;  /* 0x0000000402107211 */ /* 0x000fc800078010ff */
[----:B0-----:R-:W-:-:S05]  /*8bb0*/  LEA.HI.X R17, R2, R5, R3, 0x2, P0 ;  /* 0x0000000502117211 */ /* 0x001fca00000f1403 */
[----:B------:R1:W5:Y:S01]  /*8bc0*/  LDG.E R16, desc[UR44][R16.64] ;  /* 0x0000002c10107981 */ /* 0x000362000c1e1900 */
[----:B------:R-:W-:-:S04]  /*8bd0*/  IMAD.MOV R2, RZ, RZ, -R9 ;  /* 0x000000ffff027224 */ /* 0x000fc800078e0a09 */
[----:B------:R-:W-:-:S07]  /*8be0*/  IMAD R7, R0, R2, R7 ;  /* 0x0000000200077224 */ /* 0x000fce00078e0207 */
.L_x_49:
[----:B------:R-:W-:Y:S01]  /*8bf0*/  IMAD.MOV.U32 R0, RZ, RZ, 0x1 ;  /* 0x00000001ff007424 */ /* 0x000fe200078e00ff */
[----:B------:R-:W-:-:S04]  /*8c00*/  ISETP.NE.AND P1, PT, R26, RZ, PT ;  /* 0x000000ff1a00720c */ /* 0x000fc80003f25270 */
[----:B------:R-:W-:-:S04]  /*8c10*/  SHF.L.U32 R0, R0, 0x1f, RZ ;  /* 0x0000001f00007819 */ /* 0x000fc800000006ff */
[----:B------:R-:W2:Y:S02]  /*8c20*/  SYNCS.PHASECHK.TRANS64.TRYWAIT P0, [UR38+0x17080], R0 ;  /* 0x01708000ff0075a7 */ /* 0x000ea40008000166 */
[----:B--2---:R-:W-:Y:S05]  /*8c30*/  @!P0 BRA `(.L_x_50) ;  /* 0x0000002800108947 */ /* 0x004fea0003800000 */
.L_x_105:
[----:B------:R-:W-:Y:S05]  /*8c40*/  @P1 BRA `(.L_x_51) ;  /* 0x0000000000141947 */ /* 0x000fea0003800000 */
[----:B------:R-:W-:Y:S01]  /*8c50*/  LOP3.LUT P0, RZ, R28, 0x1f, RZ, 0xc0, !PT ;  /* 0x0000001f1cff7812 */ /* 0x000fe2000780c0ff */
[----:B------:R-:W-:-:S04]  /*8c60*/  IMAD.MOV.U32 R2, RZ, RZ, 0x3000 ;  /* 0x00003000ff027424 */ /* 0x000fc800078e00ff */
[----:B------:R3:W-:Y:S08]  /*8c70*/  SYNCS.ARRIVE.TRANS64 RZ, [UR38+0x17070], R2 ;  /* 0x01707002ffff79a7 */ /* 0x0007f00008000026 */
[----:B---3--:R-:W-:Y:S05]  /*8c80*/  @!P0 BRA `(.L_x_51) ;  /* 0x0000000000048947 */ /* 0x008fea0003800000 */
[----:B------:R-:W-:Y:S01]  /*8c90*/  BPT.TRAP 0x1 ;  /* 0x000000040000795c */ /* 0x000fe20000300000 */
.L_x_51:
[----:B------:R-:W-:Y:S01]  /*8ca0*/  IMAD.SHL.U32 R7, R7, 0x80, RZ ;  /* 0x0000008007077824 */ /* 0x000fe200078e00ff */
[----:B------:R-:W-:Y:S01]  /*8cb0*/  ULDC.64 UR4, c[0x0][0x198] ;  /* 0x0000660000047ab9 */ /* 0x000fe20000000a00 */
[----:B-----5:R-:W-:Y:S01]  /*8cc0*/  R2UR UR13, R16 ;  /* 0x00000000100d72ca */ /* 0x020fe200000e0000 */
[----:B------:R-:W-:Y:S02]  /*8cd0*/  UIADD3 UR4, UP0, UR4, 0x470, URZ ;  /* 0x0000047004047890 */ /* 0x000fe4000ff1e03f */
[----:B------:R-:W-:Y:S01]  /*8ce0*/  R2UR UR11, R7 ;  /* 0x00000000070b72ca */ /* 0x000fe200000e0000 */
[----:B------:R-:W-:Y:S02]  /*8cf0*/  UIADD3 UR8, UR38, 0x6400, URZ ;  /* 0x0000640026087890 */ /* 0x000fe4000fffe03f */
[----:B------:R-:W-:Y:S02]  /*8d00*/  UIADD3 UR9, UR38, 0x17070, URZ ;  /* 0x0001707026097890 */ /* 0x000fe4000fffe03f */
[----:B------:R-:W-:-:S02]  /*8d10*/  UIADD3.X UR5, URZ, UR5, URZ, UP0, !UPT ;  /* 0x000000053f057290 */ /* 0x000fc400087fe43f */
[----:B------:R-:W-:Y:S02]  /*8d20*/  UIADD3 UR16, UR38, 0x7400, URZ ;  /* 0x0000740026107890 */ /* 0x000fe4000fffe03f */
[----:B------:R-:W-:Y:S01]  /*8d30*/  UIADD3 UR32, UR38, 0x8400, URZ ;  /* 0x0000840026207890 */ /* 0x000fe2000fffe03f */
[----:B------:R-:W-:Y:S01]  /*8d40*/  UMOV UR6, 0x0 ;  /* 0x0000000000067882 */ /* 0x000fe20000000000 */
[----:B------:R-:W-:Y:S01]  /*8d50*/  UMOV UR7, 0x14f00000 ;  /* 0x14f0000000077882 */ /* 0x000fe20000000000 */
[----:B------:R-:W-:Y:S01]  /*8d60*/  UMOV UR10, URZ ;  /* 0x0000003f000a7c82 */ /* 0x000fe20008000000 */
[----:B------:R-:W-:Y:S01]  /*8d70*/  UMOV UR12, UR36 ;  /* 0x00000024000c7c82 */ /* 0x000fe20008000000 */
[----:B------:R-:W-:Y:S01]  /*8d80*/  UMOV UR18, 0x20 ;  /* 0x0000002000127882 */ /* 0x000fe20000000000 */
[----:B------:R-:W-:Y:S01]  /*8d90*/  UMOV UR20, UR36 ;  /* 0x0000002400147c82 */ /* 0x000fe20008000000 */
[----:B------:R-:W-:Y:S01]  /*8da0*/  UMOV UR17, UR9 ;  /* 0x0000000900117c82 */ /* 0x000fe20008000000 */
[----:B------:R-:W-:Y:S01]  /*8db0*/  UMOV UR21, UR13 ;  /* 0x0000000d00157c82 */ /* 0x000fe20008000000 */
[----:B------:R-:W-:Y:S01]  /*8dc0*/  UMOV UR19, UR11 ;  /* 0x0000000b00137c82 */ /* 0x000fe20008000000 */
[----:B------:R-:W-:Y:S01]  /*8dd0*/  UMOV UR34, 0x40 ;  /* 0x0000004000227882 */ /* 0x000fe20000000000 */
[----:B------:R-:W-:Y:S01]  /*8de0*/  UMOV UR33, UR9 ;  /* 0x0000000900217c82 */ /* 0x000fe20008000000 */
[----:B------:R-:W-:Y:S01]  /*8df0*/  UMOV UR37, UR13 ;  /* 0x0000000d00257c82 */ /* 0x000fe20008000000 */
[----:B------:R3:W-:Y:S01]  /*8e00*/  UTMALDG.4D [UR8], [UR4], desc[UR6] ;  /* 0x00000608040075b4 */ /* 0x0007e20008019000 */
[----:B------:R-:W-:Y:S01]  /*8e10*/  UMOV UR35, UR11 ;  /* 0x0000000b00237c82 */ /* 0x000fe20008000000 */
[----:B------:R3:W-:Y:S01]  /*8e20*/  UTMALDG.4D [UR16], [UR4], desc[UR6] ;  /* 0x00000610040075b4 */ /* 0x0007e20008019000 */
[----:B------:R3:W-:Y:S01]  /*8e30*/  UTMALDG.4D [UR32], [UR4], desc[UR6] ;  /* 0x00000620040075b4 */ /* 0x0007e20008019000 */
[----:B------:R-:W4:Y:S02]  /*8e40*/  SYNCS.PHASECHK.TRANS64.TRYWAIT P0, [UR38+0x17040], R0 ;  /* 0x01704000ff0075a7 */ /* 0x000f240008000166 */
[----:B---34-:R-:W-:Y:S05]  /*8e50*/  @!P0 BRA `(.L_x_52) ;  /* 0x0000002400a08947 */ /* 0x018fea0003800000 */
.L_x_106:
[----:B------:R-:W-:Y:S05]  /*8e60*/  @P1 BRA `(.L_x_53) ;  /* 0x0000000000141947 */ /* 0x000fea0003800000 */
[----:B------:R-:W-:Y:S01]  /*8e70*/  LOP3.LUT P0, RZ, R28, 0x1f, RZ, 0xc0, !PT ;  /* 0x0000001f1cff7812 */ /* 0x000fe2000780c0ff */
[----:B--2---:R-:W-:-:S04]  /*8e80*/  IMAD.MOV.U32 R0, RZ, RZ, 0x3000 ;  /* 0x00003000ff007424 */ /* 0x004fc800078e00ff */
[----:B------:R3:W-:Y:S08]  /*8e90*/  SYNCS.ARRIVE.TRANS64 RZ, [UR38+0x17030], R0 ;  /* 0x01703000ffff79a7 */ /* 0x0007f00008000026 */
[----:B---3--:R-:W-:Y:S05]  /*8ea0*/  @!P0 BRA `(.L_x_53) ;  /* 0x0000000000048947 */ /* 0x008fea0003800000 */
[----:B------:R-:W-:Y:S01]  /*8eb0*/  BPT.TRAP 0x1 ;  /* 0x000000040000795c */ /* 0x000fe20000300000 */
.L_x_53:
[----:B------:R-:W-:Y:S01]  /*8ec0*/  ULDC.64 UR4, c[0x0][0x198] ;  /* 0x0000660000047ab9 */ /* 0x000fe20000000a00 */
[----:B------:R-:W-:Y:S01]  /*8ed0*/  R2UR UR11, R7 ;  /* 0x00000000070b72ca */ /* 0x000fe200000e0000 */
[----:B------:R-:W-:Y:S01]  /*8ee0*/  UIADD3 UR4, UP0, UR4, 0x370, URZ ;  /* 0x0000037004047890 */ /* 0x000fe2000ff1e03f */
[----:B------:R-:W-:Y:S01]  /*8ef0*/  R2UR UR13, R16 ;  /* 0x00000000100d72ca */ /* 0x000fe200000e0000 */
[----:B------:R-:W-:Y:S01]  /*8f00*/  UIADD3 UR8, UR38, 0x10c00, URZ ;  /* 0x00010c0026087890 */ /* 0x000fe2000fffe03f */
[----:B------:R-:W-:Y:S01]  /*8f10*/  PLOP3.LUT P0, PT, PT, PT, PT, 0x80, 0x0 ;  /* 0x000000000000781c */ /* 0x000fe20003f0f070 */
[----:B------:R-:W-:Y:S01]  /*8f20*/  UIADD3 UR9, UR38, 0x17030, URZ ;  /* 0x0001703026097890 */ /* 0x000fe2000fffe03f */
[----:B------:R-:W-:Y:S01]  /*8f30*/  LOP3.LUT R18, R18, 0xfffffffd, RZ, 0xc0, !PT ;  /* 0xfffffffd12127812 */ /* 0x000fe200078ec0ff */
[----:B------:R-:W-:Y:S02]  /*8f40*/  UIADD3.X UR5, URZ, UR5, URZ, UP0, !UPT ;  /* 0x000000053f057290 */ /* 0x000fe400087fe43f */
[----:B------:R-:W-:-:S02]  /*8f50*/  UIADD3 UR16, UR38, 0x11c00, URZ ;  /* 0x00011c0026107890 */ /* 0x000fc4000fffe03f */
        /* <DEDUP_REMOVED lines=15> */
[----:B------:R-:W-:Y:S01]  /*9050*/  @P0 LOP3.LUT R18, R18, 0x2, RZ, 0xfc, !PT ;  /* 0x0000000212120812 */ /* 0x000fe200078efcff */
[----:B------:R3:W-:Y:S01]  /*9060*/  UTMALDG.4D [UR16], [UR4], desc[UR6] ;  /* 0x00000610040075b4 */ /* 0x0007e20008019000 */
[----:B------:R3:W-:Y:S02]  /*9070*/  UTMALDG.4D [UR32], [UR4], desc[UR6] ;  /* 0x00000620040075b4 */ /* 0x0007e40008019000 */
[----:B---3--:R-:W-:-:S03]  /*9080*/  NOP ;  /* 0x0000000000007918 */ /* 0x008fc60000000000 */
.L_x_47:
[----:B------:R-:W-:Y:S05]  /*9090*/  WARPSYNC.ALL ;  /* 0x0000000000007948 */ /* 0x000fea0003800000 */
[----:B--2---:R-:W0:Y:S01]  /*90a0*/  S2R R0, SR_CTAID.Z ;  /* 0x0000000000007919 */ /* 0x004e220000002700 */
[----:B------:R-:W-:Y:S02]  /*90b0*/  UIADD3 UR5, UR38, 0xc400, URZ ;  /* 0x0000c40026057890 */ /* 0x000fe4000fffe03f */
[----:B------:R-:W-:Y:S01]  /*90c0*/  USHF.R.S32.HI UR4, URZ, 0x1f, UR36 ;  /* 0x0000001f3f047899 */ /* 0x000fe20008011424 */
[----:B------:R-:W-:Y:S01]  /*90d0*/  BAR.SYNC.DEFER_BLOCKING 0x8, 0x200 ;  /* 0x0208000000007b1d */ /* 0x000fe20000010000 */
[----:B------:R-:W-:-:S05]  /*90e0*/  ULOP3.LUT UP0, URZ, UR5, 0x9f, URZ, 0xc0, !UPT ;  /* 0x0000009f053f7892 */ /* 0x000fca000f80c03f */
[----:B------:R-:W-:Y:S01]  /*90f0*/  ULDC.64 UR6, c[0x0][0x2d8] ;  /* 0x0000b60000067ab9 */ /* 0x000fe20000000a00 */
[----:B------:R-:W-:Y:S01]  /*9100*/  PLOP3.LUT P0, PT, PT, PT, UP0, 0x80, 0x0 ;  /* 0x000000000000781c */ /* 0x000fe20003f0f008 */
[----:B------:R-:W-:Y:S02]  /*9110*/  UIMAD UR4, UR4, UR6, URZ ;  /* 0x00000006040472a4 */ /* 0x000fe4000f8e023f */
[----:B------:R-:W-:Y:S02]  /*9120*/  UIMAD.WIDE.U32 UR46, UR36, UR6, URZ ;  /* 0x00000006242e72a5 */ /* 0x000fe4000f8e003f */
[----:B------:R-:W-:-:S04]  /*9130*/  UIMAD UR4, UR36, UR7, UR4 ;  /* 0x00000007240472a4 */ /* 0x000fc8000f8e0204 */
[----:B------:R-:W-:Y:S01]  /*9140*/  UIADD3 UR43, UR47, UR4, URZ ;  /* 0x000000042f2b7290 */ /* 0x000fe2000fffe03f */
[----:B01----:R-:W-:-:S03]  /*9150*/  SHF.R.S32.HI R17, RZ, 0x1f, R0 ;  /* 0x0000001fff117819 */ /* 0x003fc60000011400 */
[----:B------:R-:W-:Y:S08]  /*9160*/  @!P0 BRA `(.L_x_54) ;  /* 0x0000000000408947 */ /* 0x000ff00003800000 */
[----:B------:R-:W-:Y:S01]  /*9170*/  MOV R2, 0x0 ;  /* 0x0000000000027802 */ /* 0x000fe20000000f00 */
[----:B------:R-:W-:Y:S01]  /*9180*/  ULDC.64 UR6, c[0x4][0x98] ;  /* 0x0100260000067ab9 */ /* 0x000fe20000000a00 */
[----:B------:R-:W-:Y:S01]  /*9190*/  ULDC.64 UR8, c[0x4][0xa0] ;  /* 0x0100280000087ab9 */ /* 0x000fe20000000a00 */
[----:B------:R-:W-:Y:S01]  /*91a0*/  ULDC.64 UR4, c[0x4][0x28] ;  /* 0x01000a0000047ab9 */ /* 0x000fe20000000a00 */
[----:B------:R-:W-:Y:S02]  /*91b0*/  IMAD.U32 R4, RZ, RZ, UR6 ;  /* 0x00000006ff047e24 */ /* 0x000fe4000f8e00ff */
[----:B------:R-:W0:Y:S01]  /*91c0*/  LDC.64 R2, c[0x4][R2] ;  /* 0x0100000002027b82 */ /* 0x000e220000000a00 */
[----:B------:R-:W-:Y:S02]  /*91d0*/  IMAD.U32 R5, RZ, RZ, UR7 ;  /* 0x00000007ff057e24 */ /* 0x000fe4000f8e00ff */
        /* <DEDUP_REMOVED lines=9> */
.L_x_54:
[----:B------:R-:W0:Y:S01]  /*9270*/  LDC R10, c[0x0][0x448] ;  /* 0x00011200ff0a7b82 */ /* 0x000e220000000800 */
[----:B------:R-:W-:Y:S01]  /*9280*/  IMAD.SHL.U32 R20, R28, 0x10, RZ ;  /* 0x000000101c147824 */ /* 0x000fe200078e00ff */
[----:B------:R-:W-:Y:S01]  /*9290*/  SHF.R.U32.HI R7, RZ, 0x1, R26 ;  /* 0x00000001ff077819 */ /* 0x000fe2000001161a */
[----:B------:R-:W-:Y:S01]  /*92a0*/  IMAD.SHL.U32 R29, R29, 0x20, RZ ;  /* 0x000000201d1d7824 */ /* 0x000fe200078e00ff */
[----:B------:R-:W1:Y:S01]  /*92b0*/  S2R R21, SR_CTAID.Z ;  /* 0x0000000000157919 */ /* 0x000e620000002700 */
[----:B------:R-:W-:Y:S01]  /*92c0*/  IMAD.SHL.U32 R2, R26, 0x10, RZ ;  /* 0x000000101a027824 */ /* 0x000fe200078e00ff */
[----:B------:R-:W-:Y:S01]  /*92d0*/  LOP3.LUT R6, R20, 0x10, RZ, 0xc0, !PT ;  /* 0x0000001014067812 */ /* 0x000fe200078ec0ff */
[----:B------:R-:W-:Y:S01]  /*92e0*/  UMOV UR42, UR46 ;  /* 0x0000002e002a7c82 */ /* 0x000fe20008000000 */
[----:B------:R-:W2:Y:S01]  /*92f0*/  S2R R20, SR_CTAID.X ;  /* 0x0000000000147919 */ /* 0x000ea20000002500 */
[----:B------:R-:W-:Y:S01]  /*9300*/  LOP3.LUT R29, R29, 0x60, RZ, 0xc0, !PT ;  /* 0x000000601d1d7812 */ /* 0x000fe200078ec0ff */
[----:B------:R-:W-:Y:S01]  /*9310*/  ULDC.64 UR4, c[0x0][0x2d0] ;  /* 0x0000b40000047ab9 */ /* 0x000fe20000000a00 */
[----:B------:R-:W-:Y:S01]  /*9320*/  ULDC.64 UR6, c[0x0][0x2c8] ;  /* 0x0000b20000067ab9 */ /* 0x000fe20000000a00 */
[----:B------:R-:W-:Y:S01]  /*9330*/  ULDC.64 UR8, c[0x0][0x280] ;  /* 0x0000a00000087ab9 */ /* 0x000fe20000000a00 */
[----:B------:R-:W-:Y:S01]  /*9340*/  LOP3.LUT R0, R29, 0x700, R2, 0xf8, !PT ;  /* 0x000007001d007812 */ /* 0x000fe200078ef802 */
[----:B------:R-:W-:-:S02]  /*9350*/  IMAD.SHL.U32 R2, R27, 0x10, RZ ;  /* 0x000000101b027824 */ /* 0x000fc400078e00ff */
[----:B------:R-:W-:-:S05]  /*9360*/  IMAD R27, R27, 0x80, R6 ;  /* 0x000000801b1b7824 */ /* 0x000fca00078e0206 */
[----:B------:R-:W-:Y:S01]  /*9370*/  LOP3.LUT R0, R0, R27, R2, 0xf6, !PT ;  /* 0x0000001b00007212 */ /* 0x000fe200078ef602 */
[----:B------:R-:W-:Y:S01]  /*9380*/  IMAD.SHL.U32 R2, R28, 0x40, RZ ;  /* 0x000000401c027824 */ /* 0x000fe200078e00ff */
[----:B0-----:R-:W-:-:S04]  /*9390*/  ISETP.NE.AND P0, PT, R10, 0x1, PT ;  /* 0x000000010a00780c */ /* 0x001fc80003f05270 */
[----:B------:R-:W-:-:S09]  /*93a0*/  LOP3.LUT R2, R7, 0x40, R2, 0xf8, !PT ;  /* 0x0000004007027812 */ /* 0x000fd200078ef802 */
[----:B------:R-:W0:Y:S01]  /*93b0*/  @P0 LDC R4, c[0x0][0x44c] ;  /* 0x00011300ff040b82 */ /* 0x000e220000000800 */
[----:B--2---:R-:W-:-:S04]  /*93c0*/  IMAD R11, R20, 0xc0, R2 ;  /* 0x000000c0140b7824 */ /* 0x004fc800078e0202 */
[----:B------:R-:W-:-:S03]  /*93d0*/  IMAD.MOV.U32 R5, RZ, RZ, R11 ;  /* 0x000000ffff057224 */ /* 0x000fc600078e000b */
[----:B------:R-:W2:Y:S08]  /*93e0*/  @P0 LDC R9, c[0x0][0x450] ;  /* 0x00011400ff090b82 */ /* 0x000eb00000000800 */
[----:B------:R-:W3:Y:S08]  /*93f0*/  @P0 LDC R8, c[0x0][0x44c] ;  /* 0x00011300ff080b82 */ /* 0x000ef00000000800 */
[----:B------:R-:W4:Y:S01]  /*9400*/  @P0 LDC R13, c[0x0][0x450] ;  /* 0x00011400ff0d0b82 */ /* 0x000f220000000800 */
[----:B0-----:R-:W-:-:S07]  /*9410*/  @P0 IMAD.HI.U32 R4, R11, R4, RZ ;  /* 0x000000040b040227 */ /* 0x001fce00078e00ff */
[----:B------:R-:W0:Y:S01]  /*9420*/  LDC.64 R2, c[0x0][0x2e0] ;  /* 0x0000b800ff027b82 */ /* 0x000e220000000a00 */
[----:B--2---:R-:W-:Y:S01]  /*9430*/  @P0 SHF.R.U32.HI R5, RZ, R9, R4 ;  /* 0x00000009ff050219 */ /* 0x004fe20000011604 */
[----:B------:R-:W-:-:S04]  /*9440*/  VIADD R9, R11, 0x80 ;  /* 0x000000800b097836 */ /* 0x000fc80000000000 */
[----:B------:R-:W-:Y:S02]  /*9450*/  IMAD.MOV R12, RZ, RZ, -R5 ;  /* 0x000000ffff0c7224 */ /* 0x000fe400078e0a05 */
[----:B---3--:R-:W-:-:S04]  /*9460*/  @P0 IMAD.HI.U32 R4, R9, R8, RZ ;  /* 0x0000000809040227 */ /* 0x008fc800078e00ff */
[----:B------:R-:W-:Y:S02]  /*9470*/  IMAD.MOV.U32 R8, RZ, RZ, R9 ;  /* 0x000000ffff087224 */ /* 0x000fe400078e0009 */
[----:B------:R-:W-:Y:S01]  /*9480*/  IMAD R11, R10, R12, R11 ;  /* 0x0000000c0a0b7224 */ /* 0x000fe200078e020b */
[----:B----4-:R-:W-:-:S04]  /*9490*/  @P0 SHF.R.U32.HI R8, RZ, R13, R4 ;  /* 0x0000000dff080219 */ /* 0x010fc80000011604 */
[----:B------:R-:W-:Y:S01]  /*94a0*/  SHF.R.S32.HI R12, RZ, 0x1f, R11 ;  /* 0x0000001fff0c7819 */ /* 0x000fe2000001140b */
[----:B0-----:R-:W-:-:S04]  /*94b0*/  IMAD R4, R17, R2, RZ ;  /* 0x0000000211047224 */ /* 0x001fc800078e02ff */
[----:B------:R-:W-:Y:S02]  /*94c0*/  IMAD R12, R12, UR6, RZ ;  /* 0x000000060c0c7c24 */ /* 0x000fe4000f8e02ff */
[C---:B-1----:R-:W-:Y:S01]  /*94d0*/  IMAD R13, R21.reuse, R3, R4 ;  /* 0x00000003150d7224 */ /* 0x042fe200078e0204 */
[----:B------:R-:W-:Y:S01]  /*94e0*/  SHF.R.S32.HI R4, RZ, 0x1f, R5 ;  /* 0x0000001fff047819 */ /* 0x000fe20000011405 */
[----:B------:R-:W-:-:S04]  /*94f0*/  IMAD.WIDE.U32 R2, R21, R2, UR42 ;  /* 0x0000002a15027e25 */ /* 0x000fc8000f8e0002 */
[----:B------:R-:W-:Y:S02]  /*9500*/  IMAD R4, R4, UR4, RZ ;  /* 0x0000000404047c24 */ /* 0x000fe4000f8e02ff */
[----:B------:R-:W-:Y:S02]  /*9510*/  IMAD.IADD R3, R3, 0x1, R13 ;  /* 0x0000000103037824 */ /* 0x000fe400078e020d */
[C---:B------:R-:W-:Y:S02]  /*9520*/  IMAD R13, R5.reuse, UR5, R4 ;  /* 0x00000005050d7c24 */ /* 0x040fe4000f8e0204 */
[----:B------:R-:W-:-:S04]  /*9530*/  IMAD.WIDE.U32 R4, R5, UR4, R2 ;  /* 0x0000000405047c25 */ /* 0x000fc8000f8e0002 */
[----:B------:R-:W-:Y:S02]  /*9540*/  IMAD.IADD R5, R5, 0x1, R13 ;  /* 0x0000000105057824 */ /* 0x000fe400078e020d */
[----:B------:R-:W-:-:S04]  /*9550*/  IMAD.WIDE.U32 R2, R8, UR4, R2 ;  /* 0x0000000408027c25 */ /* 0x000fc8000f8e0002 */
[----:B------:R-:W-:-:S04]  /*9560*/  IMAD.WIDE.U32 R4, R11, UR6, R4 ;  /* 0x000000060b047c25 */ /* 0x000fc8000f8e0004 */
[----:B------:R-:W-:Y:S01]  /*9570*/  IMAD R11, R11, UR7, R12 ;  /* 0x000000070b0b7c24 */ /* 0x000fe2000f8e020c */
[----:B------:R-:W-:Y:S01]  /*9580*/  IADD3 R4, P0, R4, UR8, RZ ;  /* 0x0000000804047c10 */ /* 0x000fe2000ff1e0ff */
[----:B------:R-:W-:-:S03]  /*9590*/  IMAD.MOV R12, RZ, RZ, -R8 ;  /* 0x000000ffff0c7224 */ /* 0x000fc600078e0a08 */
[----:B------:R-:W-:Y:S01]  /*95a0*/  IADD3.X R5, R5, UR9, R11, P0, !PT ;  /* 0x0000000905057c10 */ /* 0x000fe200087fe40b */
[----:B------:R-:W-:Y:S01]  /*95b0*/  IMAD R9, R10, R12, R9 ;  /* 0x0000000c0a097224 */ /* 0x000fe200078e0209 */
[----:B------:R-:W-:-:S05]  /*95c0*/  SHF.R.S32.HI R11, RZ, 0x1f, R8 ;  /* 0x0000001fff0b7819 */ /* 0x000fca0000011408 */
[----:B------:R-:W-:Y:S01]  /*95d0*/  IMAD R11, R11, UR4, RZ ;  /* 0x000000040b0b7c24 */ /* 0x000fe2000f8e02ff */
[----:B------:R-:W-:Y:S02]  /*95e0*/  ULDC UR4, c[0x0][0x2b8] ;  /* 0x0000ae0000047ab9 */ /* 0x000fe40000000800 */
[----:B------:R-:W-:Y:S01]  /*95f0*/  ISETP.GE.AND P2, PT, R6, UR4, PT ;  /* 0x0000000406007c0c */ /* 0x000fe2000bf46270 */
[----:B------:R-:W-:Y:S01]  /*9600*/  IMAD R11, R8, UR5, R11 ;  /* 0x00000005080b7c24 */ /* 0x000fe2000f8e020b */
[----:B------:R-:W-:-:S03]  /*9610*/  SHF.R.S32.HI R8, RZ, 0x1f, R9 ;  /* 0x0000001fff087819 */ /* 0x000fc60000011409 */
[----:B------:R-:W-:Y:S02]  /*9620*/  IMAD.IADD R3, R3, 0x1, R11 ;  /* 0x0000000103037824 */ /* 0x000fe400078e020b */
[----:B------:R-:W-:Y:S02]  /*9630*/  IMAD R8, R8, UR6, RZ ;  /* 0x0000000608087c24 */ /* 0x000fe4000f8e02ff */
[----:B------:R-:W-:-:S04]  /*9640*/  IMAD.WIDE.U32 R2, R9, UR6, R2 ;  /* 0x0000000609027c25 */ /* 0x000fc8000f8e0002 */
[----:B------:R-:W-:Y:S01]  /*9650*/  IMAD R11, R9, UR7, R8 ;  /* 0x00000007090b7c24 */ /* 0x000fe2000f8e0208 */
[----:B------:R-:W-:-:S04]  /*9660*/  LOP3.LUT R8, R6, 0x20, RZ, 0xfc, !PT ;  /* 0x0000002006087812 */ /* 0x000fc800078efcff */
[----:B------:R-:W-:Y:S02]  /*9670*/  ISETP.GE.AND P0, PT, R8, UR4, PT ;  /* 0x0000000408007c0c */ /* 0x000fe4000bf06270 */
[----:B------:R-:W-:-:S04]  /*9680*/  LOP3.LUT R8, R6, 0x40, RZ, 0xfc, !PT ;  /* 0x0000004006087812 */ /* 0x000fc800078efcff */
[----:B------:R-:W-:Y:S01]  /*9690*/  ISETP.GE.AND P1, PT, R8, UR4, PT ;  /* 0x0000000408007c0c */ /* 0x000fe2000bf26270 */
[----:B------:R-:W-:Y:S01]  /*96a0*/  UMOV UR4, 0xffffffff ;  /* 0xffffffff00047882 */ /* 0x000fe20000000000 */
[----:B------:R-:W-:-:S04]  /*96b0*/  IADD3 R8, P3, R2, UR8, RZ ;  /* 0x0000000802087c10 */ /* 0x000fc8000ff7e0ff */
[----:B------:R-:W-:Y:S01]  /*96c0*/  IADD3.X R9, R3, UR9, R11, P3, !PT ;  /* 0x0000000903097c10 */ /* 0x000fe20009ffe40b */
[----:B------:R-:W-:Y:S08]  /*96d0*/  BRA.DIV UR4, `(.L_x_55) ;  /* 0x0000001e04987947 */ /* 0x000ff0000b800000 */
[----:B------:R-:W0:Y:S01]  /*96e0*/  SHFL.IDX PT, R14, R4, RZ, 0x1e1f ;  /* 0x001e1fff040e7589 */ /* 0x000e2200000e0000 */
[----:B------:R-:W-:Y:S01]  /*96f0*/  ULDC UR4, c[0x0][0x288] ;  /* 0x0000a20000047ab9 */ /* 0x000fe20000000800 */
[----:B------:R-:W-:Y:S02]  /*9700*/  IMAD R17, R20, 0xc0, R7 ;  /* 0x000000c014117824 */ /* 0x000fe400078e0207 */
[----:B------:R-:W1:Y:S01]  /*9710*/  SHFL.IDX PT, R2, R5, RZ, 0x1e1f ;  /* 0x001e1fff05027589 */ /* 0x000e6200000e0000 */
[----:B------:R-:W-:Y:S02]  /*9720*/  IMAD R10, R10, UR4, RZ ;  /* 0x000000040a0a7c24 */ /* 0x000fe4000f8e02ff */
[C---:B------:R-:W-:Y:S01]  /*9730*/  VIADD R11, R17.reuse, 0x40 ;  /* 0x00000040110b7836 */ /* 0x040fe20000000000 */
[----:B------:R-:W2:Y:S02]  /*9740*/  SHFL.IDX PT, R27, R4, 0x1, 0x1e1f ;  /* 0x003e1f00041b7f89 */ /* 0x000ea400000e0000 */
[----:B------:R-:W-:-:S02]  /*9750*/  ISETP.GE.AND P3, PT, R17, R10, PT ;  /* 0x0000000a1100720c */ /* 0x000fc40003f66270 */
[----:B------:R3:W4:Y:S04]  /*9760*/  SHFL.IDX PT, R7, R5, 0x1, 0x1e1f ;  /* 0x003e1f0005077f89 */ /* 0x00072800000e0000 */
[----:B------:R-:W2:Y:S07]  /*9770*/  SHFL.IDX PT, R9, R9, RZ, 0x1e1f ;  /* 0x001e1fff09097589 */ /* 0x000eae00000e0000 */
[----:B------:R-:W-:Y:S01]  /*9780*/  @!P3 VIADD R21, R0, UR38 ;  /* 0x000000260015bc36 */ /* 0x000fe20008000000 */
[----:B0-----:R-:W-:-:S05]  /*9790*/  @!P3 IADD3 R14, P4, R6, R14, RZ ;  /* 0x0000000e060eb210 */ /* 0x001fca0007f9e0ff */
[----:B-1----:R-:W-:Y:S01]  /*97a0*/  @!P3 IMAD.X R3, RZ, RZ, R2, P4 ;  /* 0x000000ffff03b224 */ /* 0x002fe200020e0602 */
[----:B------:R-:W-:Y:S01]  /*97b0*/  ISETP.GE.AND P4, PT, R11, R10, PT ;  /* 0x0000000a0b00720c */ /* 0x000fe20003f86270 */
[----:B------:R-:W-:Y:S02]  /*97c0*/  @!P3 IMAD.MOV.U32 R2, RZ, RZ, R14 ;  /* 0x000000ffff02b224 */ /* 0x000fe400078e000e */
[----:B------:R0:W1:Y:S04]  /*97d0*/  SHFL.IDX PT, R14, R8, RZ, 0x1e1f ;  /* 0x001e1fff080e7589 */ /* 0x00006800000e0000 */
[----:B------:R-:W-:Y:S04]  /*97e0*/  @!P3 LDGSTS.E.BYPASS.LTC128B.128 [R21+0xc400], desc[UR44][R2.64], !P2 ;  /* 0x0c4000000215bfae */ /* 0x000fe8000d101d6c */
[----:B------:R-:W-:Y:S02]  /*97f0*/  @!P3 LDGSTS.E.BYPASS.LTC128B.128 [R21+0xdc00], desc[UR44][R2.64+0x20], !P0 ;  /* 0x0dc000200215bfae */ /* 0x000fe4000c101d6c */
[----:B---3--:R-:W-:-:S02]  /*9800*/  @!P4 VIADD R5, R0, UR38 ;  /* 0x000000260005cc36 */ /* 0x008fc40008000000 */
[----:B------:R3:W-:Y:S01]  /*9810*/  @!P3 LDGSTS.E.BYPASS.LTC128B.128 [R21+0xf400], desc[UR44][R2.64+0x40], !P1 ;  /* 0x0f4000400215bfae */ /* 0x0007e2000c901d6c */
[----:B--2---:R-:W-:-:S05]  /*9820*/  @!P4 IADD3 R27, P3, R6, R27, RZ ;  /* 0x0000001b061bc210 */ /* 0x004fca0007f7e0ff */
[----:B----4-:R-:W-:Y:S02]  /*9830*/  @!P4 IMAD.X R4, RZ, RZ, R7, P3 ;  /* 0x000000ffff04c224 */ /* 0x010fe400018e0607 */
[----:B---3--:R-:W-:Y:S02]  /*9840*/  @!P4 IMAD.MOV.U32 R2, RZ, RZ, R27 ;  /* 0x000000ffff02c224 */ /* 0x008fe400078e001b */
[----:B------:R-:W-:-:S05]  /*9850*/  @!P4 IMAD.MOV.U32 R3, RZ, RZ, R4 ;  /* 0x000000ffff03c224 */ /* 0x000fca00078e0004 */
[----:B------:R0:W-:Y:S04]  /*9860*/  @!P4 LDGSTS.E.BYPASS.LTC128B.128 [R5+0xcc00], desc[UR44][R2.64], !P2 ;  /* 0x0cc000000205cfae */ /* 0x0001e8000d101d6c */
[----:B------:R0:W-:Y:S04]  /*9870*/  @!P4 LDGSTS.E.BYPASS.LTC128B.128 [R5+0xe400], desc[UR44][R2.64+0x20], !P0 ;  /* 0x0e4000200205cfae */ /* 0x0001e8000c101d6c */
[----:B-1----:R0:W-:Y:S02]  /*9880*/  @!P4 LDGSTS.E.BYPASS.LTC128B.128 [R5+0xfc00], desc[UR44][R2.64+0x40], !P1 ;  /* 0x0fc000400205cfae */ /* 0x0021e4000c901d6c */
.L_x_113:
[----:B------:R-:W-:Y:S01]  /*9890*/  VIADD R17, R17, 0x80 ;  /* 0x0000008011117836 */ /* 0x000fe20000000000 */
[----:B------:R-:W-:Y:S01]  /*98a0*/  BSSY B0, `(.L_x_56) ;  /* 0x000000e000007945 */ /* 0x000fe20003800000 */
[----:B------:R-:W-:-:S03]  /*98b0*/  IMAD.MOV.U32 R4, RZ, RZ, 0x1 ;  /* 0x00000001ff047424 */ /* 0x000fc600078e00ff */
[----:B------:R-:W-:Y:S02]  /*98c0*/  ISETP.GE.AND P3, PT, R17, R10, PT ;  /* 0x0000000a1100720c */ /* 0x000fe40003f66270 */
[----:B------:R-:W-:-:S11]  /*98d0*/  SHF.L.U32 R4, R4, 0x1f, RZ ;  /* 0x0000001f04047819 */ /* 0x000fd600000006ff */
[----:B------:R-:W-:Y:S05]  /*98e0*/  @P3 BRA `(.L_x_57) ;  /* 0x0000000000243947 */ /* 0x000fea0003800000 */
[----:B0-----:R-:W-:Y:S01]  /*98f0*/  IADD3 R2, P3, R6, R14, RZ ;  /* 0x0000000e06027210 */ /* 0x001fe20007f7e0ff */
[----:B------:R-:W-:-:S04]  /*9900*/  VIADD R5, R0, UR38 ;  /* 0x0000002600057c36 */ /* 0x000fc80008000000 */
[----:B------:R-:W-:-:S05]  /*9910*/  IMAD.X R3, RZ, RZ, R9, P3 ;  /* 0x000000ffff037224 */ /* 0x000fca00018e0609 */
[----:B------:R-:W-:Y:S01]  /*9920*/  @!PT LDS RZ, [RZ] ;  /* 0x00000000fffff984 */ /* 0x000fe20000000800 */
[----:B------:R-:W-:Y:S01]  /*9930*/  @!PT LDS RZ, [RZ] ;  /* 0x00000000fffff984 */ /* 0x000fe20000000800 */
[----:B------:R-:W-:Y:S01]  /*9940*/  @!PT LDS RZ, [RZ] ;  /* 0x00000000fffff984 */ /* 0x000fe20000000800 */
[----:B------:R1:W-:Y:S04]  /*9950*/  LDGSTS.E.BYPASS.LTC128B.128 [R5+0xd400], desc[UR44][R2.64], !P2 ;  /* 0x0d40000002057fae */ /* 0x0003e8000d101d6c */
[----:B------:R1:W-:Y:S04]  /*9960*/  LDGSTS.E.BYPASS.LTC128B.128 [R5+0xec00], desc[UR44][R2.64+0x20], !P0 ;  /* 0x0ec0002002057fae */ /* 0x0003e8000c101d6c */
[----:B------:R1:W-:Y:S02]  /*9970*/  LDGSTS.E.BYPASS.LTC128B.128 [R5+0x10400], desc[UR44][R2.64+0x40], !P1 ;  /* 0x1040004002057fae */ /* 0x0003e4000c901d6c */
.L_x_57:
[----:B------:R-:W-:Y:S05]  /*9980*/  BSYNC B0 ;  /* 0x0000000000007941 */ /* 0x000fea0003800000 */
.L_x_56:
[----:B------:R-:W-:Y:S01]  /*9990*/  NOP ;  /* 0x0000000000007918 */ /* 0x000fe20000000000 */
[----:B------:R-:W-:Y:S01]  /*99a0*/  SYNCS.ARRIVE.TRANS64.RED.A0T1 RZ, [UR38+0x17000], RZ ;  /* 0x017000ffffff79a7 */ /* 0x000fe20008200426 */
[----:B------:R-:W-:Y:S01]  /*99b0*/  ARRIVES.LDGSTSBAR.64.TRANSCNT [UR38+0x17000] ;  /* 0x01700000ff0079b0 */ /* 0x000fe20008000aa6 */
[----:B------:R-:W-:Y:S01]  /*99c0*/  NOP ;  /* 0x0000000000007918 */ /* 0x000fe20000000000 */
[----:B------:R-:W-:Y:S01]  /*99d0*/  SYNCS.ARRIVE.TRANS64.A1T0 RZ, [UR38+0x17000], RZ ;  /* 0x017000ffffff79a7 */ /* 0x000fe20008100026 */
[----:B------:R-:W2:Y:S02]  /*99e0*/  SYNCS.PHASECHK.TRANS64.TRYWAIT P0, [UR38+0x17020], R4 ;  /* 0x01702004ff0075a7 */ /* 0x000ea40008000166 */
[----:B--2---:R-:W-:Y:S05]  /*99f0*/  @!P0 BRA `(.L_x_58) ;  /* 0x0000001c00c48947 */ /* 0x004fea0003800000 */
.L_x_114:
[----:B------:R-:W-:Y:S01]  /*9a00*/  UIADD3 UR4, UR39, -0x2, URZ ;  /* 0xfffffffe27047890 */ /* 0x000fe2000fffe03f */
[----:B------:R-:W-:-:S03]  /*9a10*/  IMAD.MOV.U32 R13, RZ, RZ, 0x1 ;  /* 0x00000001ff0d7424 */ /* 0x000fc600078e00ff */
[----:B------:R-:W-:-:S06]  /*9a20*/  UISETP.GE.AND UP0, UPT, UR4, UR40, UPT ;  /* 0x000000280400728c */ /* 0x000fcc000bf06270 */
[----:B------:R-:W-:-:S13]  /*9a30*/  PLOP3.LUT P0, PT, PT, PT, UP0, 0x80, 0x0 ;  /* 0x000000000000781c */ /* 0x000fda0003f0f008 */
[----:B------:R-:W-:Y:S05]  /*9a40*/  @!P0 BRA `(.L_x_59) ;  /* 0x0000000c00b48947 */ /* 0x000fea0003800000 */
[----:B------:R-:W-:Y:S01]  /*9a50*/  IMAD.U32 R20, RZ, RZ, UR41 ;  /* 0x00000029ff147e24 */ /* 0x000fe2000f8e00ff */
[----:B------:R-:W-:Y:S01]  /*9a60*/  LOP3.LUT R15, R28, 0x1f, RZ, 0xc0, !PT ;  /* 0x0000001f1c0f7812 */ /* 0x000fe200078ec0ff */
[----:B------:R-:W-:Y:S02]  /*9a70*/  IMAD.U32 R21, RZ, RZ, UR41 ;  /* 0x00000029ff157e24 */ /* 0x000fe4000f8e00ff */
[----:B------:R-:W-:Y:S01]  /*9a80*/  IMAD.U32 R0, RZ, RZ, UR4 ;  /* 0x00000004ff007e24 */ /* 0x000fe2000f8e00ff */
[----:B------:R-:W-:Y:S01]  /*9a90*/  LOP3.LUT R20, R20, 0x1, RZ, 0xfc, !PT ;  /* 0x0000000114147812 */ /* 0x000fe200078efcff */
[----:B0-----:R-:W-:Y:S01]  /*9aa0*/  IMAD.MOV.U32 R4, RZ, RZ, 0x1 ;  /* 0x00000001ff047424 */ /* 0x001fe200078e00ff */
[----:B------:R-:W-:Y:S01]  /*9ab0*/  LOP3.LUT R21, R21, 0x2, RZ, 0xfc, !PT ;  /* 0x0000000215157812 */ /* 0x000fe200078efcff */
[----:B-1----:R-:W-:-:S07]  /*9ac0*/  IMAD.MOV.U32 R5, RZ, RZ, RZ ;  /* 0x000000ffff057224 */ /* 0x002fce00078e00ff */
.L_x_80:
[----:B------:R-:W-:Y:S01]  /*9ad0*/  LOP3.LUT P1, RZ, R18, 0x2, RZ, 0xc0, !PT ;  /* 0x0000000212ff7812 */ /* 0x000fe2000782c0ff */
[----:B------:R-:W-:Y:S01]  /*9ae0*/  VIADD R12, R5, 0x1 ;  /* 0x00000001050c7836 */ /* 0x000fe20000000000 */
[----:B------:R-:W-:Y:S04]  /*9af0*/  BSSY B0, `(.L_x_60) ;  /* 0x0000096000007945 */ /* 0x000fe80003800000 */
[----:B------:R-:W-:-:S04]  /*9b00*/  ISETP.NE.AND P0, PT, R12, 0x2, PT ;  /* 0x000000020c00780c */ /* 0x000fc80003f05270 */
[----:B------:R-:W-:Y:S02]  /*9b10*/  SEL R13, RZ, 0x1, P0 ;  /* 0x00000001ff0d7807 */ /* 0x000fe40000000000 */
[----:B------:R-:W-:Y:S02]  /*9b20*/  SEL R12, R12, RZ, P0 ;  /* 0x000000ff0c0c7207 */ /* 0x000fe40000000000 */
[----:B------:R-:W-:Y:S01]  /*9b30*/  LOP3.LUT R13, R4, R13, RZ, 0x3c, !PT ;  /* 0x0000000d040d7212 */ /* 0x000fe200078e3cff */
[----:B01----:R-:W-:Y:S06]  /*9b40*/  @!P1 BRA `(.L_x_61) ;  /* 0x0000000800409947 */ /* 0x003fec0003800000 */
[----:B------:R-:W-:Y:S01]  /*9b50*/  LOP3.LUT P1, RZ, R18, 0x1, RZ, 0xc0, !PT ;  /* 0x0000000112ff7812 */ /* 0x000fe2000782c0ff */
[----:B------:R-:W-:-:S12]  /*9b60*/  IMAD.MOV.U32 R7, RZ, RZ, R0 ;  /* 0x000000ffff077224 */ /* 0x000fd800078e0000 */
[----:B------:R-:W-:Y:S05]  /*9b70*/  @!P1 BRA `(.L_x_62) ;  /* 0x00000000004c9947 */ /* 0x000fea0003800000 */
[----:B------:R-:W0:Y:S01]  /*9b80*/  LDC R7, c[0x0][0x43c] ;  /* 0x00010f00ff077b82 */ /* 0x000e220000000800 */
[----:B------:R-:W-:Y:S01]  /*9b90*/  IMAD.MOV.U32 R9, RZ, RZ, R0 ;  /* 0x000000ffff097224 */ /* 0x000fe200078e0000 */
[----:B------:R-:W-:-:S06]  /*9ba0*/  ULDC.64 UR4, c[0x0][0x428] ;  /* 0x00010a0000047ab9 */ /* 0x000fcc0000000a00 */
[----:B------:R-:W1:Y:S01]  /*9bb0*/  LDC.64 R16, c[0x0][0x418] ;  /* 0x00010600ff107b82 */ /* 0x000e620000000a00 */
[----:B0-----:R-:W-:-:S13]  /*9bc0*/  ISETP.NE.AND P0, PT, R7, 0x1, PT ;  /* 0x000000010700780c */ /* 0x001fda0003f05270 */
[----:B------:R-:W0:Y:S02]  /*9bd0*/  @P0 LDC.64 R2, c[0x0][0x440] ;  /* 0x00011000ff020b82 */ /* 0x000e240000000a00 */
[----:B0-----:R-:W-:-:S05]  /*9be0*/  @P0 IMAD.HI.U32 R2, R0, R2, RZ ;  /* 0x0000000200020227 */ /* 0x001fca00078e00ff */
[----:B------:R-:W-:Y:S01]  /*9bf0*/  @P0 SHF.R.U32.HI R9, RZ, R3, R2 ;  /* 0x00000003ff090219 */ /* 0x000fe20000011602 */
[----:B------:R-:W-:-:S03]  /*9c00*/  IMAD R2, R22, UR4, RZ ;  /* 0x0000000416027c24 */ /* 0x000fc6000f8e02ff */
[--C-:B------:R-:W-:Y:S01]  /*9c10*/  SHF.R.S32.HI R3, RZ, 0x1f, R9.reuse ;  /* 0x0000001fff037819 */ /* 0x100fe20000011409 */
[----:B------:R-:W-:Y:S02]  /*9c20*/  IMAD R11, R19, UR5, R2 ;  /* 0x00000005130b7c24 */ /* 0x000fe4000f8e0202 */
[----:B------:R-:W-:-:S04]  /*9c30*/  IMAD.MOV.U32 R2, RZ, RZ, R9 ;  /* 0x000000ffff027224 */ /* 0x000fc800078e0009 */
[----:B------:R-:W-:-:S04]  /*9c40*/  IMAD.WIDE.U32 R2, R19, UR4, R2 ;  /* 0x0000000413027c25 */ /* 0x000fc8000f8e0002 */
[----:B------:R-:W-:Y:S01]  /*9c50*/  IMAD.IADD R3, R11, 0x1, R3 ;  /* 0x000000010b037824 */ /* 0x000fe200078e0203 */
[----:B-1----:R-:W-:-:S04]  /*9c60*/  LEA R16, P0, R2, R16, 0x2 ;  /* 0x0000001002107211 */ /* 0x002fc800078010ff */
[----:B------:R-:W-:-:S05]  /*9c70*/  LEA.HI.X R17, R2, R17, R3, 0x2, P0 ;  /* 0x0000001102117211 */ /* 0x000fca00000f1403 */
[----:B------:R0:W5:Y:S01]  /*9c80*/  LDG.E R16, desc[UR44][R16.64] ;  /* 0x0000002c10107981 */ /* 0x000162000c1e1900 */
[----:B------:R-:W-:-:S04]  /*9c90*/  IMAD.MOV R2, RZ, RZ, -R9 ;  /* 0x000000ffff027224 */ /* 0x000fc800078e0a09 */
[----:B------:R-:W-:-:S07]  /*9ca0*/  IMAD R7, R7, R2, R0 ;  /* 0x0000000207077224 */ /* 0x000fce00078e0200 */
.L_x_62:
[----:B------:R-:W-:Y:S02]  /*9cb0*/  LEA R6, R12, UR38, 0x3 ;  /* 0x000000260c067c11 */ /* 0x000fe4000f8e18ff */
[----:B------:R-:W-:Y:S02]  /*9cc0*/  SHF.L.U32 R3, R13, 0x1f, RZ ;  /* 0x0000001f0d037819 */ /* 0x000fe400000006ff */
[----:B------:R-:W-:Y:S02]  /*9cd0*/  ISETP.NE.AND P1, PT, R26, RZ, PT ;  /* 0x000000ff1a00720c */ /* 0x000fe40003f25270 */
[----:B------:R-:W1:Y:S02]  /*9ce0*/  SYNCS.PHASECHK.TRANS64.TRYWAIT P0, [R6+URZ+0x17080], R3 ;  /* 0x01708003060075a7 */ /* 0x000e64000800017f */
[----:B-1----:R-:W-:Y:S09]  /*9cf0*/  @!P0 BRA `(.L_x_63) ;  /* 0x0000001c001c8947 */ /* 0x002ff20003800000 */
.L_x_115:
[----:B------:R-:W-:Y:S04]  /*9d00*/  BSSY B1, `(.L_x_64) ;  /* 0x0000007000017945 */ /* 0x000fe80003800000 */
[----:B------:R-:W-:Y:S05]  /*9d10*/  @P1 BRA `(.L_x_65) ;  /* 0x0000000000141947 */ /* 0x000fea0003800000 */
[----:B------:R-:W-:Y:S01]  /*9d20*/  ISETP.NE.AND P0, PT, R15, RZ, PT ;  /* 0x000000ff0f00720c */ /* 0x000fe20003f05270 */
[----:B------:R-:W-:-:S04]  /*9d30*/  IMAD.MOV.U32 R9, RZ, RZ, 0x3000 ;  /* 0x00003000ff097424 */ /* 0x000fc800078e00ff */
[----:B------:R2:W-:Y:S08]  /*9d40*/  SYNCS.ARRIVE.TRANS64 RZ, [R6+URZ+0x17070], R9 ;  /* 0x0170700906ff79a7 */ /* 0x0005f0000800003f */
[----:B------:R-:W-:Y:S05]  /*9d50*/  @!P0 BRA `(.L_x_65) ;  /* 0x0000000000048947 */ /* 0x000fea0003800000 */
[----:B------:R-:W-:Y:S01]  /*9d60*/  BPT.TRAP 0x1 ;  /* 0x000000040000795c */ /* 0x000fe20000300000 */
.L_x_65:
[----:B------:R-:W-:Y:S05]  /*9d70*/  BSYNC B1 ;  /* 0x0000000000017941 */ /* 0x000fea0003800000 */
.L_x_64:
[----:B--2---:R-:W-:Y:S01]  /*9d80*/  IMAD.U32 R9, RZ, RZ, UR38 ;  /* 0x00000026ff097e24 */ /* 0x004fe2000f8e00ff */
[----:B------:R-:W-:Y:S01]  /*9d90*/  R2UR UR33, R6 ;  /* 0x00000000062172ca */ /* 0x000fe200000e0000 */
[----:B------:R-:W-:Y:S01]  /*9da0*/  IMAD.MOV.U32 R10, RZ, RZ, RZ ;  /* 0x000000ffff0a7224 */ /* 0x000fe200078e00ff */
[----:B------:R-:W-:Y:S01]  /*9db0*/  ULDC.64 UR6, c[0x0][0x198] ;  /* 0x0000660000067ab9 */ /* 0x000fe20000000a00 */
[----:B------:R-:W-:Y:S01]  /*9dc0*/  IMAD R8, R12, 0x3000, R9 ;  /* 0x000030000c087824 */ /* 0x000fe200078e0209 */
[----:B------:R-:W-:Y:S01]  /*9dd0*/  UIADD3 UR6, UP0, UR6, 0x470, URZ ;  /* 0x0000047006067890 */ /* 0x000fe2000ff1e03f */
[----:B------:R-:W-:Y:S01]  /*9de0*/  IMAD.SHL.U32 R9, R7, 0x80, RZ ;  /* 0x0000008007097824 */ /* 0x000fe200078e00ff */
[----:B------:R-:W-:Y:S01]  /*9df0*/  R2UR UR34, R10 ;  /* 0x000000000a2272ca */ /* 0x000fe200000e0000 */
[----:B------:R-:W-:Y:S01]  /*9e00*/  UMOV UR8, 0x0 ;  /* 0x0000000000087882 */ /* 0x000fe20000000000 */
[----:B------:R-:W-:Y:S01]  /*9e10*/  R2UR UR4, R8 ;  /* 0x00000000080472ca */ /* 0x000fe200000e0000 */
[----:B------:R-:W-:Y:S01]  /*9e20*/  UIADD3.X UR7, URZ, UR7, URZ, UP0, !UPT ;  /* 0x000000073f077290 */ /* 0x000fe200087fe43f */
[----:B------:R-:W-:Y:S01]  /*9e30*/  R2UR UR35, R9 ;  /* 0x00000000092372ca */ /* 0x000fe200000e0000 */
[----:B------:R-:W-:Y:S01]  /*9e40*/  UMOV UR9, 0x14f00000 ;  /* 0x14f0000000097882 */ /* 0x000fe20000000000 */
[----:B------:R-:W-:Y:S01]  /*9e50*/  PLOP3.LUT P0, PT, PT, PT, PT, 0x80, 0x0 ;  /* 0x000000000000781c */ /* 0x000fe20003f0f070 */
[----:B------:R-:W-:-:S08]  /*9e60*/  UIADD3 UR33, UR33, 0x17070, URZ ;  /* 0x0001707021217890 */ /* 0x000fd0000fffe03f */
[----:B------:R-:W-:-:S12]  /*9e70*/  UIADD3 UR32, UR4, 0x6400, URZ ;  /* 0x0000640004207890 */ /* 0x000fd8000fffe03f */
.L_x_66:
[----:B------:R-:W-:-:S13]  /*9e80*/  @P0 ELECT P2, URZ, PT ;  /* 0x00000000003f082f */ /* 0x000fda0003840000 */
[----:B-----5:R-:W-:Y:S02]  /*9e90*/  @P2 R2UR UR37, R16 ;  /* 0x00000000102522ca */ /* 0x020fe400000e0000 */
[----:B------:R-:W-:-:S11]  /*9ea0*/  @P2 PLOP3.LUT P0, PT, P2, PT, PT, 0x8, 0x0 ;  /* 0x000000000000281c */ /* 0x000fd6000170e170 */
[----:B------:R2:W-:Y:S01]  /*9eb0*/  UTMALDG.4D [UR32], [UR6], desc[UR8] ;  /* 0x00000820060075b4 */ /* 0x0005e20008019000 */
[----:B------:R-:W-:Y:S01]  /*9ec0*/  PLOP3.LUT P2, PT, PT, PT, PT, 0x8, 0x0 ;  /* 0x000000000000781c */ /* 0x000fe20003f4e170 */
[----:B--2---:R-:W-:-:S12]  /*9ed0*/  @P0 BRA.U.ANY `(.L_x_66) ;  /* 0xfffffffd00e80947 */ /* 0x004fd8000393ffff */
[----:B------:R-:W-:Y:S01]  /*9ee0*/  IMAD.MOV.U32 R11, RZ, RZ, 0x20 ;  /* 0x00000020ff0b7424 */ /* 0x000fe200078e00ff */
[----:B------:R-:W-:Y:S01]  /*9ef0*/  R2UR UR11, R9 ;  /* 0x00000000090b72ca */ /* 0x000fe200000e0000 */
[----:B------:R-:W-:Y:S01]  /*9f00*/  UIADD3 UR8, UR4, 0x7400, URZ ;  /* 0x0000740004087890 */ /* 0x000fe2000fffe03f */
[----:B------:R-:W-:Y:S01]  /*9f10*/  PLOP3.LUT P0, PT, PT, PT, PT, 0x80, 0x0 ;  /* 0x000000000000781c */ /* 0x000fe20003f0f070 */
[----:B------:R-:W-:Y:S01]  /*9f20*/  UMOV UR14, 0x0 ;  /* 0x00000000000e7882 */ /* 0x000fe20000000000 */
[----:B------:R-:W-:Y:S01]  /*9f30*/  R2UR UR10, R11 ;  /* 0x000000000b0a72ca */ /* 0x000fe200000e0000 */
[----:B------:R-:W-:-:S14]  /*9f40*/  UMOV UR15, 0x14f00000 ;  /* 0x14f00000000f7882 */ /* 0x000fdc0000000000 */
.L_x_67:
[----:B------:R-:W-:-:S13]  /*9f50*/  @P0 ELECT P2, URZ, PT ;  /* 0x00000000003f082f */ /* 0x000fda0003840000 */
[----:B------:R-:W-:Y:S01]  /*9f60*/  @P2 R2UR UR13, R16 ;  /* 0x00000000100d22ca */ /* 0x000fe200000e0000 */
[----:B------:R-:W-:Y:S01]  /*9f70*/  UMOV UR9, UR33 ;  /* 0x0000002100097c82 */ /* 0x000fe20008000000 */
[----:B------:R-:W-:Y:S01]  /*9f80*/  UMOV UR12, UR36 ;  /* 0x00000024000c7c82 */ /* 0x000fe20008000000 */
[----:B------:R-:W-:-:S10]  /*9f90*/  @P2 PLOP3.LUT P0, PT, P2, PT, PT, 0x8, 0x0 ;  /* 0x000000000000281c */ /* 0x000fd4000170e170 */
[----:B------:R2:W-:Y:S01]  /*9fa0*/  UTMALDG.4D [UR8], [UR6], desc[UR14] ;  /* 0x00000e08060075b4 */ /* 0x0005e20008019000 */
[----:B------:R-:W-:Y:S02]  /*9fb0*/  PLOP3.LUT P2, PT, PT, PT, PT, 0x8, 0x0 ;  /* 0x000000000000781c */ /* 0x000fe40003f4e170 */
[----:B--2---:R-:W-:Y:S11]  /*9fc0*/  @P0 BRA.U.ANY `(.L_x_67) ;  /* 0xfffffffd00e00947 */ /* 0x004ff6000393ffff */
[----:B------:R-:W-:Y:S01]  /*9fd0*/  IMAD.MOV.U32 R14, RZ, RZ, 0x40 ;  /* 0x00000040ff0e7424 */ /* 0x000fe200078e00ff */
[----:B------:R-:W-:Y:S01]  /*9fe0*/  R2UR UR11, R9 ;  /* 0x00000000090b72ca */ /* 0x000fe200000e0000 */
[----:B------:R-:W-:Y:S01]  /*9ff0*/  UIADD3 UR8, UR4, 0x8400, URZ ;  /* 0x0000840004087890 */ /* 0x000fe2000fffe03f */
[----:B------:R-:W-:Y:S01]  /*a000*/  PLOP3.LUT P0, PT, PT, PT, PT, 0x80, 0x0 ;  /* 0x000000000000781c */ /* 0x000fe20003f0f070 */
[----:B------:R-:W-:Y:S01]  /*a010*/  UMOV UR5, 0x14f00000 ;  /* 0x14f0000000057882 */ /* 0x000fe20000000000 */
[----:B------:R-:W-:Y:S01]  /*a020*/  R2UR UR10, R14 ;  /* 0x000000000e0a72ca */ /* 0x000fe200000e0000 */
[----:B------:R-:W-:-:S14]  /*a030*/  UMOV UR4, 0x0 ;  /* 0x0000000000047882 */ /* 0x000fdc0000000000 */
.L_x_68:
        /* <DEDUP_REMOVED lines=8> */
[----:B------:R-:W2:Y:S02]  /*a0c0*/  SYNCS.PHASECHK.TRANS64.TRYWAIT P0, [R6+URZ+0x17040], R3 ;  /* 0x01704003060075a7 */ /* 0x000ea4000800017f */
[----:B--2---:R-:W-:Y:S05]  /*a0d0*/  @!P0 BRA `(.L_x_69) ;  /* 0x0000001800388947 */ /* 0x004fea0003800000 */
.L_x_116:
[----:B------:R-:W-:Y:S01]  /*a0e0*/  BSSY B1, `(.L_x_70) ;  /* 0x0000009000017945 */ /* 0x000fe20003800000 */
[----:B------:R-:W-:Y:S02]  /*a0f0*/  IMAD.MOV.U32 R2, RZ, RZ, 0x0 ;  /* 0x00000000ff027424 */ /* 0x000fe400078e00ff */
[----:B-12---:R-:W-:Y:S01]  /*a100*/  IMAD.MOV.U32 R3, RZ, RZ, 0x14f00000 ;  /* 0x14f00000ff037424 */ /* 0x006fe200078e00ff */
[----:B------:R-:W-:Y:S06]  /*a110*/  @P1 BRA `(.L_x_71) ;  /* 0x0000000000141947 */ /* 0x000fec0003800000 */
[----:B------:R-:W-:Y:S01]  /*a120*/  ISETP.NE.AND P0, PT, R15, RZ, PT ;  /* 0x000000ff0f00720c */ /* 0x000fe20003f05270 */
[----:B------:R-:W-:-:S04]  /*a130*/  IMAD.MOV.U32 R7, RZ, RZ, 0x3000 ;  /* 0x00003000ff077424 */ /* 0x000fc800078e00ff */
[----:B------:R1:W-:Y:S08]  /*a140*/  SYNCS.ARRIVE.TRANS64 RZ, [R6+URZ+0x17030], R7 ;  /* 0x0170300706ff79a7 */ /* 0x0003f0000800003f */
[----:B------:R-:W-:Y:S05]  /*a150*/  @!P0 BRA `(.L_x_71) ;  /* 0x0000000000048947 */ /* 0x000fea0003800000 */
[----:B------:R-:W-:Y:S01]  /*a160*/  BPT.TRAP 0x1 ;  /* 0x000000040000795c */ /* 0x000fe20000300000 */
.L_x_71:
[----:B------:R-:W-:Y:S05]  /*a170*/  BSYNC B1 ;  /* 0x0000000000017941 */ /* 0x000fea0003800000 */
.L_x_70:
[----:B------:R-:W-:Y:S01]  /*a180*/  R2UR UR4, R8 ;  /* 0x00000000080472ca */ /* 0x000fe200000e0000 */
[----:B------:R-:W-:Y:S01]  /*a190*/  ULDC.64 UR6, c[0x0][0x198] ;  /* 0x0000660000067ab9 */ /* 0x000fe20000000a00 */
[----:B------:R-:W-:Y:S01]  /*a1a0*/  R2UR UR9, R6 ;  /* 0x00000000060972ca */ /* 0x000fe200000e0000 */
[----:B------:R-:W-:Y:S01]  /*a1b0*/  UIADD3 UR6, UP0, UR6, 0x370, URZ ;  /* 0x0000037006067890 */ /* 0x000fe2000ff1e03f */
[----:B------:R-:W-:Y:S02]  /*a1c0*/  R2UR UR10, R10 ;  /* 0x000000000a0a72ca */ /* 0x000fe400000e0000 */
[----:B------:R-:W-:Y:S01]  /*a1d0*/  R2UR UR14, R2 ;  /* 0x00000000020e72ca */ /* 0x000fe200000e0000 */
[----:B------:R-:W-:Y:S01]  /*a1e0*/  UIADD3.X UR7, URZ, UR7, URZ, UP0, !UPT ;  /* 0x000000073f077290 */ /* 0x000fe200087fe43f */
[----:B------:R-:W-:Y:S02]  /*a1f0*/  R2UR UR15, R3 ;  /* 0x00000000030f72ca */ /* 0x000fe400000e0000 */
[----:B------:R-:W-:-:S02]  /*a200*/  R2UR UR11, R9 ;  /* 0x00000000090b72ca */ /* 0x000fc400000e0000 */
[----:B------:R-:W-:Y:S01]  /*a210*/  PLOP3.LUT P0, PT, PT, PT, PT, 0x80, 0x0 ;  /* 0x000000000000781c */ /* 0x000fe20003f0f070 */
[----:B------:R-:W-:Y:S02]  /*a220*/  UIADD3 UR8, UR4, 0x10c00, URZ ;  /* 0x00010c0004087890 */ /* 0x000fe4000fffe03f */
[----:B------:R-:W-:-:S12]  /*a230*/  UIADD3 UR9, UR9, 0x17030, URZ ;  /* 0x0001703009097890 */ /* 0x000fd8000fffe03f */
.L_x_72:
[----:B------:R-:W-:-:S13]  /*a240*/  @P0 ELECT P1, URZ, PT ;  /* 0x00000000003f082f */ /* 0x000fda0003820000 */
[----:B------:R-:W-:Y:S01]  /*a250*/  @P1 R2UR UR13, R16 ;  /* 0x00000000100d12ca */ /* 0x000fe200000e0000 */
[----:B------:R-:W-:Y:S01]  /*a260*/  UMOV UR12, UR36 ;  /* 0x00000024000c7c82 */ /* 0x000fe20008000000 */
[----:B------:R-:W-:-:S11]  /*a270*/  @P1 PLOP3.LUT P0, PT, P1, PT, PT, 0x8, 0x0 ;  /* 0x000000000000181c */ /* 0x000fd60000f0e170 */
[----:B------:R2:W-:Y:S01]  /*a280*/  UTMALDG.4D [UR8], [UR6], desc[UR14] ;  /* 0x00000e08060075b4 */ /* 0x0005e20008019000 */
[----:B------:R-:W-:Y:S01]  /*a290*/  PLOP3.LUT P1, PT, PT, PT, PT, 0x8, 0x0 ;  /* 0x000000000000781c */ /* 0x000fe20003f2e170 */
[----:B--2---:R-:W-:-:S12]  /*a2a0*/  @P0 BRA.U.ANY `(.L_x_72) ;  /* 0xfffffffd00e40947 */ /* 0x004fd8000393ffff */
[----:B------:R-:W-:Y:S01]  /*a2b0*/  R2UR UR10, R11 ;  /* 0x000000000b0a72ca */ /* 0x000fe200000e0000 */
[----:B------:R-:W-:Y:S01]  /*a2c0*/  UIADD3 UR8, UR4, 0x11c00, URZ ;  /* 0x00011c0004087890 */ /* 0x000fe2000fffe03f */
[----:B------:R-:W-:Y:S02]  /*a2d0*/  R2UR UR14, R2 ;  /* 0x00000000020e72ca */ /* 0x000fe400000e0000 */
[----:B------:R-:W-:Y:S02]  /*a2e0*/  R2UR UR15, R3 ;  /* 0x00000000030f72ca */ /* 0x000fe400000e0000 */
[----:B------:R-:W-:Y:S02]  /*a2f0*/  R2UR UR11, R9 ;  /* 0x00000000090b72ca */ /* 0x000fe400000e0000 */
[----:B------:R-:W-:-:S13]  /*a300*/  PLOP3.LUT P0, PT, PT, PT, PT, 0x80, 0x0 ;  /* 0x000000000000781c */ /* 0x000fda0003f0f070 */
.L_x_73:
        /* <DEDUP_REMOVED lines=13> */
.L_x_74:
[----:B------:R-:W-:-:S13]  /*a3e0*/  @P0 ELECT P1, URZ, PT ;  /* 0x00000000003f082f */ /* 0x000fda0003820000 */
[----:B------:R-:W-:Y:S01]  /*a3f0*/  @P1 R2UR UR13, R16 ;  /* 0x00000000100d12ca */ /* 0x000fe200000e0000 */
[----:B------:R-:W-:Y:S01]  /*a400*/  UMOV UR12, UR36 ;  /* 0x00000024000c7c82 */ /* 0x000fe20008000000 */
[----:B------:R-:W-:-:S11]  /*a410*/  @P1 PLOP3.LUT P0, PT, P1, PT, PT, 0x8, 0x0 ;  /* 0x000000000000181c */ /* 0x000fd60000f0e170 */
[----:B------:R2:W-:Y:S01]  /*a420*/  UTMALDG.4D [UR8], [UR6], desc[UR14] ;  /* 0x00000e08060075b4 */ /* 0x0005e20008019000 */
[----:B------:R-:W-:Y:S01]  /*a430*/  PLOP3.LUT P1, PT, PT, PT, PT, 0x8, 0x0 ;  /* 0x000000000000781c */ /* 0x000fe20003f2e170 */
[----:B--2---:R-:W-:-:S12]  /*a440*/  @P0 BRA.U.ANY `(.L_x_74) ;  /* 0xfffffffd00e40947 */ /* 0x004fd8000393ffff */
.L_x_61:
[----:B------:R-:W-:Y:S05]  /*a450*/  BSYNC B0 ;  /* 0x0000000000007941 */ /* 0x000fea0003800000 */
.L_x_60:
[----:B------:R-:W-:-:S13]  /*a460*/  ISETP.NE.AND P0, PT, R20, 0x3, PT ;  /* 0x000000031400780c */ /* 0x000fda0003f05270 */
[----:B------:R-:W-:Y:S05]  /*a470*/  @!P0 BRA `(.L_x_75) ;  /* 0x0000000000048947 */ /* 0x000fea0003800000 */
[----:B------:R-:W-:Y:S01]  /*a480*/  BPT.TRAP 0x1 ;  /* 0x000000040000795c */ /* 0x000fe20000300000 */
.L_x_75:
[----:B------:R-:W-:Y:S02]  /*a490*/  LOP3.LUT R2, R4, 0x1, RZ, 0x3c, !PT ;  /* 0x0000000104027812 */ /* 0x000fe400078e3cff */
[----:B------:R-:W-:Y:S02]  /*a4a0*/  LEA R3, R5, UR38, 0x3 ;  /* 0x0000002605037c11 */ /* 0x000fe4000f8e18ff */
[----:B------:R-:W-:Y:S02]  /*a4b0*/  SHF.L.U32 R2, R2, 0x1f, RZ ;  /* 0x0000001f02027819 */ /* 0x000fe400000006ff */
[----:B------:R-:W-:Y:S02]  /*a4c0*/  ISETP.NE.AND P1, PT, R21, 0x3, PT ;  /* 0x000000031500780c */ /* 0x000fe40003f25270 */
[----:B------:R-:W2:Y:S02]  /*a4d0*/  SYNCS.PHASECHK.TRANS64.TRYWAIT P0, [R3+URZ+0x17070], R2 ;  /* 0x01707002030075a7 */ /* 0x000ea4000800017f */
[----:B--2---:R-:W-:Y:S09]  /*a4e0*/  @!P0 BRA `(.L_x_76) ;  /* 0x0000001400488947 */ /* 0x004ff20003800000 */
.L_x_117:
[----:B------:R-:W-:Y:S05]  /*a4f0*/  @!P1 BRA `(.L_x_77) ;  /* 0x0000000000049947 */ /* 0x000fea0003800000 */
[----:B------:R-:W-:Y:S01]  /*a500*/  BPT.TRAP 0x1 ;  /* 0x000000040000795c */ /* 0x000fe20000300000 */
.L_x_77:
[----:B--2---:R-:W-:Y:S01]  /*a510*/  SHF.L.U32 R2, R4, 0x1f, RZ ;  /* 0x0000001f04027819 */ /* 0x004fe200000006ff */
[----:B------:R-:W-:-:S03]  /*a520*/  IMAD R10, R5, 0x3000, RZ ;  /* 0x00003000050a7824 */ /* 0x000fc600078e02ff */
[----:B------:R-:W2:Y:S02]  /*a530*/  SYNCS.PHASECHK.TRANS64.TRYWAIT P0, [R3+URZ+0x17060], R2 ;  /* 0x01706002030075a7 */ /* 0x000ea4000800017f */
[----:B--2---:R-:W-:Y:S05]  /*a540*/  @!P0 BRA `(.L_x_78) ;  /* 0x0000001400448947 */ /* 0x004fea0003800000 */
.L_x_118:
[C---:B--2---:R-:W-:Y:S01]  /*a550*/  LOP3.LUT R2, R10.reuse, R25, RZ, 0xfc, !PT ;  /* 0x000000190a027212 */ /* 0x044fe200078efcff */
[----:B------:R-:W-:Y:S05]  /*a560*/  WARPSYNC.ALL ;  /* 0x0000000000007948 */ /* 0x000fea0003800000 */
[----:B-1----:R-:W1:Y:S01]  /*a570*/  LDSM.16.MT88.4 R4, [R2+UR38+0x6400] ;  /* 0x006400260204783b */ /* 0x002e620008004200 */
[----:B------:R-:W-:-:S05]  /*a580*/  LOP3.LUT R14, R10, R23, RZ, 0xfc, !PT ;  /* 0x000000170a0e7212 */ /* 0x000fca00078efcff */
[----:B------:R-:W-:Y:S01]  /*a590*/  VIADD R14, R14, UR38 ;  /* 0x000000260e0e7c36 */ /* 0x000fe20008000000 */
[C-C-:B-1----:R-:W-:Y:S02]  /*a5a0*/  PRMT R8, R4.reuse, 0x6420, R5.reuse ;  /* 0x0000642004087816 */ /* 0x142fe40000000005 */
[----:B------:R-:W-:Y:S02]  /*a5b0*/  PRMT R9, R4, 0x7531, R5 ;  /* 0x0000753104097816 */ /* 0x000fe40000000005 */
[C-C-:B------:R-:W-:Y:S02]  /*a5c0*/  PRMT R10, R6.reuse, 0x6420, R7.reuse ;  /* 0x00006420060a7816 */ /* 0x140fe40000000007 */
[----:B------:R-:W-:-:S05]  /*a5d0*/  PRMT R11, R6, 0x7531, R7 ;  /* 0x00007531060b7816 */ /* 0x000fca0000000007 */
[----:B------:R-:W-:Y:S04]  /*a5e0*/  STSM.16.M88.4 [R14+0x400], R8 ;  /* 0x000400080e007844 */ /* 0x000fe80000000200 */
[----:B------:R-:W1:Y:S02]  /*a5f0*/  LDSM.16.MT88.4 R4, [R2+UR38+0x7400] ;  /* 0x007400260204783b */ /* 0x000e640008004200 */
[C-C-:B-1----:R-:W-:Y:S02]  /*a600*/  PRMT R8, R4.reuse, 0x6420, R5.reuse ;  /* 0x0000642004087816 */ /* 0x142fe40000000005 */
[----:B------:R-:W-:Y:S02]  /*a610*/  PRMT R9, R4, 0x7531, R5 ;  /* 0x0000753104097816 */ /* 0x000fe40000000005 */
[----:B------:R-:W-:-:S02]  /*a620*/  PRMT R10, R6, 0x6420, R7 ;  /* 0x00006420060a7816 */ /* 0x000fc40000000007 */
[----:B------:R-:W-:-:S05]  /*a630*/  PRMT R11, R6, 0x7531, R7 ;  /* 0x00007531060b7816 */ /* 0x000fca0000000007 */
[----:B------:R-:W-:Y:S04]  /*a640*/  STSM.16.M88.4 [R14+0x1400], R8 ;  /* 0x001400080e007844 */ /* 0x000fe80000000200 */
[----:B------:R-:W1:Y:S02]  /*a650*/  LDSM.16.MT88.4 R4, [R2+UR38+0x8400] ;  /* 0x008400260204783b */ /* 0x000e640008004200 */
[C-C-:B-1----:R-:W-:Y:S02]  /*a660*/  PRMT R8, R4.reuse, 0x6420, R5.reuse ;  /* 0x0000642004087816 */ /* 0x142fe40000000005 */
[----:B------:R-:W-:Y:S02]  /*a670*/  PRMT R9, R4, 0x7531, R5 ;  /* 0x0000753104097816 */ /* 0x000fe40000000005 */
[----:B------:R-:W-:-:S02]  /*a680*/  PRMT R10, R6, 0x6420, R7 ;  /* 0x00006420060a7816 */ /* 0x000fc40000000007 */
[----:B------:R-:W-:-:S05]  /*a690*/  PRMT R11, R6, 0x7531, R7 ;  /* 0x00007531060b7816 */ /* 0x000fca0000000007 */
[----:B------:R1:W-:Y:S04]  /*a6a0*/  STSM.16.M88.4 [R14+0x2400], R8 ;  /* 0x002400080e007844 */ /* 0x0003e80000000200 */
[----:B------:R-:W2:Y:S01]  /*a6b0*/  LDSM.16.MT88.4 R4, [R2+UR38+0x6c00] ;  /* 0x006c00260204783b */ /* 0x000ea20008004200 */
[----:B-1----:R-:W-:Y:S02]  /*a6c0*/  IADD3 R14, R24, 0x400, R14 ;  /* 0x00000400180e7810 */ /* 0x002fe40007ffe00e */
[C-C-:B--2---:R-:W-:Y:S02]  /*a6d0*/  PRMT R8, R4.reuse, 0x6420, R5.reuse ;  /* 0x0000642004087816 */ /* 0x144fe40000000005 */
[----:B------:R-:W-:Y:S02]  /*a6e0*/  PRMT R9, R4, 0x7531, R5 ;  /* 0x0000753104097816 */ /* 0x000fe40000000005 */
[----:B------:R-:W-:-:S02]  /*a6f0*/  PRMT R10, R6, 0x6420, R7 ;  /* 0x00006420060a7816 */ /* 0x000fc40000000007 */
[----:B------:R-:W-:-:S05]  /*a700*/  PRMT R11, R6, 0x7531, R7 ;  /* 0x00007531060b7816 */ /* 0x000fca0000000007 */
[----:B------:R-:W-:Y:S04]  /*a710*/  STSM.16.M88.4 [R14], R8 ;  /* 0x000000080e007844 */ /* 0x000fe80000000200 */
        /* <DEDUP_REMOVED lines=11> */
[----:B------:R1:W-:Y:S01]  /*a7d0*/  STSM.16.M88.4 [R14+0x2000], R8 ;  /* 0x002000080e007844 */ /* 0x0003e20000000200 */
[----:B------:R-:W-:Y:S01]  /*a7e0*/  @!PT LDS RZ, [RZ] ;  /* 0x00000000fffff984 */ /* 0x000fe20000000800 */
[----:B------:R-:W-:Y:S01]  /*a7f0*/  @!PT LDS RZ, [RZ] ;  /* 0x00000000fffff984 */ /* 0x000fe20000000800 */
[----:B------:R-:W-:Y:S01]  /*a800*/  @!PT LDS RZ, [RZ] ;  /* 0x00000000fffff984 */ /* 0x000fe20000000800 */
[----:B------:R-:W-:Y:S01]  /*a810*/  @!PT LDS RZ, [RZ] ;  /* 0x00000000fffff984 */ /* 0x000fe20000000800 */
[----:B------:R2:W-:Y:S06]  /*a820*/  MEMBAR.ALL.CTA ;  /* 0x0000000000007992 */ /* 0x0005ec0000008000 */
[----:B--2---:R-:W2:Y:S01]  /*a830*/  FENCE.VIEW.ASYNC.S ;  /* 0x00000000000073c6 */ /* 0x004ea20000000000 */
[----:B------:R-:W-:Y:S05]  /*a840*/  @!P1 BRA `(.L_x_79) ;  /* 0x0000000000049947 */ /* 0x000fea0003800000 */
[----:B------:R-:W-:Y:S01]  /*a850*/  BPT.TRAP 0x1 ;  /* 0x000000040000795c */ /* 0x000fe20000300000 */
.L_x_79:
[----:B--2---:R2:W-:Y:S01]  /*a860*/  SYNCS.ARRIVE.TRANS64.A1T0 RZ, [R3+URZ+0x17050], RZ ;  /* 0x017050ff03ff79a7 */ /* 0x0045e2000810003f */
[----:B------:R-:W-:Y:S01]  /*a870*/  BAR.SYNC.DEFER_BLOCKING 0x2, 0x80 ;  /* 0x0082000000007b1d */ /* 0x000fe20000010000 */
[----:B------:R-:W-:Y:S01]  /*a880*/  ISETP.NE.AND P0, PT, R26, RZ, PT ;  /* 0x000000ff1a00720c */ /* 0x000fe20003f05270 */
[----:B------:R-:W-:Y:S02]  /*a890*/  IMAD.MOV.U32 R5, RZ, RZ, R12 ;  /* 0x000000ffff057224 */ /* 0x000fe400078e000c */
[----:B------:R-:W-:-:S10]  /*a8a0*/  IMAD.MOV.U32 R4, RZ, RZ, R13 ;  /* 0x000000ffff047224 */ /* 0x000fd400078e000d */
[----:B------:R-:W-:-:S05]  /*a8b0*/  @!P0 VIADD R2, R3, 0x17080 ;  /* 0x0001708003028836 */ /* 0x000fca0000000000 */
[----:B------:R-:W-:-:S04]  /*a8c0*/  @!P0 PRMT R2, RZ, 0x654, R2 ;  /* 0x00000654ff028816 */ /* 0x000fc80000000002 */
[----:B------:R2:W-:Y:S01]  /*a8d0*/  @!P0 SYNCS.ARRIVE.TRANS64.RED.A1T0 RZ, [R2+URZ], RZ ;  /* 0x000000ff02ff89a7 */ /* 0x0005e2000810043f */
[C---:B------:R-:W-:Y:S01]  /*a8e0*/  ISETP.GT.AND P0, PT, R0.reuse, UR40, PT ;  /* 0x0000002800007c0c */ /* 0x040fe2000bf04270 */
[----:B------:R-:W-:-:S12]  /*a8f0*/  VIADD R0, R0, 0xffffffff ;  /* 0xffffffff00007836 */ /* 0x000fd80000000000 */
[----:B--2---:R-:W-:Y:S05]  /*a900*/  @P0 BRA `(.L_x_80) ;  /* 0xfffffff000700947 */ /* 0x004fea000383ffff */
[----:B------:R-:W-:Y:S05]  /*a910*/  BRA `(.L_x_81) ;  /* 0x0000000000047947 */ /* 0x000fea0003800000 */
.L_x_59:
[----:B------:R-:W-:-:S07]  /*a920*/  IMAD.MOV.U32 R12, RZ, RZ, RZ ;  /* 0x000000ffff0c7224 */ /* 0x000fce00078e00ff */
.L_x_81:
[----:B------:R-:W-:-:S04]  /*a930*/  ULOP3.LUT UR4, UR41, 0x1, URZ, 0xfc, !UPT ;  /* 0x0000000129047892 */ /* 0x000fc8000f8efc3f */
[----:B------:R-:W-:-:S06]  /*a940*/  UISETP.NE.AND UP0, UPT, UR4, 0x3, UPT ;  /* 0x000000030400788c */ /* 0x000fcc000bf05270 */
[----:B------:R-:W-:-:S13]  /*a950*/  PLOP3.LUT P0, PT, PT, PT, UP0, 0x80, 0x0 ;  /* 0x000000000000781c */ /* 0x000fda0003f0f008 */
[----:B------:R-:W-:Y:S05]  /*a960*/  @!P0 BRA `(.L_x_82) ;  /* 0x0000000000048947 */ /* 0x000fea0003800000 */
[----:B------:R-:W-:Y:S01]  /*a970*/  BPT.TRAP 0x1 ;  /* 0x000000040000795c */ /* 0x000fe20000300000 */
.L_x_82:
[----:B01----:R-:W-:Y:S01]  /*a980*/  LOP3.LUT R3, R13, 0x1, RZ, 0x3c, !PT ;  /* 0x000000010d037812 */ /* 0x003fe200078e3cff */
[----:B------:R-:W-:Y:S01]  /*a990*/  BSSY B0, `(.L_x_83) ;  /* 0x0000005000007945 */ /* 0x000fe20003800000 */
[----:B------:R-:W-:Y:S02]  /*a9a0*/  LEA R0, R12, UR38, 0x3 ;  /* 0x000000260c007c11 */ /* 0x000fe4000f8e18ff */
[----:B------:R-:W-:-:S04]  /*a9b0*/  SHF.L.U32 R3, R3, 0x1f, RZ ;  /* 0x0000001f03037819 */ /* 0x000fc800000006ff */
[----:B------:R-:W0:Y:S02]  /*a9c0*/  SYNCS.PHASECHK.TRANS64.TRYWAIT P0, [R0+URZ+0x17070], R3 ;  /* 0x01707003000075a7 */ /* 0x000e24000800017f */
[----:B0-----:R-:W-:Y:S05]  /*a9d0*/  @!P0 BRA `(.L_x_84) ;  /* 0x0000001000348947 */ /* 0x001fea0003800000 */
.L_x_119:
[----:B------:R-:W-:Y:S05]  /*a9e0*/  BSYNC B0 ;  /* 0x0000000000007941 */ /* 0x000fea0003800000 */
.L_x_83:
[----:B------:R-:W-:-:S06]  /*a9f0*/  ULOP3.LUT UR4, UR41, 0x2, URZ, 0xfc, !UPT ;  /* 0x0000000229047892 */ /* 0x000fcc000f8efc3f */
[----:B------:R-:W-:-:S05]  /*aa00*/  IMAD.U32 R2, RZ, RZ, UR4 ;  /* 0x00000004ff027e24 */ /* 0x000fca000f8e00ff */
[----:B------:R-:W-:-:S13]  /*aa10*/  ISETP.NE.AND P1, PT, R2, 0x3, PT ;  /* 0x000000030200780c */ /* 0x000fda0003f25270 */
[----:B------:R-:W-:Y:S05]  /*aa20*/  @!P1 BRA `(.L_x_85) ;  /* 0x0000000000049947 */ /* 0x000fea0003800000 */
[----:B------:R-:W-:Y:S01]  /*aa30*/  BPT.TRAP 0x1 ;  /* 0x000000040000795c */ /* 0x000fe20000300000 */
.L_x_85:
[----:B0-----:R-:W-:Y:S01]  /*aa40*/  SHF.L.U32 R3, R13, 0x1f, RZ ;  /* 0x0000001f0d037819 */ /* 0x001fe200000006ff */
[----:B------:R-:W-:-:S03]  /*aa50*/  IMAD R2, R12, 0x3000, RZ ;  /* 0x000030000c027824 */ /* 0x000fc600078e02ff */
[----:B------:R-:W0:Y:S02]  /*aa60*/  SYNCS.PHASECHK.TRANS64.TRYWAIT P0, [R0+URZ+0x17060], R3 ;  /* 0x01706003000075a7 */ /* 0x000e24000800017f */
[----:B------:R-:W-:Y:S01]  /*aa70*/  LOP3.LUT R25, R2, R25, RZ, 0xfc, !PT ;  /* 0x0000001902197212 */ /* 0x000fe200078efcff */
[----:B0-----:R-:W-:Y:S06]  /*aa80*/  @!P0 BRA `(.L_x_86) ;  /* 0x00000010001c8947 */ /* 0x001fec0003800000 */
.L_x_120:
[----:B------:R-:W-:Y:S05]  /*aa90*/  WARPSYNC.ALL ;  /* 0x0000000000007948 */ /* 0x000fea0003800000 */
[----:B------:R-:W1:Y:S01]  /*aaa0*/  LDSM.16.MT88.4 R4, [R25+UR38+0x6400] ;  /* 0x006400261904783b */ /* 0x000e620008004200 */
        /* <DEDUP_REMOVED lines=46> */
.L_x_87:
[----:B--2---:R0:W-:Y:S01]  /*ad90*/  SYNCS.ARRIVE.TRANS64.A1T0 RZ, [R0+URZ+0x17050], RZ ;  /* 0x017050ff00ff79a7 */ /* 0x0041e2000810003f */
[----:B------:R-:W-:Y:S01]  /*ada0*/  BAR.SYNC.DEFER_BLOCKING 0x2, 0x80 ;  /* 0x0082000000007b1d */ /* 0x000fe20000010000 */
[----:B------:R-:W-:-:S13]  /*adb0*/  ISETP.NE.AND P0, PT, R26, RZ, PT ;  /* 0x000000ff1a00720c */ /* 0x000fda0003f05270 */
[----:B-1----:R-:W-:Y:S02]  /*adc0*/  @!P0 VIADD R2, R0, 0x17080 ;  /* 0x0001708000028836 */ /* 0x002fe40000000000 */
[----:B0-----:R-:W-:-:S03]  /*add0*/  VIADD R0, R12, 0x1 ;  /* 0x000000010c007836 */ /* 0x001fc60000000000 */
[----:B------:R-:W-:-:S04]  /*ade0*/  @!P0 PRMT R2, RZ, 0x654, R2 ;  /* 0x00000654ff028816 */ /* 0x000fc80000000002 */
[----:B------:R0:W-:Y:S01]  /*adf0*/  @!P0 SYNCS.ARRIVE.TRANS64.RED.A1T0 RZ, [R2+URZ], RZ ;  /* 0x000000ff02ff89a7 */ /* 0x0001e2000810043f */
[----:B------:R-:W-:-:S04]  /*ae00*/  ISETP.NE.AND P0, PT, R0, 0x2, PT ;  /* 0x000000020000780c */ /* 0x000fc80003f05270 */
[----:B------:R-:W-:Y:S02]  /*ae10*/  SEL R4, RZ, 0x1, P0 ;  /* 0x00000001ff047807 */ /* 0x000fe40000000000 */
[----:B------:R-:W-:Y:S01]  /*ae20*/  SEL R0, R0, RZ, P0 ;  /* 0x000000ff00007207 */ /* 0x000fe20000000000 */
[----:B0-----:R-:W-:Y:S01]  /*ae30*/  IMAD.MOV.U32 R2, RZ, RZ, RZ ;  /* 0x000000ffff027224 */ /* 0x001fe200078e00ff */
[----:B------:R-:W-:-:S07]  /*ae40*/  LOP3.LUT R13, R13, R4, RZ, 0x3c, !PT ;  /* 0x000000040d0d7212 */ /* 0x000fce00078e3cff */
.L_x_40:
[----:B------:R-:W0:Y:S01]  /*ae50*/  S2R R4, SR_CgaCtaId ;  /* 0x0000000000047919 */ /* 0x000e220000008800 */
[----:B------:R-:W-:Y:S02]  /*ae60*/  MOV R3, 0x400 ;  /* 0x0000040000037802 */ /* 0x000fe40000000f00 */
[----:B------:R-:W-:Y:S02]  /*ae70*/  SHF.L.U32 R2, R2, 0x1f, RZ ;  /* 0x0000001f02027819 */ /* 0x000fe400000006ff */
[----:B0-----:R-:W-:-:S04]  /*ae80*/  LEA R9, R4, R3, 0x18 ;  /* 0x0000000304097211 */ /* 0x001fc800078ec0ff */
[----:B------:R-:W0:Y:S02]  /*ae90*/  SYNCS.PHASECHK.TRANS64.TRYWAIT P0, [R9+URZ+0x17020], R2 ;  /* 0x01702002090075a7 */ /* 0x000e24000800017f */
[----:B0-----:R-:W-:Y:S05]  /*aea0*/  @!P0 BRA `(.L_x_88) ;  /* 0x0000000c00288947 */ /* 0x001fea0003800000 */
.L_x_121:
[----:B------:R-:W1:Y:S02]  /*aeb0*/  S2R R3, SR_TID.X ;  /* 0x0000000000037919 */ /* 0x000e640000002100 */
[----:B-1----:R-:W-:-:S04]  /*aec0*/  SHF.R.U32.HI R3, RZ, 0x5, R3 ;  /* 0x00000005ff037819 */ /* 0x002fc80000011603 */
[----:B------:R-:W-:-:S05]  /*aed0*/  LOP3.LUT R3, R3, 0x3, RZ, 0xc0, !PT ;  /* 0x0000000303037812 */ /* 0x000fca00078ec0ff */
[----:B0-----:R-:W0:Y:S02]  /*aee0*/  SHFL.IDX PT, R2, R3, RZ, 0x1f ;  /* 0x00001fff03027589 */ /* 0x001e2400000e0000 */
[----:B0-----:R-:W-:-:S13]  /*aef0*/  ISETP.NE.AND P0, PT, R2, RZ, PT ;  /* 0x000000ff0200720c */ /* 0x001fda0003f05270 */
[----:B------:R-:W-:Y:S05]  /*af00*/  @P0 BRA `(.L_x_10) ;  /* 0x00000000009c0947 */ /* 0x000fea0003800000 */
[----:B------:R-:W-:-:S13]  /*af10*/  ELECT P0, URZ, PT ;  /* 0x00000000003f782f */ /* 0x000fda0003800000 */
[----:B------:R-:W-:Y:S05]  /*af20*/  @!P0 BRA `(.L_x_10) ;  /* 0x0000000000948947 */ /* 0x000fea0003800000 */
[----:B------:R-:W-:-:S06]  /*af30*/  ULOP3.LUT UR4, UR41, 0x2, URZ, 0xfc, !UPT ;  /* 0x0000000229047892 */ /* 0x000fcc000f8efc3f */
[----:B------:R-:W-:-:S05]  /*af40*/  IMAD.U32 R2, RZ, RZ, UR4 ;  /* 0x00000004ff027e24 */ /* 0x000fca000f8e00ff */
[----:B------:R-:W-:-:S13]  /*af50*/  ISETP.NE.AND P0, PT, R2, 0x3, PT ;  /* 0x000000030200780c */ /* 0x000fda0003f05270 */
[----:B------:R-:W-:Y:S05]  /*af60*/  @!P0 BRA `(.L_x_89) ;  /* 0x0000000000048947 */ /* 0x000fea0003800000 */
[----:B------:R-:W-:Y:S01]  /*af70*/  BPT.TRAP 0x1 ;  /* 0x000000040000795c */ /* 0x000fe20000300000 */
.L_x_89:
[----:B------:R-:W-:Y:S01]  /*af80*/  VIADD R7, R9, 0x17040 ;  /* 0x0001704009077836 */ /* 0x000fe20000000000 */
[----:B------:R-:W-:Y:S01]  /*af90*/  SHF.L.U32 R3, R13, 0x1f, RZ ;  /* 0x0000001f0d037819 */ /* 0x000fe200000006ff */
[C---:B------:R-:W-:Y:S02]  /*afa0*/  VIADD R2, R0.reuse, 0x1 ;  /* 0x0000000100027836 */ /* 0x040fe40000000000 */
[----:B------:R-:W-:-:S03]  /*afb0*/  IMAD R6, R0, 0x8, R7 ;  /* 0x0000000800067824 */ /* 0x000fc600078e0207 */
[C---:B------:R-:W-:Y:S01]  /*afc0*/  ISETP.NE.AND P2, PT, R2.reuse, 0x2, PT ;  /* 0x000000020200780c */ /* 0x040fe20003f45270 */
[----:B------:R-:W0:Y:S03]  /*afd0*/  SYNCS.PHASECHK.TRANS64.TRYWAIT P1, [R6+URZ], R3 ;  /* 0x00000003060075a7 */ /* 0x000e26000802017f */
[----:B------:R-:W-:Y:S02]  /*afe0*/  SEL R4, RZ, 0x1, P2 ;  /* 0x00000001ff047807 */ /* 0x000fe40001000000 */
[----:B------:R-:W-:Y:S02]  /*aff0*/  SEL R5, R2, RZ, P2 ;  /* 0x000000ff02057207 */ /* 0x000fe40001000000 */
[----:B------:R-:W-:-:S03]  /*b000*/  LOP3.LUT R2, R13, R4, RZ, 0x3c, !PT ;  /* 0x000000040d027212 */ /* 0x000fc600078e3cff */
[----:B------:R-:W-:Y:S01]  /*b010*/  IMAD R7, R5, 0x8, R7 ;  /* 0x0000000805077824 */ /* 0x000fe200078e0207 */
[----:B------:R-:W-:Y:S01]  /*b020*/  SHF.L.U32 R2, R2, 0x1f, RZ ;  /* 0x0000001f02027819 */ /* 0x000fe200000006ff */
[----:B0-----:R-:W-:Y:S06]  /*b030*/  @!P1 BRA `(.L_x_90) ;  /* 0x0000000800d89947 */ /* 0x001fec0003800000 */
.L_x_122:
[----:B------:R-:W1:Y:S02]  /*b040*/  SYNCS.PHASECHK.TRANS64.TRYWAIT P1, [R7+URZ], R2 ;  /* 0x00000002070075a7 */ /* 0x000e64000802017f */
[----:B-1----:R-:W-:Y:S05]  /*b050*/  @!P1 BRA `(.L_x_91) ;  /* 0x0000000800e49947 */ /* 0x002fea0003800000 */
.L_x_123:
[----:B------:R-:W-:Y:S05]  /*b060*/  @!P0 BRA `(.L_x_92) ;  /* 0x0000000000048947 */ /* 0x000fea0003800000 */
[----:B------:R-:W-:Y:S01]  /*b070*/  BPT.TRAP 0x1 ;  /* 0x000000040000795c */ /* 0x000fe20000300000 */
.L_x_92:
[----:B------:R-:W-:-:S04]  /*b080*/  IMAD R0, R0, 0x8, R9 ;  /* 0x0000000800007824 */ /* 0x000fc800078e0209 */
[----:B------:R-:W2:Y:S02]  /*b090*/  SYNCS.PHASECHK.TRANS64.TRYWAIT P1, [R0+URZ+0x17060], R3 ;  /* 0x01706003000075a7 */ /* 0x000ea4000802017f */
[----:B--2---:R-:W-:Y:S05]  /*b0a0*/  @!P1 BRA `(.L_x_93) ;  /* 0x0000000800e49947 */ /* 0x004fea0003800000 */
.L_x_124:
[----:B------:R-:W-:Y:S05]  /*b0b0*/  @!P0 BRA `(.L_x_94) ;  /* 0x0000000000048947 */ /* 0x000fea0003800000 */
[----:B------:R-:W-:Y:S01]  /*b0c0*/  BPT.TRAP 0x1 ;  /* 0x000000040000795c */ /* 0x000fe20000300000 */
.L_x_94:
[----:B------:R-:W-:-:S04]  /*b0d0*/  IMAD R5, R5, 0x8, R9 ;  /* 0x0000000805057824 */ /* 0x000fc800078e0209 */
[----:B------:R-:W3:Y:S02]  /*b0e0*/  SYNCS.PHASECHK.TRANS64.TRYWAIT P1, [R5+URZ+0x17060], R2 ;  /* 0x01706002050075a7 */ /* 0x000ee4000802017f */
[----:B---3--:R-:W-:Y:S05]  /*b0f0*/  @!P1 BRA `(.L_x_95) ;  /* 0x0000000800e49947 */ /* 0x008fea0003800000 */
.L_x_125:
[----:B------:R-:W-:Y:S05]  /*b100*/  @!P0 BRA `(.L_x_96) ;  /* 0x0000000000048947 */ /* 0x000fea0003800000 */
[----:B------:R-:W-:Y:S01]  /*b110*/  BPT.TRAP 0x1 ;  /* 0x000000040000795c */ /* 0x000fe20000300000 */
.L_x_96:
[----:B------:R-:W4:Y:S02]  /*b120*/  SYNCS.PHASECHK.TRANS64.TRYWAIT P0, [R0+URZ+0x17080], R3 ;  /* 0x01708003000075a7 */ /* 0x000f24000800017f */
[----:B----4-:R-:W-:Y:S05]  /*b130*/  @!P0 BRA `(.L_x_97) ;  /* 0x0000000800e88947 */ /* 0x010fea0003800000 */
.L_x_98:
[----:B------:R0:W0:Y:S02]  /*b140*/  SYNCS.PHASECHK.TRANS64.TRYWAIT P0, [R5+URZ+0x17080], R2 ;  /* 0x01708002050075a7 */ /* 0x000024000800017f */
[----:B0-----:R-:W-:Y:S05]  /*b150*/  @!P0 NANOSLEEP.SYNCS 0x989680 ;  /* 0x009896800000895d */ /* 0x001fea0003900000 */
[----:B------:R-:W0:Y:S02]  /*b160*/  @!P0 SYNCS.PHASECHK.TRANS64 P0, [R5+URZ+0x17080], R2 ;  /* 0x01708002050085a7 */ /* 0x000e24000800007f */
[----:B0-----:R-:W-:Y:S05]  /*b170*/  @!P0 BRA `(.L_x_98) ;  /* 0xfffffffc00f08947 */ /* 0x001fea000383ffff */
.L_x_10:
[----:B------:R-:W-:Y:S05]  /*b180*/  BSYNC B6 ;  /* 0x0000000000067941 */ /* 0x000fea0003800000 */
.L_x_7:
[----:B------:R-:W-:Y:S05]  /*b190*/  EXIT ;  /* 0x000000000000794d */ /* 0x000fea0003800000 */
.L_x_14:
[----:B0-----:R-:W-:-:S04]  /*b1a0*/  IMAD.U32 R3, RZ, RZ, UR38 ;  /* 0x00000026ff037e24 */ /* 0x001fc8000f8e00ff */
[----:B------:R0:W1:Y:S03]  /*b1b0*/  SYNCS.PHASECHK.TRANS64.TRYWAIT P0, [R3+URZ+0x17000], R0 ;  /* 0x01700000030075a7 */ /* 0x000066000800017f */
[----:B-1----:R-:W-:Y:S05]  /*b1c0*/  @!P0 NANOSLEEP.SYNCS 0x989680 ;  /* 0x009896800000895d */ /* 0x002fea0003900000 */
[----:B------:R-:W1:Y:S02]  /*b1d0*/  @!P0 SYNCS.PHASECHK.TRANS64 P0, [R3+URZ+0x17000], R0 ;  /* 0x01700000030085a7 */ /* 0x000e64000800007f */
[----:B-1----:R-:W-:Y:S05]  /*b1e0*/  @!P0 BRA `(.L_x_14) ;  /* 0xfffffffc00ec8947 */ /* 0x002fea000383ffff */
[----:B------:R-:W-:Y:S05]  /*b1f0*/  BRA `(.L_x_99) ;  /* 0xffffff6000e87947 */ /* 0x000fea000383ffff */
.L_x_18:
[----:B0-----:R-:W-:-:S04]  /*b200*/  IMAD.U32 R3, RZ, RZ, UR38 ;  /* 0x00000026ff037e24 */ /* 0x001fc8000f8e00ff */
[----:B------:R0:W2:Y:S03]  /*b210*/  SYNCS.PHASECHK.TRANS64.TRYWAIT P2, [R3+URZ+0x17030], R0 ;  /* 0x01703000030075a7 */ /* 0x0000a6000804017f */
[----:B--2---:R-:W-:Y:S05]  /*b220*/  @!P2 NANOSLEEP.SYNCS 0x989680 ;  /* 0x009896800000a95d */ /* 0x004fea0003900000 */
[----:B------:R-:W2:Y:S02]  /*b230*/  @!P2 SYNCS.PHASECHK.TRANS64 P2, [R3+URZ+0x17030], R0 ;  /* 0x017030000300a5a7 */ /* 0x000ea4000804007f */
[----:B--2---:R-:W-:Y:S05]  /*b240*/  @!P2 BRA `(.L_x_18) ;  /* 0xfffffffc00eca947 */ /* 0x004fea000383ffff */
[----:B------:R-:W-:Y:S05]  /*b250*/  BRA `(.L_x_17) ;  /* 0xffffff6400047947 */ /* 0x000fea000383ffff */
.L_x_23:
[----:B-1----:R-:W-:-:S04]  /*b260*/  IMAD.U32 R5, RZ, RZ, UR21 ;  /* 0x00000015ff057e24 */ /* 0x002fc8000f8e00ff */
[----:B------:R1:W2:Y:S03]  /*b270*/  SYNCS.PHASECHK.TRANS64.TRYWAIT P2, [R5+URZ+0x17030], R4 ;  /* 0x01703004050075a7 */ /* 0x0002a6000804017f */
[----:B--2---:R-:W-:Y:S05]  /*b280*/  @!P2 NANOSLEEP.SYNCS 0x989680 ;  /* 0x009896800000a95d */ /* 0x004fea0003900000 */
[----:B------:R-:W2:Y:S02]  /*b290*/  @!P2 SYNCS.PHASECHK.TRANS64 P2, [R5+URZ+0x17030], R4 ;  /* 0x017030040500a5a7 */ /* 0x000ea4000804007f */
[----:B--2---:R-:W-:Y:S05]  /*b2a0*/  @!P2 BRA `(.L_x_23) ;  /* 0xfffffffc00eca947 */ /* 0x004fea000383ffff */
[----:B------:R-:W-:Y:S05]  /*b2b0*/  BRA `(.L_x_22) ;  /* 0xffffff8400907947 */ /* 0x000fea000383ffff */
.L_x_27:
[----:B-1----:R-:W-:-:S04]  /*b2c0*/  IMAD.U32 R5, RZ, RZ, UR14 ;  /* 0x0000000eff057e24 */ /* 0x002fc8000f8e00ff */
[----:B------:R1:W2:Y:S03]  /*b2d0*/  SYNCS.PHASECHK.TRANS64.TRYWAIT P2, [R5+URZ+0x17050], R4 ;  /* 0x01705004050075a7 */ /* 0x0002a6000804017f */
[----:B--2---:R-:W-:Y:S05]  /*b2e0*/  @!P2 NANOSLEEP.SYNCS 0x989680 ;  /* 0x009896800000a95d */ /* 0x004fea0003900000 */
[----:B------:R-:W2:Y:S02]  /*b2f0*/  @!P2 SYNCS.PHASECHK.TRANS64 P2, [R5+URZ+0x17050], R4 ;  /* 0x017050040500a5a7 */ /* 0x000ea4000804007f */
[----:B--2---:R-:W-:Y:S05]  /*b300*/  @!P2 BRA `(.L_x_27) ;  /* 0xfffffffc00eca947 */ /* 0x004fea000383ffff */
[----:B------:R-:W-:Y:S05]  /*b310*/  BRA `(.L_x_26) ;  /* 0xffffff8800e87947 */ /* 0x000fea000383ffff */
.L_x_33:
[----:B-1----:R-:W-:-:S04]  /*b320*/  IMAD.U32 R3, RZ, RZ, UR16 ;  /* 0x00000010ff037e24 */ /* 0x002fc8000f8e00ff */
[----:B------:R1:W2:Y:S03]  /*b330*/  SYNCS.PHASECHK.TRANS64.TRYWAIT P1, [R3+URZ+0x17050], R2 ;  /* 0x01705002030075a7 */ /* 0x0002a6000802017f */
[----:B--2---:R-:W-:Y:S05]  /*b340*/  @!P1 NANOSLEEP.SYNCS 0x989680 ;  /* 0x009896800000995d */ /* 0x004fea0003900000 */
[----:B------:R-:W2:Y:S02]  /*b350*/  @!P1 SYNCS.PHASECHK.TRANS64 P1, [R3+URZ+0x17050], R2 ;  /* 0x01705002030095a7 */ /* 0x000ea4000802007f */
[----:B--2---:R-:W-:Y:S05]  /*b360*/  @!P1 BRA `(.L_x_33) ;  /* 0xfffffffc00ec9947 */ /* 0x004fea000383ffff */
[----:B------:R-:W-:Y:S05]  /*b370*/  BRA `(.L_x_32) ;  /* 0xffffffa0003c7947 */ /* 0x000fea000383ffff */
.L_x_46:
[----:B------:R-:W-:Y:S02]  /*b380*/  IMAD.MOV.U32 R13, RZ, RZ, R17 ;  /* 0x000000ffff0d7224 */ /* 0x000fe400078e0011 */
[----:B------:R-:W-:Y:S02]  /*b390*/  IMAD.MOV.U32 R12, RZ, RZ, RZ ;  /* 0x000000ffff0c7224 */ /* 0x000fe400078e00ff */
[----:B------:R-:W-:Y:S02]  /*b3a0*/  IMAD.MOV.U32 R11, RZ, RZ, 0x1f ;  /* 0x0000001fff0b7424 */ /* 0x000fe400078e00ff */
[----:B------:R-:W-:-:S07]  /*b3b0*/  IMAD.MOV.U32 R15, RZ, RZ, -0x1 ;  /* 0xffffffffff0f7424 */ /* 0x000fce00078e00ff */
[----:B------:R-:W-:Y:S05]  /*b3c0*/  WARPSYNC.COLLECTIVE R15, `(.L_x_100) ;  /* 0x000000000f087348 */ /* 0x000fea0003c00000 */
[----:B------:R0:W1:Y:S02]  /*b3d0*/  SHFL.IDX P6, R14, R13, R12, R11 ;  /* 0x0000000c0d0e7389 */ /* 0x00006400000c000b */
[----:B01----:R-:W-:Y:S01]  /*b3e0*/  ENDCOLLECTIVE ;  /* 0x000000000000791b */ /* 0x003fe20003800000 */
.L_x_100:
[----:B------:R-:W-:Y:S05]  /*b3f0*/  BRA `(.L_x_101) ;  /* 0xffffffd400807947 */ /* 0x000fea000383ffff */
.L_x_48:
[----:B------:R-:W-:Y:S01]  /*b400*/  BSSY B0, `(.L_x_102) ;  /* 0x0000006000007945 */ /* 0x000fe20003800000 */
[----:B------:R-:W-:-:S07]  /*b410*/  IMAD.MOV.U32 R15, RZ, RZ, -0x1 ;  /* 0xffffffffff0f7424 */ /* 0x000fce00078e00ff */
[----:B0-----:R-:W-:Y:S05]  /*b420*/  WARPSYNC.COLLECTIVE R15, `(.L_x_103) ;  /* 0x000000000f0c7348 */ /* 0x001fea0003c00000 */
[----:B------:R-:W-:Y:S02]  /*b430*/  ELECT P6, UR62, PT ;  /* 0x00000000003e782f */ /* 0x000fe400038c0000 */
[----:B------:R-:W-:Y:S01]  /*b440*/  MOV R14, UR62 ;  /* 0x0000003e000e7c02 */ /* 0x000fe20008000f00 */
[----:B0-----:R-:W-:Y:S10]  /*b450*/  ENDCOLLECTIVE ;  /* 0x000000000000791b */ /* 0x001ff40003800000 */
.L_x_103:
[----:B------:R-:W-:Y:S05]  /*b460*/  BSYNC B0 ;  /* 0x0000000000007941 */ /* 0x000fea0003800000 */
.L_x_102:
[----:B------:R-:W-:Y:S05]  /*b470*/  BRA `(.L_x_104) ;  /* 0xffffffd400887947 */ /* 0x000fea000383ffff */
.L_x_50:
[----:B--2---:R-:W-:-:S04]  /*b480*/  IMAD.U32 R3, RZ, RZ, UR38 ;  /* 0x00000026ff037e24 */ /* 0x004fc8000f8e00ff */
[----:B------:R2:W3:Y:S03]  /*b490*/  SYNCS.PHASECHK.TRANS64.TRYWAIT P0, [R3+URZ+0x17080], R0 ;  /* 0x01708000030075a7 */ /* 0x0004e6000800017f */
[----:B---3--:R-:W-:Y:S05]  /*b4a0*/  @!P0 NANOSLEEP.SYNCS 0x989680 ;  /* 0x009896800000895d */ /* 0x008fea0003900000 */
[----:B------:R-:W3:Y:S02]  /*b4b0*/  @!P0 SYNCS.PHASECHK.TRANS64 P0, [R3+URZ+0x17080], R0 ;  /* 0x01708000030085a7 */ /* 0x000ee4000800007f */
[----:B---3--:R-:W-:Y:S05]  /*b4c0*/  @!P0 BRA `(.L_x_50) ;  /* 0xfffffffc00ec8947 */ /* 0x008fea000383ffff */
[----:B------:R-:W-:Y:S05]  /*b4d0*/  BRA `(.L_x_105) ;  /* 0xffffffd400d87947 */ /* 0x000fea000383ffff */
.L_x_52:
[----:B--2---:R-:W-:-:S04]  /*b4e0*/  IMAD.U32 R3, RZ, RZ, UR38 ;  /* 0x00000026ff037e24 */ /* 0x004fc8000f8e00ff */
[----:B------:R2:W3:Y:S03]  /*b4f0*/  SYNCS.PHASECHK.TRANS64.TRYWAIT P0, [R3+URZ+0x17040], R0 ;  /* 0x01704000030075a7 */ /* 0x0004e6000800017f */
[----:B---3--:R-:W-:Y:S05]  /*b500*/  @!P0 NANOSLEEP.SYNCS 0x989680 ;  /* 0x009896800000895d */ /* 0x008fea0003900000 */
[----:B------:R-:W3:Y:S02]  /*b510*/  @!P0 SYNCS.PHASECHK.TRANS64 P0, [R3+URZ+0x17040], R0 ;  /* 0x01704000030085a7 */ /* 0x000ee4000800007f */
[----:B---3--:R-:W-:Y:S05]  /*b520*/  @!P0 BRA `(.L_x_52) ;  /* 0xfffffffc00ec8947 */ /* 0x008fea000383ffff */
[----:B------:R-:W-:Y:S05]  /*b530*/  BRA `(.L_x_106) ;  /* 0xffffffd800487947 */ /* 0x000fea000383ffff */
.L_x_55:
[----:B------:R-:W-:Y:S02]  /*b540*/  IMAD.MOV.U32 R13, RZ, RZ, R5 ;  /* 0x000000ffff0d7224 */ /* 0x000fe400078e0005 */
[----:B------:R-:W-:Y:S02]  /*b550*/  IMAD.MOV.U32 R12, RZ, RZ, RZ ;  /* 0x000000ffff0c7224 */ /* 0x000fe400078e00ff */
[----:B------:R-:W-:Y:S02]  /*b560*/  IMAD.MOV.U32 R11, RZ, RZ, 0x1e1f ;  /* 0x00001e1fff0b7424 */ /* 0x000fe400078e00ff */
[----:B------:R-:W-:Y:S02]  /*b570*/  IMAD.MOV.U32 R15, RZ, RZ, -0x1 ;  /* 0xffffffffff0f7424 */ /* 0x000fe400078e00ff */
[----:B------:R-:W-:-:S07]  /*b580*/  IMAD R17, R20, 0xc0, R7 ;  /* 0x000000c014117824 */ /* 0x000fce00078e0207 */
[----:B------:R-:W-:Y:S05]  /*b590*/  WARPSYNC.COLLECTIVE R15, `(.L_x_107) ;  /* 0x000000000f087348 */ /* 0x000fea0003c00000 */
[----:B------:R0:W1:Y:S02]  /*b5a0*/  SHFL.IDX P6, R14, R13, R12, R11 ;  /* 0x0000000c0d0e7389 */ /* 0x00006400000c000b */
[----:B01----:R-:W-:Y:S01]  /*b5b0*/  ENDCOLLECTIVE ;  /* 0x000000000000791b */ /* 0x003fe20003800000 */
.L_x_107:
[----:B------:R-:W-:Y:S02]  /*b5c0*/  IMAD.MOV.U32 R13, RZ, RZ, R4 ;  /* 0x000000ffff0d7224 */ /* 0x000fe400078e0004 */
[----:B------:R-:W-:-:S07]  /*b5d0*/  IMAD.MOV.U32 R2, RZ, RZ, R14 ;  /* 0x000000ffff027224 */ /* 0x000fce00078e000e */
[----:B------:R-:W-:Y:S05]  /*b5e0*/  WARPSYNC.COLLECTIVE R15, `(.L_x_108) ;  /* 0x000000000f087348 */ /* 0x000fea0003c00000 */
[----:B------:R0:W1:Y:S02]  /*b5f0*/  SHFL.IDX P6, R14, R13, R12, R11 ;  /* 0x0000000c0d0e7389 */ /* 0x00006400000c000b */
[----:B01----:R-:W-:Y:S01]  /*b600*/  ENDCOLLECTIVE ;  /* 0x000000000000791b */ /* 0x003fe20003800000 */
.L_x_108:
[----:B------:R-:W-:Y:S02]  /*b610*/  ULDC UR4, c[0x0][0x288] ;  /* 0x0000a20000047ab9 */ /* 0x000fe40000000800 */
[----:B------:R-:W-:-:S05]  /*b620*/  IMAD R10, R10, UR4, RZ ;  /* 0x000000040a0a7c24 */ /* 0x000fca000f8e02ff */
[----:B------:R-:W-:Y:S01]  /*b630*/  ISETP.GE.AND P3, PT, R17, R10, PT ;  /* 0x0000000a1100720c */ /* 0x000fe20003f66270 */
[----:B------:R-:W-:Y:S02]  /*b640*/  IMAD.MOV.U32 R13, RZ, RZ, R5 ;  /* 0x000000ffff0d7224 */ /* 0x000fe400078e0005 */
[----:B------:R-:W-:-:S10]  /*b650*/  IMAD.MOV.U32 R12, RZ, RZ, 0x1 ;  /* 0x00000001ff0c7424 */ /* 0x000fd400078e00ff */
[----:B------:R-:W-:Y:S01]  /*b660*/  @!P3 VIADD R21, R0, UR38 ;  /* 0x000000260015bc36 */ /* 0x000fe20008000000 */
[----:B------:R-:W-:-:S05]  /*b670*/  @!P3 IADD3 R14, P4, R6, R14, RZ ;  /* 0x0000000e060eb210 */ /* 0x000fca0007f9e0ff */
[----:B------:R-:W-:Y:S02]  /*b680*/  @!P3 IMAD.X R3, RZ, RZ, R2, P4 ;  /* 0x000000ffff03b224 */ /* 0x000fe400020e0602 */
[----:B------:R-:W-:-:S07]  /*b690*/  @!P3 IMAD.MOV.U32 R2, RZ, RZ, R14 ;  /* 0x000000ffff02b224 */ /* 0x000fce00078e000e */
[----:B------:R-:W-:Y:S05]  /*b6a0*/  WARPSYNC.COLLECTIVE R15, `(.L_x_109) ;  /* 0x000000000f087348 */ /* 0x000fea0003c00000 */
[----:B------:R0:W1:Y:S02]  /*b6b0*/  SHFL.IDX P6, R14, R13, R12, R11 ;  /* 0x0000000c0d0e7389 */ /* 0x00006400000c000b */
[----:B01----:R-:W-:Y:S01]  /*b6c0*/  ENDCOLLECTIVE ;  /* 0x000000000000791b */ /* 0x003fe20003800000 */
.L_x_109:
[----:B------:R-:W-:Y:S01]  /*b6d0*/  @!PT LDS RZ, [RZ] ;  /* 0x00000000fffff984 */ /* 0x000fe20000000800 */
[----:B------:R-:W-:Y:S01]  /*b6e0*/  @!PT LDS RZ, [RZ] ;  /* 0x00000000fffff984 */ /* 0x000fe20000000800 */
[----:B------:R-:W-:Y:S01]  /*b6f0*/  @!PT LDS RZ, [RZ] ;  /* 0x00000000fffff984 */ /* 0x000fe20000000800 */
[----:B------:R0:W-:Y:S04]  /*b700*/  @!P3 LDGSTS.E.BYPASS.LTC128B.128 [R21+0xc400], desc[UR44][R2.64], !P2 ;  /* 0x0c4000000215bfae */ /* 0x0001e8000d101d6c */
[----:B------:R0:W-:Y:S04]  /*b710*/  @!P3 LDGSTS.E.BYPASS.LTC128B.128 [R21+0xdc00], desc[UR44][R2.64+0x20], !P0 ;  /* 0x0dc000200215bfae */ /* 0x0001e8000c101d6c */
[----:B------:R0:W-:Y:S01]  /*b720*/  @!P3 LDGSTS.E.BYPASS.LTC128B.128 [R21+0xf400], desc[UR44][R2.64+0x40], !P1 ;  /* 0x0f4000400215bfae */ /* 0x0001e2000c901d6c */
[----:B------:R-:W-:Y:S02]  /*b730*/  IMAD.MOV.U32 R13, RZ, RZ, R4 ;  /* 0x000000ffff0d7224 */ /* 0x000fe400078e0004 */
[----:B------:R-:W-:-:S07]  /*b740*/  IMAD.MOV.U32 R7, RZ, RZ, R14 ;  /* 0x000000ffff077224 */ /* 0x000fce00078e000e */
[----:B0-----:R-:W-:Y:S05]  /*b750*/  WARPSYNC.COLLECTIVE R15, `(.L_x_110) ;  /* 0x000000000f087348 */ /* 0x001fea0003c00000 */
[----:B------:R1:W2:Y:S02]  /*b760*/  SHFL.IDX P6, R14, R13, R12, R11 ;  /* 0x0000000c0d0e7389 */ /* 0x0002a400000c000b */
[----:B012---:R-:W-:Y:S01]  /*b770*/  ENDCOLLECTIVE ;  /* 0x000000000000791b */ /* 0x007fe20003800000 */
.L_x_110:
[----:B------:R-:W-:-:S05]  /*b780*/  VIADD R3, R17, 0x40 ;  /* 0x0000004011037836 */ /* 0x000fca0000000000 */
[----:B------:R-:W-:Y:S01]  /*b790*/  ISETP.GE.AND P4, PT, R3, R10, PT ;  /* 0x0000000a0300720c */ /* 0x000fe20003f86270 */
[----:B------:R-:W-:Y:S02]  /*b7a0*/  IMAD.MOV.U32 R13, RZ, RZ, R9 ;  /* 0x000000ffff0d7224 */ /* 0x000fe400078e0009 */
[----:B------:R-:W-:-:S10]  /*b7b0*/  IMAD.MOV.U32 R12, RZ, RZ, RZ ;  /* 0x000000ffff0c7224 */ /* 0x000fd400078e00ff */
[----:B------:R-:W-:Y:S02]  /*b7c0*/  @!P4 VIADD R5, R0, UR38 ;  /* 0x000000260005cc36 */ /* 0x000fe40008000000 */
[----:B------:R-:W-:-:S07]  /*b7d0*/  IMAD.MOV.U32 R27, RZ, RZ, R14 ;  /* 0x000000ffff1b7224 */ /* 0x000fce00078e000e */
[----:B------:R-:W-:Y:S05]  /*b7e0*/  WARPSYNC.COLLECTIVE R15, `(.L_x_111) ;  /* 0x000000000f087348 */ /* 0x000fea0003c00000 */
[----:B------:R0:W1:Y:S02]  /*b7f0*/  SHFL.IDX P6, R14, R13, R12, R11 ;  /* 0x0000000c0d0e7389 */ /* 0x00006400000c000b */
[----:B01----:R-:W-:Y:S01]  /*b800*/  ENDCOLLECTIVE ;  /* 0x000000000000791b */ /* 0x003fe20003800000 */
.L_x_111:
[----:B------:R-:W-:-:S05]  /*b810*/  @!P4 IADD3 R27, P3, R6, R27, RZ ;  /* 0x0000001b061bc210 */ /* 0x000fca0007f7e0ff */
[----:B------:R-:W-:Y:S02]  /*b820*/  @!P4 IMAD.X R4, RZ, RZ, R7, P3 ;  /* 0x000000ffff04c224 */ /* 0x000fe400018e0607 */
[----:B------:R-:W-:Y:S02]  /*b830*/  @!P4 IMAD.MOV.U32 R2, RZ, RZ, R27 ;  /* 0x000000ffff02c224 */ /* 0x000fe400078e001b */
[----:B------:R-:W-:Y:S02]  /*b840*/  @!P4 IMAD.MOV.U32 R3, RZ, RZ, R4 ;  /* 0x000000ffff03c224 */ /* 0x000fe400078e0004 */
[----:B------:R-:W-:-:S03]  /*b850*/  IMAD.MOV.U32 R13, RZ, RZ, R8 ;  /* 0x000000ffff0d7224 */ /* 0x000fc600078e0008 */
[----:B------:R-:W-:Y:S01]  /*b860*/  @!PT LDS RZ, [RZ] ;  /* 0x00000000fffff984 */ /* 0x000fe20000000800 */
[----:B------:R-:W-:Y:S01]  /*b870*/  @!PT LDS RZ, [RZ] ;  /* 0x00000000fffff984 */ /* 0x000fe20000000800 */
[----:B------:R-:W-:Y:S01]  /*b880*/  @!PT LDS RZ, [RZ] ;  /* 0x00000000fffff984 */ /* 0x000fe20000000800 */
[----:B------:R0:W-:Y:S04]  /*b890*/  @!P4 LDGSTS.E.BYPASS.LTC128B.128 [R5+0xcc00], desc[UR44][R2.64], !P2 ;  /* 0x0cc000000205cfae */ /* 0x0001e8000d101d6c */
[----:B------:R0:W-:Y:S01]  /*b8a0*/  @!P4 LDGSTS.E.BYPASS.LTC128B.128 [R5+0xe400], desc[UR44][R2.64+0x20], !P0 ;  /* 0x0e4000200205cfae */ /* 0x0001e2000c101d6c */
[----:B------:R-:W-:-:S03]  /*b8b0*/  IMAD.MOV.U32 R9, RZ, RZ, R14 ;  /* 0x000000ffff097224 */ /* 0x000fc600078e000e */
[----:B------:R0:W-:Y:S04]  /*b8c0*/  @!P4 LDGSTS.E.BYPASS.LTC128B.128 [R5+0xfc00], desc[UR44][R2.64+0x40], !P1 ;  /* 0x0fc000400205cfae */ /* 0x0001e8000c901d6c */
[----:B0-----:R-:W-:Y:S05]  /*b8d0*/  WARPSYNC.COLLECTIVE R15, `(.L_x_112) ;  /* 0x000000000f087348 */ /* 0x001fea0003c00000 */
[----:B------:R1:W2:Y:S02]  /*b8e0*/  SHFL.IDX P6, R14, R13, R12, R11 ;  /* 0x0000000c0d0e7389 */ /* 0x0002a400000c000b */
[----:B012---:R-:W-:Y:S01]  /*b8f0*/  ENDCOLLECTIVE ;  /* 0x000000000000791b */ /* 0x007fe20003800000 */
.L_x_112:
[----:B------:R-:W-:Y:S05]  /*b900*/  BRA `(.L_x_113) ;  /* 0xffffffdc00e07947 */ /* 0x000fea000383ffff */
.L_x_58:
[----:B01----:R-:W-:-:S04]  /*b910*/  IMAD.U32 R3, RZ, RZ, UR38 ;  /* 0x00000026ff037e24 */ /* 0x003fc8000f8e00ff */
[----:B------:R0:W1:Y:S03]  /*b920*/  SYNCS.PHASECHK.TRANS64.TRYWAIT P0, [R3+URZ+0x17020], R4 ;  /* 0x01702004030075a7 */ /* 0x000066000800017f */
[----:B-1----:R-:W-:Y:S05]  /*b930*/  @!P0 NANOSLEEP.SYNCS 0x989680 ;  /* 0x009896800000895d */ /* 0x002fea0003900000 */
[----:B------:R-:W1:Y:S02]  /*b940*/  @!P0 SYNCS.PHASECHK.TRANS64 P0, [R3+URZ+0x17020], R4 ;  /* 0x01702004030085a7 */ /* 0x000e64000800007f */
[----:B-1----:R-:W-:Y:S05]  /*b950*/  @!P0 BRA `(.L_x_58) ;  /* 0xfffffffc00ec8947 */ /* 0x002fea000383ffff */
[----:B------:R-:W-:Y:S05]  /*b960*/  BRA `(.L_x_114) ;  /* 0xffffffe000247947 */ /* 0x000fea000383ffff */
.L_x_63:
[----:B-1----:R1:W2:Y:S02]  /*b970*/  SYNCS.PHASECHK.TRANS64.TRYWAIT P0, [R6+URZ+0x17080], R3 ;  /* 0x01708003060075a7 */ /* 0x0022a4000800017f */
[----:B--2---:R-:W-:Y:S05]  /*b980*/  @!P0 NANOSLEEP.SYNCS 0x989680 ;  /* 0x009896800000895d */ /* 0x004fea0003900000 */
[----:B------:R-:W2:Y:S02]  /*b990*/  @!P0 SYNCS.PHASECHK.TRANS64 P0, [R6+URZ+0x17080], R3 ;  /* 0x01708003060085a7 */ /* 0x000ea4000800007f */
[----:B--2---:R-:W-:Y:S05]  /*b9a0*/  @!P0 BRA `(.L_x_63) ;  /* 0xfffffffc00f08947 */ /* 0x004fea000383ffff */
[----:B------:R-:W-:Y:S05]  /*b9b0*/  BRA `(.L_x_115) ;  /* 0xffffffe000d07947 */ /* 0x000fea000383ffff */
.L_x_69:
[----:B--2---:R2:W3:Y:S02]  /*b9c0*/  SYNCS.PHASECHK.TRANS64.TRYWAIT P0, [R6+URZ+0x17040], R3 ;  /* 0x01704003060075a7 */ /* 0x0044e4000800017f */
[----:B---3--:R-:W-:Y:S05]  /*b9d0*/  @!P0 NANOSLEEP.SYNCS 0x989680 ;  /* 0x009896800000895d */ /* 0x008fea0003900000 */
[----:B------:R-:W3:Y:S02]  /*b9e0*/  @!P0 SYNCS.PHASECHK.TRANS64 P0, [R6+URZ+0x17040], R3 ;  /* 0x01704003060085a7 */ /* 0x000ee4000800007f */
[----:B---3--:R-:W-:Y:S05]  /*b9f0*/  @!P0 BRA `(.L_x_69) ;  /* 0xfffffffc00f08947 */ /* 0x008fea000383ffff */
[----:B------:R-:W-:Y:S05]  /*ba00*/  BRA `(.L_x_116) ;  /* 0xffffffe400b47947 */ /* 0x000fea000383ffff */
.L_x_76:
[----:B--2---:R2:W3:Y:S02]  /*ba10*/  SYNCS.PHASECHK.TRANS64.TRYWAIT P0, [R3+URZ+0x17070], R2 ;  /* 0x01707002030075a7 */ /* 0x0044e4000800017f */
[----:B---3--:R-:W-:Y:S05]  /*ba20*/  @!P0 NANOSLEEP.SYNCS 0x989680 ;  /* 0x009896800000895d */ /* 0x008fea0003900000 */
[----:B------:R-:W3:Y:S02]  /*ba30*/  @!P0 SYNCS.PHASECHK.TRANS64 P0, [R3+URZ+0x17070], R2 ;  /* 0x01707002030085a7 */ /* 0x000ee4000800007f */
[----:B---3--:R-:W-:Y:S05]  /*ba40*/  @!P0 BRA `(.L_x_76) ;  /* 0xfffffffc00f08947 */ /* 0x008fea000383ffff */
[----:B------:R-:W-:Y:S05]  /*ba50*/  BRA `(.L_x_117) ;  /* 0xffffffe800a47947 */ /* 0x000fea000383ffff */
.L_x_78:
[----:B--2---:R2:W3:Y:S02]  /*ba60*/  SYNCS.PHASECHK.TRANS64.TRYWAIT P0, [R3+URZ+0x17060], R2 ;  /* 0x01706002030075a7 */ /* 0x0044e4000800017f */
[----:B---3--:R-:W-:Y:S05]  /*ba70*/  @!P0 NANOSLEEP.SYNCS 0x989680 ;  /* 0x009896800000895d */ /* 0x008fea0003900000 */
[----:B------:R-:W3:Y:S02]  /*ba80*/  @!P0 SYNCS.PHASECHK.TRANS64 P0, [R3+URZ+0x17060], R2 ;  /* 0x01706002030085a7 */ /* 0x000ee4000800007f */
[----:B---3--:R-:W-:Y:S05]  /*ba90*/  @!P0 BRA `(.L_x_78) ;  /* 0xfffffffc00f08947 */ /* 0x008fea000383ffff */
[----:B------:R-:W-:Y:S05]  /*baa0*/  BRA `(.L_x_118) ;  /* 0xffffffe800a87947 */ /* 0x000fea000383ffff */
.L_x_84:
[----:B0-----:R0:W1:Y:S02]  /*bab0*/  SYNCS.PHASECHK.TRANS64.TRYWAIT P0, [R0+URZ+0x17070], R3 ;  /* 0x01707003000075a7 */ /* 0x001064000800017f */
[----:B-1----:R-:W-:Y:S05]  /*bac0*/  @!P0 NANOSLEEP.SYNCS 0x989680 ;  /* 0x009896800000895d */ /* 0x002fea0003900000 */
[----:B------:R-:W1:Y:S02]  /*bad0*/  @!P0 SYNCS.PHASECHK.TRANS64 P0, [R0+URZ+0x17070], R3 ;  /* 0x01707003000085a7 */ /* 0x000e64000800007f */
[----:B-1----:R-:W-:Y:S05]  /*bae0*/  @!P0 BRA `(.L_x_84) ;  /* 0xfffffffc00f08947 */ /* 0x002fea000383ffff */
[----:B------:R-:W-:Y:S05]  /*baf0*/  BRA `(.L_x_119) ;  /* 0xffffffec00b87947 */ /* 0x000fea000383ffff */
.L_x_86:
[----:B0-----:R0:W1:Y:S02]  /*bb00*/  SYNCS.PHASECHK.TRANS64.TRYWAIT P0, [R0+URZ+0x17060], R3 ;  /* 0x01706003000075a7 */ /* 0x001064000800017f */
[----:B-1----:R-:W-:Y:S05]  /*bb10*/  @!P0 NANOSLEEP.SYNCS 0x989680 ;  /* 0x009896800000895d */ /* 0x002fea0003900000 */
[----:B------:R-:W1:Y:S02]  /*bb20*/  @!P0 SYNCS.PHASECHK.TRANS64 P0, [R0+URZ+0x17060], R3 ;  /* 0x01706003000085a7 */ /* 0x000e64000800007f */
[----:B-1----:R-:W-:Y:S05]  /*bb30*/  @!P0 BRA `(.L_x_86) ;  /* 0xfffffffc00f08947 */ /* 0x002fea000383ffff */
[----:B------:R-:W-:Y:S05]  /*bb40*/  BRA `(.L_x_120) ;  /* 0xffffffec00d07947 */ /* 0x000fea000383ffff */
.L_x_88:
[----:B0-----:R0:W1:Y:S02]  /*bb50*/  SYNCS.PHASECHK.TRANS64.TRYWAIT P0, [R9+URZ+0x17020], R2 ;  /* 0x01702002090075a7 */ /* 0x001064000800017f */
[----:B-1----:R-:W-:Y:S05]  /*bb60*/  @!P0 NANOSLEEP.SYNCS 0x989680 ;  /* 0x009896800000895d */ /* 0x002fea0003900000 */
[----:B------:R-:W1:Y:S02]  /*bb70*/  @!P0 SYNCS.PHASECHK.TRANS64 P0, [R9+URZ+0x17020], R2 ;  /* 0x01702002090085a7 */ /* 0x000e64000800007f */
[----:B-1----:R-:W-:Y:S05]  /*bb80*/  @!P0 BRA `(.L_x_88) ;  /* 0xfffffffc00f08947 */ /* 0x002fea000383ffff */
[----:B------:R-:W-:Y:S05]  /*bb90*/  BRA `(.L_x_121) ;  /* 0xfffffff000c47947 */ /* 0x000fea000383ffff */
.L_x_90:
[----:B0-----:R0:W1:Y:S02]  /*bba0*/  SYNCS.PHASECHK.TRANS64.TRYWAIT P1, [R6+URZ], R3 ;  /* 0x00000003060075a7 */ /* 0x001064000802017f */
[----:B-1----:R-:W-:Y:S05]  /*bbb0*/  @!P1 NANOSLEEP.SYNCS 0x989680 ;  /* 0x009896800000995d */ /* 0x002fea0003900000 */
[----:B------:R-:W1:Y:S02]  /*bbc0*/  @!P1 SYNCS.PHASECHK.TRANS64 P1, [R6+URZ], R3 ;  /* 0x00000003060095a7 */ /* 0x000e64000802007f */
[----:B-1----:R-:W-:Y:S05]  /*bbd0*/  @!P1 BRA `(.L_x_90) ;  /* 0xfffffffc00f09947 */ /* 0x002fea000383ffff */
[----:B------:R-:W-:Y:S05]  /*bbe0*/  BRA `(.L_x_122) ;  /* 0xfffffff400147947 */ /* 0x000fea000383ffff */
.L_x_91:
[----:B-1----:R1:W2:Y:S02]  /*bbf0*/  SYNCS.PHASECHK.TRANS64.TRYWAIT P1, [R7+URZ], R2 ;  /* 0x00000002070075a7 */ /* 0x0022a4000802017f */
[----:B--2---:R-:W-:Y:S05]  /*bc00*/  @!P1 NANOSLEEP.SYNCS 0x989680 ;  /* 0x009896800000995d */ /* 0x004fea0003900000 */
[----:B------:R-:W2:Y:S02]  /*bc10*/  @!P1 SYNCS.PHASECHK.TRANS64 P1, [R7+URZ], R2 ;  /* 0x00000002070095a7 */ /* 0x000ea4000802007f */
[----:B--2---:R-:W-:Y:S05]  /*bc20*/  @!P1 BRA `(.L_x_91) ;  /* 0xfffffffc00f09947 */ /* 0x004fea000383ffff */
[----:B------:R-:W-:Y:S05]  /*bc30*/  BRA `(.L_x_123) ;  /* 0xfffffff400087947 */ /* 0x000fea000383ffff */
.L_x_93:
[----:B--2---:R2:W3:Y:S02]  /*bc40*/  SYNCS.PHASECHK.TRANS64.TRYWAIT P1, [R0+URZ+0x17060], R3 ;  /* 0x01706003000075a7 */ /* 0x0044e4000802017f */
[----:B---3--:R-:W-:Y:S05]  /*bc50*/  @!P1 NANOSLEEP.SYNCS 0x989680 ;  /* 0x009896800000995d */ /* 0x008fea0003900000 */
[----:B------:R-:W3:Y:S02]  /*bc60*/  @!P1 SYNCS.PHASECHK.TRANS64 P1, [R0+URZ+0x17060], R3 ;  /* 0x01706003000095a7 */ /* 0x000ee4000802007f */
[----:B---3--:R-:W-:Y:S05]  /*bc70*/  @!P1 BRA `(.L_x_93) ;  /* 0xfffffffc00f09947 */ /* 0x008fea000383ffff */
[----:B------:R-:W-:Y:S05]  /*bc80*/  BRA `(.L_x_124) ;  /* 0xfffffff400087947 */ /* 0x000fea000383ffff */
.L_x_95:
[----:B---3--:R3:W4:Y:S02]  /*bc90*/  SYNCS.PHASECHK.TRANS64.TRYWAIT P1, [R5+URZ+0x17060], R2 ;  /* 0x01706002050075a7 */ /* 0x008724000802017f */
[----:B----4-:R-:W-:Y:S05]  /*bca0*/  @!P1 NANOSLEEP.SYNCS 0x989680 ;  /* 0x009896800000995d */ /* 0x010fea0003900000 */
[----:B------:R-:W4:Y:S02]  /*bcb0*/  @!P1 SYNCS.PHASECHK.TRANS64 P1, [R5+URZ+0x17060], R2 ;  /* 0x01706002050095a7 */ /* 0x000f24000802007f */
[----:B----4-:R-:W-:Y:S05]  /*bcc0*/  @!P1 BRA `(.L_x_95) ;  /* 0xfffffffc00f09947 */ /* 0x010fea000383ffff */
[----:B------:R-:W-:Y:S05]  /*bcd0*/  BRA `(.L_x_125) ;  /* 0xfffffff400087947 */ /* 0x000fea000383ffff */
.L_x_97:
[----:B----4-:R4:W0:Y:S02]  /*bce0*/  SYNCS.PHASECHK.TRANS64.TRYWAIT P0, [R0+URZ+0x17080], R3 ;  /* 0x01708003000075a7 */ /* 0x010824000800017f */
[----:B0-----:R-:W-:Y:S05]  /*bcf0*/  @!P0 NANOSLEEP.SYNCS 0x989680 ;  /* 0x009896800000895d */ /* 0x001fea0003900000 */
[----:B------:R-:W0:Y:S02]  /*bd00*/  @!P0 SYNCS.PHASECHK.TRANS64 P0, [R0+URZ+0x17080], R3 ;  /* 0x01708003000085a7 */ /* 0x000e24000800007f */
[----:B0-----:R-:W-:Y:S05]  /*bd10*/  @!P0 BRA `(.L_x_97) ;  /* 0xfffffffc00f08947 */ /* 0x001fea000383ffff */
[----:B------:R-:W-:Y:S05]  /*bd20*/  BRA `(.L_x_98) ;  /* 0xfffffff400047947 */ /* 0x000fea000383ffff */
.L_x_126:
[----:B------:R-:W-:-:S00]  /*bd30*/  BRA `(.L_x_126) ;  /* 0xfffffffc00fc7947 */ /* 0x000fc0000383ffff */
[----:B------:R-:W-:-:S00]  /*bd40*/  NOP ;  /* 0x0000000000007918 */ /* 0x000fc00000000000 */
        /* <DEDUP_REMOVED lines=11> */
.L_x_2276:


//--------------------- .text._ZN7cutlass13device_kernelIN5flash11enable_sm90INS1_16FlashAttnFwdSm90INS1_25CollectiveMainloopFwdSm90ILi2EN4cute5tupleIJNS5_1CILi1EEES8_S8_EEENS6_IJNS7_ILi192EEENS7_ILi128EEENS7_ILi96EEEEEELi96ENS_12float_e4m3_tEfNS_4arch4Sm90ELb0ELb0ELb0ELb1ELb0ELb0ELb0ELb1ELb1ELb1ELb1ELb0EEENS1_21CollectiveEpilogueFwdINS6_IJSA_SC_SB_EEES9_NS_10bfloat16_tESG_Li384ELb1ELb1ELb1ELb1EEENS1_36VarlenDynamicPersistentTileSchedulerILi192ELi128ELi384ELi128ELb1ELb1ELb1ELb0ELb1ELb1EEEEEEEEEvNT_6ParamsE --------------------------
	.section	.text._ZN7cutlass13device_kernelIN5flash11enable_sm90INS1_16FlashAttnFwdSm90INS1_25CollectiveMainloopFwdSm90ILi2EN4cute5tupleIJNS5_1CILi1EEES8_S8_EEENS6_IJNS7_ILi192EEENS7_ILi128EEENS7_ILi96EEEEEELi96ENS_12float_e4m3_tEfNS_4arch4Sm90ELb0ELb0ELb0ELb1ELb0ELb0ELb0ELb1ELb1ELb1ELb1ELb0EEENS1_21CollectiveEpilogueFwdINS6_IJSA_SC_SB_EEES9_NS_10bfloat16_tESG_Li384ELb1ELb1ELb1ELb1EEENS1_36VarlenDynamicPersistentTileSchedulerILi192ELi128ELi384ELi128ELb1ELb1ELb1ELb0ELb1ELb1EEEEEEEEEvNT_6ParamsE,"ax",@progbits
	.align	128
.text._ZN7cutlass13device_kernelIN5flash11enable_sm90INS1_16FlashAttnFwdSm90INS1_25CollectiveMainloopFwdSm90ILi2EN4cute5tupleIJNS5_1CILi1EEES8_S8_EEENS6_IJNS7_ILi192EEENS7_ILi128EEENS7_ILi96EEEEEELi96ENS_12float_e4m3_tEfNS_4arch4Sm90ELb0ELb0ELb0ELb1ELb0ELb0ELb0ELb1ELb1ELb1ELb1ELb0EEENS1_21CollectiveEpilogueFwdINS6_IJSA_SC_SB_EEES9_NS_10bfloat16_tESG_Li384ELb1ELb1ELb1ELb1EEENS1_36VarlenDynamicPersistentTileSchedulerILi192ELi128ELi384ELi128ELb1ELb1ELb1ELb0ELb1ELb1EEEEEEEEEvNT_6ParamsE:
        .type           _ZN7cutlass13device_kernelIN5flash11enable_sm90INS1_16FlashAttnFwdSm90INS1_25CollectiveMainloopFwdSm90ILi2EN4cute5tupleIJNS5_1CILi1EEES8_S8_EEENS6_IJNS7_ILi192EEENS7_ILi128EEENS7_ILi96EEEEEELi96ENS_12float_e4m3_tEfNS_4arch4Sm90ELb0ELb0ELb0ELb1ELb0ELb0ELb0ELb1ELb1ELb1ELb1ELb0EEENS1_21CollectiveEpilogueFwdINS6_IJSA_SC_SB_EEES9_NS_10bfloat16_tESG_Li384ELb1ELb1ELb1ELb1EEENS1_36VarlenDynamicPersistentTileSchedulerILi192ELi128ELi384ELi128ELb1ELb1ELb1ELb0ELb1ELb1EEEEEEEEEvNT_6ParamsE,@function
        .size           _ZN7cutlass13device_kernelIN5flash11enable_sm90INS1_16FlashAttnFwdSm90INS1_25CollectiveMainloopFwdSm90ILi2EN4cute5tupleIJNS5_1CILi1EEES8_S8_EEENS6_IJNS7_ILi192EEENS7_ILi128EEENS7_ILi96EEEEEELi96ENS_12float_e4m3_tEfNS_4arch4Sm90ELb0ELb0ELb0ELb1ELb0ELb0ELb0ELb1ELb1ELb1ELb1ELb0EEENS1_21CollectiveEpilogueFwdINS6_IJSA_SC_SB_EEES9_NS_10bfloat16_tESG_Li384ELb1ELb1ELb1ELb1EEENS1_36VarlenDynamicPersistentTileSchedulerILi192ELi128ELi384ELi128ELb1ELb1ELb1ELb0ELb1ELb1EEEEEEEEEvNT_6ParamsE,(.L_x_2277 - _ZN7cutlass13device_kernelIN5flash11enable_sm90INS1_16FlashAttnFwdSm90INS1_25CollectiveMainloopFwdSm90ILi2EN4cute5tupleIJNS5_1CILi1EEES8_S8_EEENS6_IJNS7_ILi192EEENS7_ILi128EEENS7_ILi96EEEEEELi96ENS_12float_e4m3_tEfNS_4arch4Sm90ELb0ELb0ELb0ELb1ELb0ELb0ELb0ELb1ELb1ELb1ELb1ELb0EEENS1_21CollectiveEpilogueFwdINS6_IJSA_SC_SB_EEES9_NS_10bfloat16_tESG_Li384ELb1ELb1ELb1ELb1EEENS1_36VarlenDynamicPersistentTileSchedulerILi192ELi128ELi384ELi128ELb1ELb1ELb1ELb0ELb1ELb1EEEEEEEEEvNT_6ParamsE)
        .other          _ZN7cutlass13device_kernelIN5flash11enable_sm90INS1_16FlashAttnFwdSm90INS1_25CollectiveMainloopFwdSm90ILi2EN4cute5tupleIJNS5_1CILi1EEES8_S8_EEENS6_IJNS7_ILi192EEENS7_ILi128EEENS7_ILi96EEEEEELi96ENS_12float_e4m3_tEfNS_4arch4Sm90ELb0ELb0ELb0ELb1ELb0ELb0ELb0ELb1ELb1ELb1ELb1ELb0EEENS1_21CollectiveEpilogueFwdINS6_IJSA_SC_SB_EEES9_NS_10bfloat16_tESG_Li384ELb1ELb1ELb1ELb1EEENS1_36VarlenDynamicPersistentTileSchedulerILi192ELi128ELi384ELi128ELb1ELb1ELb1ELb0ELb1ELb1EEEEEEEEEvNT_6ParamsE,@"STO_CUDA_ENTRY STV_DEFAULT"
_ZN7cutlass13device_kernelIN5flash11enable_sm90INS1_16FlashAttnFwdSm90INS1_25CollectiveMainloopFwdSm90ILi2EN4cute5tupleIJNS5_1CILi1EEES8_S8_EEENS6_IJNS7_ILi192EEENS7_ILi128EEENS7_ILi96EEEEEELi96ENS_12float_e4m3_tEfNS_4arch4Sm90ELb0ELb0ELb0ELb1ELb0ELb0ELb0ELb1ELb1ELb1ELb1ELb0EEENS1_21CollectiveEpilogueFwdINS6_IJSA_SC_SB_EEES9_NS_10bfloat16_tESG_Li384ELb1ELb1ELb1ELb1EEENS1_36VarlenDynamicPersistentTileSchedulerILi192ELi128ELi384ELi128ELb1ELb1ELb1ELb0ELb1ELb1EEEEEEEEEvNT_6ParamsE:
[----:B------:R-:W0:Y:S02]  /*0000*/  LDC R1, c[0x0][0x28] ;  /* 0x00000a00ff017b82 */ /* 0x000e240000000800 */
[----:B0-----:R-:W-:Y:S01]  /*0010*/  VIADD R1, R1, 0xffffffd8 ;  /* 0xffffffd801017836 */ /* 0x001fe20000000000 */
[----:B------:R-:W0:Y:S01]  /*0020*/  S2R R3, SR_TID.X ;  /* 0x0000000000037919 */ /* 0x000e220000002100 */
[----:B------:R-:W-:Y:S01]  /*0030*/  ELECT P0, URZ, PT ;  /* 0x00000000003f782f */ /* 0x000fe20003800000 */
[----:B------:R-:W-:Y:S01]  /*0040*/  BSSY B0, `(.L_x_127) ;  /* 0x000000e000007945 */ /* 0x000fe20003800000 */
[----:B0-----:R-:W-:-:S05]  /*0050*/  SHF.R.U32.HI R0, RZ, 0x5, R3 ;  /* 0x00000005ff007819 */ /* 0x001fca0000011603 */
[----:B------:R-:W0:Y:S02]  /*0060*/  SHFL.IDX PT, R2, R0, RZ, 0x1f ;  /* 0x00001fff00027589 */ /* 0x000e2400000e0000 */
[----:B0-----:R-:W-:Y:S02]  /*0070*/  ISETP.EQ.AND P0, PT, R2, RZ, P0 ;  /* 0x000000ff0200720c */ /* 0x001fe40000702270 */
[----:B------:R-:W-:-:S11]  /*0080*/  SHF.R.U32.HI R2, RZ, 0x7, R3 ;  /* 0x00000007ff027819 */ /* 0x000fd60000011603 */
[----:B------:R-:W-:Y:S05]  /*0090*/  @!P0 BRA `(.L_x_128) ;  /* 0x0000000000208947 */ /* 0x000fea0003800000 */
        /* <DEDUP_REMOVED lines=8> */
.L_x_128:
[----:B------:R-:W-:Y:S05]  /*0120*/  BSYNC B0 ;  /* 0x0000000000007941 */ /* 0x000fea0003800000 */
.L_x_127:
        /* <DEDUP_REMOVED lines=41> */
.L_x_129:
        /* <DEDUP_REMOVED lines=22> */
.L_x_130:
        /* <DEDUP_REMOVED lines=18> */
.L_x_131:
        /* <DEDUP_REMOVED lines=22> */
.L_x_132:
        /* <DEDUP_REMOVED lines=22> */
.L_x_133:
[----:B------:R-:W-:Y:S01]  /*0900*/  PLOP3.LUT P0, PT, PT, PT, UP0, 0x80, 0x0 ;  /* 0x000000000000781c */ /* 0x000fe20003f0f008 */
[----:B------:R-:W-:Y:S01]  /*0910*/  UMOV UR40, 0x1 ;  /* 0x0000000100287882 */ /* 0x000fe20000000000 */
[----:B------:R-:W-:Y:S01]  /*0920*/  NOP ;  /* 0x0000000000007918 */ /* 0x000fe20000000000 */
[----:B------:R-:W-:Y:S01]  /*0930*/  USEL UR40, UR40, 0x2, !UP0 ;  /* 0x0000000228287887 */ /* 0x000fe2000c000000 */
[----:B------:R-:W-:Y:S01]  /*0940*/  ULDC.64 UR52, c[0x0][0x208] ;  /* 0x0000820000347ab9 */ /* 0x000fe20000000a00 */
[----:B012-4-:R-:W-:Y:S08]  /*0950*/  BAR.SYNC.DEFER_BLOCKING 0x0 ;  /* 0x0000000000007b1d */ /* 0x017ff00000010000 */
[----:B------:R-:W-:Y:S05]  /*0960*/  @!P0 BRA `(.L_x_134) ;  /* 0x0000008c00fc8947 */ /* 0x000fea0003800000 */
.L_x_135:
[----:B------:R-:W-:-:S08]  /*0970*/  NOP ;  /* 0x0000000000007918 */ /* 0x000fd00000000000 */
[----:B------:R-:W0:Y:S02]  /*0980*/  USETMAXREG.TRY_ALLOC.CTAPOOL UP0, 0xa0 ;  /* 0x000000a0000079c8 */ /* 0x000e240008000600 */
[----:B0-----:R-:W-:-:S13]  /*0990*/  PLOP3.LUT P0, PT, PT, PT, UP0, 0x80, 0x0 ;  /* 0x000000000000781c */ /* 0x001fda0003f0f008 */
[----:B------:R-:W-:Y:S05]  /*09a0*/  @!P0 BRA `(.L_x_135) ;  /* 0xfffffffc00f08947 */ /* 0x000fea000383ffff */
[----:B------:R-:W0:Y:S08]  /*09b0*/  S2UR UR5, SR_CgaCtaId ;  /* 0x00000000000579c3 */ /* 0x000e300000008800 */
[----:B------:R-:W-:Y:S06]  /*09c0*/  BAR.ARV 0x8, 0x200 ;  /* 0x0208000000007b1d */ /* 0x000fec0000002000 */
[----:B------:R-:W-:-:S02]  /*09d0*/  UMOV UR4, 0x400 ;  /* 0x0000040000047882 */ /* 0x000fc40000000000 */
[----:B------:R-:W-:Y:S01]  /*09e0*/  BAR.SYNC.DEFER_BLOCKING 0x5, 0x200 ;  /* 0x0148000000007b1d */ /* 0x000fe20000010000 */
[----:B0-----:R-:W-:-:S09]  /*09f0*/  ULEA UR4, UR5, UR4, 0x18 ;  /* 0x0000000405047291 */ /* 0x001fd2000f8ec03f */
[----:B------:R-:W0:Y:S01]  /*0a00*/  LDS.128 R8, [UR4+0x19cd0] ;  /* 0x019cd004ff087984 */ /* 0x000e220008000c00 */
[----:B------:R-:W-:Y:S01]  /*0a10*/  ULDC UR4, c[0x0][0xc3c] ;  /* 0x00030f0000047ab9 */ /* 0x000fe20000000800 */
[----:B------:R-:W-:Y:S06]  /*0a20*/  BAR.ARV 0x4, 0x200 ;  /* 0x0108000000007b1d */ /* 0x000fec0000002000 */
[----:B0-----:R-:W-:-:S13]  /*0a30*/  ISETP.GE.AND P0, PT, R11, UR4, PT ;  /* 0x000000040b007c0c */ /* 0x001fda000bf06270 */
[----:B------:R-:W-:Y:S05]  /*0a40*/  @P0 EXIT ;  /* 0x000000000000094d */ /* 0x000fea0003800000 */
[----:B------:R-:W0:Y:S01]  /*0a50*/  S2R R0, SR_TID.X ;  /* 0x0000000000007919 */ /* 0x000e220000002100 */
[----:B------:R-:W-:Y:S01]  /*0a60*/  R2UR UR5, R9 ;  /* 0x00000000090572ca */ /* 0x000fe200000e0000 */
[----:B------:R-:W-:Y:S01]  /*0a70*/  ULOP3.LUT UR48, UR40, 0x1, URZ, 0xfc, !UPT ;  /* 0x0000000128307892 */ /* 0x000fe2000f8efc3f */
[----:B------:R-:W-:Y:S01]  /*0a80*/  R2UR UR6, R10 ;  /* 0x000000000a0672ca */ /* 0x000fe200000e0000 */
[----:B------:R-:W-:Y:S01]  /*0a90*/  UMOV UR47, URZ ;  /* 0x0000003f002f7c82 */ /* 0x000fe20008000000 */
[----:B------:R-:W-:Y:S01]  /*0aa0*/  R2UR UR7, R11 ;  /* 0x000000000b0772ca */ /* 0x000fe200000e0000 */
[----:B------:R-:W-:Y:S01]  /*0ab0*/  UMOV UR46, URZ ;  /* 0x0000003f002e7c82 */ /* 0x000fe20008000000 */
[----:B------:R-:W-:Y:S01]  /*0ac0*/  UMOV UR36, URZ ;  /* 0x0000003f00247c82 */ /* 0x000fe20008000000 */
[----:B0-----:R-:W-:-:S05]  /*0ad0*/  VIADD R13, R0, 0xffffff80 ;  /* 0xffffff80000d7836 */ /* 0x001fca0000000000 */
[----:B------:R-:W-:-:S04]  /*0ae0*/  SHF.R.S32.HI R0, RZ, 0x1f, R13 ;  /* 0x0000001fff007819 */ /* 0x000fc8000001140d */
[CC--:B------:R-:W-:Y:S02]  /*0af0*/  LEA.HI R2, R0.reuse, R13.reuse, RZ, 0x7 ;  /* 0x0000000d00027211 */ /* 0x0c0fe400078f38ff */
[-C--:B------:R-:W-:Y:S02]  /*0b00*/  LEA.HI R4, R0, R13.reuse, RZ, 0x5 ;  /* 0x0000000d00047211 */ /* 0x080fe400078f28ff */
[----:B------:R-:W-:Y:S02]  /*0b10*/  LOP3.LUT R3, R2, 0xffffff80, RZ, 0xc0, !PT ;  /* 0xffffff8002037812 */ /* 0x000fe400078ec0ff */
[----:B------:R-:W-:Y:S01]  /*0b20*/  SHF.R.S32.HI R14, RZ, 0x7, R2 ;  /* 0x00000007ff0e7819 */ /* 0x000fe20000011402 */
[----:B------:R-:W-:Y:S02]  /*0b30*/  IMAD.SHL.U32 R5, R4, 0x10, RZ ;  /* 0x0000001004057824 */ /* 0x000fe400078e00ff */
[----:B------:R-:W-:Y:S01]  /*0b40*/  IMAD.IADD R12, R13, 0x1, -R3 ;  /* 0x000000010d0c7824 */ /* 0x000fe200078e0a03 */
[----:B------:R-:W-:-:S02]  /*0b50*/  LEA.HI R3, R0, R13, RZ, 0x4 ;  /* 0x0000000d00037211 */ /* 0x000fc400078f20ff */
[----:B------:R-:W-:Y:S02]  /*0b60*/  LEA.HI R0, R0, R13, RZ, 0x2 ;  /* 0x0000000d00007211 */ /* 0x000fe400078f10ff */
[----:B------:R-:W-:Y:S02]  /*0b70*/  SHF.R.S32.HI R7, RZ, 0x1f, R12 ;  /* 0x0000001fff077819 */ /* 0x000fe4000001140c */
[----:B------:R-:W-:Y:S02]  /*0b80*/  SHF.R.S32.HI R4, RZ, 0x4, R3 ;  /* 0x00000004ff047819 */ /* 0x000fe40000011403 */
[----:B------:R-:W-:Y:S02]  /*0b90*/  LEA.HI R8, R7, R12, RZ, 0x2 ;  /* 0x0000000c07087211 */ /* 0x000fe400078f10ff */
[C---:B------:R-:W-:Y:S02]  /*0ba0*/  LOP3.LUT R2, R3.reuse, 0x7fffff0, RZ, 0xc0, !PT ;  /* 0x07fffff003027812 */ /* 0x040fe400078ec0ff */
[----:B------:R-:W-:-:S02]  /*0bb0*/  LEA.HI R3, R3, R4, RZ, 0x1 ;  /* 0x0000000403037211 */ /* 0x000fc400078f08ff */
[----:B------:R-:W-:Y:S01]  /*0bc0*/  SHF.R.S32.HI R9, RZ, 0x2, R8 ;  /* 0x00000002ff097819 */ /* 0x000fe20000011408 */
[----:B------:R-:W-:Y:S01]  /*0bd0*/  IMAD.IADD R2, R13, 0x1, -R2 ;  /* 0x000000010d027824 */ /* 0x000fe200078e0a02 */
[----:B------:R-:W-:Y:S02]  /*0be0*/  SHF.R.S32.HI R6, RZ, 0x1f, R8 ;  /* 0x0000001fff067819 */ /* 0x000fe40000011408 */
[----:B------:R-:W-:Y:S02]  /*0bf0*/  LOP3.LUT R3, R3, 0x1ffffffe, RZ, 0xc0, !PT ;  /* 0x1ffffffe03037812 */ /* 0x000fe400078ec0ff */
[----:B------:R-:W-:Y:S01]  /*0c00*/  LEA.HI R10, R6, R9, RZ, 0x3 ;  /* 0x00000009060a7211 */ /* 0x000fe200078f18ff */
[----:B------:R-:W-:Y:S01]  /*0c10*/  IMAD.HI R6, R14, 0x55555556, RZ ;  /* 0x555555560e067827 */ /* 0x000fe200078e02ff */
[----:B------:R-:W-:Y:S02]  /*0c20*/  LOP3.LUT R5, R5, 0xfffffe00, RZ, 0xc0, !PT ;  /* 0xfffffe0005057812 */ /* 0x000fe400078ec0ff */
[----:B------:R-:W-:Y:S01]  /*0c30*/  LOP3.LUT R10, R10, 0xfffffff8, RZ, 0xc0, !PT ;  /* 0xfffffff80a0a7812 */ /* 0x000fe200078ec0ff */
[----:B------:R-:W-:Y:S01]  /*0c40*/  IMAD.IADD R3, R4, 0x1, -R3 ;  /* 0x0000000104037824 */ /* 0x000fe200078e0a03 */
[----:B------:R-:W-:Y:S01]  /*0c50*/  LOP3.LUT R4, R0, 0xfffffffc, RZ, 0xc0, !PT ;  /* 0xfffffffc00047812 */ /* 0x000fe200078ec0ff */
[----:B------:R-:W-:Y:S01]  /*0c60*/  IMAD R2, R2, 0x20, R5 ;  /* 0x0000002002027824 */ /* 0x000fe200078e0205 */
[----:B------:R-:W-:Y:S01]  /*0c70*/  LEA.HI R7, R7, R12, RZ, 0x5 ;  /* 0x0000000c07077211 */ /* 0x000fe200078f28ff */
[----:B------:R-:W-:Y:S01]  /*0c80*/  IMAD.IADD R10, R9, 0x1, -R10 ;  /* 0x00000001090a7824 */ /* 0x000fe200078e0a0a */
[----:B------:R-:W-:Y:S01]  /*0c90*/  LOP3.LUT R8, R8, 0x7ffffffc, RZ, 0xc0, !PT ;  /* 0x7ffffffc08087812 */ /* 0x000fe200078ec0ff */
[----:B------:R-:W-:Y:S01]  /*0ca0*/  IMAD.IADD R9, R13, 0x1, -R4 ;  /* 0x000000010d097824 */ /* 0x000fe200078e0a04 */
[----:B------:R-:W-:Y:S01]  /*0cb0*/  LEA.HI R6, R6, R6, RZ, 0x1 ;  /* 0x0000000606067211 */ /* 0x000fe200078f08ff */
[----:B------:R-:W-:Y:S01]  /*0cc0*/  IMAD R2, R3, 0x8, R2 ;  /* 0x0000000803027824 */ /* 0x000fe200078e0202 */
[----:B------:R-:W-:Y:S01]  /*0cd0*/  SHF.R.S32.HI R7, RZ, 0x5, R7 ;  /* 0x00000005ff077819 */ /* 0x000fe20000011407 */
[----:B------:R-:W-:Y:S01]  /*0ce0*/  IMAD.SHL.U32 R16, R9, 0x8, RZ ;  /* 0x0000000809107824 */ /* 0x000fe200078e00ff */
[----:B------:R-:W-:Y:S01]  /*0cf0*/  SHF.R.S32.HI R0, RZ, 0x2, R0 ;  /* 0x00000002ff007819 */ /* 0x000fe20000011400 */
[----:B------:R-:W-:Y:S01]  /*0d00*/  IMAD.IADD R8, R12, 0x1, -R8 ;  /* 0x000000010c087824 */ /* 0x000fe200078e0a08 */
[----:B------:R0:W-:Y:S01]  /*0d10*/  STL [R1+0x24], R2 ;  /* 0x0000240201007387 */ /* 0x0001e20000100800 */
[----:B------:R-:W-:-:S02]  /*0d20*/  IMAD R6, R6, -0x3, R14 ;  /* 0xfffffffd06067824 */ /* 0x000fc400078e020e */
[----:B------:R-:W-:Y:S02]  /*0d30*/  IMAD R7, R7, 0x10, R10 ;  /* 0x0000001007077824 */ /* 0x000fe400078e020a */
[C---:B------:R-:W-:Y:S02]  /*0d40*/  VIADD R17, R16.reuse, 0x20 ;  /* 0x0000002010117836 */ /* 0x040fe40000000000 */
[----:B------:R-:W-:Y:S02]  /*0d50*/  VIADD R18, R16, 0x40 ;  /* 0x0000004010127836 */ /* 0x000fe40000000000 */
[----:B------:R-:W-:Y:S01]  /*0d60*/  IMAD.SHL.U32 R4, R8, 0x2, RZ ;  /* 0x0000000208047824 */ /* 0x000fe200078e00ff */
[----:B0-----:R-:W-:Y:S01]  /*0d70*/  LEA.HI R2, R9, R9, RZ, 0x1 ;  /* 0x0000000909027211 */ /* 0x001fe200078f08ff */
[----:B------:R-:W-:Y:S01]  /*0d80*/  IMAD R5, R6, 0x40, R7 ;  /* 0x0000004006057824 */ /* 0x000fe200078e0207 */
[----:B------:R-:W-:Y:S01]  /*0d90*/  SHF.R.S32.HI R3, RZ, 0x1f, R17 ;  /* 0x0000001fff037819 */ /* 0x000fe20000011411 */
[C---:B------:R-:W-:Y:S01]  /*0da0*/  VIADD R3, R4.reuse, 0x8 ;  /* 0x0000000804037836 */ /* 0x040fe20000000000 */
[----:B------:R-:W-:Y:S01]  /*0db0*/  SHF.R.S32.HI R0, RZ, 0x1f, R18 ;  /* 0x0000001fff007819 */ /* 0x000fe20000011412 */
[----:B------:R-:W-:Y:S01]  /*0dc0*/  VIADD R0, R4, 0x10 ;  /* 0x0000001004007836 */ /* 0x000fe20000000000 */
[----:B------:R-:W-:Y:S01]  /*0dd0*/  LOP3.LUT R2, R2, 0x1ffffffe, RZ, 0xc0, !PT ;  /* 0x1ffffffe02027812 */ /* 0x000fe200078ec0ff */
[C---:B------:R-:W-:Y:S01]  /*0de0*/  VIADD R157, R4.reuse, 0x18 ;  /* 0x00000018049d7836 */ /* 0x040fe20000000000 */
[----:B------:R-:W-:Y:S01]  /*0df0*/  STL [R1+0x1c], R5 ;  /* 0x00001c0501007387 */ /* 0x000fe20000100800 */
[----:B------:R-:W-:-:S02]  /*0e00*/  VIADD R154, R4, 0x30 ;  /* 0x00000030049a7836 */ /* 0x000fc40000000000 */
[C---:B------:R-:W-:Y:S01]  /*0e10*/  VIADD R156, R4.reuse, 0x20 ;  /* 0x00000020049c7836 */ /* 0x040fe20000000000 */
[----:B------:R0:W-:Y:S01]  /*0e20*/  STL [R1+0xc], R4 ;  /* 0x00000c0401007387 */ /* 0x0001e20000100800 */
[C---:B------:R-:W-:Y:S02]  /*0e30*/  VIADD R155, R4.reuse, 0x28 ;  /* 0x00000028049b7836 */ /* 0x040fe40000000000 */
[C---:B------:R-:W-:Y:S01]  /*0e40*/  VIADD R153, R4.reuse, 0x38 ;  /* 0x0000003804997836 */ /* 0x040fe20000000000 */
[----:B------:R1:W-:Y:S01]  /*0e50*/  STL [R1+0x8], R3 ;  /* 0x0000080301007387 */ /* 0x0003e20000100800 */
[C---:B------:R-:W-:Y:S02]  /*0e60*/  VIADD R152, R4.reuse, 0x40 ;  /* 0x0000004004987836 */ /* 0x040fe40000000000 */
[C---:B------:R-:W-:Y:S01]  /*0e70*/  VIADD R23, R4.reuse, 0x48 ;  /* 0x0000004804177836 */ /* 0x040fe20000000000 */
[----:B------:R2:W-:Y:S01]  /*0e80*/  STL [R1+0x4], R0 ;  /* 0x0000040001007387 */ /* 0x0005e20000100800 */
[----:B------:R-:W-:-:S02]  /*0e90*/  VIADD R22, R4, 0x50 ;  /* 0x0000005004167836 */ /* 0x000fc40000000000 */
[----:B------:R-:W-:Y:S01]  /*0ea0*/  VIADD R19, R4, 0x58 ;  /* 0x0000005804137836 */ /* 0x000fe20000000000 */
[----:B0-----:R-:W-:Y:S01]  /*0eb0*/  SHF.R.S32.HI R4, RZ, 0x1f, R3 ;  /* 0x0000001fff047819 */ /* 0x001fe20000011403 */
[----:B------:R-:W-:Y:S01]  /*0ec0*/  IMAD.IADD R2, R9, 0x1, -R2 ;  /* 0x0000000109027824 */ /* 0x000fe200078e0a02 */
[----:B-1----:R-:W-:-:S03]  /*0ed0*/  SHF.R.S32.HI R3, RZ, 0x1f, R0 ;  /* 0x0000001fff037819 */ /* 0x002fc60000011400 */
[----:B------:R0:W-:Y:S01]  /*0ee0*/  STL [R1+0x18], R4 ;  /* 0x0000180401007387 */ /* 0x0001e20000100800 */
[----:B--2---:R-:W-:Y:S02]  /*0ef0*/  SHF.R.S32.HI R0, RZ, 0x1f, R157 ;  /* 0x0000001fff007819 */ /* 0x004fe4000001149d */
[----:B------:R-:W-:Y:S01]  /*0f00*/  SHF.R.S32.HI R0, RZ, 0x1f, R154 ;  /* 0x0000001fff007819 */ /* 0x000fe2000001149a */
[----:B------:R1:W-:Y:S01]  /*0f10*/  STL [R1+0x14], R3 ;  /* 0x0000140301007387 */ /* 0x0003e20000100800 */
[----:B------:R-:W-:Y:S01]  /*0f20*/  SHF.R.S32.HI R0, RZ, 0x1f, R23 ;  /* 0x0000001fff007819 */ /* 0x000fe20000011417 */
[----:B------:R-:W-:Y:S01]  /*0f30*/  IMAD R0, R2, 0x8, R5 ;  /* 0x0000000802007824 */ /* 0x000fe200078e0205 */
[----:B0-----:R-:W-:-:S04]  /*0f40*/  SHF.R.S32.HI R4, RZ, 0x1f, R156 ;  /* 0x0000001fff047819 */ /* 0x001fc8000001149c */
[----:B------:R0:W-:Y:S01]  /*0f50*/  STL [R1+0x20], R0 ;  /* 0x0000200001007387 */ /* 0x0001e20000100800 */
[----:B------:R-:W-:Y:S02]  /*0f60*/  SHF.R.S32.HI R4, RZ, 0x1f, R153 ;  /* 0x0000001fff047819 */ /* 0x000fe40000011499 */
[----:B-1----:R-:W-:Y:S02]  /*0f70*/  SHF.R.S32.HI R3, RZ, 0x1f, R155 ;  /* 0x0000001fff037819 */ /* 0x002fe4000001149b */
[----:B------:R-:W-:Y:S02]  /*0f80*/  SHF.R.S32.HI R3, RZ, 0x1f, R152 ;  /* 0x0000001fff037819 */ /* 0x000fe40000011498 */
[----:B------:R-:W-:Y:S02]  /*0f90*/  SHF.R.S32.HI R4, RZ, 0x1f, R22 ;  /* 0x0000001fff047819 */ /* 0x000fe40000011416 */
[----:B------:R-:W-:-:S07]  /*0fa0*/  SHF.R.S32.HI R3, RZ, 0x1f, R19 ;  /* 0x0000001fff037819 */ /* 0x000fce0000011413 */
.L_x_175:
[----:B------:R-:W-:Y:S01]  /*0fb0*/  ULDC.64 UR8, c[0x0][0xc88] ;  /* 0x0003220000087ab9 */ /* 0x000fe20000000a00 */
[----:B------:R-:W-:Y:S01]  /*0fc0*/  ULDC.64 UR14, c[0x0][0x998] ;  /* 0x00026600000e7ab9 */ /* 0x000fe20000000a00 */
[----:B------:R-:W-:Y:S01]  /*0fd0*/  UIMAD.WIDE UR8, UR7, 0x4, UR8 ;  /* 0x00000004070878a5 */ /* 0x000fe2000f8e0208 */
[----:B------:R-:W-:Y:S01]  /*0fe0*/  ULDC.64 UR12, c[0x0][0x990] ;  /* 0x00026400000c7ab9 */ /* 0x000fe20000000a00 */
[----:B------:R-:W-:Y:S01]  /*0ff0*/  ULDC.64 UR10, c[0x0][0xa20] ;  /* 0x00028800000a7ab9 */ /* 0x000fe20000000a00 */
[----:B------:R-:W-:-:S03]  /*1000*/  ULOP3.LUT UR39, UR6, 0xffff, URZ, 0xc0, !UPT ;  /* 0x0000ffff06277892 */ /* 0x000fc6000f8ec03f */
[----:B01----:R-:W-:Y:S01]  /*1010*/  IMAD.U32 R2, RZ, RZ, UR8 ;  /* 0x00000008ff027e24 */ /* 0x003fe2000f8e00ff */
[----:B------:R-:W-:Y:S01]  /*1020*/  ULDC UR4, c[0x0][0x424] ;  /* 0x0001090000047ab9 */ /* 0x000fe20000000800 */
[----:B----4-:R-:W-:Y:S01]  /*1030*/  IMAD.U32 R3, RZ, RZ, UR9 ;  /* 0x00000009ff037e24 */ /* 0x010fe2000f8e00ff */
[----:B------:R-:W-:Y:S01]  /*1040*/  ISETP.NE.U32.AND P1, PT, RZ, UR14, PT ;  /* 0x0000000eff007c0c */ /* 0x000fe2000bf25070 */
[----:B------:R-:W-:-:S03]  /*1050*/  ULDC.64 UR8, c[0x0][0xa28] ;  /* 0x00028a0000087ab9 */ /* 0x000fc60000000a00 */
[----:B--2---:R-:W2:Y:S01]  /*1060*/  LDG.E R2, desc[UR52][R2.64] ;  /* 0x0000003402027981 */ /* 0x004ea2000c1e1900 */
[----:B------:R-:W-:Y:S01]  /*1070*/  ISETP.NE.U32.AND P0, PT, RZ, UR12, PT ;  /* 0x0000000cff007c0c */ /* 0x000fe2000bf05070 */
[----:B------:R-:W-:Y:S01]  /*1080*/  UISETP.NE.U32.AND UP0, UPT, UR8, URZ, UPT ;  /* 0x0000003f0800728c */ /* 0x000fe2000bf05070 */
[----:B------:R-:W-:Y:S01]  /*1090*/  ISETP.NE.AND.EX P1, PT, RZ, UR15, PT, P1 ;  /* 0x0000000fff007c0c */ /* 0x000fe2000bf25310 */
[----:B------:R-:W-:Y:S01]  /*10a0*/  UISETP.NE.U32.AND UP1, UPT, UR10, URZ, UPT ;  /* 0x0000003f0a00728c */ /* 0x000fe2000bf25070 */
[----:B------:R-:W-:Y:S01]  /*10b0*/  ISETP.NE.AND.EX P0, PT, RZ, UR13, PT, P0 ;  /* 0x0000000dff007c0c */ /* 0x000fe2000bf05300 */
[----:B------:R-:W-:Y:S02]  /*10c0*/  UISETP.NE.AND.EX UP0, UPT, UR9, URZ, UPT, UP0 ;  /* 0x0000003f0900728c */ /* 0x000fe4000bf05300 */
[----:B------:R-:W-:-:S04]  /*10d0*/  UISETP.NE.AND.EX UP1, UPT, UR11, URZ, UPT, UP1 ;  /* 0x0000003f0b00728c */ /* 0x000fc8000bf25310 */
[----:B------:R-:W-:Y:S02]  /*10e0*/  PLOP3.LUT P4, PT, PT, PT, UP0, 0x80, 0x0 ;  /* 0x000000000000781c */ /* 0x000fe40003f8f008 */
[----:B------:R-:W-:Y:S02]  /*10f0*/  PLOP3.LUT P5, PT, PT, PT, UP1, 0x80, 0x0 ;  /* 0x000000000000781c */ /* 0x000fe40003faf018 */
[----:B---3--:R-:W1:Y:S08]  /*1100*/  @P1 LDC.64 R8, c[0x0][0x9b8] ;  /* 0x00026e00ff081b82 */ /* 0x008e700000000a00 */
[----:B------:R-:W0:Y:S08]  /*1110*/  @P0 LDC.64 R6, c[0x0][0x9a8] ;  /* 0x00026a00ff060b82 */ /* 0x000e300000000a00 */
[----:B------:R-:W3:Y:S08]  /*1120*/  @P0 LDC.64 R14, c[0x0][0x9b0] ;  /* 0x00026c00ff0e0b82 */ /* 0x000ef00000000a00 */
[----:B------:R-:W4:Y:S01]  /*1130*/  @P1 LDC.64 R20, c[0x0][0x9c0] ;  /* 0x00027000ff141b82 */ /* 0x000f220000000a00 */
[----:B--2---:R-:W-:-:S13]  /*1140*/  R2UR UR37, R2 ;  /* 0x00000000022572ca */ /* 0x004fda00000e0000 */
[----:B------:R-:W-:Y:S02]  /*1150*/  USHF.R.S32.HI UR38, URZ, 0x1f, UR37 ;  /* 0x0000001f3f267899 */ /* 0x000fe40008011425 */
[----:B-1----:R-:W-:Y:S01]  /*1160*/  @P1 IMAD.WIDE.U32 R4, R8, UR37, RZ ;  /* 0x0000002508041c25 */ /* 0x002fe2000f8e00ff */
[----:B------:R-:W-:-:S03]  /*1170*/  @UP0 ULEA UR8, UP2, UR37, UR8, 0x2 ;  /* 0x0000000825080291 */ /* 0x000fc6000f84103f */
[----:B------:R-:W-:Y:S01]  /*1180*/  @P1 IMAD R2, R8, UR38, RZ ;  /* 0x0000002608021c24 */ /* 0x000fe2000f8e02ff */
[----:B------:R-:W-:Y:S02]  /*1190*/  @UP0 ULEA.HI.X UR9, UR37, UR9, UR38, 0x2, UP2 ;  /* 0x0000000925090291 */ /* 0x000fe400090f1426 */
[C---:B0----5:R-:W-:Y:S01]  /*11a0*/  @P0 IMAD R0, R6.reuse, UR38, RZ ;  /* 0x0000002606000c24 */ /* 0x061fe2000f8e02ff */
[----:B------:R-:W-:Y:S02]  /*11b0*/  @UP1 ULEA UR10, UP0, UR37, UR10, 0x2 ;  /* 0x0000000a250a1291 */ /* 0x000fe4000f80103f */
[----:B------:R-:W-:Y:S02]  /*11c0*/  @P1 IMAD R9, R9, UR37, R2 ;  /* 0x0000002509091c24 */ /* 0x000fe4000f8e0202 */
[----:B------:R-:W-:Y:S01]  /*11d0*/  @P0 IMAD R7, R7, UR37, R0 ;  /* 0x0000002507070c24 */ /* 0x000fe2000f8e0200 */
[----:B------:R-:W-:Y:S02]  /*11e0*/  @UP1 ULEA.HI.X UR11, UR37, UR11, UR38, 0x2, UP0 ;  /* 0x0000000b250b1291 */ /* 0x000fe400080f1426 */
[----:B------:R-:W-:-:S04]  /*11f0*/  @P0 IMAD.WIDE.U32 R2, R6, UR37, RZ ;  /* 0x0000002506020c25 */ /* 0x000fc8000f8e00ff */
[----:B------:R-:W-:Y:S02]  /*1200*/  @P0 IMAD.IADD R3, R3, 0x1, R7 ;  /* 0x0000000103030824 */ /* 0x000fe400078e0207 */
[----:B------:R-:W-:Y:S02]  /*1210*/  @P1 IMAD.IADD R5, R5, 0x1, R9 ;  /* 0x0000000105051824 */ /* 0x000fe400078e0209 */
[----:B---3--:R-:W-:-:S04]  /*1220*/  @P0 IMAD.WIDE.U32 R2, R14, UR39, R2 ;  /* 0x000000270e020c25 */ /* 0x008fc8000f8e0002 */
[----:B----4-:R-:W-:-:S04]  /*1230*/  @P1 IMAD.WIDE.U32 R6, R20, UR39, R4 ;  /* 0x0000002714061c25 */ /* 0x010fc8000f8e0004 */
[----:B------:R-:W-:Y:S02]  /*1240*/  IMAD.U32 R10, RZ, RZ, UR8 ;  /* 0x00000008ff0a7e24 */ /* 0x000fe4000f8e00ff */
[----:B------:R-:W-:Y:S02]  /*1250*/  IMAD.U32 R12, RZ, RZ, UR10 ;  /* 0x0000000aff0c7e24 */ /* 0x000fe4000f8e00ff */
[----:B------:R-:W-:Y:S02]  /*1260*/  IMAD.U32 R11, RZ, RZ, UR9 ;  /* 0x00000009ff0b7e24 */ /* 0x000fe4000f8e00ff */
[----:B------:R-:W-:Y:S02]  /*1270*/  IMAD.U32 R13, RZ, RZ, UR11 ;  /* 0x0000000bff0d7e24 */ /* 0x000fe4000f8e00ff */
[----:B------:R-:W-:Y:S01]  /*1280*/  @P0 IMAD R5, R15, UR39, R3 ;  /* 0x000000270f050c24 */ /* 0x000fe2000f8e0203 */
[----:B------:R-:W-:Y:S01]  /*1290*/  @P0 LEA R4, P2, R2, UR12, 0x2 ;  /* 0x0000000c02040c11 */ /* 0x000fe2000f8410ff */
[----:B------:R-:W-:Y:S01]  /*12a0*/  @P1 IMAD R3, R21, UR39, R7 ;  /* 0x0000002715031c24 */ /* 0x000fe2000f8e0207 */
[----:B------:R-:W-:Y:S01]  /*12b0*/  @P1 LEA R8, P3, R6, UR14, 0x2 ;  /* 0x0000000e06081c11 */ /* 0x000fe2000f8610ff */
[----:B------:R-:W2:Y:S01]  /*12c0*/  @P4 LDG.E R10, desc[UR52][R10.64] ;  /* 0x000000340a0a4981 */ /* 0x000ea2000c1e1900 */
[----:B------:R-:W-:Y:S01]  /*12d0*/  IMAD.MOV.U32 R7, RZ, RZ, 0x3f800000 ;  /* 0x3f800000ff077424 */ /* 0x000fe200078e00ff */
[----:B------:R-:W-:Y:S01]  /*12e0*/  @P0 LEA.HI.X R5, R2, UR13, R5, 0x2, P2 ;  /* 0x0000000d02050c11 */ /* 0x000fe200090f1405 */
[----:B------:R-:W-:Y:S01]  /*12f0*/  IMAD.MOV.U32 R0, RZ, RZ, 0x3f800000 ;  /* 0x3f800000ff007424 */ /* 0x000fe200078e00ff */
[----:B------:R-:W3:Y:S01]  /*1300*/  @P5 LDG.E R12, desc[UR52][R12.64] ;  /* 0x000000340c0c5981 */ /* 0x000ee2000c1e1900 */
[----:B------:R-:W-:Y:S01]  /*1310*/  @P1 LEA.HI.X R9, R6, UR15, R3, 0x2, P3 ;  /* 0x0000000f06091c11 */ /* 0x000fe200098f1403 */
[----:B------:R-:W-:-:S02]  /*1320*/  ULDC.64 UR8, c[0x0][0x418] ;  /* 0x0001060000087ab9 */ /* 0x000fc40000000a00 */
[----:B------:R0:W5:Y:S04]  /*1330*/  @P0 LDG.E R7, desc[UR52][R4.64] ;  /* 0x0000003404070981 */ /* 0x000168000c1e1900 */
[----:B------:R0:W5:Y:S01]  /*1340*/  @P1 LDG.E R0, desc[UR52][R8.64] ;  /* 0x0000003408001981 */ /* 0x000162000c1e1900 */
[----:B------:R-:W-:Y:S01]  /*1350*/  UISETP.NE.U32.AND UP0, UPT, UR8, URZ, UPT ;  /* 0x0000003f0800728c */ /* 0x000fe2000bf05070 */
[----:B------:R-:W-:Y:S01]  /*1360*/  UMOV UR41, UR5 ;  /* 0x0000000500297c82 */ /* 0x000fe20008000000 */
[----:B------:R-:W-:Y:S02]  /*1370*/  ULDC UR5, c[0x0][0x2f0] ;  /* 0x0000bc0000057ab9 */ /* 0x000fe40000000800 */
[----:B------:R-:W-:Y:S01]  /*1380*/  UISETP.NE.AND.EX UP0, UPT, UR9, URZ, UPT, UP0 ;  /* 0x0000003f0900728c */ /* 0x000fe2000bf05300 */
[----:B------:R-:W-:Y:S01]  /*1390*/  UMOV UR50, URZ ;  /* 0x0000003f00327c82 */ /* 0x000fe20008000000 */
[----:B------:R-:W-:-:S02]  /*13a0*/  ULOP3.LUT UR7, UR6, 0xff0000, URZ, 0xc0, !UPT ;  /* 0x00ff000006077892 */ /* 0x000fc4000f8ec03f */
[----:B------:R-:W-:Y:S02]  /*13b0*/  USEL UR4, UR4, 0x1, UP0 ;  /* 0x0000000104047887 */ /* 0x000fe40008000000 */
[----:B------:R-:W-:Y:S02]  /*13c0*/  ULOP3.LUT UR6, UR6, 0xff000000, URZ, 0xc0, !UPT ;  /* 0xff00000006067892 */ /* 0x000fe4000f8ec03f */
[----:B------:R-:W-:Y:S01]  /*13d0*/  UIMAD UR4, UR4, UR5, URZ ;  /* 0x00000005040472a4 */ /* 0x000fe2000f8e023f */
[----:B--2---:R-:W-:-:S06]  /*13e0*/  @P4 R2UR UR50, R10 ;  /* 0x000000000a3242ca */ /* 0x004fcc00000e0000 */
[----:B---3--:R-:W-:Y:S01]  /*13f0*/  @P5 R2UR UR4, R12 ;  /* 0x000000000c0452ca */ /* 0x008fe200000e0000 */
[----:B0-----:R-:W-:-:S14]  /*1400*/  @P5 BRA `(.L_x_136) ;  /* 0x0000000000345947 */ /* 0x001fdc0003800000 */
[----:B------:R-:W-:Y:S02]  /*1410*/  ULDC.64 UR8, c[0x0][0xa08] ;  /* 0x0002820000087ab9 */ /* 0x000fe40000000a00 */
[----:B------:R-:W-:-:S04]  /*1420*/  ISETP.NE.U32.AND P0, PT, RZ, UR8, PT ;  /* 0x00000008ff007c0c */ /* 0x000fc8000bf05070 */
[----:B------:R-:W-:-:S13]  /*1430*/  ISETP.NE.AND.EX P0, PT, RZ, UR9, PT, P0 ;  /* 0x00000009ff007c0c */ /* 0x000fda000bf05300 */
[----:B------:R-:W-:Y:S05]  /*1440*/  @!P0 BRA `(.L_x_136) ;  /* 0x0000000000248947 */ /* 0x000fea0003800000 */
[----:B------:R-:W-:Y:S02]  /*1450*/  ULDC.64 UR4, c[0x0][0xa08] ;  /* 0x0002820000047ab9 */ /* 0x000fe40000000a00 */
[----:B------:R-:W-:-:S06]  /*1460*/  UIMAD.WIDE UR4, UR37, 0x4, UR4 ;  /* 0x00000004250478a5 */ /* 0x000fcc000f8e0204 */
[----:B------:R-:W-:Y:S02]  /*1470*/  IMAD.U32 R2, RZ, RZ, UR4 ;  /* 0x00000004ff027e24 */ /* 0x000fe4000f8e00ff */
[----:B------:R-:W-:-:S05]  /*1480*/  IMAD.U32 R3, RZ, RZ, UR5 ;  /* 0x00000005ff037e24 */ /* 0x000fca000f8e00ff */
[----:B------:R-:W2:Y:S04]  /*1490*/  LDG.E R5, desc[UR52][R2.64] ;  /* 0x0000003402057981 */ /* 0x000ea8000c1e1900 */
[----:B------:R-:W3:Y:S01]  /*14a0*/  LDG.E R4, desc[UR52][R2.64+0x4] ;  /* 0x0000043402047981 */ /* 0x000ee2000c1e1900 */
[----:B--2---:R-:W-:Y:S02]  /*14b0*/  R2UR UR4, R5 ;  /* 0x00000000050472ca */ /* 0x004fe400000e0000 */
[----:B---3--:R-:W-:-:S13]  /*14c0*/  R2UR UR5, R4 ;  /* 0x00000000040572ca */ /* 0x008fda00000e0000 */
[----:B------:R-:W-:-:S12]  /*14d0*/  UIADD3 UR4, -UR4, UR5, URZ ;  /* 0x0000000504047290 */ /* 0x000fd8000fffe13f */
.L_x_136:
[----:B------:R-:W-:Y:S01]  /*14e0*/  UIADD3 UR50, -UR50, UR4, URZ ;  /* 0x0000000432327290 */ /* 0x000fe2000fffe13f */
[----:B-----5:R-:W-:Y:S01]  /*14f0*/  FMUL.FTZ R0, R7, R0 ;  /* 0x0000000007007220 */ /* 0x020fe20000410000 */
[----:B------:R-:W-:Y:S02]  /*1500*/  USHF.R.U32.HI UR6, URZ, 0x8, UR6 ;  /* 0x000000083f067899 */ /* 0x000fe40008011606 */
[----:B------:R-:W-:Y:S02]  /*1510*/  UISETP.GE.AND UP0, UPT, UR50, 0x1, UPT ;  /* 0x000000013200788c */ /* 0x000fe4000bf06270 */
[----:B------:R-:W-:Y:S02]  /*1520*/  UIADD3 UR5, UR50, 0x7f, URZ ;  /* 0x0000007f32057890 */ /* 0x000fe4000fffe03f */
[----:B------:R-:W-:Y:S02]  /*1530*/  ULEA.HI UR7, UR7, UR6, URZ, 0x10 ;  /* 0x0000000607077291 */ /* 0x000fe4000f8f803f */
[----:B------:R-:W-:Y:S01]  /*1540*/  PLOP3.LUT P0, PT, PT, PT, UP0, 0x80, 0x0 ;  /* 0x000000000000781c */ /* 0x000fe20003f0f008 */
[----:B------:R-:W-:Y:S01]  /*1550*/  USHF.R.S32.HI UR6, URZ, 0x1f, UR5 ;  /* 0x0000001f3f067899 */ /* 0x000fe20008011405 */
[----:B------:R-:W-:Y:S01]  /*1560*/  ULDC UR11, c[0x0][0x988] ;  /* 0x00026200000b7ab9 */ /* 0x000fe20000000800 */
[----:B------:R-:W-:-:S02]  /*1570*/  UMOV UR4, URZ ;  /* 0x0000003f00047c82 */ /* 0x000fc40008000000 */
[----:B------:R-:W-:Y:S02]  /*1580*/  ULEA.HI UR6, UR6, UR5, URZ, 0x7 ;  /* 0x0000000506067291 */ /* 0x000fe4000f8f383f */
[----:B------:R-:W-:Y:S02]  /*1590*/  ULOP3.LUT UR42, UR7, 0xff, URZ, 0xc0, !UPT ;  /* 0x000000ff072a7892 */ /* 0x000fe4000f8ec03f */
[----:B------:R-:W-:Y:S02]  /*15a0*/  USHF.R.U32.HI UR43, URZ, 0x10, UR7 ;  /* 0x000000103f2b7899 */ /* 0x000fe40008011607 */
[----:B------:R-:W-:Y:S02]  /*15b0*/  USHF.R.S32.HI UR9, URZ, 0x7, UR6 ;  /* 0x000000073f097899 */ /* 0x000fe40008011406 */
[----:B------:R-:W-:Y:S10]  /*15c0*/  @!P0 BRA `(.L_x_137) ;  /* 0x0000000000908947 */ /* 0x000ff40003800000 */
[----:B------:R-:W-:Y:S01]  /*15d0*/  UISETP.NE.AND UP0, UPT, UR43, URZ, UPT ;  /* 0x0000003f2b00728c */ /* 0x000fe2000bf05270 */
[----:B------:R-:W-:-:S03]  /*15e0*/  ULDC UR4, c[0x0][0x9f0] ;  /* 0x00027c0000047ab9 */ /* 0x000fc60000000800 */
[----:B------:R-:W-:-:S03]  /*15f0*/  USEL UR10, UR43, UR4, UP0 ;  /* 0x000000042b0a7287 */ /* 0x000fc60008000000 */
[----:B------:R-:W-:Y:S01]  /*1600*/  UMOV UR4, URZ ;  /* 0x0000003f00047c82 */ /* 0x000fe20008000000 */
[----:B------:R-:W-:Y:S02]  /*1610*/  UIADD3 UR6, UR9, -0x1, UR10 ;  /* 0xffffffff09067890 */ /* 0x000fe4000fffe00a */
[----:B------:R-:W-:-:S04]  /*1620*/  IMAD.U32 R4, RZ, RZ, UR10 ;  /* 0x0000000aff047e24 */ /* 0x000fc8000f8e00ff */
[----:B------:R-:W-:Y:S01]  /*1630*/  IMAD.U32 R5, RZ, RZ, UR6 ;  /* 0x00000006ff057e24 */ /* 0x000fe2000f8e00ff */
[-C--:B------:R-:W-:Y:S01]  /*1640*/  IABS R2, R4.reuse ;  /* 0x0000000400027213 */ /* 0x080fe20000000000 */
[----:B------:R-:W-:Y:S01]  /*1650*/  ULOP3.LUT UR6, UR6, UR10, URZ, 0x3c, !UPT ;  /* 0x0000000a06067292 */ /* 0x000fe2000f8e3c3f */
[----:B------:R-:W-:Y:S02]  /*1660*/  IABS R6, R4 ;  /* 0x0000000400067213 */ /* 0x000fe40000000000 */
        /* <DEDUP_REMOVED lines=26> */
.L_x_137:
[----:B------:R-:W-:Y:S01]  /*1810*/  UIMAD UR44, UR42, UR4, URZ ;  /* 0x000000042a2c72a4 */ /* 0x000fe2000f8e023f */
[----:B------:R-:W-:Y:S02]  /*1820*/  IMAD.U32 R2, RZ, RZ, UR9 ;  /* 0x00000009ff027e24 */ /* 0x000fe4000f8e00ff */
[----:B------:R-:W-:Y:S01]  /*1830*/  FMUL.FTZ R0, R0, UR11 ;  /* 0x0000000b00007c20 */ /* 0x000fe20008410000 */
[----:B------:R-:W-:Y:S01]  /*1840*/  IMAD.U32 R3, RZ, RZ, UR4 ;  /* 0x00000004ff037e24 */ /* 0x000fe2000f8e00ff */
[----:B------:R-:W-:Y:S02]  /*1850*/  PLOP3.LUT P0, PT, PT, PT, PT, 0x80, 0x0 ;  /* 0x000000000000781c */ /* 0x000fe40003f0f070 */
[----:B------:R-:W-:Y:S02]  /*1860*/  CS2R R12, SRZ ;  /* 0x00000000000c7805 */ /* 0x000fe4000001ff00 */
[----:B------:R-:W-:Y:S02]  /*1870*/  CS2R R20, SRZ ;  /* 0x0000000000147805 */ /* 0x000fe4000001ff00 */
[----:B------:R-:W-:Y:S01]  /*1880*/  R2UR UR45, R0 ;  /* 0x00000000002d72ca */ /* 0x000fe200000e0000 */
[----:B------:R-:W-:Y:S01]  /*1890*/  IMAD.MOV.U32 R0, RZ, RZ, RZ ;  /* 0x000000ffff007224 */ /* 0x000fe200078e00ff */
[----:B------:R-:W-:-:S02]  /*18a0*/  VIADDMNMX R2, R3, UR44, R2, PT ;  /* 0x0000002c03027c46 */ /* 0x000fc4000b800102 */
[----:B------:R-:W-:Y:S02]  /*18b0*/  CS2R R40, SRZ ;  /* 0x0000000000287805 */ /* 0x000fe4000001ff00 */
[----:B------:R-:W-:Y:S02]  /*18c0*/  CS2R R8, SRZ ;  /* 0x0000000000087805 */ /* 0x000fe4000001ff00 */
[----:B------:R-:W-:Y:S02]  /*18d0*/  CS2R R32, SRZ ;  /* 0x0000000000207805 */ /* 0x000fe4000001ff00 */
[----:B------:R-:W-:Y:S01]  /*18e0*/  R2UR UR49, R2 ;  /* 0x00000000023172ca */ /* 0x000fe200000e0000 */
[----:B------:R-:W-:Y:S01]  /*18f0*/  IMAD.MOV.U32 R91, RZ, RZ, RZ ;  /* 0x000000ffff5b7224 */ /* 0x000fe200078e00ff */
[----:B------:R-:W-:Y:S02]  /*1900*/  CS2R R14, SRZ ;  /* 0x00000000000e7805 */ /* 0x000fe4000001ff00 */
[----:B------:R-:W-:-:S02]  /*1910*/  CS2R R98, SRZ ;  /* 0x0000000000627805 */ /* 0x000fc4000001ff00 */
[----:B------:R-:W-:Y:S01]  /*1920*/  CS2R R24, SRZ ;  /* 0x0000000000187805 */ /* 0x000fe2000001ff00 */
[----:B------:R-:W-:Y:S01]  /*1930*/  IMAD.MOV.U32 R97, RZ, RZ, RZ ;  /* 0x000000ffff617224 */ /* 0x000fe200078e00ff */
[----:B------:R-:W-:Y:S01]  /*1940*/  CS2R R34, SRZ ;  /* 0x0000000000227805 */ /* 0x000fe2000001ff00 */
[----:B------:R-:W-:Y:S01]  /*1950*/  IMAD.MOV.U32 R11, RZ, RZ, RZ ;  /* 0x000000ffff0b7224 */ /* 0x000fe200078e00ff */
[----:B------:R-:W-:Y:S02]  /*1960*/  CS2R R36, SRZ ;  /* 0x0000000000247805 */ /* 0x000fe4000001ff00 */
[----:B------:R-:W-:Y:S02]  /*1970*/  CS2R R26, SRZ ;  /* 0x00000000001a7805 */ /* 0x000fe4000001ff00 */
[----:B------:R-:W-:Y:S02]  /*1980*/  CS2R R28, SRZ ;  /* 0x00000000001c7805 */ /* 0x000fe4000001ff00 */
[----:B------:R-:W-:Y:S01]  /*1990*/  CS2R R38, SRZ ;  /* 0x0000000000267805 */ /* 0x000fe2000001ff00 */
[----:B------:R-:W-:Y:S01]  /*19a0*/  IMAD.MOV.U32 R44, RZ, RZ, RZ ;  /* 0x000000ffff2c7224 */ /* 0x000fe200078e00ff */
[----:B------:R-:W-:Y:S01]  /*19b0*/  UISETP.GT.AND UP0, UPT, UR49, UR44, UPT ;  /* 0x0000002c3100728c */ /* 0x000fe2000bf04270 */
[----:B------:R-:W-:Y:S01]  /*19c0*/  CS2R R114, SRZ ;  /* 0x0000000000727805 */ /* 0x000fe2000001ff00 */
[----:B------:R-:W-:Y:S01]  /*19d0*/  IMAD.MOV.U32 R42, RZ, RZ, RZ ;  /* 0x000000ffff2a7224 */ /* 0x000fe200078e00ff */
[----:B------:R-:W-:Y:S01]  /*19e0*/  CS2R R46, SRZ ;  /* 0x00000000002e7805 */ /* 0x000fe2000001ff00 */
[----:B------:R-:W-:Y:S01]  /*19f0*/  IMAD.MOV.U32 R119, RZ, RZ, RZ ;  /* 0x000000ffff777224 */ /* 0x000fe200078e00ff */
[----:B------:R-:W-:-:S02]  /*1a00*/  CS2R R122, SRZ ;  /* 0x00000000007a7805 */ /* 0x000fc4000001ff00 */
[----:B------:R-:W-:Y:S01]  /*1a10*/  PLOP3.LUT P1, PT, PT, PT, UP0, 0x80, 0x0 ;  /* 0x000000000000781c */ /* 0x000fe20003f2f008 */
[----:B------:R-:W-:Y:S01]  /*1a20*/  IMAD.MOV.U32 R124, RZ, RZ, RZ ;  /* 0x000000ffff7c7224 */ /* 0x000fe200078e00ff */
[----:B------:R-:W-:Y:S01]  /*1a30*/  CS2R R30, SRZ ;  /* 0x00000000001e7805 */ /* 0x000fe2000001ff00 */
[----:B------:R-:W-:Y:S01]  /*1a40*/  IMAD.MOV.U32 R50, RZ, RZ, RZ ;  /* 0x000000ffff327224 */ /* 0x000fe200078e00ff */
[----:B------:R-:W-:Y:S01]  /*1a50*/  CS2R R134, SRZ ;  /* 0x0000000000867805 */ /* 0x000fe2000001ff00 */
[----:B------:R-:W-:Y:S02]  /*1a60*/  IMAD.MOV.U32 R52, RZ, RZ, RZ ;  /* 0x000000ffff347224 */ /* 0x000fe400078e00ff */
[----:B------:R-:W-:Y:S02]  /*1a70*/  IMAD.MOV.U32 R132, RZ, RZ, RZ ;  /* 0x000000ffff847224 */ /* 0x000fe400078e00ff */
[----:B------:R-:W-:Y:S02]  /*1a80*/  IMAD.MOV.U32 R48, RZ, RZ, RZ ;  /* 0x000000ffff307224 */ /* 0x000fe400078e00ff */
[----:B------:R-:W-:-:S02]  /*1a90*/  IMAD.MOV.U32 R129, RZ, RZ, RZ ;  /* 0x000000ffff817224 */ /* 0x000fc400078e00ff */
[----:B------:R-:W-:Y:S01]  /*1aa0*/  IMAD.MOV.U32 R131, RZ, RZ, RZ ;  /* 0x000000ffff837224 */ /* 0x000fe200078e00ff */
[----:B------:R-:W-:Y:S06]  /*1ab0*/  @!P1 BRA `(.L_x_138) ;  /* 0x00000048009c9947 */ /* 0x000fec0003800000 */
[----:B------:R-:W0:Y:S01]  /*1ac0*/  S2R R4, SR_TID.X ;  /* 0x0000000000047919 */ /* 0x000e220000002100 */
[----:B------:R-:W1:Y:S01]  /*1ad0*/  S2UR UR8, SR_CgaCtaId ;  /* 0x00000000000879c3 */ /* 0x000e620000008800 */
[----:B------:R-:W-:Y:S02]  /*1ae0*/  UMOV UR7, 0x400 ;  /* 0x0000040000077882 */ /* 0x000fe40000000000 */
[----:B-1----:R-:W-:Y:S01]  /*1af0*/  ULEA UR7, UR8, UR7, 0x18 ;  /* 0x0000000708077291 */ /* 0x002fe2000f8ec03f */
[----:B0-----:R-:W-:-:S05]  /*1b00*/  VIADD R5, R4, 0xffffff80 ;  /* 0xffffff8004057836 */ /* 0x001fca0000000000 */
[----:B------:R-:W-:-:S04]  /*1b10*/  SHF.R.S32.HI R4, RZ, 0x1f, R5 ;  /* 0x0000001fff047819 */ /* 0x000fc80000011405 */
[----:B------:R-:W-:-:S04]  /*1b20*/  LEA.HI R4, R4, R5, RZ, 0x7 ;  /* 0x0000000504047211 */ /* 0x000fc800078f38ff */
[----:B------:R-:W-:-:S05]  /*1b30*/  SHF.R.S32.HI R4, RZ, 0x7, R4 ;  /* 0x00000007ff047819 */ /* 0x000fca0000011404 */
[----:B------:R-:W0:Y:S02]  /*1b40*/  SHFL.IDX PT, R0, R4, RZ, 0x1f ;  /* 0x00001fff04007589 */ /* 0x000e2400000e0000 */
[----:B0-----:R-:W-:-:S13]  /*1b50*/  R2UR UR6, R0 ;  /* 0x00000000000672ca */ /* 0x001fda00000e0000 */
        /* <DEDUP_REMOVED lines=26> */
.L_x_139:
[----:B------:R-:W0:Y:S01]  /*1d00*/  S2UR UR5, SR_CgaCtaId ;  /* 0x00000000000579c3 */ /* 0x000e220000008800 */
[----:B------:R-:W-:Y:S01]  /*1d10*/  ULEA.HI UR4, UR47, UR47, URZ, 0x1 ;  /* 0x0000002f2f047291 */ /* 0x000fe2000f8f083f */
[----:B------:R-:W-:-:S03]  /*1d20*/  MOV R3, 0x400 ;  /* 0x0000040000037802 */ /* 0x000fc60000000f00 */
[----:B------:R-:W-:-:S04]  /*1d30*/  ULOP3.LUT UR4, UR4, 0xfffffffe, URZ, 0xc0, !UPT ;  /* 0xfffffffe04047892 */ /* 0x000fc8000f8ec03f */
[----:B------:R-:W-:-:S06]  /*1d40*/  UIADD3 UR4, UR47, -UR4, URZ ;  /* 0x800000042f047290 */ /* 0x000fcc000fffe03f */
[----:B------:R-:W-:Y:S02]  /*1d50*/  IMAD.U32 R4, RZ, RZ, UR4 ;  /* 0x00000004ff047e24 */ /* 0x000fe4000f8e00ff */
[----:B0-----:R-:W-:-:S05]  /*1d60*/  IMAD.U32 R2, RZ, RZ, UR5 ;  /* 0x00000005ff027e24 */ /* 0x001fca000f8e00ff */
[----:B------:R-:W-:Y:S02]  /*1d70*/  LEA R0, R2, R3, 0x18 ;  /* 0x0000000302007211 */ /* 0x000fe400078ec0ff */
[----:B------:R-:W-:Y:S01]  /*1d80*/  SHF.L.U32 R3, R4, 0x1f, RZ ;  /* 0x0000001f04037819 */ /* 0x000fe200000006ff */
[----:B------:R-:W-:-:S03]  /*1d90*/  IMAD.U32 R4, RZ, RZ, UR48 ;  /* 0x00000030ff047e24 */ /* 0x000fc6000f8e00ff */
[----:B------:R-:W0:Y:S02]  /*1da0*/  SYNCS.PHASECHK.TRANS64.TRYWAIT P1, [R0+URZ+0x19c00], R3 ;  /* 0x019c0003000075a7 */ /* 0x000e24000802017f */
[----:B------:R-:W-:Y:S01]  /*1db0*/  ISETP.NE.AND P0, PT, R4, 0x3, PT ;  /* 0x000000030400780c */ /* 0x000fe20003f05270 */
[----:B0-----:R-:W-:-:S12]  /*1dc0*/  @!P1 BRA `(.L_x_140) ;  /* 0x000000d000bc9947 */ /* 0x001fd80003800000 */
.L_x_272:
[----:B------:R-:W-:Y:S05]  /*1dd0*/  @!P0 BRA `(.L_x_141) ;  /* 0x0000000000048947 */ /* 0x000fea0003800000 */
[----:B------:R-:W-:Y:S01]  /*1de0*/  BPT.TRAP 0x1 ;  /* 0x000000040000795c */ /* 0x000fe20000300000 */
.L_x_141:
[----:B------:R-:W-:Y:S02]  /*1df0*/  IMAD.U32 R4, RZ, RZ, UR46 ;  /* 0x0000002eff047e24 */ /* 0x000fe4000f8e00ff */
[----:B------:R-:W-:-:S03]  /*1e00*/  IMAD.U32 R5, RZ, RZ, UR36 ;  /* 0x00000024ff057e24 */ /* 0x000fc6000f8e00ff */
[----:B------:R-:W-:Y:S01]  /*1e10*/  SHF.L.U32 R4, R4, 0x1f, RZ ;  /* 0x0000001f04047819 */ /* 0x000fe200000006ff */
[----:B------:R-:W-:-:S04]  /*1e20*/  IMAD R5, R5, 0x8, R0 ;  /* 0x0000000805057824 */ /* 0x000fc800078e0200 */
[----:B------:R1:W2:Y:S01]  /*1e30*/  SYNCS.PHASECHK.TRANS64.TRYWAIT P1, [R5+URZ+0x19c30], R4 ;  /* 0x019c3004050075a7 */ /* 0x0002a2000802017f */
[----:B------:R-:W-:Y:S05]  /*1e40*/  @!P0 BRA `(.L_x_142) ;  /* 0x0000000000048947 */ /* 0x000fea0003800000 */
[----:B------:R-:W-:Y:S01]  /*1e50*/  BPT.TRAP 0x1 ;  /* 0x000000040000795c */ /* 0x000fe20000300000 */
.L_x_142:
[----:B0-----:R-:W3:Y:S01]  /*1e60*/  LDL.LU R3, [R1] ;  /* 0x0000000001037983 */ /* 0x001ee20000300800 */
[----:B------:R-:W0:Y:S02]  /*1e70*/  S2R R6, SR_TID.X ;  /* 0x0000000000067919 */ /* 0x000e240000002100 */
[----:B0-----:R-:W-:Y:S01]  /*1e80*/  LOP3.LUT P2, RZ, R6, 0x7f, RZ, 0xc0, !PT ;  /* 0x0000007f06ff7812 */ /* 0x001fe2000784c0ff */
[----:B------:R-:W-:Y:S01]  /*1e90*/  IMAD.MOV.U32 R89, RZ, RZ, RZ ;  /* 0x000000ffff597224 */ /* 0x000fe200078e00ff */
[----:B---3--:R-:W-:-:S11]  /*1ea0*/  LOP3.LUT R3, R3, 0xffffffef, RZ, 0xc0, !PT ;  /* 0xffffffef03037812 */ /* 0x008fd600078ec0ff */
[----:B------:R-:W-:-:S05]  /*1eb0*/  @P2 LOP3.LUT R3, R3, 0x10, RZ, 0xfc, !PT ;  /* 0x0000001003032812 */ /* 0x000fca00078efcff */
[----:B------:R0:W-:Y:S01]  /*1ec0*/  STL [R1], R3 ;  /* 0x0000000301007387 */ /* 0x0001e20000100800 */
[----:B--2---:R-:W-:Y:S05]  /*1ed0*/  @P1 BRA `(.L_x_143) ;  /* 0x0000000000081947 */ /* 0x004fea0003800000 */
[----:B------:R-:W2:Y:S02]  /*1ee0*/  SYNCS.PHASECHK.TRANS64.TRYWAIT P1, [R5+URZ+0x19c30], R4 ;  /* 0x019c3004050075a7 */ /* 0x000ea4000802017f */
[----:B--2---:R-:W-:Y:S05]  /*1ef0*/  @!P1 BRA `(.L_x_144) ;  /* 0x000000d000849947 */ /* 0x004fea0003800000 */
.L_x_143:
[----:B------:R-:W-:Y:S05]  /*1f00*/  WARPSYNC.ALL ;  /* 0x0000000000007948 */ /* 0x000fea0003800000 */
[----:B------:R-:W-:Y:S01]  /*1f10*/  R2UR UR4, R0 ;  /* 0x00000000000472ca */ /* 0x000fe200000e0000 */
[----:B------:R-:W3:Y:S01]  /*1f20*/  LDL R7, [R1+0xc] ;  /* 0x00000c0001077983 */ /* 0x000ee20000100800 */
[----:B------:R-:W-:Y:S01]  /*1f30*/  ULOP3.LUT UR12, UR51, 0x10000, URZ, 0xfc, !UPT ;  /* 0x00010000330c7892 */ /* 0x000fe2000f8efc3f */
[----:B------:R-:W-:Y:S01]  /*1f40*/  WARPGROUP.ARRIVE ;  /* 0x00000000000079c5 */ /* 0x000fe20000000000 */
[----:B------:R-:W-:Y:S01]  /*1f50*/  UMOV UR13, 0xc0000010 ;  /* 0xc0000010000d7882 */ /* 0x000fe20000000000 */
[----:B------:R-:W-:Y:S01]  /*1f60*/  UMOV UR15, 0xc0000010 ;  /* 0xc0000010000f7882 */ /* 0x000fe20000000000 */
[----:B------:R-:W-:Y:S01]  /*1f70*/  UMOV UR5, 0xc0000010 ;  /* 0xc000001000057882 */ /* 0x000fe20000000000 */
[----:B------:R-:W-:Y:S01]  /*1f80*/  UMOV UR7, 0xc0000010 ;  /* 0xc000001000077882 */ /* 0x000fe20000000000 */
[----:B------:R-:W-:Y:S01]  /*1f90*/  UIADD3 UR8, UR12, 0x300, URZ ;  /* 0x000003000c087890 */ /* 0x000fe2000fffe03f */
[----:B-12---:R-:W-:Y:S01]  /*1fa0*/  IMAD.U32 R4, RZ, RZ, UR50 ;  /* 0x00000032ff047e24 */ /* 0x006fe2000f8e00ff */
[----:B------:R-:W-:Y:S01]  /*1fb0*/  UMOV UR9, 0xc0000010 ;  /* 0xc000001000097882 */ /* 0x000fe20000000000 */
[----:B------:R-:W-:Y:S01]  /*1fc0*/  UMOV UR11, 0xc0000010 ;  /* 0xc0000010000b7882 */ /* 0x000fe20000000000 */
[----:B0-----:R-:W-:Y:S01]  /*1fd0*/  IMAD.U32 R3, RZ, RZ, UR49 ;  /* 0x00000031ff037e24 */ /* 0x001fe2000f8e00ff */
[----:B------:R-:W-:Y:S01]  /*1fe0*/  UIADD3 UR4, UR4, 0x13800, URZ ;  /* 0x0001380004047890 */ /* 0x000fe2000fffe03f */
[----:B------:R-:W-:Y:S01]  /*1ff0*/  P2R R6, PR, RZ, 0x1 ;  /* 0x00000001ff067803 */ /* 0x000fe20000000000 */
[----:B------:R-:W0:Y:S01]  /*2000*/  S2R R88, SR_TID.X ;  /* 0x0000000000587919 */ /* 0x000e220000002100 */
[----:B------:R-:W-:Y:S01]  /*2010*/  UIADD3 UR17, UR49, -0x2, URZ ;  /* 0xfffffffe31117890 */ /* 0x000fe2000fffe03f */
[--C-:B------:R-:W-:Y:S01]  /*2020*/  IMAD.MOV.U32 R90, RZ, RZ, R89.reuse ;  /* 0x000000ffff5a7224 */ /* 0x100fe200078e0059 */
[----:B------:R-:W-:Y:S01]  /*2030*/  USHF.R.U32.HI UR4, URZ, 0x4, UR4 ;  /* 0x000000043f047899 */ /* 0x000fe20008011604 */
[--C-:B------:R-:W-:Y:S01]  /*2040*/  IMAD.MOV.U32 R92, RZ, RZ, R89.reuse ;  /* 0x000000ffff5c7224 */ /* 0x100fe200078e0059 */
[----:B------:R-:W-:Y:S01]  /*2050*/  UISETP.GE.AND UP0, UPT, UR17, UR44, UPT ;  /* 0x0000002c1100728c */ /* 0x000fe2000bf06270 */
[--C-:B------:R-:W-:Y:S01]  /*2060*/  IMAD.MOV.U32 R95, RZ, RZ, R89.reuse ;  /* 0x000000ffff5f7224 */ /* 0x100fe200078e0059 */
[----:B------:R-:W-:Y:S01]  /*2070*/  ULOP3.LUT UR4, UR4, 0x3fff, URZ, 0xc0, !UPT ;  /* 0x00003fff04047892 */ /* 0x000fe2000f8ec03f */
[----:B------:R-:W-:-:S02]  /*2080*/  IMAD.MOV.U32 R94, RZ, RZ, R89 ;  /* 0x000000ffff5e7224 */ /* 0x000fc400078e0059 */
[--C-:B------:R-:W-:Y:S01]  /*2090*/  IMAD.MOV.U32 R97, RZ, RZ, R89.reuse ;  /* 0x000000ffff617224 */ /* 0x100fe200078e0059 */
[----:B------:R-:W-:Y:S01]  /*20a0*/  ULOP3.LUT UR16, UR4, 0x10000, URZ, 0xfc, !UPT ;  /* 0x0001000004107892 */ /* 0x000fe2000f8efc3f */
[--C-:B------:R-:W-:Y:S01]  /*20b0*/  IMAD.MOV.U32 R96, RZ, RZ, R89.reuse ;  /* 0x000000ffff607224 */ /* 0x100fe200078e0059 */
[----:B------:R-:W-:Y:S01]  /*20c0*/  UIADD3 UR4, UR12, 0x180, URZ ;  /* 0x000001800c047890 */ /* 0x000fe2000fffe03f */
[--C-:B------:R-:W-:Y:S01]  /*20d0*/  IMAD.MOV.U32 R99, RZ, RZ, R89.reuse ;  /* 0x000000ffff637224 */ /* 0x100fe200078e0059 */
[----:B------:R-:W-:Y:S01]  /*20e0*/  UIMAD UR14, UR36, 0x300, UR16 ;  /* 0x00000300240e78a4 */ /* 0x000fe2000f8e0210 */
[--C-:B------:R-:W-:Y:S02]  /*20f0*/  IMAD.MOV.U32 R98, RZ, RZ, R89.reuse ;  /* 0x000000ffff627224 */ /* 0x100fe400078e0059 */
[--C-:B------:R-:W-:Y:S01]  /*2100*/  IMAD.MOV.U32 R101, RZ, RZ, R89.reuse ;  /* 0x000000ffff657224 */ /* 0x100fe200078e0059 */
[----:B------:R-:W-:Y:S01]  /*2110*/  UIADD3 UR6, UR14, 0x100, URZ ;  /* 0x000001000e067890 */ /* 0x000fe2000fffe03f */
[--C-:B------:R-:W-:Y:S01]  /*2120*/  IMAD.MOV.U32 R100, RZ, RZ, R89.reuse ;  /* 0x000000ffff647224 */ /* 0x100fe200078e0059 */
[----:B------:R-:W-:Y:S01]  /*2130*/  UIADD3 UR10, UR14, 0x200, URZ ;  /* 0x000002000e0a7890 */ /* 0x000fe2000fffe03f */
[----:B------:R-:W-:-:S02]  /*2140*/  IMAD.MOV.U32 R103, RZ, RZ, R89 ;  /* 0x000000ffff677224 */ /* 0x000fc400078e0059 */
[----:B------:R-:W-:Y:S01]  /*2150*/  QGMMA.64x128x32.F32.E4M3.E4M3 R24, gdesc[UR12], RZ, !UPT, gsb0 ;  /* 0x01e000000c1879f3 */ /* 0x000fe2000c0008ff */
        /* <DEDUP_REMOVED lines=35> */
[----:B------:R-:W-:Y:S01]  /*2390*/  QGMMA.64x128x32.F32.E4M3.E4M3 R24, gdesc[UR4], R24, gsb0 ;  /* 0x01e00000041879f3 */ /* 0x000fe20008000818 */
[----:B---3--:R-:W-:-:S05]  /*23a0*/  IADD3 R4, R4, 0x80, -R7 ;  /* 0x0000008004047810 */ /* 0x008fca0007ffe807 */
[----:B------:R-:W-:-:S05]  /*23b0*/  IMAD R4, R3, -0x80, R4 ;  /* 0xffffff8003047824 */ /* 0x000fca00078e0204 */
[C---:B------:R-:W-:Y:S02]  /*23c0*/  ISETP.GT.AND P3, PT, R4.reuse, RZ, PT ;  /* 0x000000ff0400720c */ /* 0x040fe40003f64270 */
[C---:B------:R-:W-:Y:S01]  /*23d0*/  ISETP.GT.AND P1, PT, R4.reuse, 0x1, PT ;  /* 0x000000010400780c */ /* 0x040fe20003f24270 */
[----:B------:R-:W-:Y:S02]  /*23e0*/  WARPGROUP.DEPBAR.LE gsb0, 0x0 ;  /* 0x00008000000079c5 */ /* 0x000fe40000010000 */
[----:B------:R-:W-:Y:S01]  /*23f0*/  WARPGROUP.ARRIVE ;  /* 0x00000000000079c5 */ /* 0x000fe20000000000 */
[C---:B------:R-:W-:Y:S02]  /*2400*/  ISETP.GT.AND P2, PT, R4.reuse, 0x8, PT ;  /* 0x000000080400780c */ /* 0x040fe40003f44270 */
[C---:B------:R-:W-:Y:S02]  /*2410*/  ISETP.GT.AND P5, PT, R4.reuse, 0x9, PT ;  /* 0x000000090400780c */ /* 0x040fe40003fa4270 */
[C---:B------:R-:W-:Y:S01]  /*2420*/  ISETP.GT.AND P4, PT, R4.reuse, 0x10, PT ;  /* 0x000000100400780c */ /* 0x040fe20003f84270 */
[----:B------:R-:W-:Y:S01]  /*2430*/  QGMMA.64x128x32.F32.E4M3.E4M3 R24, gdesc[UR8], R24, gsb0 ;  /* 0x01e00000081879f3 */ /* 0x000fe20008000818 */
[----:B------:R-:W-:-:S02]  /*2440*/  ISETP.GT.AND P0, PT, R4, 0x59, PT ;  /* 0x000000590400780c */ /* 0x000fc40003f04270 */
[----:B------:R-:W-:Y:S01]  /*2450*/  ISETP.GT.AND P6, PT, R4, 0x60, PT ;  /* 0x000000600400780c */ /* 0x000fe20003fc4270 */
[----:B------:R-:W-:Y:S02]  /*2460*/  WARPGROUP.DEPBAR.LE gsb0, 0x0 ;  /* 0x00008000000079c5 */ /* 0x000fe40000010000 */
[----:B------:R-:W-:Y:S02]  /*2470*/  FSEL R26, R26, -INF , P3 ;  /* 0xff8000001a1a7808 */ /* 0x000fe40001800000 */
[----:B------:R-:W-:Y:S02]  /*2480*/  FSEL R27, R27, -INF , P1 ;  /* 0xff8000001b1b7808 */ /* 0x000fe40000800000 */
[----:B------:R-:W-:Y:S02]  /*2490*/  FSEL R30, R30, -INF , P2 ;  /* 0xff8000001e1e7808 */ /* 0x000fe40001000000 */
[----:B------:R-:W-:Y:S02]  /*24a0*/  FMNMX.FTZ R3, R26, R27, !PT ;  /* 0x0000001b1a037209 */ /* 0x000fe40007810000 */
[----:B------:R-:W-:-:S02]  /*24b0*/  FSEL R31, R31, -INF , P5 ;  /* 0xff8000001f1f7808 */ /* 0x000fc40002800000 */
[----:B------:R-:W-:Y:S02]  /*24c0*/  FMNMX.FTZ R8, R30, R3, !PT ;  /* 0x000000031e087209 */ /* 0x000fe40007810000 */
[----:B------:R-:W-:Y:S02]  /*24d0*/  FSEL R24, R24, -INF , P3 ;  /* 0xff80000018187808 */ /* 0x000fe40001800000 */
[----:B------:R-:W-:Y:S02]  /*24e0*/  ISETP.GT.AND P3, PT, R4, 0x11, PT ;  /* 0x000000110400780c */ /* 0x000fe40003f64270 */
[----:B------:R-:W-:Y:S02]  /*24f0*/  FSEL R34, R34, -INF , P4 ;  /* 0xff80000022227808 */ /* 0x000fe40002000000 */
[----:B------:R-:W-:Y:S02]  /*2500*/  FMNMX.FTZ R3, R31, R8, !PT ;  /* 0x000000081f037209 */ /* 0x000fe40007810000 */
[----:B------:R-:W-:-:S02]  /*2510*/  FSEL R25, R25, -INF , P1 ;  /* 0xff80000019197808 */ /* 0x000fc40000800000 */
[----:B------:R-:W-:Y:S02]  /*2520*/  ISETP.GT.AND P1, PT, R4, 0x18, PT ;  /* 0x000000180400780c */ /* 0x000fe40003f24270 */
[----:B------:R-:W-:Y:S02]  /*2530*/  FSEL R35, R35, -INF , P3 ;  /* 0xff80000023237808 */ /* 0x000fe40001800000 */
[----:B------:R-:W-:Y:S02]  /*2540*/  FMNMX.FTZ R8, R34, R3, !PT ;  /* 0x0000000322087209 */ /* 0x000fe40007810000 */
[----:B------:R-:W-:Y:S02]  /*2550*/  FSEL R28, R28, -INF , P2 ;  /* 0xff8000001c1c7808 */ /* 0x000fe40001000000 */
[----:B------:R-:W-:Y:S02]  /*2560*/  ISETP.GT.AND P2, PT, R4, 0x19, PT ;  /* 0x000000190400780c */ /* 0x000fe40003f44270 */
        /* <DEDUP_REMOVED lines=63> */
[----:B------:R-:W-:Y:S02]  /*2960*/  FMNMX.FTZ R3, R67, R8, !PT ;  /* 0x0000000843037209 */ /* 0x000fe40007810000 */
[----:B------:R-:W-:Y:S02]  /*2970*/  FSEL R71, R71, -INF , P0 ;  /* 0xff80000047477808 */ /* 0x000fe40000000000 */
[----:B------:R-:W-:Y:S02]  /*2980*/  FMNMX.FTZ R8, R70, R3, !PT ;  /* 0x0000000346087209 */ /* 0x000fe40007810000 */
        /* <DEDUP_REMOVED lines=9> */
[----:B------:R-:W-:Y:S01]  /*2a20*/  FSEL R93, R78, -INF , P1 ;  /* 0xff8000004e5d7808 */ /* 0x000fe20000800000 */
[----:B------:R-:W-:Y:S01]  /*2a30*/  IMAD.U32 R78, RZ, RZ, UR45 ;  /* 0x0000002dff4e7e24 */ /* 0x000fe2000f8e00ff */
        /* <DEDUP_REMOVED lines=13> */
[----:B------:R-:W-:Y:S02]  /*2b10*/  FMNMX.FTZ R3, R83, R8, !PT ;  /* 0x0000000853037209 */ /* 0x000fe40007810000 */
[----:B------:R-:W-:-:S02]  /*2b20*/  FSEL R86, R86, -INF , P5 ;  /* 0xff80000056567808 */ /* 0x000fc40002800000 */
[----:B------:R-:W-:Y:S02]  /*2b30*/  ISETP.GT.AND P6, PT, R4, 0x79, PT ;  /* 0x000000790400780c */ /* 0x000fe40003fc4270 */
[----:B------:R-:W-:Y:S02]  /*2b40*/  FMNMX.FTZ R8, R86, R3, !PT ;  /* 0x0000000356087209 */ /* 0x000fe40007810000 */
[----:B------:R-:W-:Y:S02]  /*2b50*/  FSEL R87, R87, -INF , P6 ;  /* 0xff80000057577808 */ /* 0x000fe40003000000 */
[----:B------:R-:W-:Y:S02]  /*2b60*/  P2R R9, PR, RZ, 0x4 ;  /* 0x00000004ff097803 */ /* 0x000fe40000000000 */
[----:B------:R-:W-:Y:S02]  /*2b70*/  FMNMX.FTZ R8, R87, R8, !PT ;  /* 0x0000000857087209 */ /* 0x000fe40007810000 */
[----:B------:R-:W-:-:S02]  /*2b80*/  P2R R11, PR, RZ, 0x2 ;  /* 0x00000002ff0b7803 */ /* 0x000fc40000000000 */
[----:B------:R-:W-:Y:S01]  /*2b90*/  P2R R12, PR, RZ, 0x1 ;  /* 0x00000001ff0c7803 */ /* 0x000fe20000000000 */
[----:B------:R-:W1:Y:S01]  /*2ba0*/  SHFL.BFLY PT, R3, R8, 0x2, 0x1f ;  /* 0x0c401f0008037f89 */ /* 0x000e6200000e0000 */
[C---:B------:R-:W-:Y:S02]  /*2bb0*/  ISETP.GT.AND P1, PT, R4.reuse, 0x59, PT ;  /* 0x000000590400780c */ /* 0x040fe40003f24270 */
[----:B------:R-:W-:Y:S02]  /*2bc0*/  ISETP.GT.AND P0, PT, R4, 0x60, PT ;  /* 0x000000600400780c */ /* 0x000fe40003f04270 */
[----:B------:R-:W-:Y:S02]  /*2bd0*/  FSEL R69, R69, -INF , P1 ;  /* 0xff80000045457808 */ /* 0x000fe40000800000 */
[----:B------:R-:W-:Y:S02]  /*2be0*/  ISETP.NE.AND P1, PT, R11, RZ, PT ;  /* 0x000000ff0b00720c */ /* 0x000fe40003f25270 */
[----:B------:R-:W-:-:S02]  /*2bf0*/  FSEL R72, R72, -INF , P0 ;  /* 0xff80000048487808 */ /* 0x000fc40000000000 */
[----:B------:R-:W-:Y:S02]  /*2c00*/  ISETP.NE.AND P0, PT, R12, RZ, PT ;  /* 0x000000ff0c00720c */ /* 0x000fe40003f05270 */
[----:B------:R-:W-:Y:S02]  /*2c10*/  FSEL R76, R76, -INF , P1 ;  /* 0xff8000004c4c7808 */ /* 0x000fe40000800000 */
[----:B------:R-:W-:Y:S02]  /*2c20*/  FSEL R73, R73, -INF , P0 ;  /* 0xff80000049497808 */ /* 0x000fe40000000000 */
[----:B------:R-:W-:Y:S02]  /*2c30*/  FSEL R80, R80, -INF , P3 ;  /* 0xff80000050507808 */ /* 0x000fe40001800000 */
[----:B------:R-:W-:Y:S02]  /*2c40*/  FSEL R81, R81, -INF , P4 ;  /* 0xff80000051517808 */ /* 0x000fe40002000000 */
[----:B------:R-:W-:-:S02]  /*2c50*/  FSEL R84, R84, -INF , P5 ;  /* 0xff80000054547808 */ /* 0x000fc40002800000 */
[----:B------:R-:W-:Y:S02]  /*2c60*/  FSEL R85, R85, -INF , P6 ;  /* 0xff80000055557808 */ /* 0x000fe40003000000 */
[----:B-1----:R-:W-:Y:S02]  /*2c70*/  FMNMX.FTZ R7, R8, R3, !PT ;  /* 0x0000000308077209 */ /* 0x002fe40007810000 */
[----:B------:R-:W-:-:S03]  /*2c80*/  ISETP.NE.AND P0, PT, R6, RZ, PT ;  /* 0x000000ff0600720c */ /* 0x000fc60003f05270 */
[----:B------:R-:W1:Y:S02]  /*2c90*/  SHFL.BFLY PT, R10, R7, 0x1, 0x1f ;  /* 0x0c201f00070a7f89 */ /* 0x000e6400000e0000 */
[----:B-1----:R-:W-:-:S04]  /*2ca0*/  FMNMX.FTZ R3, R7, R10, !PT ;  /* 0x0000000a07037209 */ /* 0x002fc80007810000 */
[C---:B------:R-:W-:Y:S01]  /*2cb0*/  FSETP.NEU.FTZ.AND P2, PT, R3.reuse, -INF , PT ;  /* 0xff8000000300780b */ /* 0x040fe20003f5d000 */
[----:B------:R-:W-:-:S05]  /*2cc0*/  FFMA.FTZ R78, R3, R78, -8 ;  /* 0xc1000000034e7423 */ /* 0x000fca000001004e */
[----:B------:R-:W-:Y:S02]  /*2cd0*/  FSEL R78, R78, RZ, P2 ;  /* 0x000000ff4e4e7208 */ /* 0x000fe40001000000 */
[----:B------:R-:W-:Y:S02]  /*2ce0*/  ISETP.NE.AND P2, PT, R9, RZ, PT ;  /* 0x000000ff0900720c */ /* 0x000fe40003f45270 */
[----:B------:R-:W-:Y:S01]  /*2cf0*/  FMNMX.FTZ R9, R24, R25, !PT ;  /* 0x0000001918097209 */ /* 0x000fe20007810000 */
[----:B------:R-:W-:-:S01]  /*2d00*/  FFMA.FTZ R31, R31, UR45, -R78 ;  /* 0x0000002d1f1f7c23 */ /* 0x000fc2000801084e */
[----:B------:R-:W-:Y:S01]  /*2d10*/  FSEL R77, R77, -INF , P2 ;  /* 0xff8000004d4d7808 */ /* 0x000fe20001000000 */
[----:B------:R-:W-:-:S01]  /*2d20*/  FFMA.FTZ R39, R39, UR45, -R78 ;  /* 0x0000002d27277c23 */ /* 0x000fc2000801084e */
[----:B------:R-:W-:Y:S01]  /*2d30*/  FMNMX.FTZ R4, R28, R9, !PT ;  /* 0x000000091c047209 */ /* 0x000fe20007810000 */
[----:B------:R-:W-:-:S01]  /*2d40*/  FFMA.FTZ R6, R26, UR45, -R78 ;  /* 0x0000002d1a067c23 */ /* 0x000fc2000801084e */
[----:B------:R-:W-:Y:S01]  /*2d50*/  MUFU.EX2 R9, R31 ;  /* 0x0000001f00097308 */ /* 0x000fe20000000800 */
[----:B------:R-:W-:-:S01]  /*2d60*/  FFMA.FTZ R26, R51, UR45, -R78 ;  /* 0x0000002d331a7c23 */ /* 0x000fc2000801084e */
[----:B------:R-:W-:Y:S01]  /*2d70*/  FMNMX.FTZ R11, R29, R4, !PT ;  /* 0x000000041d0b7209 */ /* 0x000fe20007810000 */
[----:B------:R-:W-:-:S01]  /*2d80*/  FFMA.FTZ R10, R34, UR45, -R78 ;  /* 0x0000002d220a7c23 */ /* 0x000fc2000801084e */
[--C-:B------:R-:W-:Y:S01]  /*2d90*/  FFMA.FTZ R34, R59, UR45, -R78.reuse ;  /* 0x0000002d3b227c23 */ /* 0x100fe2000801084e */
[----:B------:R-:W-:-:S01]  /*2da0*/  FFMA.FTZ R7, R27, UR45, -R78 ;  /* 0x0000002d1b077c23 */ /* 0x000fc2000801084e */
[----:B------:R-:W-:Y:S01]  /*2db0*/  FMNMX.FTZ R4, R32, R11, !PT ;  /* 0x0000000b20047209 */ /* 0x000fe20007810000 */
[----:B------:R-:W-:-:S01]  /*2dc0*/  FFMA.FTZ R27, R47, UR45, -R78 ;  /* 0x0000002d2f1b7c23 */ /* 0x000fc2000801084e */
[--C-:B------:R-:W-:Y:S01]  /*2dd0*/  FFMA.FTZ R47, R63, UR45, -R78.reuse ;  /* 0x0000002d3f2f7c23 */ /* 0x100fe2000801084e */
[----:B------:R-:W-:Y:S01]  /*2de0*/  IMAD.U32 R63, RZ, RZ, UR45 ;  /* 0x0000002dff3f7e24 */ /* 0x000fe2000f8e00ff */
[----:B------:R-:W-:Y:S01]  /*2df0*/  FMNMX.FTZ R11, R33, R4, !PT ;  /* 0x00000004210b7209 */ /* 0x000fe20007810000 */
[----:B------:R-:W-:-:S01]  /*2e00*/  FFMA.FTZ R12, R38, UR45, -R78 ;  /* 0x0000002d260c7c23 */ /* 0x000fc2000801084e */
[--C-:B------:R-:W-:Y:S01]  /*2e10*/  FFMA.FTZ R38, R66, UR45, -R78.reuse ;  /* 0x0000002d42267c23 */ /* 0x100fe2000801084e */
        /* <DEDUP_REMOVED lines=15> */
[----:B0-----:R-:W-:Y:S01]  /*2f10*/  LOP3.LUT P2, RZ, R88, 0x7f, RZ, 0xc0, !PT ;  /* 0x0000007f58ff7812 */ /* 0x001fe2000784c0ff */
[----:B------:R-:W-:-:S01]  /*2f20*/  FFMA.FTZ R42, R62, UR45, -R78 ;  /* 0x0000002d3e2a7c23 */ /* 0x000fc2000801084e */
[----:B------:R-:W-:Y:S01]  /*2f30*/  FMNMX.FTZ R4, R44, R13, !PT ;  /* 0x0000000d2c047209 */ /* 0x000fe20007810000 */
[----:B------:R-:W-:-:S01]  /*2f40*/  FFMA.FTZ R46, R93, UR45, -R78 ;  /* 0x0000002d5d2e7c23 */ /* 0x000fc2000801084e */
[----:B------:R-:W-:Y:S01]  /*2f50*/  MUFU.EX2 R13, R39 ;  /* 0x00000027000d7308 */ /* 0x000fe20000000800 */
[----:B------:R-:W-:-:S01]  /*2f60*/  FFMA.FTZ R62, R86, UR45, -R78 ;  /* 0x0000002d563e7c23 */ /* 0x000fc2000801084e */
[----:B------:R-:W-:Y:S01]  /*2f70*/  FMNMX.FTZ R15, R45, R4, !PT ;  /* 0x000000042d0f7209 */ /* 0x000fe20007810000 */
[----:B------:R-:W-:-:S02]  /*2f80*/  IMAD.MOV.U32 R88, RZ, RZ, R89 ;  /* 0x000000ffff587224 */ /* 0x000fc400078e0059 */
[----:B------:R-:W-:Y:S01]  /*2f90*/  IMAD.MOV.U32 R93, RZ, RZ, R89 ;  /* 0x000000ffff5d7224 */ /* 0x000fe200078e0059 */
[----:B------:R-:W-:Y:S02]  /*2fa0*/  FMNMX.FTZ R4, R48, R15, !PT ;  /* 0x0000000f30047209 */ /* 0x000fe40007810000 */
[----:B------:R-:W0:Y:S02]  /*2fb0*/  MUFU.EX2 R8, R8 ;  /* 0x0000000800087308 */ /* 0x000e240000000800 */
[----:B------:R-:W-:-:S04]  /*2fc0*/  FMNMX.FTZ R15, R49, R4, !PT ;  /* 0x00000004310f7209 */ /* 0x000fc80007810000 */
[----:B------:R-:W-:Y:S02]  /*2fd0*/  FMNMX.FTZ R4, R52, R15, !PT ;  /* 0x0000000f34047209 */ /* 0x000fe40007810000 */
[----:B------:R1:W-:Y:S02]  /*2fe0*/  MUFU.EX2 R15, R43 ;  /* 0x0000002b000f7308 */ /* 0x0003e40000000800 */
[----:B------:R-:W-:-:S04]  /*2ff0*/  FMNMX.FTZ R21, R53, R4, !PT ;  /* 0x0000000435157209 */ /* 0x000fc80007810000 */
[----:B------:R-:W-:Y:S02]  /*3000*/  FMNMX.FTZ R4, R56, R21, !PT ;  /* 0x0000001538047209 */ /* 0x000fe40007810000 */
[----:B------:R-:W-:Y:S01]  /*3010*/  MUFU.EX2 R10, R10 ;  /* 0x0000000a000a7308 */ /* 0x000fe20000000800 */
[----:B-1----:R-:W-:-:S01]  /*3020*/  FFMA.FTZ R43, R70, UR45, -R78 ;  /* 0x0000002d462b7c23 */ /* 0x002fc2000801084e */
[----:B------:R-:W-:Y:S02]  /*3030*/  FMNMX.FTZ R21, R57, R4, !PT ;  /* 0x0000000439157209 */ /* 0x000fe40007810000 */
[----:B0-----:R-:W-:Y:S02]  /*3040*/  F2FP.SATFINITE.E4M3.F32.PACK_AB_MERGE_C R137, R9, R8, RZ ;  /* 0x000000080989723e */ /* 0x001fe400048070ff */
[----:B------:R-:W-:Y:S02]  /*3050*/  FMNMX.FTZ R4, R60, R21, !PT ;  /* 0x000000153c047209 */ /* 0x000fe40007810000 */
[----:B------:R0:W-:Y:S01]  /*3060*/  MUFU.EX2 R11, R35 ;  /* 0x00000023000b7308 */ /* 0x0001e20000000800 */
[----:B------:R-:W-:-:S02]  /*3070*/  F2FP.SATFINITE.E4M3.F32.PACK_AB_MERGE_C R137, R7, R6, R137 ;  /* 0x000000060789723e */ /* 0x000fc40004807089 */
[----:B------:R-:W-:-:S04]  /*3080*/  FMNMX.FTZ R21, R61, R4, !PT ;  /* 0x000000043d157209 */ /* 0x000fc80007810000 */
[----:B------:R-:W-:Y:S01]  /*3090*/  FMNMX.FTZ R4, R64, R21, !PT ;  /* 0x0000001540047209 */ /* 0x000fe20007810000 */
[----:B------:R-:W1:Y:S01]  /*30a0*/  MUFU.EX2 R12, R12 ;  /* 0x0000000c000c7308 */ /* 0x000e620000000800 */
[----:B0-----:R-:W-:-:S01]  /*30b0*/  FFMA.FTZ R35, R55, UR45, -R78 ;  /* 0x0000002d37237c23 */ /* 0x001fc2000801084e */
[----:B------:R-:W-:Y:S01]  /*30c0*/  FFMA.FTZ R55, R91, UR45, -R78 ;  /* 0x0000002d5b377c23 */ /* 0x000fe2000801084e */
[----:B------:R-:W-:Y:S01]  /*30d0*/  FMNMX.FTZ R31, R65, R4, !PT ;  /* 0x00000004411f7209 */ /* 0x000fe20007810000 */
[----:B------:R-:W-:-:S03]  /*30e0*/  IMAD.MOV.U32 R91, RZ, RZ, R89 ;  /* 0x000000ffff5b7224 */ /* 0x000fc600078e0059 */
[----:B------:R-:W-:Y:S01]  /*30f0*/  FMNMX.FTZ R4, R68, R31, !PT ;  /* 0x0000001f44047209 */ /* 0x000fe20007810000 */
[----:B------:R0:W-:Y:S03]  /*3100*/  MUFU.EX2 R21, R50 ;  /* 0x0000003200157308 */ /* 0x0001e60000000800 */
[----:B------:R-:W-:-:S04]  /*3110*/  FMNMX.FTZ R31, R69, R4, !PT ;  /* 0x00000004451f7209 */ /* 0x000fc80007810000 */
[----:B------:R-:W-:Y:S01]  /*3120*/  FMNMX.FTZ R4, R72, R31, !PT ;  /* 0x0000001f48047209 */ /* 0x000fe20007810000 */
[----:B------:R-:W-:Y:S01]  /*3130*/  MUFU.EX2 R14, R14 ;  /* 0x0000000e000e7308 */ /* 0x000fe20000000800 */
[----:B0-----:R-:W-:-:S01]  /*3140*/  FFMA.FTZ R50, R75, UR45, -R78 ;  /* 0x0000002d4b327c23 */ /* 0x001fc2000801084e */
[----:B-1----:R-:W-:Y:S02]  /*3150*/  F2FP.SATFINITE.E4M3.F32.PACK_AB_MERGE_C R139, R13, R12, RZ ;  /* 0x0000000c0d8b723e */ /* 0x002fe400048070ff */
[----:B------:R-:W-:Y:S02]  /*3160*/  FMNMX.FTZ R31, R73, R4, !PT ;  /* 0x00000004491f7209 */ /* 0x000fe40007810000 */
[----:B------:R-:W-:Y:S02]  /*3170*/  F2FP.SATFINITE.E4M3.F32.PACK_AB_MERGE_C R139, R11, R10, R139 ;  /* 0x0000000a0b8b723e */ /* 0x000fe4000480708b */
[----:B------:R-:W-:Y:S01]  /*3180*/  FMNMX.FTZ R4, R76, R31, !PT ;  /* 0x0000001f4c047209 */ /* 0x000fe20007810000 */
[----:B------:R-:W-:Y:S03]  /*3190*/  MUFU.EX2 R20, R20 ;  /* 0x0000001400147308 */ /* 0x000fe60000000800 */
[----:B------:R-:W-:-:S04]  /*31a0*/  FMNMX.FTZ R31, R77, R4, !PT ;  /* 0x000000044d1f7209 */ /* 0x000fc80007810000 */
[----:B------:R-:W-:Y:S01]  /*31b0*/  FMNMX.FTZ R4, R80, R31, !PT ;  /* 0x0000001f50047209 */ /* 0x000fe20007810000 */
[----:B------:R-:W0:Y:S03]  /*31c0*/  MUFU.EX2 R27, R27 ;  /* 0x0000001b001b7308 */ /* 0x000e260000000800 */
[----:B------:R-:W-:-:S04]  /*31d0*/  FMNMX.FTZ R39, R81, R4, !PT ;  /* 0x0000000451277209 */ /* 0x000fc80007810000 */
[----:B------:R-:W-:Y:S01]  /*31e0*/  FMNMX.FTZ R4, R84, R39, !PT ;  /* 0x0000002754047209 */ /* 0x000fe20007810000 */
[----:B------:R-:W-:-:S01]  /*31f0*/  FFMA.FTZ R39, R67, UR45, -R78 ;  /* 0x0000002d43277c23 */ /* 0x000fc2000801084e */
[----:B------:R1:W-:Y:S02]  /*3200*/  MUFU.EX2 R31, R58 ;  /* 0x0000003a001f7308 */ /* 0x0003e40000000800 */
[----:B------:R-:W-:-:S05]  /*3210*/  FMNMX.FTZ R4, R85, R4, !PT ;  /* 0x0000000455047209 */ /* 0x000fca0007810000 */
[----:B------:R-:W2:Y:S01]  /*3220*/  SHFL.BFLY PT, R51, R4, 0x2, 0x1f ;  /* 0x0c401f0004337f89 */ /* 0x000ea200000e0000 */
[----:B------:R-:W-:Y:S01]  /*3230*/  MUFU.EX2 R26, R26 ;  /* 0x0000001a001a7308 */ /* 0x000fe20000000800 */
[----:B-1----:R-:W-:-:S01]  /*3240*/  FFMA.FTZ R58, R79, UR45, -R78 ;  /* 0x0000002d4f3a7c23 */ /* 0x002fc2000801084e */
[----:B0-----:R-:W-:-:S04]  /*3250*/  F2FP.SATFINITE.E4M3.F32.PACK_AB_MERGE_C R141, R27, R20, RZ ;  /* 0x000000141b8d723e */ /* 0x001fc800048070ff */
[----:B------:R-:W-:Y:S02]  /*3260*/  F2FP.SATFINITE.E4M3.F32.PACK_AB_MERGE_C R141, R15, R14, R141 ;  /* 0x0000000e0f8d723e */ /* 0x000fe4000480708d */
[----:B------:R-:W-:Y:S08]  /*3270*/  MUFU.EX2 R30, R30 ;  /* 0x0000001e001e7308 */ /* 0x000ff00000000800 */
[----:B------:R-:W0:Y:S01]  /*3280*/  MUFU.EX2 R35, R35 ;  /* 0x0000002300237308 */ /* 0x000e220000000800 */
[----:B--2---:R-:W-:Y:S01]  /*3290*/  FMNMX.FTZ R59, R4, R51, !PT ;  /* 0x00000033043b7209 */ /* 0x004fe20007810000 */
[----:B------:R-:W-:-:S06]  /*32a0*/  FFMA.FTZ R51, R74, UR45, -R78 ;  /* 0x0000002d4a337c23 */ /* 0x000fcc000801084e */
[----:B------:R-:W-:Y:S01]  /*32b0*/  MUFU.EX2 R34, R34 ;  /* 0x0000002200227308 */ /* 0x000fe20000000800 */
[----:B------:R-:W1:Y:S07]  /*32c0*/  SHFL.BFLY PT, R4, R59, 0x1, 0x1f ;  /* 0x0c201f003b047f89 */ /* 0x000e6e00000e0000 */
[----:B------:R-:W-:Y:S01]  /*32d0*/  MUFU.EX2 R42, R42 ;  /* 0x0000002a002a7308 */ /* 0x000fe20000000800 */
[----:B0-----:R-:W-:-:S04]  /*32e0*/  F2FP.SATFINITE.E4M3.F32.PACK_AB_MERGE_C R143, R35, R30, RZ ;  /* 0x0000001e238f723e */ /* 0x001fc800048070ff */
[----:B------:R-:W-:-:S03]  /*32f0*/  F2FP.SATFINITE.E4M3.F32.PACK_AB_MERGE_C R143, R26, R21, R143 ;  /* 0x000000151a8f723e */ /* 0x000fc6000480708f */
[----:B------:R-:W0:Y:S08]  /*3300*/  MUFU.EX2 R47, R47 ;  /* 0x0000002f002f7308 */ /* 0x000e300000000800 */
[----:B------:R-:W-:Y:S01]  /*3310*/  MUFU.EX2 R38, R38 ;  /* 0x0000002600267308 */ /* 0x000fe20000000800 */
[----:B-1----:R-:W-:Y:S01]  /*3320*/  FMNMX.FTZ R4, R59, R4, !PT ;  /* 0x000000043b047209 */ /* 0x002fe20007810000 */
[----:B------:R-:W-:-:S03]  /*3330*/  FFMA.FTZ R59, R83, UR45, -R78 ;  /* 0x0000002d533b7c23 */ /* 0x000fc6000801084e */
[C---:B------:R-:W-:Y:S01]  /*3340*/  FSETP.NEU.FTZ.AND P1, PT, R4.reuse, -INF , PT ;  /* 0xff8000000400780b */ /* 0x040fe20003f3d000 */
[----:B------:R-:W-:-:S01]  /*3350*/  FFMA.FTZ R66, R4, R63, -8 ;  /* 0xc100000004427423 */ /* 0x000fc2000001003f */
[----:B------:R-:W-:Y:S01]  /*3360*/  FFMA.FTZ R63, R87, UR45, -R78 ;  /* 0x0000002d573f7c23 */ /* 0x000fe2000801084e */
[----:B------:R-:W-:Y:S01]  /*3370*/  MUFU.EX2 R39, R39 ;  /* 0x0000002700277308 */ /* 0x000fe20000000800 */
[----:B0-----:R-:W-:Y:S02]  /*3380*/  F2FP.SATFINITE.E4M3.F32.PACK_AB_MERGE_C R145, R47, R42, RZ ;  /* 0x0000002a2f91723e */ /* 0x001fe400048070ff */
[----:B------:R-:W-:Y:S02]  /*3390*/  FSEL R66, R66, RZ, P1 ;  /* 0x000000ff42427208 */ /* 0x000fe40000800000 */
[----:B------:R-:W-:Y:S02]  /*33a0*/  PLOP3.LUT P1, PT, PT, PT, UP0, 0x80, 0x0 ;  /* 0x000000000000781c */ /* 0x000fe40003f2f008 */
[----:B------:R-:W-:Y:S01]  /*33b0*/  F2FP.SATFINITE.E4M3.F32.PACK_AB_MERGE_C R145, R34, R31, R145 ;  /* 0x0000001f2291723e */ /* 0x000fe20004807091 */
[----:B------:R-:W-:-:S01]  /*33c0*/  FFMA.FTZ R24, R24, UR45, -R66 ;  /* 0x0000002d18187c23 */ /* 0x000fc20008010842 */
[--C-:B------:R-:W-:Y:S01]  /*33d0*/  FFMA.FTZ R25, R25, UR45, -R66.reuse ;  /* 0x0000002d19197c23 */ /* 0x100fe20008010842 */
[----:B------:R-:W-:-:S01]  /*33e0*/  FFMA.FTZ R67, R28, UR45, -R66 ;  /* 0x0000002d1c437c23 */ /* 0x000fc20008010842 */
[--C-:B------:R-:W-:Y:S01]  /*33f0*/  FFMA.FTZ R70, R29, UR45, -R66.reuse ;  /* 0x0000002d1d467c23 */ /* 0x100fe20008010842 */
[----:B------:R-:W-:-:S01]  /*3400*/  FFMA.FTZ R28, R32, UR45, -R66 ;  /* 0x0000002d201c7c23 */ /* 0x000fc20008010842 */
[--C-:B------:R-:W-:Y:S01]  /*3410*/  FFMA.FTZ R29, R33, UR45, -R66.reuse ;  /* 0x0000002d211d7c23 */ /* 0x100fe20008010842 */
        /* <DEDUP_REMOVED lines=9> */
[----:B------:R-:W-:-:S01]  /*34b0*/  FADD.FTZ R57, R6, R7 ;  /* 0x0000000706397221 */ /* 0x000fc20000010000 */
[--C-:B------:R-:W-:Y:S01]  /*34c0*/  FFMA.FTZ R36, R48, UR45, -R66.reuse ;  /* 0x0000002d30247c23 */ /* 0x100fe20008010842 */
[----:B------:R-:W-:-:S01]  /*34d0*/  FFMA.FTZ R74, R37, UR45, -R66 ;  /* 0x0000002d254a7c23 */ /* 0x000fc20008010842 */
[--C-:B------:R-:W-:Y:S01]  /*34e0*/  FFMA.FTZ R48, R52, UR45, -R66.reuse ;  /* 0x0000002d34307c23 */ /* 0x100fe20008010842 */
[----:B------:R-:W-:-:S01]  /*34f0*/  FFMA.FTZ R52, R60, UR45, -R66 ;  /* 0x0000002d3c347c23 */ /* 0x000fc20008010842 */
[----:B------:R-:W-:Y:S01]  /*3500*/  FADD.FTZ R60, R8, R57 ;  /* 0x00000039083c7221 */ /* 0x000fe20000010000 */
[----:B------:R-:W-:-:S01]  /*3510*/  FFMA.FTZ R37, R49, UR45, -R66 ;  /* 0x0000002d31257c23 */ /* 0x000fc20008010842 */
[----:B------:R-:W1:Y:S01]  /*3520*/  MUFU.EX2 R67, R67 ;  /* 0x0000004300437308 */ /* 0x000e620000000800 */
[----:B------:R-:W-:-:S01]  /*3530*/  FFMA.FTZ R49, R53, UR45, -R66 ;  /* 0x0000002d35317c23 */ /* 0x000fc20008010842 */
[----:B------:R-:W-:Y:S01]  /*3540*/  FFMA.FTZ R53, R61, UR45, -R66 ;  /* 0x0000002d3d357c23 */ /* 0x000fe20008010842 */
[----:B------:R-:W-:-:S01]  /*3550*/  FADD.FTZ R61, R9, R60 ;  /* 0x0000003c093d7221 */ /* 0x000fc20000010000 */
[--C-:B------:R-:W-:Y:S01]  /*3560*/  FFMA.FTZ R64, R64, UR45, -R66.reuse ;  /* 0x0000002d40407c23 */ /* 0x100fe20008010842 */
[----:B------:R-:W-:-:S01]  /*3570*/  FFMA.FTZ R65, R65, UR45, -R66 ;  /* 0x0000002d41417c23 */ /* 0x000fc20008010842 */
[----:B------:R-:W-:Y:S01]  /*3580*/  FFMA.FTZ R73, R73, UR45, -R66 ;  /* 0x0000002d49497c23 */ /* 0x000fe20008010842 */
[----:B------:R-:W-:-:S01]  /*3590*/  FADD.FTZ R78, R10, R61 ;  /* 0x0000003d0a4e7221 */ /* 0x000fc20000010000 */
[----:B------:R-:W2:Y:S01]  /*35a0*/  MUFU.EX2 R70, R70 ;  /* 0x0000004600467308 */ /* 0x000ea20000000800 */
[----:B0-----:R-:W-:-:S01]  /*35b0*/  FADD.FTZ R56, R24, R25 ;  /* 0x0000001918387221 */ /* 0x001fc20000010000 */
[--C-:B------:R-:W-:Y:S01]  /*35c0*/  FFMA.FTZ R76, R76, UR45, -R66.reuse ;  /* 0x0000002d4c4c7c23 */ /* 0x100fe20008010842 */
[----:B------:R-:W-:-:S01]  /*35d0*/  FFMA.FTZ R77, R77, UR45, -R66 ;  /* 0x0000002d4d4d7c23 */ /* 0x000fc20008010842 */
[--C-:B------:R-:W-:Y:S01]  /*35e0*/  FFMA.FTZ R80, R80, UR45, -R66.reuse ;  /* 0x0000002d50507c23 */ /* 0x100fe20008010842 */
[----:B------:R-:W-:-:S01]  /*35f0*/  FFMA.FTZ R81, R81, UR45, -R66 ;  /* 0x0000002d51517c23 */ /* 0x000fc20008010842 */
[----:B------:R-:W-:-:S02]  /*3600*/  FFMA.FTZ R84, R84, UR45, -R66 ;  /* 0x0000002d54547c23 */ /* 0x000fc40008010842 */
[----:B------:R-:W0:Y:S01]  /*3610*/  MUFU.EX2 R28, R28 ;  /* 0x0000001c001c7308 */ /* 0x000e220000000800 */
[----:B-1----:R-:W-:-:S01]  /*3620*/  FADD.FTZ R57, R67, R56 ;  /* 0x0000003843397221 */ /* 0x002fc20000010000 */
[----:B------:R-:W-:-:S05]  /*3630*/  @!P2 VIADD R56, R5, 0x19c40 ;  /* 0x00019c400538a836 */ /* 0x000fca0000000000 */
[----:B------:R-:W-:Y:S01]  /*3640*/  @!P2 PRMT R56, RZ, 0x654, R56 ;  /* 0x00000654ff38a816 */ /* 0x000fe20000000038 */
[----:B------:R-:W1:Y:S01]  /*3650*/  MUFU.EX2 R29, R29 ;  /* 0x0000001d001d7308 */ /* 0x000e620000000800 */
[----:B--2---:R-:W-:-:S01]  /*3660*/  FADD.FTZ R57, R70, R57 ;  /* 0x0000003946397221 */ /* 0x004fc20000010000 */
[----:B------:R-:W-:Y:S01]  /*3670*/  F2FP.SATFINITE.E4M3.F32.PACK_AB_MERGE_C R136, R70, R67, RZ ;  /* 0x000000434688723e */ /* 0x000fe200048070ff */
[----:B------:R2:W-:Y:S03]  /*3680*/  @!P2 SYNCS.ARRIVE.TRANS64.RED.A1T0 RZ, [R56+URZ], RZ ;  /* 0x000000ff38ffa9a7 */ /* 0x0005e6000810043f */
[----:B------:R-:W-:Y:S02]  /*3690*/  F2FP.SATFINITE.E4M3.F32.PACK_AB_MERGE_C R136, R25, R24, R136 ;  /* 0x000000181988723e */ /* 0x000fe40004807088 */
[----:B------:R-:W3:Y:S01]  /*36a0*/  MUFU.EX2 R71, R71 ;  /* 0x0000004700477308 */ /* 0x000ee20000000800 */
[----:B0-----:R-:W-:-:S01]  /*36b0*/  FADD.FTZ R60, R28, R57 ;  /* 0x000000391c3c7221 */ /* 0x001fc20000010000 */
[----:B------:R-:W-:-:S04]  /*36c0*/  FADD.FTZ R57, R11, R78 ;  /* 0x0000004e0b397221 */ /* 0x000fc80000010000 */
[----:B------:R-:W-:Y:S01]  /*36d0*/  FADD.FTZ R78, R12, R57 ;  /* 0x000000390c4e7221 */ /* 0x000fe20000010000 */
[----:B------:R-:W-:-:S01]  /*36e0*/  FFMA.FTZ R57, R68, UR45, -R66 ;  /* 0x0000002d44397c23 */ /* 0x000fc20008010842 */
[----:B------:R-:W0:Y:S01]  /*36f0*/  MUFU.EX2 R74, R74 ;  /* 0x0000004a004a7308 */ /* 0x000e220000000800 */
[----:B-1----:R-:W-:-:S07]  /*3700*/  FADD.FTZ R60, R29, R60 ;  /* 0x0000003c1d3c7221 */ /* 0x002fce0000010000 */
[----:B------:R-:W1:Y:S01]  /*3710*/  MUFU.EX2 R32, R32 ;  /* 0x0000002000207308 */ /* 0x000e620000000800 */
[----:B---3--:R-:W-:-:S01]  /*3720*/  FADD.FTZ R61, R71, R60 ;  /* 0x0000003c473d7221 */ /* 0x008fc20000010000 */
[----:B------:R-:W-:-:S06]  /*3730*/  FFMA.FTZ R60, R72, UR45, -R66 ;  /* 0x0000002d483c7c23 */ /* 0x000fcc0008010842 */
[----:B------:R-:W3:Y:S01]  /*3740*/  MUFU.EX2 R33, R33 ;  /* 0x0000002100217308 */ /* 0x000ee20000000800 */
[----:B0-----:R-:W-:-:S01]  /*3750*/  FADD.FTZ R61, R74, R61 ;  /* 0x0000003d4a3d7221 */ /* 0x001fc20000010000 */
[----:B------:R-:W-:-:S04]  /*3760*/  F2FP.SATFINITE.E4M3.F32.PACK_AB_MERGE_C R71, R74, R71, RZ ;  /* 0x000000474a47723e */ /* 0x000fc800048070ff */
[----:B------:R-:W-:Y:S02]  /*3770*/  F2FP.SATFINITE.E4M3.F32.PACK_AB_MERGE_C R138, R29, R28, R71 ;  /* 0x0000001c1d8a723e */ /* 0x000fe40004807047 */
[----:B------:R-:W0:Y:S01]  /*3780*/  MUFU.EX2 R41, R41 ;  /* 0x0000002900297308 */ /* 0x000e220000000800 */
[----:B-1----:R-:W-:-:S07]  /*3790*/  FADD.FTZ R68, R32, R61 ;  /* 0x0000003d20447221 */ /* 0x002fce0000010000 */
[----:B------:R1:W-:Y:S01]  /*37a0*/  MUFU.EX2 R5, R64 ;  /* 0x0000004000057308 */ /* 0x0003e20000000800 */
[----:B---3--:R-:W-:-:S07]  /*37b0*/  FADD.FTZ R68, R33, R68 ;  /* 0x0000004421447221 */ /* 0x008fce0000010000 */
[----:B------:R-:W3:Y:S01]  /*37c0*/  MUFU.EX2 R44, R44 ;  /* 0x0000002c002c7308 */ /* 0x000ee20000000800 */
[----:B-1----:R-:W-:-:S01]  /*37d0*/  FFMA.FTZ R64, R69, UR45, -R66 ;  /* 0x0000002d45407c23 */ /* 0x002fc20008010842 */
[----:B------:R-:W-:Y:S01]  /*37e0*/  FADD.FTZ R69, R13, R78 ;  /* 0x0000004e0d457221 */ /* 0x000fe20000010000 */
[----:B------:R-:W-:-:S03]  /*37f0*/  FFMA.FTZ R66, R85, UR45, -R66 ;  /* 0x0000002d55427c23 */ /* 0x000fc60008010842 */
[----:B------:R-:W-:Y:S02]  /*3800*/  FADD.FTZ R72, R14, R69 ;  /* 0x000000450e487221 */ /* 0x000fe40000010000 */
[----:B------:R-:W1:Y:S02]  /*3810*/  MUFU.EX2 R36, R36 ;  /* 0x0000002400247308 */ /* 0x000e640000000800 */
[----:B------:R-:W-:-:S04]  /*3820*/  FADD.FTZ R61, R15, R72 ;  /* 0x000000480f3d7221 */ /* 0x000fc80000010000 */
[----:B------:R-:W-:Y:S01]  /*3830*/  FADD.FTZ R72, R20, R61 ;  /* 0x0000003d14487221 */ /* 0x000fe20000010000 */
[----:B0-----:R-:W-:-:S01]  /*3840*/  FADD.FTZ R61, R41, R68 ;  /* 0x00000044293d7221 */ /* 0x001fc20000010000 */
[----:B------:R-:W0:Y:S01]  /*3850*/  MUFU.EX2 R37, R37 ;  /* 0x0000002500257308 */ /* 0x000e220000000800 */
[C---:B---3--:R-:W-:Y:S01]  /*3860*/  F2FP.SATFINITE.E4M3.F32.PACK_AB_MERGE_C R41, R44.reuse, R41, RZ ;  /* 0x000000292c29723e */ /* 0x048fe200048070ff */
[----:B------:R-:W-:Y:S01]  /*3870*/  FADD.FTZ R72, R27, R72 ;  /* 0x000000481b487221 */ /* 0x000fe20000010000 */
[----:B------:R-:W-:-:S02]  /*3880*/  FADD.FTZ R61, R44, R61 ;  /* 0x0000003d2c3d7221 */ /* 0x000fc40000010000 */
[----:B------:R-:W-:-:S03]  /*3890*/  F2FP.SATFINITE.E4M3.F32.PACK_AB_MERGE_C R140, R33, R32, R41 ;  /* 0x00000020218c723e */ /* 0x000fc60004807029 */
[----:B------:R-:W3:Y:S01]  /*38a0*/  MUFU.EX2 R48, R48 ;  /* 0x0000003000307308 */ /* 0x000ee20000000800 */
[----:B-1----:R-:W-:-:S07]  /*38b0*/  FADD.FTZ R68, R36, R61 ;  /* 0x0000003d24447221 */ /* 0x002fce0000010000 */
[----:B------:R-:W1:Y:S01]  /*38c0*/  MUFU.EX2 R49, R49 ;  /* 0x0000003100317308 */ /* 0x000e620000000800 */
[----:B0-----:R-:W-:-:S07]  /*38d0*/  FADD.FTZ R13, R37, R68 ;  /* 0x00000044250d7221 */ /* 0x001fce0000010000 */
[----:B--2---:R0:W-:Y:S01]  /*38e0*/  MUFU.EX2 R56, R65 ;  /* 0x0000004100387308 */ /* 0x0041e20000000800 */
[----:B---3--:R-:W-:-:S07]  /*38f0*/  FADD.FTZ R8, R48, R13 ;  /* 0x0000000d30087221 */ /* 0x008fce0000010000 */
[----:B------:R-:W2:Y:S01]  /*3900*/  MUFU.EX2 R40, R40 ;  /* 0x0000002800287308 */ /* 0x000ea20000000800 */
[----:B0-----:R-:W-:-:S01]  /*3910*/  FADD.FTZ R65, R21, R72 ;  /* 0x0000004815417221 */ /* 0x001fc20000010000 */
[C---:B-1----:R-:W-:Y:S01]  /*3920*/  FADD.FTZ R13, R49.reuse, R8 ;  /* 0x00000008310d7221 */ /* 0x042fe20000010000 */
[----:B------:R-:W-:Y:S02]  /*3930*/  F2FP.SATFINITE.E4M3.F32.PACK_AB_MERGE_C R48, R49, R48, RZ ;  /* 0x000000303130723e */ /* 0x000fe400048070ff */
[----:B------:R-:W-:Y:S02]  /*3940*/  FADD.FTZ R65, R26, R65 ;  /* 0x000000411a417221 */ /* 0x000fe40000010000 */
[----:B------:R-:W-:Y:S01]  /*3950*/  F2FP.SATFINITE.E4M3.F32.PACK_AB_MERGE_C R142, R37, R36, R48 ;  /* 0x00000024258e723e */ /* 0x000fe20004807030 */
[----:B------:R-:W0:Y:S01]  /*3960*/  MUFU.EX2 R45, R45 ;  /* 0x0000002d002d7308 */ /* 0x000e220000000800 */
[----:B------:R-:W-:-:S04]  /*3970*/  FADD.FTZ R12, R30, R65 ;  /* 0x000000411e0c7221 */ /* 0x000fc80000010000 */
[----:B------:R-:W-:-:S03]  /*3980*/  FADD.FTZ R12, R35, R12 ;  /* 0x0000000c230c7221 */ /* 0x000fc60000010000 */
[----:B------:R-:W1:Y:S01]  /*3990*/  MUFU.EX2 R52, R52 ;  /* 0x0000003400347308 */ /* 0x000e620000000800 */
[----:B------:R-:W-:-:S01]  /*39a0*/  FADD.FTZ R27, R31, R12 ;  /* 0x0000000c1f1b7221 */ /* 0x000fc20000010000 */
[----:B--2---:R-:W-:-:S03]  /*39b0*/  FADD.FTZ R8, R40, R13 ;  /* 0x0000000d28087221 */ /* 0x004fc60000010000 */
[----:B------:R-:W-:-:S03]  /*39c0*/  FADD.FTZ R27, R34, R27 ;  /* 0x0000001b221b7221 */ /* 0x000fc60000010000 */
[----:B------:R-:W2:Y:S01]  /*39d0*/  MUFU.EX2 R53, R53 ;  /* 0x0000003500357308 */ /* 0x000ea20000000800 */
[----:B0-----:R-:W-:-:S01]  /*39e0*/  FADD.FTZ R13, R45, R8 ;  /* 0x000000082d0d7221 */ /* 0x001fc20000010000 */
[----:B------:R-:W-:-:S04]  /*39f0*/  FADD.FTZ R8, R42, R27 ;  /* 0x0000001b2a087221 */ /* 0x000fc80000010000 */
[----:B------:R-:W-:Y:S02]  /*3a00*/  FADD.FTZ R47, R47, R8 ;  /* 0x000000082f2f7221 */ /* 0x000fe40000010000 */
[----:B------:R-:W0:Y:S01]  /*3a10*/  MUFU.EX2 R43, R43 ;  /* 0x0000002b002b7308 */ /* 0x000e220000000800 */
[----:B-1----:R-:W-:-:S01]  /*3a20*/  FADD.FTZ R6, R52, R13 ;  /* 0x0000000d34067221 */ /* 0x002fc20000010000 */
[----:B------:R-:W-:-:S04]  /*3a30*/  FADD.FTZ R8, R38, R47 ;  /* 0x0000002f26087221 */ /* 0x000fc80000010000 */
[----:B------:R-:W-:Y:S02]  /*3a40*/  FADD.FTZ R8, R39, R8 ;  /* 0x0000000827087221 */ /* 0x000fe40000010000 */
[----:B------:R-:W1:Y:S01]  /*3a50*/  MUFU.EX2 R57, R57 ;  /* 0x0000003900397308 */ /* 0x000e620000000800 */
[----:B--2---:R-:W-:-:S01]  /*3a60*/  FADD.FTZ R6, R53, R6 ;  /* 0x0000000635067221 */ /* 0x004fc20000010000 */
[----:B------:R-:W-:-:S03]  /*3a70*/  F2FP.SATFINITE.E4M3.F32.PACK_AB_MERGE_C R52, R53, R52, RZ ;  /* 0x000000343534723e */ /* 0x000fc600048070ff */
[----:B------:R-:W-:Y:S01]  /*3a80*/  FADD.FTZ R7, R5, R6 ;  /* 0x0000000605077221 */ /* 0x000fe20000010000 */
[----:B------:R-:W-:Y:S02]  /*3a90*/  F2FP.SATFINITE.E4M3.F32.PACK_AB_MERGE_C R144, R45, R40, R52 ;  /* 0x000000282d90723e */ /* 0x000fe40004807034 */
[----:B------:R-:W2:Y:S01]  /*3aa0*/  MUFU.EX2 R54, R54 ;  /* 0x0000003600367308 */ /* 0x000ea20000000800 */
[----:B------:R-:W-:-:S01]  /*3ab0*/  FADD.FTZ R6, R56, R7 ;  /* 0x0000000738067221 */ /* 0x000fc20000010000 */
[----:B0-----:R-:W-:-:S06]  /*3ac0*/  FADD.FTZ R11, R43, R8 ;  /* 0x000000082b0b7221 */ /* 0x001fcc0000010000 */
[----:B------:R-:W0:Y:S01]  /*3ad0*/  MUFU.EX2 R64, R64 ;  /* 0x0000004000407308 */ /* 0x000e220000000800 */
[----:B-1----:R-:W-:-:S07]  /*3ae0*/  FADD.FTZ R7, R57, R6 ;  /* 0x0000000639077221 */ /* 0x002fce0000010000 */
[----:B------:R-:W1:Y:S01]  /*3af0*/  MUFU.EX2 R51, R51 ;  /* 0x0000003300337308 */ /* 0x000e620000000800 */
[C---:B--2---:R-:W-:Y:S01]  /*3b00*/  F2FP.SATFINITE.E4M3.F32.PACK_AB_MERGE_C R147, R54.reuse, R43, RZ ;  /* 0x0000002b3693723e */ /* 0x044fe200048070ff */
[----:B------:R-:W-:-:S03]  /*3b10*/  FADD.FTZ R54, R54, R11 ;  /* 0x0000000b36367221 */ /* 0x000fc60000010000 */
[----:B------:R-:W-:-:S03]  /*3b20*/  F2FP.SATFINITE.E4M3.F32.PACK_AB_MERGE_C R147, R39, R38, R147 ;  /* 0x000000262793723e */ /* 0x000fc60004807093 */
[----:B------:R-:W2:Y:S01]  /*3b30*/  MUFU.EX2 R60, R60 ;  /* 0x0000003c003c7308 */ /* 0x000ea20000000800 */
[----:B0-----:R-:W-:-:S01]  /*3b40*/  FADD.FTZ R7, R64, R7 ;  /* 0x0000000740077221 */ /* 0x001fc20000010000 */
[----:B------:R-:W-:-:S04]  /*3b50*/  F2FP.SATFINITE.E4M3.F32.PACK_AB_MERGE_C R57, R64, R57, RZ ;  /* 0x000000394039723e */ /* 0x000fc800048070ff */
[----:B------:R-:W-:Y:S02]  /*3b60*/  F2FP.SATFINITE.E4M3.F32.PACK_AB_MERGE_C R146, R56, R5, R57 ;  /* 0x000000053892723e */ /* 0x000fe40004807039 */
[----:B------:R-:W0:Y:S01]  /*3b70*/  MUFU.EX2 R50, R50 ;  /* 0x0000003200327308 */ /* 0x000e220000000800 */
[----:B-1----:R-:W-:-:S07]  /*3b80*/  FADD.FTZ R11, R51, R54 ;  /* 0x00000036330b7221 */ /* 0x002fce0000010000 */
[----:B------:R-:W1:Y:S01]  /*3b90*/  MUFU.EX2 R9, R73 ;  /* 0x0000004900097308 */ /* 0x000e620000000800 */
[----:B--2---:R-:W-:-:S07]  /*3ba0*/  FADD.FTZ R6, R60, R7 ;  /* 0x000000073c067221 */ /* 0x004fce0000010000 */
[----:B------:R-:W-:Y:S01]  /*3bb0*/  MUFU.EX2 R46, R46 ;  /* 0x0000002e002e7308 */ /* 0x000fe20000000800 */
[----:B0-----:R-:W-:-:S07]  /*3bc0*/  FADD.FTZ R13, R50, R11 ;  /* 0x0000000b320d7221 */ /* 0x001fce0000010000 */
[----:B------:R-:W0:Y:S01]  /*3bd0*/  MUFU.EX2 R55, R55 ;  /* 0x0000003700377308 */ /* 0x000e220000000800 */
[----:B-1----:R-:W-:-:S07]  /*3be0*/  FADD.FTZ R11, R9, R6 ;  /* 0x00000006090b7221 */ /* 0x002fce0000010000 */
[----:B------:R-:W1:Y:S08]  /*3bf0*/  MUFU.EX2 R76, R76 ;  /* 0x0000004c004c7308 */ /* 0x000e700000000800 */
[----:B------:R-:W2:Y:S01]  /*3c00*/  MUFU.EX2 R77, R77 ;  /* 0x0000004d004d7308 */ /* 0x000ea20000000800 */
[----:B0-----:R-:W-:Y:S01]  /*3c10*/  F2FP.SATFINITE.E4M3.F32.PACK_AB_MERGE_C R149, R55, R46, RZ ;  /* 0x0000002e3795723e */ /* 0x001fe200048070ff */
[----:B------:R-:W-:-:S03]  /*3c20*/  FADD.FTZ R46, R46, R13 ;  /* 0x0000000d2e2e7221 */ /* 0x000fc60000010000 */
[----:B------:R-:W-:Y:S01]  /*3c30*/  F2FP.SATFINITE.E4M3.F32.PACK_AB_MERGE_C R149, R50, R51, R149 ;  /* 0x000000333295723e */ /* 0x000fe20004807095 */
[----:B------:R-:W-:-:S02]  /*3c40*/  FADD.FTZ R55, R55, R46 ;  /* 0x0000002e37377221 */ /* 0x000fc40000010000 */
[----:B------:R-:W-:Y:S01]  /*3c50*/  MUFU.EX2 R62, R62 ;  /* 0x0000003e003e7308 */ /* 0x000fe20000000800 */
[----:B-1----:R-:W-:-:S07]  /*3c60*/  FADD.FTZ R6, R76, R11 ;  /* 0x0000000b4c067221 */ /* 0x002fce0000010000 */
        /* <DEDUP_REMOVED lines=16> */
[----:B-1----:R-:W-:-:S04]  /*3d70*/  FADD.FTZ R11, R81, R6 ;  /* 0x00000006510b7221 */ /* 0x002fc80000010000 */
[----:B--2---:R-:W-:Y:S01]  /*3d80*/  FADD.FTZ R6, R84, R11 ;  /* 0x0000000b54067221 */ /* 0x004fe20000010000 */
[----:B0-----:R-:W-:-:S03]  /*3d90*/  F2FP.SATFINITE.E4M3.F32.PACK_AB_MERGE_C R5, R7, R84, RZ ;  /* 0x000000540705723e */ /* 0x001fc600048070ff */
[----:B------:R-:W-:Y:S01]  /*3da0*/  FADD.FTZ R6, R7, R6 ;  /* 0x0000000607067221 */ /* 0x000fe20000010000 */
[----:B------:R-:W-:Y:S01]  /*3db0*/  F2FP.SATFINITE.E4M3.F32.PACK_AB_MERGE_C R150, R81, R80, R5 ;  /* 0x000000505196723e */ /* 0x000fe20004807005 */
[----:B------:R-:W-:Y:S01]  /*3dc0*/  FADD.FTZ R5, R63, R62 ;  /* 0x0000003e3f057221 */ /* 0x000fe20000010000 */
        /* <DEDUP_REMOVED lines=27> */
[----:B------:R-:W-:Y:S01]  /*3f80*/  UMOV UR18, UR46 ;  /* 0x0000002e00127c82 */ /* 0x000fe20008000000 */
[----:B------:R-:W-:-:S05]  /*3f90*/  UMOV UR19, UR36 ;  /* 0x0000002400137c82 */ /* 0x000fca0008000000 */
.L_x_155:
[----:B------:R-:W-:-:S04]  /*3fa0*/  UISETP.NE.AND UP0, UPT, UR19, 0x1, UPT ;  /* 0x000000011300788c */ /* 0x000fc8000bf05270 */
[----:B------:R-:W-:-:S04]  /*3fb0*/  USEL UR46, URZ, 0x1, UP0 ;  /* 0x000000013f2e7887 */ /* 0x000fc80008000000 */
[----:B------:R-:W-:Y:S01]  /*3fc0*/  ULOP3.LUT UR46, UR18, UR46, URZ, 0x3c, !UPT ;  /* 0x0000002e122e7292 */ /* 0x000fe2000f8e3c3f */
[----:B------:R-:W-:Y:S11]  /*3fd0*/  @!P0 BRA `(.L_x_146) ;  /* 0x0000000000048947 */ /* 0x000ff60003800000 */
[----:B------:R-:W-:Y:S01]  /*3fe0*/  BPT.TRAP 0x1 ;  /* 0x000000040000795c */ /* 0x000fe20000300000 */
.L_x_146:
[----:B------:R-:W0:Y:S01]  /*3ff0*/  S2UR UR6, SR_CgaCtaId ;  /* 0x00000000000679c3 */ /* 0x000e220000008800 */
[----:B------:R-:W-:Y:S01]  /*4000*/  UIADD3 UR36, UR19, 0x1, URZ ;  /* 0x0000000113247890 */ /* 0x000fe2000fffe03f */
[----:B------:R-:W-:Y:S01]  /*4010*/  MOV R3, 0x400 ;  /* 0x0000040000037802 */ /* 0x000fe20000000f00 */
[----:B------:R-:W-:Y:S02]  /*4020*/  IMAD.U32 R4, RZ, RZ, UR46 ;  /* 0x0000002eff047e24 */ /* 0x000fe4000f8e00ff */
[----:B------:R-:W-:-:S03]  /*4030*/  UISETP.NE.AND UP0, UPT, UR36, 0x2, UPT ;  /* 0x000000022400788c */ /* 0x000fc6000bf05270 */
[----:B------:R-:W-:Y:S01]  /*4040*/  SHF.L.U32 R4, R4, 0x1f, RZ ;  /* 0x0000001f04047819 */ /* 0x000fe200000006ff */
[----:B------:R-:W-:-:S06]  /*4050*/  USEL UR36, UR36, URZ, UP0 ;  /* 0x0000003f24247287 */ /* 0x000fcc0008000000 */
[----:B------:R-:W-:Y:S02]  /*4060*/  IMAD.U32 R9, RZ, RZ, UR36 ;  /* 0x00000024ff097e24 */ /* 0x000fe4000f8e00ff */
[----:B0-----:R-:W-:-:S05]  /*4070*/  IMAD.U32 R2, RZ, RZ, UR6 ;  /* 0x00000006ff027e24 */ /* 0x001fca000f8e00ff */
[----:B------:R-:W-:-:S05]  /*4080*/  LEA R0, R2, R3, 0x18 ;  /* 0x0000000302007211 */ /* 0x000fca00078ec0ff */
[----:B------:R-:W-:-:S04]  /*4090*/  IMAD R9, R9, 0x8, R0 ;  /* 0x0000000809097824 */ /* 0x000fc800078e0200 */
[----:B------:R0:W1:Y:S01]  /*40a0*/  SYNCS.PHASECHK.TRANS64.TRYWAIT P1, [R9+URZ+0x19c30], R4 ;  /* 0x019c3004090075a7 */ /* 0x000062000802017f */
[----:B------:R-:W-:Y:S05]  /*40b0*/  @!P0 BRA `(.L_x_147) ;  /* 0x0000000000048947 */ /* 0x000fea0003800000 */
[----:B------:R-:W-:Y:S01]  /*40c0*/  BPT.TRAP 0x1 ;  /* 0x000000040000795c */ /* 0x000fe20000300000 */
.L_x_147:
[----:B-1----:R-:W-:Y:S05]  /*40d0*/  @P1 BRA `(.L_x_148) ;  /* 0x0000000000081947 */ /* 0x002fea0003800000 */
[----:B------:R-:W1:Y:S02]  /*40e0*/  SYNCS.PHASECHK.TRANS64.TRYWAIT P1, [R9+URZ+0x19c30], R4 ;  /* 0x019c3004090075a7 */ /* 0x000e64000802017f */
[----:B-1----:R-:W-:Y:S05]  /*40f0*/  @!P1 BRA `(.L_x_149) ;  /* 0x000000b000189947 */ /* 0x002fea0003800000 */
.L_x_148:
[----:B------:R-:W-:Y:S01]  /*4100*/  UIMAD UR14, UR36, 0x300, UR16 ;  /* 0x00000300240e78a4 */ /* 0x000fe2000f8e0210 */
[----:B------:R-:W-:Y:S01]  /*4110*/  WARPGROUP.ARRIVE ;  /* 0x00000000000079c5 */ /* 0x000fe20000000000 */
[----:B------:R-:W-:Y:S01]  /*4120*/  UMOV UR15, 0xc0000010 ;  /* 0xc0000010000f7882 */ /* 0x000fe20000000000 */
[----:B------:R-:W-:Y:S01]  /*4130*/  UMOV UR7, 0xc0000010 ;  /* 0xc000001000077882 */ /* 0x000fe20000000000 */
[----:B------:R-:W-:Y:S02]  /*4140*/  UIADD3 UR6, UR14, 0x100, URZ ;  /* 0x000001000e067890 */ /* 0x000fe4000fffe03f */
[----:B------:R-:W-:Y:S01]  /*4150*/  UIADD3 UR10, UR14, 0x200, URZ ;  /* 0x000002000e0a7890 */ /* 0x000fe2000fffe03f */
[----:B------:R-:W-:Y:S02]  /*4160*/  UMOV UR11, 0xc0000010 ;  /* 0xc0000010000b7882 */ /* 0x000fe40000000000 */
[----:B------:R-:W-:Y:S03]  /*4170*/  QGMMA.64x128x32.F32.E4M3.E4M3 R24, gdesc[UR12], RZ, !UPT, gsb0 ;  /* 0x01e000000c1879f3 */ /* 0x000fe6000c0008ff */
[----:B------:R-:W-:-:S02]  /*4180*/  WARPGROUP.DEPBAR.LE gsb0, 0x0 ;  /* 0x00008000000079c5 */ /* 0x000fc40000010000 */
        /* <DEDUP_REMOVED lines=8> */
.L_x_150:
[----:B------:R-:W-:Y:S02]  /*4210*/  IMAD.U32 R3, RZ, RZ, UR18 ;  /* 0x00000012ff037e24 */ /* 0x000fe4000f8e00ff */
[----:B------:R-:W-:-:S03]  /*4220*/  IMAD.U32 R10, RZ, RZ, UR19 ;  /* 0x00000013ff0a7e24 */ /* 0x000fc6000f8e00ff */
[----:B------:R-:W-:Y:S01]  /*4230*/  SHF.L.U32 R3, R3, 0x1f, RZ ;  /* 0x0000001f03037819 */ /* 0x000fe200000006ff */
[----:B------:R-:W-:-:S04]  /*4240*/  IMAD R10, R10, 0x8, R0 ;  /* 0x000000080a0a7824 */ /* 0x000fc800078e0200 */
[----:B------:R2:W3:Y:S01]  /*4250*/  SYNCS.PHASECHK.TRANS64.TRYWAIT P1, [R10+URZ+0x19c50], R3 ;  /* 0x019c50030a0075a7 */ /* 0x0004e2000802017f */
[----:B------:R-:W-:Y:S05]  /*4260*/  @!P0 BRA `(.L_x_151) ;  /* 0x0000000000048947 */ /* 0x000fea0003800000 */
[----:B------:R-:W-:Y:S01]  /*4270*/  BPT.TRAP 0x1 ;  /* 0x000000040000795c */ /* 0x000fe20000300000 */
.L_x_151:
[----:B---3--:R-:W-:Y:S05]  /*4280*/  @P1 BRA `(.L_x_152) ;  /* 0x0000000000081947 */ /* 0x008fea0003800000 */
[----:B------:R-:W3:Y:S02]  /*4290*/  SYNCS.PHASECHK.TRANS64.TRYWAIT P1, [R10+URZ+0x19c50], R3 ;  /* 0x019c50030a0075a7 */ /* 0x000ee4000802017f */
[----:B---3--:R-:W-:Y:S05]  /*42a0*/  @!P1 BRA `(.L_x_153) ;  /* 0x000000ac00c09947 */ /* 0x008fea0003800000 */
.L_x_152:
[----:B------:R-:W-:Y:S01]  /*42b0*/  R2UR UR6, R0 ;  /* 0x00000000000672ca */ /* 0x000fe200000e0000 */
[----:B------:R-:W-:Y:S01]  /*42c0*/  WARPGROUP.ARRIVE ;  /* 0x00000000000079c5 */ /* 0x000fe20000000000 */
[----:B------:R-:W-:Y:S01]  /*42d0*/  UMOV UR7, 0x40000040 ;  /* 0x4000004000077882 */ /* 0x000fe20000000000 */
[----:B01----:R-:W-:Y:S02]  /*42e0*/  FMNMX.FTZ R4, R24, R8, !PT ;  /* 0x0000000818047209 */ /* 0x003fe40007810000 */
[----:B--23--:R-:W-:Y:S02]  /*42f0*/  FMNMX.FTZ R3, R26, R7, !PT ;  /* 0x000000071a037209 */ /* 0x00cfe40007810000 */
[----:B------:R-:W-:Y:S02]  /*4300*/  FMNMX.FTZ R4, R25, R4, !PT ;  /* 0x0000000419047209 */ /* 0x000fe40007810000 */
[----:B------:R-:W-:Y:S02]  /*4310*/  FMNMX.FTZ R3, R27, R3, !PT ;  /* 0x000000031b037209 */ /* 0x000fe40007810000 */
[----:B------:R-:W-:-:S02]  /*4320*/  FMNMX.FTZ R4, R28, R4, !PT ;  /* 0x000000041c047209 */ /* 0x000fc40007810000 */
[----:B------:R-:W-:Y:S01]  /*4330*/  UIADD3 UR6, UR6, 0x3000, URZ ;  /* 0x0000300006067890 */ /* 0x000fe2000fffe03f */
[----:B------:R-:W-:Y:S02]  /*4340*/  FMNMX.FTZ R3, R30, R3, !PT ;  /* 0x000000031e037209 */ /* 0x000fe40007810000 */
[----:B------:R-:W-:Y:S01]  /*4350*/  FMNMX.FTZ R4, R29, R4, !PT ;  /* 0x000000041d047209 */ /* 0x000fe20007810000 */
[----:B------:R-:W-:Y:S01]  /*4360*/  USHF.R.U32.HI UR6, URZ, 0x4, UR6 ;  /* 0x000000043f067899 */ /* 0x000fe20008011606 */
[----:B------:R-:W-:Y:S02]  /*4370*/  FMNMX.FTZ R3, R31, R3, !PT ;  /* 0x000000031f037209 */ /* 0x000fe40007810000 */
[----:B------:R-:W-:Y:S01]  /*4380*/  FMNMX.FTZ R4, R32, R4, !PT ;  /* 0x0000000420047209 */ /* 0x000fe20007810000 */
[----:B------:R-:W-:Y:S01]  /*4390*/  ULOP3.LUT UR6, UR6, 0x3fff, URZ, 0xc0, !UPT ;  /* 0x00003fff06067892 */ /* 0x000fe2000f8ec03f */
[----:B------:R-:W-:Y:S02]  /*43a0*/  FMNMX.FTZ R3, R34, R3, !PT ;  /* 0x0000000322037209 */ /* 0x000fe40007810000 */
[----:B------:R-:W-:Y:S01]  /*43b0*/  FMNMX.FTZ R4, R33, R4, !PT ;  /* 0x0000000421047209 */ /* 0x000fe20007810000 */
[----:B------:R-:W-:Y:S01]  /*43c0*/  ULOP3.LUT UR6, UR6, 0x10000, URZ, 0xfc, !UPT ;  /* 0x0001000006067892 */ /* 0x000fe2000f8efc3f */
[----:B------:R-:W-:-:S02]  /*43d0*/  FMNMX.FTZ R3, R35, R3, !PT ;  /* 0x0000000323037209 */ /* 0x000fc40007810000 */
[----:B------:R-:W-:Y:S01]  /*43e0*/  FMNMX.FTZ R4, R36, R4, !PT ;  /* 0x0000000424047209 */ /* 0x000fe20007810000 */
[----:B------:R-:W-:Y:S01]  /*43f0*/  UIMAD UR10, UR19, 0x300, UR6 ;  /* 0x00000300130a78a4 */ /* 0x000fe2000f8e0206 */
[----:B------:R-:W-:Y:S02]  /*4400*/  FMNMX.FTZ R3, R38, R3, !PT ;  /* 0x0000000326037209 */ /* 0x000fe40007810000 */
[----:B------:R-:W-:Y:S02]  /*4410*/  FMNMX.FTZ R4, R37, R4, !PT ;  /* 0x0000000425047209 */ /* 0x000fe40007810000 */
[----:B------:R-:W-:Y:S02]  /*4420*/  FMNMX.FTZ R3, R39, R3, !PT ;  /* 0x0000000327037209 */ /* 0x000fe40007810000 */
[----:B------:R-:W-:Y:S01]  /*4430*/  UMOV UR6, UR10 ;  /* 0x0000000a00067c82 */ /* 0x000fe20008000000 */
[----:B------:R-:W-:Y:S01]  /*4440*/  FMNMX.FTZ R4, R40, R4, !PT ;  /* 0x0000000428047209 */ /* 0x000fe20007810000 */
[----:B------:R-:W-:Y:S01]  /*4450*/  QGMMA.64x96x32.F32.E4M3.E4M3 R88, R136, gdesc[UR4], R88, gsb0 ;  /* 0x0160000488587df3 */ /* 0x000fe20008000858 */
[----:B------:R-:W-:Y:S01]  /*4460*/  FMNMX.FTZ R3, R42, R3, !PT ;  /* 0x000000032a037209 */ /* 0x000fe20007810000 */
[----:B------:R-:W-:Y:S01]  /*4470*/  UIADD3 UR6, UR10, 0x2, URZ ;  /* 0x000000020a067890 */ /* 0x000fe2000fffe03f */
[----:B------:R-:W-:Y:S01]  /*4480*/  FMNMX.FTZ R4, R41, R4, !PT ;  /* 0x0000000429047209 */ /* 0x000fe20007810000 */
[----:B------:R-:W-:Y:S01]  /*4490*/  UMOV UR7, 0x40000040 ;  /* 0x4000004000077882 */ /* 0x000fe20000000000 */
        /* <DEDUP_REMOVED lines=44> */
[----:B------:R-:W-:-:S03]  /*4760*/  FMNMX.FTZ R3, R87, R3, !PT ;  /* 0x0000000357037209 */ /* 0x000fc60007810000 */
[----:B------:R-:W0:Y:S04]  /*4770*/  SHFL.BFLY PT, R12, R4, 0x2, 0x1f ;  /* 0x0c401f00040c7f89 */ /* 0x000e2800000e0000 */
[----:B------:R-:W1:Y:S01]  /*4780*/  SHFL.BFLY PT, R11, R3, 0x2, 0x1f ;  /* 0x0c401f00030b7f89 */ /* 0x000e6200000e0000 */
[----:B------:R-:W-:Y:S02]  /*4790*/  WARPGROUP.DEPBAR.LE gsb0, 0x0 ;  /* 0x00008000000079c5 */ /* 0x000fe40000010000 */
[----:B------:R-:W-:-:S06]  /*47a0*/  WARPGROUP.ARRIVE ;  /* 0x00000000000079c5 */ /* 0x000fcc0000000000 */
[----:B------:R-:W2:Y:S01]  /*47b0*/  S2R R139, SR_TID.X ;  /* 0x00000000008b7919 */ /* 0x000ea20000002100 */
[----:B------:R-:W-:Y:S01]  /*47c0*/  QGMMA.64x96x32.F32.E4M3.E4M3 R88, R140, gdesc[UR4], R88, gsb0 ;  /* 0x016000048c587df3 */ /* 0x000fe20008000858 */
[----:B------:R-:W-:Y:S01]  /*47d0*/  UIADD3 UR6, UR10, 0x4, URZ ;  /* 0x000000040a067890 */ /* 0x000fe2000fffe03f */
[----:B0-----:R-:W-:Y:S01]  /*47e0*/  FMNMX.FTZ R4, R4, R12, !PT ;  /* 0x0000000c04047209 */ /* 0x001fe20007810000 */
[----:B------:R-:W-:Y:S01]  /*47f0*/  UMOV UR7, 0x40000040 ;  /* 0x4000004000077882 */ /* 0x000fe20000000000 */
[----:B-1----:R-:W-:-:S03]  /*4800*/  FMNMX.FTZ R3, R3, R11, !PT ;  /* 0x0000000b03037209 */ /* 0x002fc60007810000 */
[----:B------:R-:W0:Y:S04]  /*4810*/  SHFL.BFLY PT, R12, R4, 0x1, 0x1f ;  /* 0x0c201f00040c7f89 */ /* 0x000e2800000e0000 */
[----:B------:R-:W1:Y:S01]  /*4820*/  SHFL.BFLY PT, R11, R3, 0x1, 0x1f ;  /* 0x0c201f00030b7f89 */ /* 0x000e6200000e0000 */
[----:B--2---:R-:W-:Y:S02]  /*4830*/  LOP3.LUT P1, RZ, R139, 0x7f, RZ, 0xc0, !PT ;  /* 0x0000007f8bff7812 */ /* 0x004fe4000782c0ff */
[----:B0-----:R-:W-:Y:S02]  /*4840*/  FMNMX.FTZ R4, R4, R12, !PT ;  /* 0x0000000c04047209 */ /* 0x001fe40007810000 */
[----:B-1----:R-:W-:Y:S01]  /*4850*/  FMNMX.FTZ R3, R3, R11, !PT ;  /* 0x0000000b03037209 */ /* 0x002fe20007810000 */
[----:B------:R-:W-:-:S02]  /*4860*/  IMAD.U32 R11, RZ, RZ, UR45 ;  /* 0x0000002dff0b7e24 */ /* 0x000fc4000f8e00ff */
[C---:B------:R-:W-:Y:S02]  /*4870*/  FADD.FTZ R8, -R4.reuse, R8 ;  /* 0x0000000804087221 */ /* 0x040fe40000010100 */
[----:B------:R-:W-:-:S01]  /*4880*/  FFMA.FTZ R11, R4, R11, -8 ;  /* 0xc1000000040b7423 */ /* 0x000fc2000001000b */
[----:B------:R-:W-:Y:S01]  /*4890*/  FADD.FTZ R7, -R3, R7 ;  /* 0x0000000703077221 */ /* 0x000fe20000010100 */
[----:B------:R-:W-:Y:S02]  /*48a0*/  FMUL.FTZ R8, R8, UR45 ;  /* 0x0000002d08087c20 */ /* 0x000fe40008410000 */
[----:B------:R-:W-:Y:S02]  /*48b0*/  @!P1 VIADD R9, R9, 0x19c40 ;  /* 0x00019c4009099836 */ /* 0x000fe40000000000 */
[----:B------:R-:W-:-:S01]  /*48c0*/  FFMA.FTZ R13, R25, UR45, -R11 ;  /* 0x0000002d190d7c23 */ /* 0x000fc2000801080b */
[--C-:B------:R-:W-:Y:S01]  /*48d0*/  FFMA.FTZ R25, R37, UR45, -R11.reuse ;  /* 0x0000002d25197c23 */ /* 0x100fe2000801080b */
[----:B------:R-:W-:-:S01]  /*48e0*/  FFMA.FTZ R37, R49, UR45, -R11 ;  /* 0x0000002d31257c23 */ /* 0x000fc2000801080b */
[--C-:B------:R-:W-:Y:S01]  /*48f0*/  FFMA.FTZ R49, R61, UR45, -R11.reuse ;  /* 0x0000002d3d317c23 */ /* 0x100fe2000801080b */
[----:B------:R-:W-:-:S01]  /*4900*/  FFMA.FTZ R61, R73, UR45, -R11 ;  /* 0x0000002d493d7c23 */ /* 0x000fc2000801080b */
[----:B------:R-:W-:-:S02]  /*4910*/  IMAD.U32 R73, RZ, RZ, UR45 ;  /* 0x0000002dff497e24 */ /* 0x000fc4000f8e00ff */
[----:B------:R-:W-:Y:S01]  /*4920*/  FMUL.FTZ R7, R7, UR45 ;  /* 0x0000002d07077c20 */ /* 0x000fe20008410000 */
[----:B------:R-:W-:Y:S01]  /*4930*/  FFMA.FTZ R12, R24, UR45, -R11 ;  /* 0x0000002d180c7c23 */ /* 0x000fe2000801080b */
[----:B------:R-:W-:Y:S01]  /*4940*/  MUFU.EX2 R8, R8 ;  /* 0x0000000800087308 */ /* 0x000fe20000000800 */
[----:B------:R-:W-:-:S01]  /*4950*/  FFMA.FTZ R73, R3, R73, -8 ;  /* 0xc100000003497423 */ /* 0x000fc20000010049 */
[--C-:B------:R-:W-:Y:S01]  /*4960*/  FFMA.FTZ R14, R28, UR45, -R11.reuse ;  /* 0x0000002d1c0e7c23 */ /* 0x100fe2000801080b */
[----:B------:R-:W-:-:S01]  /*4970*/  FFMA.FTZ R15, R29, UR45, -R11 ;  /* 0x0000002d1d0f7c23 */ /* 0x000fc2000801080b */
[----:B------:R-:W-:Y:S01]  /*4980*/  FFMA.FTZ R20, R32, UR45, -R11 ;  /* 0x0000002d20147c23 */ /* 0x000fe2000801080b */
        /* <DEDUP_REMOVED lines=11> */
[----:B------:R-:W0:Y:S01]  /*4a40*/  MUFU.EX2 R12, R12 ;  /* 0x0000000c000c7308 */ /* 0x000e220000000800 */
[----:B------:R-:W-:-:S01]  /*4a50*/  FFMA.FTZ R28, R40, UR45, -R11 ;  /* 0x0000002d281c7c23 */ /* 0x000fc2000801080b */
[----:B------:R-:W-:Y:S01]  /*4a60*/  FFMA.FTZ R42, R42, UR45, -R73 ;  /* 0x0000002d2a2a7c23 */ /* 0x000fe20008010849 */
[----:B------:R-:W-:-:S01]  /*4a70*/  FFMA.FTZ R29, R41, UR45, -R11 ;  /* 0x0000002d291d7c23 */ /* 0x000fc2000801080b */
[----:B------:R-:W-:Y:S01]  /*4a80*/  FFMA.FTZ R43, R43, UR45, -R73 ;  /* 0x0000002d2b2b7c23 */ /* 0x000fe20008010849 */
[----:B------:R-:W-:-:S01]  /*4a90*/  FFMA.FTZ R32, R44, UR45, -R11 ;  /* 0x0000002d2c207c23 */ /* 0x000fc2000801080b */
[----:B------:R-:W-:Y:S01]  /*4aa0*/  FFMA.FTZ R46, R46, UR45, -R73 ;  /* 0x0000002d2e2e7c23 */ /* 0x000fe20008010849 */
[----:B------:R-:W-:-:S01]  /*4ab0*/  FFMA.FTZ R33, R45, UR45, -R11 ;  /* 0x0000002d2d217c23 */ /* 0x000fc2000801080b */
[----:B------:R-:W1:Y:S01]  /*4ac0*/  MUFU.EX2 R26, R26 ;  /* 0x0000001a001a7308 */ /* 0x000e620000000800 */
[----:B------:R-:W-:-:S01]  /*4ad0*/  FFMA.FTZ R47, R47, UR45, -R73 ;  /* 0x0000002d2f2f7c23 */ /* 0x000fc20008010849 */
[----:B------:R-:W-:Y:S01]  /*4ae0*/  FFMA.FTZ R36, R48, UR45, -R11 ;  /* 0x0000002d30247c23 */ /* 0x000fe2000801080b */
[----:B------:R-:W-:-:S01]  /*4af0*/  FFMA.FTZ R50, R50, UR45, -R73 ;  /* 0x0000002d32327c23 */ /* 0x000fc20008010849 */
[----:B------:R-:W-:Y:S01]  /*4b00*/  FFMA.FTZ R51, R51, UR45, -R73 ;  /* 0x0000002d33337c23 */ /* 0x000fe20008010849 */
[----:B------:R-:W-:-:S01]  /*4b10*/  FFMA.FTZ R40, R52, UR45, -R11 ;  /* 0x0000002d34287c23 */ /* 0x000fc2000801080b */
[----:B------:R-:W-:Y:S01]  /*4b20*/  FFMA.FTZ R54, R54, UR45, -R73 ;  /* 0x0000002d36367c23 */ /* 0x000fe20008010849 */
[----:B------:R-:W-:-:S01]  /*4b30*/  FFMA.FTZ R41, R53, UR45, -R11 ;  /* 0x0000002d35297c23 */ /* 0x000fc2000801080b */
[----:B------:R-:W2:Y:S01]  /*4b40*/  MUFU.EX2 R13, R13 ;  /* 0x0000000d000d7308 */ /* 0x000ea20000000800 */
[----:B0-----:R-:W-:-:S01]  /*4b50*/  FFMA.FTZ R6, R8, R6, R12 ;  /* 0x0000000608067223 */ /* 0x001fc2000001000c */
[----:B------:R-:W-:Y:S01]  /*4b60*/  FFMA.FTZ R55, R55, UR45, -R73 ;  /* 0x0000002d37377c23 */ /* 0x000fe20008010849 */
[----:B------:R-:W-:-:S01]  /*4b70*/  FFMA.FTZ R44, R56, UR45, -R11 ;  /* 0x0000002d382c7c23 */ /* 0x000fc2000801080b */
[----:B------:R-:W-:Y:S01]  /*4b80*/  FFMA.FTZ R58, R58, UR45, -R73 ;  /* 0x0000002d3a3a7c23 */ /* 0x000fe20008010849 */
[----:B------:R-:W-:-:S01]  /*4b90*/  FFMA.FTZ R45, R57, UR45, -R11 ;  /* 0x0000002d392d7c23 */ /* 0x000fc2000801080b */
[----:B------:R-:W-:Y:S01]  /*4ba0*/  FFMA.FTZ R59, R59, UR45, -R73 ;  /* 0x0000002d3b3b7c23 */ /* 0x000fe20008010849 */
[----:B------:R-:W-:-:S01]  /*4bb0*/  FFMA.FTZ R48, R60, UR45, -R11 ;  /* 0x0000002d3c307c23 */ /* 0x000fc2000801080b */
[----:B------:R-:W0:Y:S01]  /*4bc0*/  MUFU.EX2 R27, R27 ;  /* 0x0000001b001b7308 */ /* 0x000e220000000800 */
[----:B-1----:R-:W-:-:S01]  /*4bd0*/  FFMA.FTZ R5, R7, R5, R26 ;  /* 0x0000000507057223 */ /* 0x002fc2000001001a */
[--C-:B------:R-:W-:Y:S01]  /*4be0*/  FFMA.FTZ R62, R62, UR45, -R73.reuse ;  /* 0x0000002d3e3e7c23 */ /* 0x100fe20008010849 */
[----:B------:R-:W-:-:S01]  /*4bf0*/  FFMA.FTZ R63, R63, UR45, -R73 ;  /* 0x0000002d3f3f7c23 */ /* 0x000fc20008010849 */
[----:B------:R-:W-:Y:S01]  /*4c00*/  FFMA.FTZ R52, R64, UR45, -R11 ;  /* 0x0000002d40347c23 */ /* 0x000fe2000801080b */
[----:B------:R-:W-:-:S01]  /*4c10*/  FFMA.FTZ R66, R66, UR45, -R73 ;  /* 0x0000002d42427c23 */ /* 0x000fc20008010849 */
[----:B------:R-:W-:Y:S01]  /*4c20*/  FFMA.FTZ R53, R65, UR45, -R11 ;  /* 0x0000002d41357c23 */ /* 0x000fe2000801080b */
[----:B------:R-:W-:-:S01]  /*4c30*/  FFMA.FTZ R67, R67, UR45, -R73 ;  /* 0x0000002d43437c23 */ /* 0x000fc20008010849 */
[----:B------:R-:W1:Y:S01]  /*4c40*/  MUFU.EX2 R14, R14 ;  /* 0x0000000e000e7308 */ /* 0x000e620000000800 */
[----:B--2---:R-:W-:-:S01]  /*4c50*/  FADD.FTZ R6, R13, R6 ;  /* 0x000000060d067221 */ /* 0x004fc20000010000 */
[----:B------:R-:W-:Y:S01]  /*4c60*/  FFMA.FTZ R56, R68, UR45, -R11 ;  /* 0x0000002d44387c23 */ /* 0x000fe2000801080b */
[----:B------:R-:W-:-:S01]  /*4c70*/  FFMA.FTZ R70, R70, UR45, -R73 ;  /* 0x0000002d46467c23 */ /* 0x000fc20008010849 */
[----:B------:R-:W-:Y:S01]  /*4c80*/  FFMA.FTZ R57, R69, UR45, -R11 ;  /* 0x0000002d45397c23 */ /* 0x000fe2000801080b */
[----:B------:R-:W-:-:S01]  /*4c90*/  FFMA.FTZ R71, R71, UR45, -R73 ;  /* 0x0000002d47477c23 */ /* 0x000fc20008010849 */
[----:B------:R-:W-:Y:S01]  /*4ca0*/  FFMA.FTZ R60, R72, UR45, -R11 ;  /* 0x0000002d483c7c23 */ /* 0x000fe2000801080b */
[----:B------:R-:W-:-:S01]  /*4cb0*/  FFMA.FTZ R74, R74, UR45, -R73 ;  /* 0x0000002d4a4a7c23 */ /* 0x000fc20008010849 */
[----:B------:R-:W2:Y:S01]  /*4cc0*/  MUFU.EX2 R30, R30 ;  /* 0x0000001e001e7308 */ /* 0x000ea20000000800 */
[----:B0-----:R-:W-:-:S01]  /*4cd0*/  FADD.FTZ R5, R27, R5 ;  /* 0x000000051b057221 */ /* 0x001fc20000010000 */
[----:B------:R-:W-:-:S02]  /*4ce0*/  WARPGROUP.DEPBAR.LE gsb0, 0x0 ;  /* 0x00008000000079c5 */ /* 0x000fc40000010000 */
[----:B------:R-:W-:Y:S01]  /*4cf0*/  WARPGROUP.ARRIVE ;  /* 0x00000000000079c5 */ /* 0x000fe20000000000 */
[----:B------:R-:W-:Y:S01]  /*4d00*/  FFMA.FTZ R75, R75, UR45, -R73 ;  /* 0x0000002d4b4b7c23 */ /* 0x000fe20008010849 */
[----:B------:R-:W-:-:S01]  /*4d10*/  FFMA.FTZ R64, R76, UR45, -R11 ;  /* 0x0000002d4c407c23 */ /* 0x000fc2000801080b */
[----:B------:R-:W-:Y:S01]  /*4d20*/  FFMA.FTZ R76, R78, UR45, -R73 ;  /* 0x0000002d4e4c7c23 */ /* 0x000fe20008010849 */
[----:B------:R-:W0:Y:S01]  /*4d30*/  MUFU.EX2 R15, R15 ;  /* 0x0000000f000f7308 */ /* 0x000e220000000800 */
[----:B-1----:R-:W-:-:S01]  /*4d40*/  FADD.FTZ R6, R14, R6 ;  /* 0x000000060e067221 */ /* 0x002fc20000010000 */
[----:B------:R-:W-:Y:S01]  /*4d50*/  QGMMA.64x96x32.F32.E4M3.E4M3 R88, R144, gdesc[UR4], R88, gsb0 ;  /* 0x0160000490587df3 */ /* 0x000fe20008000858 */
[----:B------:R-:W-:Y:S01]  /*4d60*/  UIADD3 UR6, UR10, 0x6, URZ ;  /* 0x000000060a067890 */ /* 0x000fe2000fffe03f */
[----:B------:R-:W-:Y:S01]  /*4d70*/  FFMA.FTZ R65, R77, UR45, -R11 ;  /* 0x0000002d4d417c23 */ /* 0x000fe2000801080b */
[----:B------:R-:W-:Y:S01]  /*4d80*/  UMOV UR7, 0x40000040 ;  /* 0x4000004000077882 */ /* 0x000fe20000000000 */
        /* <DEDUP_REMOVED lines=12> */
[----:B------:R-:W-:Y:S01]  /*4e50*/  FFMA.FTZ R73, R87, UR45, -R73 ;  /* 0x0000002d57497c23 */ /* 0x000fe20008010849 */
[----:B------:R-:W-:-:S05]  /*4e60*/  @!P1 PRMT R9, RZ, 0x654, R9 ;  /* 0x00000654ff099816 */ /* 0x000fca0000000009 */
        /* <DEDUP_REMOVED lines=23> */
[----:B------:R-:W-:Y:S02]  /*4fe0*/  WARPGROUP.DEPBAR.LE gsb0, 0x0 ;  /* 0x00008000000079c5 */ /* 0x000fe40000010000 */
[----:B------:R-:W-:Y:S01]  /*4ff0*/  WARPGROUP.ARRIVE ;  /* 0x00000000000079c5 */ /* 0x000fe20000000000 */
[----:B0-----:R-:W-:-:S04]  /*5000*/  FADD.FTZ R6, R29, R6 ;  /* 0x000000061d067221 */ /* 0x001fc80000010000 */
[----:B------:R-:W0:Y:S01]  /*5010*/  MUFU.EX2 R46, R46 ;  /* 0x0000002e002e7308 */ /* 0x000e220000000800 */
[----:B-1----:R-:W-:-:S01]  /*5020*/  FADD.FTZ R5, R43, R5 ;  /* 0x000000052b057221 */ /* 0x002fc20000010000 */
[----:B------:R-:W-:Y:S06]  /*5030*/  QGMMA.64x96x32.F32.E4M3.E4M3 R88, R148, gdesc[UR4], R88, gsb0 ;  /* 0x0160000494587df3 */ /* 0x000fec0008000858 */
        /* <DEDUP_REMOVED lines=27> */
[----:B0-----:R-:W-:-:S01]  /*51f0*/  FADD.FTZ R5, R58, R5 ;  /* 0x000000053a057221 */ /* 0x001fc20000010000 */
[----:B------:R-:W-:Y:S02]  /*5200*/  WARPGROUP.DEPBAR.LE gsb0, 0x0 ;  /* 0x00008000000079c5 */ /* 0x000fe40000010000 */
[----:B------:R0:W-:Y:S04]  /*5210*/  @!P1 SYNCS.ARRIVE.TRANS64.RED.A1T0 RZ, [R9+URZ], RZ ;  /* 0x000000ff09ff99a7 */ /* 0x0001e8000810043f */
[----:B------:R-:W3:Y:S01]  /*5220*/  MUFU.EX2 R48, R48 ;  /* 0x0000003000307308 */ /* 0x000ee20000000800 */
[----:B-1----:R-:W-:-:S07]  /*5230*/  FADD.FTZ R6, R45, R6 ;  /* 0x000000062d067221 */ /* 0x002fce0000010000 */
[----:B------:R-:W1:Y:S01]  /*5240*/  MUFU.EX2 R62, R62 ;  /* 0x0000003e003e7308 */ /* 0x000e620000000800 */
[----:B--2---:R-:W-:-:S07]  /*5250*/  FADD.FTZ R5, R59, R5 ;  /* 0x000000053b057221 */ /* 0x004fce0000010000 */
[----:B------:R-:W2:Y:S01]  /*5260*/  MUFU.EX2 R49, R49 ;  /* 0x0000003100317308 */ /* 0x000ea20000000800 */
[----:B---3--:R-:W-:-:S07]  /*5270*/  FADD.FTZ R6, R48, R6 ;  /* 0x0000000630067221 */ /* 0x008fce0000010000 */
        /* <DEDUP_REMOVED lines=49> */
[----:B-1----:R-:W-:-:S01]  /*5590*/  FADD.FTZ R5, R86, R5 ;  /* 0x0000000556057221 */ /* 0x002fc20000010000 */
[----:B--2---:R-:W-:-:S03]  /*55a0*/  FADD.FTZ R6, R11, R6 ;  /* 0x000000060b067221 */ /* 0x004fc60000010000 */
[----:B---3--:R-:W-:Y:S01]  /*55b0*/  FADD.FTZ R5, R73, R5 ;  /* 0x0000000549057221 */ /* 0x008fe20000010000 */
[----:B0-----:R-:W-:Y:S06]  /*55c0*/  @!P0 BRA `(.L_x_154) ;  /* 0x0000000000048947 */ /* 0x001fec0003800000 */
[----:B------:R-:W-:Y:S01]  /*55d0*/  BPT.TRAP 0x1 ;  /* 0x000000040000795c */ /* 0x000fe20000300000 */
.L_x_154:
[----:B------:R-:W-:Y:S01]  /*55e0*/  UISETP.GT.AND UP0, UPT, UR17, UR44, UPT ;  /* 0x0000002c1100728c */ /* 0x000fe2000bf04270 */
[----:B------:R-:W-:Y:S01]  /*55f0*/  VIADD R10, R10, 0x19c60 ;  /* 0x00019c600a0a7836 */ /* 0x000fe20000000000 */
[----:B------:R-:W-:Y:S01]  /*5600*/  F2FP.SATFINITE.E4M3.F32.PACK_AB_MERGE_C R14, R15, R14, RZ ;  /* 0x0000000e0f0e723e */ /* 0x000fe200048070ff */
[----:B------:R-:W-:Y:S01]  /*5610*/  UIADD3 UR17, UR17, -0x1, URZ ;  /* 0xffffffff11117890 */ /* 0x000fe2000fffe03f */
[----:B------:R-:W-:Y:S01]  /*5620*/  F2FP.SATFINITE.E4M3.F32.PACK_AB_MERGE_C R30, R31, R30, RZ ;  /* 0x0000001e1f1e723e */ /* 0x000fe200048070ff */
[----:B------:R-:W-:Y:S01]  /*5630*/  UMOV UR18, UR46 ;  /* 0x0000002e00127c82 */ /* 0x000fe20008000000 */
[----:B------:R-:W-:Y:S01]  /*5640*/  PLOP3.LUT P1, PT, PT, PT, UP0, 0x80, 0x0 ;  /* 0x000000000000781c */ /* 0x000fe20003f2f008 */
[----:B------:R-:W-:Y:S01]  /*5650*/  UMOV UR19, UR36 ;  /* 0x0000002400137c82 */ /* 0x000fe20008000000 */
[----:B------:R-:W-:Y:S01]  /*5660*/  PRMT R10, R2, 0x654, R10 ;  /* 0x00000654020a7816 */ /* 0x000fe2000000000a */
[----:B------:R-:W-:Y:S01]  /*5670*/  FMUL.FTZ R88, R88, R8 ;  /* 0x0000000858587220 */ /* 0x000fe20000410000 */
[----:B------:R-:W-:Y:S01]  /*5680*/  F2FP.SATFINITE.E4M3.F32.PACK_AB_MERGE_C R24, R25, R24, RZ ;  /* 0x000000181918723e */ /* 0x000fe200048070ff */
[----:B------:R-:W-:Y:S01]  /*5690*/  FMUL.FTZ R89, R89, R8 ;  /* 0x0000000859597220 */ /* 0x000fe20000410000 */
[----:B------:R-:W-:Y:S01]  /*56a0*/  F2FP.SATFINITE.E4M3.F32.PACK_AB_MERGE_C R38, R39, R38, RZ ;  /* 0x000000262726723e */ /* 0x000fe200048070ff */
[----:B------:R0:W-:Y:S01]  /*56b0*/  SYNCS.ARRIVE.TRANS64.RED.A1T0 RZ, [R10+URZ], RZ ;  /* 0x000000ff0aff79a7 */ /* 0x0001e2000810043f */
        /* <DEDUP_REMOVED lines=76> */
[----:B0-----:R-:W-:Y:S06]  /*5b80*/  @P1 BRA `(.L_x_155) ;  /* 0xffffffe400041947 */ /* 0x001fec000383ffff */
.L_x_145:
[----:B------:R-:W-:Y:S06]  /*5b90*/  BAR.ARV 0x8, 0x200 ;  /* 0x0208000000007b1d */ /* 0x000fec0000002000 */
[----:B------:R-:W-:Y:S05]  /*5ba0*/  @!P0 BRA `(.L_x_156) ;  /* 0x0000000000048947 */ /* 0x000fea0003800000 */
[----:B------:R-:W-:Y:S01]  /*5bb0*/  BPT.TRAP 0x1 ;  /* 0x000000040000795c */ /* 0x000fe20000300000 */
.L_x_156:
[----:B------:R-:W-:Y:S02]  /*5bc0*/  IMAD.U32 R8, RZ, RZ, UR46 ;  /* 0x0000002eff087e24 */ /* 0x000fe4000f8e00ff */
[----:B------:R-:W-:-:S03]  /*5bd0*/  IMAD.U32 R7, RZ, RZ, UR36 ;  /* 0x00000024ff077e24 */ /* 0x000fc6000f8e00ff */
[----:B------:R-:W-:Y:S01]  /*5be0*/  SHF.L.U32 R8, R8, 0x1f, RZ ;  /* 0x0000001f08087819 */ /* 0x000fe200000006ff */
[----:B------:R-:W-:-:S04]  /*5bf0*/  IMAD R7, R7, 0x8, R0 ;  /* 0x0000000807077824 */ /* 0x000fc800078e0200 */
[----:B------:R0:W1:Y:S01]  /*5c00*/  SYNCS.PHASECHK.TRANS64.TRYWAIT P1, [R7+URZ+0x19c50], R8 ;  /* 0x019c5008070075a7 */ /* 0x000062000802017f */
[----:B------:R-:W-:Y:S05]  /*5c10*/  @!P0 BRA `(.L_x_157) ;  /* 0x0000000000048947 */ /* 0x000fea0003800000 */
[----:B------:R-:W-:Y:S01]  /*5c20*/  BPT.TRAP 0x1 ;  /* 0x000000040000795c */ /* 0x000fe20000300000 */
.L_x_157:
[----:B-1----:R-:W-:Y:S05]  /*5c30*/  @P1 BRA `(.L_x_158) ;  /* 0x0000000000081947 */ /* 0x002fea0003800000 */
[----:B------:R-:W1:Y:S02]  /*5c40*/  SYNCS.PHASECHK.TRANS64.TRYWAIT P1, [R7+URZ+0x19c50], R8 ;  /* 0x019c5008070075a7 */ /* 0x000e64000802017f */
[----:B-1----:R-:W-:Y:S05]  /*5c50*/  @!P1 BRA `(.L_x_159) ;  /* 0x0000009400689947 */ /* 0x002fea0003800000 */
.L_x_158:
[----:B------:R-:W-:Y:S01]  /*5c60*/  VIADD R0, R0, 0x3000 ;  /* 0x0000300000007836 */ /* 0x000fe20000000000 */
[----:B------:R-:W-:Y:S05]  /*5c70*/  WARPSYNC.ALL ;  /* 0x0000000000007948 */ /* 0x000fea0003800000 */
[----:B------:R-:W-:Y:S01]  /*5c80*/  SHF.R.U32.HI R0, RZ, 0x4, R0 ;  /* 0x00000004ff007819 */ /* 0x000fe20000011600 */
[----:B------:R-:W-:Y:S01]  /*5c90*/  IMAD.U32 R9, RZ, RZ, UR36 ;  /* 0x00000024ff097e24 */ /* 0x000fe2000f8e00ff */
[----:B------:R-:W-:Y:S01]  /*5ca0*/  ULDC.64 UR4, c[0x0][0x9a0] ;  /* 0x0002680000047ab9 */ /* 0x000fe20000000a00 */
[----:B------:R-:W-:Y:S01]  /*5cb0*/  WARPGROUP.ARRIVE ;  /* 0x00000000000079c5 */ /* 0x000fe20000000000 */
[----:B------:R-:W-:Y:S01]  /*5cc0*/  LOP3.LUT R0, R0, 0x3fff, RZ, 0xc0, !PT ;  /* 0x00003fff00007812 */ /* 0x000fe200078ec0ff */
[----:B------:R-:W-:Y:S01]  /*5cd0*/  IMAD.MOV.U32 R14, RZ, RZ, 0x3f800000 ;  /* 0x3f800000ff0e7424 */ /* 0x000fe200078e00ff */
[----:B------:R-:W-:-:S02]  /*5ce0*/  ISETP.NE.U32.AND P1, PT, RZ, UR4, PT ;  /* 0x00000004ff007c0c */ /* 0x000fc4000bf25070 */
[----:B------:R-:W-:Y:S02]  /*5cf0*/  LOP3.LUT R0, R0, 0x10000, RZ, 0xfc, !PT ;  /* 0x0001000000007812 */ /* 0x000fe400078efcff */
[----:B------:R-:W-:-:S03]  /*5d00*/  ISETP.NE.AND.EX P1, PT, RZ, UR5, PT, P1 ;  /* 0x00000005ff007c0c */ /* 0x000fc6000bf25310 */
[----:B01----:R-:W-:Y:S02]  /*5d10*/  IMAD R8, R9, 0x300, R0 ;  /* 0x0000030009087824 */ /* 0x003fe400078e0200 */
[----:B------:R-:W-:-:S03]  /*5d20*/  IMAD.MOV.U32 R9, RZ, RZ, 0x40000040 ;  /* 0x40000040ff097424 */ /* 0x000fc600078e00ff */
[----:B------:R-:W-:Y:S02]  /*5d30*/  R2UR UR6, R8 ;  /* 0x00000000080672ca */ /* 0x000fe400000e0000 */
[----:B------:R-:W-:-:S03]  /*5d40*/  R2UR UR7, R9 ;  /* 0x00000000090772ca */ /* 0x000fc600000e0000 */
[----:B------:R-:W0:Y:S08]  /*5d50*/  @P1 LDC.64 R12, c[0x0][0x9c8] ;  /* 0x00027200ff0c1b82 */ /* 0x000e300000000a00 */
[----:B------:R-:W1:Y:S02]  /*5d60*/  @P1 LDC.64 R10, c[0x0][0x9d0] ;  /* 0x00027400ff0a1b82 */ /* 0x000e640000000a00 */
[----:B------:R-:W-:Y:S01]  /*5d70*/  QGMMA.64x96x32.F32.E4M3.E4M3 R88, R136, gdesc[UR4], R88, gsb0 ;  /* 0x0160000488587df3 */ /* 0x000fe20008000858 */
[----:B0-----:R-:W-:-:S04]  /*5d80*/  @P1 IMAD R0, R12, UR38, RZ ;  /* 0x000000260c001c24 */ /* 0x001fc8000f8e02ff */
[----:B------:R-:W-:Y:S02]  /*5d90*/  @P1 IMAD R9, R13, UR37, R0 ;  /* 0x000000250d091c24 */ /* 0x000fe4000f8e0200 */
[----:B------:R-:W-:-:S04]  /*5da0*/  @P1 IMAD.WIDE.U32 R12, R12, UR37, RZ ;  /* 0x000000250c0c1c25 */ /* 0x000fc8000f8e00ff */
[----:B------:R-:W-:Y:S02]  /*5db0*/  @P1 IMAD.IADD R13, R13, 0x1, R9 ;  /* 0x000000010d0d1824 */ /* 0x000fe400078e0209 */
[----:B-1----:R-:W-:-:S04]  /*5dc0*/  @P1 IMAD.WIDE.U32 R12, R10, UR39, R12 ;  /* 0x000000270a0c1c25 */ /* 0x002fc8000f8e000c */
[----:B------:R-:W-:Y:S01]  /*5dd0*/  @P1 IMAD R11, R11, UR39, R13 ;  /* 0x000000270b0b1c24 */ /* 0x000fe2000f8e020d */
[----:B------:R-:W-:-:S04]  /*5de0*/  @P1 LEA R10, P2, R12, UR4, 0x2 ;  /* 0x000000040c0a1c11 */ /* 0x000fc8000f8410ff */
[----:B------:R-:W-:-:S05]  /*5df0*/  @P1 LEA.HI.X R11, R12, UR5, R11, 0x2, P2 ;  /* 0x000000050c0b1c11 */ /* 0x000fca00090f140b */
[----:B------:R0:W2:Y:S01]  /*5e00*/  @P1 LDG.E R14, desc[UR52][R10.64] ;  /* 0x000000340a0e1981 */ /* 0x0000a2000c1e1900 */
[----:B------:R-:W-:Y:S02]  /*5e10*/  VIADD R12, R8, 0x2 ;  /* 0x00000002080c7836 */ /* 0x000fe40000000000 */
[----:B------:R-:W-:-:S03]  /*5e20*/  IMAD.MOV.U32 R13, RZ, RZ, 0x40000040 ;  /* 0x40000040ff0d7424 */ /* 0x000fc600078e00ff */
[----:B------:R-:W-:Y:S02]  /*5e30*/  R2UR UR6, R12 ;  /* 0x000000000c0672ca */ /* 0x000fe400000e0000 */
[----:B------:R-:W-:Y:S01]  /*5e40*/  R2UR UR7, R13 ;  /* 0x000000000d0772ca */ /* 0x000fe200000e0000 */
[----:B------:R-:W-:Y:S02]  /*5e50*/  WARPGROUP.DEPBAR.LE gsb0, 0x0 ;  /* 0x00008000000079c5 */ /* 0x000fe40000010000 */
[----:B------:R-:W-:-:S10]  /*5e60*/  WARPGROUP.ARRIVE ;  /* 0x00000000000079c5 */ /* 0x000fd40000000000 */
[----:B------:R-:W-:Y:S01]  /*5e70*/  QGMMA.64x96x32.F32.E4M3.E4M3 R88, R140, gdesc[UR4], R88, gsb0 ;  /* 0x016000048c587df3 */ /* 0x000fe20008000858 */
[----:B------:R-:W-:Y:S02]  /*5e80*/  VIADD R12, R8, 0x4 ;  /* 0x00000004080c7836 */ /* 0x000fe40000000000 */
[----:B------:R-:W-:-:S03]  /*5e90*/  IMAD.MOV.U32 R13, RZ, RZ, 0x40000040 ;  /* 0x40000040ff0d7424 */ /* 0x000fc600078e00ff */
[----:B------:R-:W-:Y:S02]  /*5ea0*/  R2UR UR6, R12 ;  /* 0x000000000c0672ca */ /* 0x000fe400000e0000 */
[----:B------:R-:W-:Y:S01]  /*5eb0*/  R2UR UR7, R13 ;  /* 0x000000000d0772ca */ /* 0x000fe200000e0000 */
[----:B------:R-:W-:Y:S01]  /*5ec0*/  VIADD R8, R8, 0x6 ;  /* 0x0000000608087836 */ /* 0x000fe20000000000 */
[----:B------:R-:W1:Y:S01]  /*5ed0*/  SHFL.BFLY PT, R13, R6, 0x2, 0x1f ;  /* 0x0c401f00060d7f89 */ /* 0x000e6200000e0000 */
[----:B------:R-:W-:-:S03]  /*5ee0*/  IMAD.MOV.U32 R9, RZ, RZ, 0x40000040 ;  /* 0x40000040ff097424 */ /* 0x000fc600078e00ff */
[----:B------:R-:W3:Y:S01]  /*5ef0*/  SHFL.BFLY PT, R12, R5, 0x2, 0x1f ;  /* 0x0c401f00050c7f89 */ /* 0x000ee200000e0000 */
[----:B------:R-:W-:Y:S02]  /*5f00*/  WARPGROUP.DEPBAR.LE gsb0, 0x0 ;  /* 0x00008000000079c5 */ /* 0x000fe40000010000 */
[----:B------:R-:W-:-:S06]  /*5f10*/  WARPGROUP.ARRIVE ;  /* 0x00000000000079c5 */ /* 0x000fcc0000000000 */
[----:B------:R-:W-:Y:S01]  /*5f20*/  QGMMA.64x96x32.F32.E4M3.E4M3 R88, R144, gdesc[UR4], R88, gsb0 ;  /* 0x0160000490587df3 */ /* 0x000fe20008000858 */
[----:B------:R-:W-:Y:S02]  /*5f30*/  R2UR UR6, R8 ;  /* 0x00000000080672ca */ /* 0x000fe400000e0000 */
[----:B------:R-:W-:Y:S01]  /*5f40*/  R2UR UR7, R9 ;  /* 0x00000000090772ca */ /* 0x000fe200000e0000 */
[----:B-1----:R-:W-:-:S01]  /*5f50*/  FADD.FTZ R13, R13, R6 ;  /* 0x000000060d0d7221 */ /* 0x002fc20000010000 */
[----:B---3--:R-:W-:-:S04]  /*5f60*/  FADD.FTZ R12, R12, R5 ;  /* 0x000000050c0c7221 */ /* 0x008fc80000010000 */
[----:B------:R-:W0:Y:S04]  /*5f70*/  SHFL.BFLY PT, R0, R13, 0x1, 0x1f ;  /* 0x0c201f000d007f89 */ /* 0x000e2800000e0000 */
[----:B------:R-:W1:Y:S01]  /*5f80*/  SHFL.BFLY PT, R9, R12, 0x1, 0x1f ;  /* 0x0c201f000c097f89 */ /* 0x000e6200000e0000 */
[----:B------:R-:W-:Y:S02]  /*5f90*/  IMAD.MOV.U32 R5, RZ, RZ, RZ ;  /* 0x000000ffff057224 */ /* 0x000fe400078e00ff */
[----:B0-----:R-:W-:Y:S01]  /*5fa0*/  FADD.FTZ R10, R13, R0 ;  /* 0x000000000d0a7221 */ /* 0x001fe20000010000 */
[----:B-1----:R-:W-:-:S04]  /*5fb0*/  FADD.FTZ R15, R12, R9 ;  /* 0x000000090c0f7221 */ /* 0x002fc80000010000 */
[C---:B------:R-:W-:Y:S01]  /*5fc0*/  FSETP.NE.FTZ.AND P1, PT, R10.reuse, RZ, PT ;  /* 0x000000ff0a00720b */ /* 0x040fe20003f35000 */
[----:B------:R-:W-:Y:S01]  /*5fd0*/  FMUL.FTZ R6, R10, 0.00390625 ;  /* 0x3b8000000a067820 */ /* 0x000fe20000410000 */
[----:B------:R-:W-:-:S04]  /*5fe0*/  FMUL.FTZ R21, R15, 0.00390625 ;  /* 0x3b8000000f157820 */ /* 0x000fc80000410000 */
        /* <DEDUP_REMOVED lines=18> */
[----:B------:R-:W-:Y:S01]  /*6110*/  @P3 FFMA.FTZ R20, R13, R3, R8 ;  /* 0x000000030d143223 */ /* 0x000fe20000010008 */
[----:B------:R-:W-:Y:S02]  /*6120*/  IMAD.MOV.U32 R0, RZ, RZ, -0x800000 ;  /* 0xff800000ff007424 */ /* 0x000fe400078e00ff */
[----:B------:R-:W-:Y:S01]  /*6130*/  @P2 FFMA.FTZ R0, R9, R4, R6 ;  /* 0x0000000409002223 */ /* 0x000fe20000010006 */
[-C--:B--2---:R-:W-:Y:S01]  /*6140*/  FMUL.FTZ R5, R5, R14.reuse ;  /* 0x0000000e05057220 */ /* 0x084fe20000410000 */
[----:B---3--:R-:W-:Y:S01]  /*6150*/  FMUL.FTZ R3, R11, R14 ;  /* 0x0000000e0b037220 */ /* 0x008fe20000410000 */
[----:B------:R-:W-:-:S02]  /*6160*/  WARPGROUP.DEPBAR.LE gsb0, 0x0 ;  /* 0x00008000000079c5 */ /* 0x000fc40000010000 */
[----:B------:R-:W-:Y:S05]  /*6170*/  @!P0 BRA `(.L_x_160) ;  /* 0x0000000000048947 */ /* 0x000fea0003800000 */
[----:B------:R-:W-:Y:S01]  /*6180*/  BPT.TRAP 0x1 ;  /* 0x000000040000795c */ /* 0x000fe20000300000 */
.L_x_160:
[----:B------:R-:W-:Y:S01]  /*6190*/  VIADD R7, R7, 0x19c60 ;  /* 0x00019c6007077836 */ /* 0x000fe20000000000 */
[----:B------:R-:W-:Y:S01]  /*61a0*/  UIADD3 UR36, UR36, 0x1, URZ ;  /* 0x0000000124247890 */ /* 0x000fe2000fffe03f */
[-C--:B------:R-:W-:Y:S01]  /*61b0*/  FMUL.FTZ R12, R88, R5.reuse ;  /* 0x00000005580c7220 */ /* 0x080fe20000410000 */
[-C--:B------:R-:W-:Y:S01]  /*61c0*/  FMUL.FTZ R8, R93, R5.reuse ;  /* 0x000000055d087220 */ /* 0x080fe20000410000 */
[-C--:B------:R-:W-:Y:S01]  /*61d0*/  FMUL.FTZ R14, R96, R5.reuse ;  /* 0x00000005600e7220 */ /* 0x080fe20000410000 */
[----:B------:R-:W-:Y:S01]  /*61e0*/  PRMT R7, R2, 0x654, R7 ;  /* 0x0000065402077816 */ /* 0x000fe20000000007 */
[----:B------:R-:W-:Y:S01]  /*61f0*/  UISETP.NE.AND UP0, UPT, UR36, 0x2, UPT ;  /* 0x000000022400788c */ /* 0x000fe2000bf05270 */
[-C--:B------:R-:W-:Y:S01]  /*6200*/  FMUL.FTZ R24, R101, R5.reuse ;  /* 0x0000000565187220 */ /* 0x080fe20000410000 */
[-C--:B------:R-:W-:Y:S01]  /*6210*/  FMUL.FTZ R11, R104, R5.reuse ;  /* 0x00000005680b7220 */ /* 0x080fe20000410000 */
[----:B------:R0:W-:Y:S01]  /*6220*/  SYNCS.ARRIVE.TRANS64.RED.A1T0 RZ, [R7+URZ], RZ ;  /* 0x000000ff07ff79a7 */ /* 0x0001e2000810043f */
[----:B------:R-:W-:Y:S01]  /*6230*/  USEL UR4, URZ, 0x1, UP0 ;  /* 0x000000013f047887 */ /* 0x000fe20008000000 */
        /* <DEDUP_REMOVED lines=43> */
[----:B------:R-:W-:Y:S01]  /*64f0*/  FMUL.FTZ R131, R131, R3 ;  /* 0x0000000383837220 */ /* 0x000fe20000410000 */
[----:B------:R-:W-:-:S02]  /*6500*/  UIADD3 UR47, UR47, 0x1, URZ ;  /* 0x000000012f2f7890 */ /* 0x000fc4000fffe03f */
[----:B------:R-:W-:Y:S02]  /*6510*/  USEL UR36, UR36, URZ, UP0 ;  /* 0x0000003f24247287 */ /* 0x000fe40008000000 */
[----:B0-----:R-:W-:-:S12]  /*6520*/  ULOP3.LUT UR46, UR46, UR4, URZ, 0x3c, !UPT ;  /* 0x000000042e2e7292 */ /* 0x001fd8000f8e3c3f */
.L_x_138:
[----:B------:R-:W0:Y:S08]  /*6530*/  S2UR UR4, SR_CgaCtaId ;  /* 0x00000000000479c3 */ /* 0x000e300000008800 */
[----:B------:R-:W-:Y:S01]  /*6540*/  BAR.SYNC.DEFER_BLOCKING 0x5, 0x200 ;  /* 0x0148000000007b1d */ /* 0x000fe20000010000 */
[----:B------:R-:W-:-:S05]  /*6550*/  UISETP.NE.AND UP0, UPT, UR43, URZ, UPT ;  /* 0x0000003f2b00728c */ /* 0x000fca000bf05270 */
[----:B------:R-:W-:Y:S01]  /*6560*/  UMOV UR8, 0x400 ;  /* 0x0000040000087882 */ /* 0x000fe20000000000 */
[----:B------:R-:W-:Y:S05]  /*6570*/  BSSY B0, `(.L_x_161) ;  /* 0x0000339000007945 */ /* 0x000fea0003800000 */
[----:B------:R-:W-:Y:S01]  /*6580*/  @!UP0 ULDC UR43, c[0x0][0xad4] ;  /* 0x0002b500002b8ab9 */ /* 0x000fe20000000800 */
[----:B0-----:R-:W-:-:S09]  /*6590*/  ULEA UR8, UR4, UR8, 0x18 ;  /* 0x0000000804087291 */ /* 0x001fd2000f8ec03f */
[----:B------:R-:W0:Y:S02]  /*65a0*/  LDS.128 R4, [UR8+0x19cd0] ;  /* 0x019cd008ff047984 */ /* 0x000e240008000c00 */
[----:B0-----:R-:W-:Y:S02]  /*65b0*/  R2UR UR5, R5 ;  /* 0x00000000050572ca */ /* 0x001fe400000e0000 */
[----:B------:R-:W-:Y:S02]  /*65c0*/  R2UR UR6, R6 ;  /* 0x00000000060672ca */ /* 0x000fe400000e0000 */
[----:B------:R-:W-:Y:S01]  /*65d0*/  R2UR UR7, R7 ;  /* 0x00000000070772ca */ /* 0x000fe200000e0000 */
[----:B------:R-:W-:Y:S06]  /*65e0*/  BAR.ARV 0x4, 0x200 ;  /* 0x0108000000007b1d */ /* 0x000fec0000002000 */
[----:B------:R-:W-:Y:S08]  /*65f0*/  @P0 BRA `(.L_x_162) ;  /* 0x0000002400e80947 */ /* 0x000ff00003800000 */
[----:B------:R-:W0:Y:S01]  /*6600*/  S2R R43, SR_TID.X ;  /* 0x00000000002b7919 */ /* 0x000e220000002100 */
[----:B------:R-:W-:Y:S01]  /*6610*/  ULDC.64 UR10, c[0x4][0x38] ;  /* 0x01000e00000a7ab9 */ /* 0x000fe20000000a00 */
[----:B------:R-:W1:Y:S01]  /*6620*/  S2UR UR4, SR_SWINHI ;  /* 0x00000000000479c3 */ /* 0x000e620000002f00 */
[----:B------:R-:W-:Y:S01]  /*6630*/  IMAD.MOV.U32 R6, RZ, RZ, 0x2 ;  /* 0x00000002ff067424 */ /* 0x000fe200078e00ff */
[----:B------:R-:W-:Y:S01]  /*6640*/  ULDC.64 UR14, c[0x0][0xc00] ;  /* 0x00030000000e7ab9 */ /* 0x000fe20000000a00 */
[----:B------:R-:W2:Y:S01]  /*6650*/  LDL R84, [R1+0x20] ;  /* 0x0000200001547983 */ /* 0x000ea20000100800 */
[----:B0-----:R-:W-:-:S05]  /*6660*/  IMAD.SHL.U32 R2, R43, 0x4, RZ ;  /* 0x000000042b027824 */ /* 0x001fca00078e00ff */
[----:B------:R-:W-:Y:S01]  /*6670*/  LOP3.LUT R2, R2, 0xc, RZ, 0xc0, !PT ;  /* 0x0000000c02027812 */ /* 0x000fe200078ec0ff */
[----:B------:R-:W-:Y:S03]  /*6680*/  BAR.SYNC.DEFER_BLOCKING 0x1, 0x180 ;  /* 0x0046000000007b1d */ /* 0x000fe60000010000 */
[----:B------:R-:W-:-:S05]  /*6690*/  IADD3 R2, P0, R2, UR10, RZ ;  /* 0x0000000a02027c10 */ /* 0x000fca000ff1e0ff */
[----:B------:R-:W-:-:S05]  /*66a0*/  IMAD.X R3, RZ, RZ, UR11, P0 ;  /* 0x0000000bff037e24 */ /* 0x000fca00080e06ff */
[----:B------:R0:W3:Y:S01]  /*66b0*/  LDG.E.CONSTANT R10, desc[UR52][R2.64] ;  /* 0x00000034020a7981 */ /* 0x0000e2000c1e9900 */
[----:B------:R-:W-:-:S03]  /*66c0*/  LOP3.LUT P0, R4, R43, 0x3, RZ, 0xc0, !PT ;  /* 0x000000032b047812 */ /* 0x000fc6000780c0ff */
[----:B------:R-:W4:Y:S01]  /*66d0*/  LDL R2, [R1+0x24] ;  /* 0x0000240001027983 */ /* 0x000f220000100800 */
[----:B------:R-:W-:Y:S01]  /*66e0*/  ISETP.EQ.OR P0, PT, R4, 0x3, !P0 ;  /* 0x000000030400780c */ /* 0x000fe20004702670 */
[----:B------:R-:W-:Y:S01]  /*66f0*/  UMOV UR10, UR8 ;  /* 0x00000008000a7c82 */ /* 0x000fe20008000000 */
[----:B-1----:R-:W-:Y:S02]  /*6700*/  UMOV UR11, UR4 ;  /* 0x00000004000b7c82 */ /* 0x002fe40008000000 */
        /* <DEDUP_REMOVED lines=47> */
[----:B------:R-:W-:Y:S01]  /*6a00*/  SEL R48, R131, R48, P0 ;  /* 0x0000003083307207 */ /* 0x000fe20000000000 */
[----:B------:R-:W-:Y:S02]  /*6a10*/  USHF.L.U32 UR4, UR37, 0x2, URZ ;  /* 0x0000000225047899 */ /* 0x000fe4000800063f */
[----:B------:R-:W-:Y:S02]  /*6a20*/  USHF.L.U64.HI UR16, UR37, 0x2, UR38 ;  /* 0x0000000225107899 */ /* 0x000fe40008010226 */
[----:B------:R-:W-:-:S04]  /*6a30*/  UIADD3 UR9, UP0, UR4, UR14, URZ ;  /* 0x0000000e04097290 */ /* 0x000fc8000ff1e03f */
[----:B------:R-:W-:Y:S01]  /*6a40*/  UIADD3.X UR12, UR16, UR15, URZ, UP0, !UPT ;  /* 0x0000000f100c7290 */ /* 0x000fe200087fe43f */
[----:B----4-:R-:W-:-:S03]  /*6a50*/  IMAD.WIDE R6, R2, R6, UR10 ;  /* 0x0000000a02067e25 */ /* 0x010fc6000f8e0206 */
[----:B------:R-:W-:-:S04]  /*6a60*/  IADD3 R21, P1, R6, 0x6020, RZ ;  /* 0x0000602006157810 */ /* 0x000fc80007f3e0ff */
[----:B0-----:R-:W-:Y:S02]  /*6a70*/  LOP3.LUT R2, R21, 0x180, RZ, 0xc0, !PT ;  /* 0x0000018015027812 */ /* 0x001fe400078ec0ff */
[----:B------:R-:W-:Y:S02]  /*6a80*/  IADD3 R11, P5, R6, 0x20, RZ ;  /* 0x00000020060b7810 */ /* 0x000fe40007fbe0ff */
[----:B------:R-:W-:Y:S02]  /*6a90*/  SHF.R.U64 R2, R2, 0x3, RZ ;  /* 0x0000000302027819 */ /* 0x000fe400000012ff */
[C---:B------:R-:W-:Y:S02]  /*6aa0*/  LOP3.LUT R3, R6.reuse, 0x180, RZ, 0xc0, !PT ;  /* 0x0000018006037812 */ /* 0x040fe400078ec0ff */
[----:B------:R-:W-:Y:S02]  /*6ab0*/  IADD3 R34, P4, R6, 0x3000, RZ ;  /* 0x0000300006227810 */ /* 0x000fe40007f9e0ff */
[----:B------:R-:W-:-:S02]  /*6ac0*/  LOP3.LUT R8, R2, R21, RZ, 0x3c, !PT ;  /* 0x0000001502087212 */ /* 0x000fc400078e3cff */
[C---:B------:R-:W-:Y:S02]  /*6ad0*/  IADD3 R99, P2, R6.reuse, 0x6000, RZ ;  /* 0x0000600006637810 */ /* 0x040fe40007f5e0ff */
[----:B------:R-:W-:Y:S02]  /*6ae0*/  IADD3 R97, P3, R6, 0x3020, RZ ;  /* 0x0000302006617810 */ /* 0x000fe40007f7e0ff */
[----:B------:R-:W-:Y:S02]  /*6af0*/  LOP3.LUT R2, R11, 0x180, RZ, 0xc0, !PT ;  /* 0x000001800b027812 */ /* 0x000fe400078ec0ff */
[----:B------:R-:W-:Y:S02]  /*6b00*/  SHF.R.U64 R3, R3, 0x3, RZ ;  /* 0x0000000303037819 */ /* 0x000fe400000012ff */
[----:B------:R-:W-:Y:S02]  /*6b10*/  LOP3.LUT R21, R34, 0x180, RZ, 0xc0, !PT ;  /* 0x0000018022157812 */ /* 0x000fe400078ec0ff */
[----:B------:R-:W-:-:S02]  /*6b20*/  LOP3.LUT R38, R99, 0x180, RZ, 0xc0, !PT ;  /* 0x0000018063267812 */ /* 0x000fc400078ec0ff */
[----:B------:R-:W-:Y:S02]  /*6b30*/  LOP3.LUT R4, R97, 0x180, RZ, 0xc0, !PT ;  /* 0x0000018061047812 */ /* 0x000fe400078ec0ff */
[----:B------:R-:W-:Y:S01]  /*6b40*/  SHF.R.U64 R2, R2, 0x3, RZ ;  /* 0x0000000302027819 */ /* 0x000fe200000012ff */
[--C-:B------:R-:W-:Y:S01]  /*6b50*/  IMAD.X R9, RZ, RZ, R7.reuse, P1 ;  /* 0x000000ffff097224 */ /* 0x100fe200008e0607 */
[----:B------:R-:W-:Y:S01]  /*6b60*/  LOP3.LUT R6, R3, R6, RZ, 0x3c, !PT ;  /* 0x0000000603067212 */ /* 0x000fe200078e3cff */
[----:B------:R-:W-:Y:S01]  /*6b70*/  IMAD.X R3, RZ, RZ, R7, P5 ;  /* 0x000000ffff037224 */ /* 0x000fe200028e0607 */
[----:B------:R-:W-:Y:S02]  /*6b80*/  SHF.R.U64 R21, R21, 0x3, RZ ;  /* 0x0000000315157819 */ /* 0x000fe400000012ff */
[----:B------:R-:W-:Y:S02]  /*6b90*/  SHF.R.U64 R38, R38, 0x3, RZ ;  /* 0x0000000326267819 */ /* 0x000fe400000012ff */
[----:B------:R-:W-:-:S02]  /*6ba0*/  SHF.R.U64 R4, R4, 0x3, RZ ;  /* 0x0000000304047819 */ /* 0x000fc400000012ff */
[----:B------:R-:W-:Y:S02]  /*6bb0*/  LOP3.LUT R2, R2, R11, RZ, 0x3c, !PT ;  /* 0x0000000b02027212 */ /* 0x000fe400078e3cff */
[----:B---3--:R-:W-:Y:S01]  /*6bc0*/  LOP3.LUT R52, R10, 0x2, RZ, 0x3c, !PT ;  /* 0x000000020a347812 */ /* 0x008fe200078e3cff */
[--C-:B------:R-:W-:Y:S01]  /*6bd0*/  IMAD.X R75, RZ, RZ, R7.reuse, P2 ;  /* 0x000000ffff4b7224 */ /* 0x100fe200010e0607 */
[----:B------:R-:W-:Y:S01]  /*6be0*/  LOP3.LUT R76, R21, R34, RZ, 0x3c, !PT ;  /* 0x00000022154c7212 */ /* 0x000fe200078e3cff */
[--C-:B------:R-:W-:Y:S01]  /*6bf0*/  IMAD.X R5, RZ, RZ, R7.reuse, P3 ;  /* 0x000000ffff057224 */ /* 0x100fe200018e0607 */
[----:B------:R-:W-:Y:S01]  /*6c00*/  MOV R21, R8 ;  /* 0x0000000800157202 */ /* 0x000fe20000000f00 */
[----:B------:R-:W-:Y:S01]  /*6c10*/  IMAD.X R77, RZ, RZ, R7, P4 ;  /* 0x000000ffff4d7224 */ /* 0x000fe200020e0607 */
[----:B------:R-:W-:Y:S01]  /*6c20*/  LOP3.LUT R74, R38, R99, RZ, 0x3c, !PT ;  /* 0x00000063264a7212 */ /* 0x000fe200078e3cff */
[----:B------:R-:W-:Y:S01]  /*6c30*/  SHFL.IDX PT, R58, R71, R10, 0x1c1f ;  /* 0x001c1f0a473a7589 */ /* 0x000fe200000e0000 */
[----:B------:R-:W-:-:S02]  /*6c40*/  LOP3.LUT R4, R4, R97, RZ, 0x3c, !PT ;  /* 0x0000006104047212 */ /* 0x000fc400078e3cff */
[----:B------:R-:W-:Y:S01]  /*6c50*/  MOV R9, R2 ;  /* 0x0000000200097202 */ /* 0x000fe20000000f00 */
[----:B------:R-:W-:Y:S01]  /*6c60*/  SHFL.IDX PT, R70, R43, R10, 0x1c1f ;  /* 0x001c1f0a2b467589 */ /* 0x000fe200000e0000 */
[----:B------:R-:W-:-:S03]  /*6c70*/  MOV R74, R74 ;  /* 0x0000004a004a7202 */ /* 0x000fc60000000f00 */
[----:B------:R-:W-:Y:S04]  /*6c80*/  SHFL.IDX PT, R69, R69, R10, 0x1c1f ;  /* 0x001c1f0a45457589 */ /* 0x000fe800000e0000 */
[----:B------:R-:W-:Y:S04]  /*6c90*/  SHFL.IDX PT, R3, R87, R10, 0x1c1f ;  /* 0x001c1f0a57037589 */ /* 0x000fe800000e0000 */
[----:B------:R-:W-:Y:S04]  /*6ca0*/  SHFL.IDX PT, R60, R135, R52, 0x1c1f ;  /* 0x001c1f34873c7589 */ /* 0x000fe800000e0000 */
[----:B------:R-:W0:Y:S04]  /*6cb0*/  SHFL.IDX PT, R71, R12, R52, 0x1c1f ;  /* 0x001c1f340c477589 */ /* 0x000e2800000e0000 */
[----:B------:R-:W1:Y:S01]  /*6cc0*/  SHFL.IDX PT, R40, R40, R52, 0x1c1f ;  /* 0x001c1f3428287589 */ /* 0x000e6200000e0000 */
[----:B------:R-:W-:-:S03]  /*6cd0*/  MOV R75, R4 ;  /* 0x00000004004b7202 */ /* 0x000fc60000000f00 */
[----:B------:R-:W-:Y:S01]  /*6ce0*/  SHFL.IDX PT, R8, R59, R10, 0x1c1f ;  /* 0x001c1f0a3b087589 */ /* 0x000fe200000e0000 */
[----:B------:R-:W-:-:S03]  /*6cf0*/  MOV R76, R76 ;  /* 0x0000004c004c7202 */ /* 0x000fc60000000f00 */
[----:B------:R-:W3:Y:S01]  /*6d00*/  SHFL.IDX PT, R41, R41, R52, 0x1c1f ;  /* 0x001c1f3429297589 */ /* 0x000ee200000e0000 */
[----:B------:R-:W-:-:S03]  /*6d10*/  MOV R11, R6 ;  /* 0x00000006000b7202 */ /* 0x000fc60000000f00 */
[----:B------:R-:W-:Y:S04]  /*6d20*/  SHFL.IDX PT, R50, R45, R10, 0x1c1f ;  /* 0x001c1f0a2d327589 */ /* 0x000fe800000e0000 */
[----:B------:R-:W-:Y:S04]  /*6d30*/  SHFL.IDX PT, R54, R53, R10, 0x1c1f ;  /* 0x001c1f0a35367589 */ /* 0x000fe800000e0000 */
[----:B------:R-:W-:Y:S04]  /*6d40*/  SHFL.IDX PT, R78, R73, R10, 0x1c1f ;  /* 0x001c1f0a494e7589 */ /* 0x000fe800000e0000 */
[----:B------:R-:W4:Y:S04]  /*6d50*/  SHFL.IDX PT, R13, R13, R52, 0x1c1f ;  /* 0x001c1f340d0d7589 */ /* 0x000f2800000e0000 */
[----:B------:R-:W2:Y:S04]  /*6d60*/  SHFL.IDX PT, R59, R32, R52, 0x1c1f ;  /* 0x001c1f34203b7589 */ /* 0x000ea800000e0000 */
[----:B------:R-:W-:Y:S04]  /*6d70*/  SHFL.IDX PT, R49, R49, R10, 0x1c1f ;  /* 0x001c1f0a31317589 */ /* 0x000fe800000e0000 */
[----:B------:R-:W-:Y:S04]  /*6d80*/  SHFL.IDX PT, R51, R51, R10, 0x1c1f ;  /* 0x001c1f0a33337589 */ /* 0x000fe800000e0000 */
[----:B------:R-:W-:Y:S04]  /*6d90*/  SHFL.IDX PT, R42, R55, R10, 0x1c1f ;  /* 0x001c1f0a372a7589 */ /* 0x000fe800000e0000 */
[----:B------:R-:W-:Y:S04]  /*6da0*/  SHFL.IDX PT, R53, R79, R10, 0x1c1f ;  /* 0x001c1f0a4f357589 */ /* 0x000fe800000e0000 */
[----:B------:R-:W-:Y:S04]  /*6db0*/  SHFL.IDX PT, R56, R15, R52, 0x1c1f ;  /* 0x001c1f340f387589 */ /* 0x000fe800000e0000 */
[----:B------:R-:W2:Y:S04]  /*6dc0*/  SHFL.IDX PT, R14, R14, R52, 0x1c1f ;  /* 0x001c1f340e0e7589 */ /* 0x000ea800000e0000 */
[----:B------:R-:W2:Y:S04]  /*6dd0*/  SHFL.IDX PT, R12, R33, R52, 0x1c1f ;  /* 0x001c1f34210c7589 */ /* 0x000ea800000e0000 */
[----:B------:R-:W2:Y:S04]  /*6de0*/  SHFL.IDX PT, R55, R24, R52, 0x1c1f ;  /* 0x001c1f3418377589 */ /* 0x000ea800000e0000 */
[----:B------:R-:W-:Y:S04]  /*6df0*/  SHFL.IDX PT, R4, R65, R10, 0x1c1f ;  /* 0x001c1f0a41047589 */ /* 0x000fe800000e0000 */
[----:B------:R-:W-:Y:S04]  /*6e00*/  SHFL.IDX PT, R77, R26, R52, 0x1c1f ;  /* 0x001c1f341a4d7589 */ /* 0x000fe800000e0000 */
[----:B------:R-:W2:Y:S04]  /*6e10*/  SHFL.IDX PT, R15, R30, R52, 0x1c1f ;  /* 0x001c1f341e0f7589 */ /* 0x000ea800000e0000 */
[----:B------:R-:W-:Y:S04]  /*6e20*/  SHFL.IDX PT, R81, R81, R10, 0x1c1f ;  /* 0x001c1f0a51517589 */ /* 0x000fe800000e0000 */
[----:B------:R-:W-:Y:S04]  /*6e30*/  SHFL.IDX PT, R7, R91, R10, 0x1c1f ;  /* 0x001c1f0a5b077589 */ /* 0x000fe800000e0000 */
[----:B------:R-:W2:Y:S04]  /*6e40*/  SHFL.IDX PT, R25, R25, R52, 0x1c1f ;  /* 0x001c1f3419197589 */ /* 0x000ea800000e0000 */
[----:B------:R-:W-:Y:S04]  /*6e50*/  SHFL.IDX PT, R27, R27, R52, 0x1c1f ;  /* 0x001c1f341b1b7589 */ /* 0x000fe800000e0000 */
[----:B------:R-:W2:Y:S04]  /*6e60*/  SHFL.IDX PT, R24, R35, R52, 0x1c1f ;  /* 0x001c1f3423187589 */ /* 0x000ea800000e0000 */
[----:B------:R-:W2:Y:S04]  /*6e70*/  SHFL.IDX PT, R26, R47, R52, 0x1c1f ;  /* 0x001c1f342f1a7589 */ /* 0x000ea800000e0000 */
[----:B------:R-:W-:Y:S04]  /*6e80*/  SHFL.IDX PT, R45, R93, R10, 0x1c1f ;  /* 0x001c1f0a5d2d7589 */ /* 0x000fe800000e0000 */
[----:B------:R-:W2:Y:S04]  /*6e90*/  SHFL.IDX PT, R36, R36, R52, 0x1c1f ;  /* 0x001c1f3424247589 */ /* 0x000ea800000e0000 */
[----:B------:R-:W-:Y:S04]  /*6ea0*/  SHFL.IDX PT, R46, R57, R10, 0x1c1f ;  /* 0x001c1f0a392e7589 */ /* 0x000fe800000e0000 */
[----:B------:R-:W-:Y:S04]  /*6eb0*/  SHFL.IDX PT, R83, R83, R10, 0x1c1f ;  /* 0x001c1f0a53537589 */ /* 0x000fe800000e0000 */
[----:B------:R-:W-:Y:S04]  /*6ec0*/  SHFL.IDX PT, R43, R95, R10, 0x1c1f ;  /* 0x001c1f0a5f2b7589 */ /* 0x000fe800000e0000 */
[----:B------:R-:W-:Y:S04]  /*6ed0*/  SHFL.IDX PT, R6, R85, R10, 0x1c1f ;  /* 0x001c1f0a55067589 */ /* 0x000fe800000e0000 */
[----:B------:R-:W2:Y:S04]  /*6ee0*/  SHFL.IDX PT, R80, R37, R52, 0x1c1f ;  /* 0x001c1f3425507589 */ /* 0x000ea800000e0000 */
[----:B------:R-:W2:Y:S04]  /*6ef0*/  SHFL.IDX PT, R82, R44, R52, 0x1c1f ;  /* 0x001c1f342c527589 */ /* 0x000ea800000e0000 */
[----:B------:R-:W-:Y:S04]  /*6f00*/  SHFL.IDX PT, R38, R61, R10, 0x1c1f ;  /* 0x001c1f0a3d267589 */ /* 0x000fe800000e0000 */
[----:B------:R-:W-:Y:S04]  /*6f10*/  SHFL.IDX PT, R5, R63, R10, 0x1c1f ;  /* 0x001c1f0a3f057589 */ /* 0x000fe800000e0000 */
[----:B------:R-:W-:Y:S04]  /*6f20*/  SHFL.IDX PT, R2, R67, R10, 0x1c1f ;  /* 0x001c1f0a43027589 */ /* 0x000fe800000e0000 */
[----:B------:R-:W-:Y:S04]  /*6f30*/  SHFL.IDX PT, R34, R89, R10, 0x1c1f ;  /* 0x001c1f0a59227589 */ /* 0x000fe800000e0000 */
[----:B------:R-:W2:Y:S04]  /*6f40*/  SHFL.IDX PT, R79, R28, R52, 0x1c1f ;  /* 0x001c1f341c4f7589 */ /* 0x000ea800000e0000 */
[----:B------:R-:W-:Y:S04]  /*6f50*/  SHFL.IDX PT, R31, R31, R52, 0x1c1f ;  /* 0x001c1f341f1f7589 */ /* 0x000fe800000e0000 */
[----:B------:R-:W2:Y:S04]  /*6f60*/  SHFL.IDX PT, R85, R39, R52, 0x1c1f ;  /* 0x001c1f3427557589 */ /* 0x000ea800000e0000 */
[----:B------:R3:W2:Y:S04]  /*6f70*/  SHFL.IDX PT, R10, R29, R52, 0x1c1f ;  /* 0x001c1f341d0a7589 */ /* 0x0006a800000e0000 */
[----:B------:R2:W2:Y:S01]  /*6f80*/  SHFL.IDX PT, R87, R48, R52, 0x1c1f ;  /* 0x001c1f3430577589 */ /* 0x0004a200000e0000 */
[----:B0-----:R-:W-:-:S02]  /*6f90*/  SEL R72, R70, R71, P0 ;  /* 0x0000004746487207 */ /* 0x001fc40000000000 */
[----:B-1----:R-:W-:Y:S02]  /*6fa0*/  SEL R68, R69, R40, P0 ;  /* 0x0000002845447207 */ /* 0x002fe40000000000 */
[----:B------:R-:W-:Y:S02]  /*6fb0*/  SEL R66, R40, R69, P0 ;  /* 0x0000004528427207 */ /* 0x000fe40000000000 */
[----:B---3--:R-:W-:Y:S02]  /*6fc0*/  SEL R29, R3, R60, P0 ;  /* 0x0000003c031d7207 */ /* 0x008fe40000000000 */
[----:B------:R-:W-:Y:S02]  /*6fd0*/  SEL R3, R60, R3, P0 ;  /* 0x000000033c037207 */ /* 0x000fe40000000000 */
[----:B------:R-:W-:Y:S02]  /*6fe0*/  SEL R70, R71, R70, P0 ;  /* 0x0000004647467207 */ /* 0x000fe40000000000 */
[----:B------:R-:W-:-:S02]  /*6ff0*/  SEL R69, R58, R41, P0 ;  /* 0x000000293a457207 */ /* 0x000fc40000000000 */
[----:B------:R-:W-:Y:S02]  /*7000*/  SEL R67, R41, R58, P0 ;  /* 0x0000003a29437207 */ /* 0x000fe40000000000 */
[----:B----4-:R-:W-:Y:S02]  /*7010*/  SEL R73, R50, R13, P0 ;  /* 0x0000000d32497207 */ /* 0x010fe40000000000 */
[----:B------:R-:W-:Y:S02]  /*7020*/  SEL R71, R13, R50, P0 ;  /* 0x000000320d477207 */ /* 0x000fe40000000000 */
[----:B--2---:R-:W-:Y:S02]  /*7030*/  SEL R60, R78, R59, P0 ;  /* 0x0000003b4e3c7207 */ /* 0x004fe40000000000 */
        /* <DEDUP_REMOVED lines=19> */
[----:B------:R-:W-:-:S02]  /*7170*/  F2FP.BF16.F32.PACK_AB R12, R73, R72 ;  /* 0x00000048490c723e */ /* 0x000fc400000010ff */
[----:B------:R-:W-:Y:S02]  /*7180*/  F2FP.BF16.F32.PACK_AB R13, R69, R68 ;  /* 0x00000044450d723e */ /* 0x000fe400000010ff */
[----:B------:R-:W-:Y:S02]  /*7190*/  F2FP.BF16.F32.PACK_AB R14, R71, R70 ;  /* 0x00000046470e723e */ /* 0x000fe400000010ff */
[----:B------:R-:W-:Y:S02]  /*71a0*/  F2FP.BF16.F32.PACK_AB R15, R67, R66 ;  /* 0x00000042430f723e */ /* 0x000fe400000010ff */
        /* <DEDUP_REMOVED lines=14> */
[----:B------:R-:W-:Y:S01]  /*7290*/  SEL R33, R2, R31, P0 ;  /* 0x0000001f02217207 */ /* 0x000fe20000000000 */
[----:B------:R0:W-:Y:S01]  /*72a0*/  STSM.16.M88.4 [R11], R12 ;  /* 0x0000000c0b007844 */ /* 0x0001e20000000200 */
[----:B------:R-:W-:-:S02]  /*72b0*/  SEL R38, R79, R38, P0 ;  /* 0x000000264f267207 */ /* 0x000fc40000000000 */
[----:B------:R-:W-:Y:S02]  /*72c0*/  SEL R41, R5, R10, P0 ;  /* 0x0000000a05297207 */ /* 0x000fe40000000000 */
[----:B------:R-:W-:Y:S02]  /*72d0*/  SEL R39, R10, R5, P0 ;  /* 0x000000050a277207 */ /* 0x000fe40000000000 */
[----:B------:R-:W-:Y:S02]  /*72e0*/  SEL R34, R85, R34, P0 ;  /* 0x0000002255227207 */ /* 0x000fe40000000000 */
[----:B------:R-:W-:Y:S01]  /*72f0*/  SEL R31, R31, R2, P0 ;  /* 0x000000021f1f7207 */ /* 0x000fe20000000000 */
[----:B------:R1:W-:Y:S01]  /*7300*/  STSM.16.M88.4 [R9], R24 ;  /* 0x0000001809007844 */ /* 0x0003e20000000200 */
[----:B------:R-:W-:Y:S02]  /*7310*/  SEL R28, R6, R87, P0 ;  /* 0x00000057061c7207 */ /* 0x000fe40000000000 */
[----:B------:R-:W-:-:S02]  /*7320*/  SEL R2, R87, R6, P0 ;  /* 0x0000000657027207 */ /* 0x000fc40000000000 */
[----:B------:R-:W-:Y:S02]  /*7330*/  F2FP.BF16.F32.PACK_AB R4, R57, R56 ;  /* 0x000000383904723e */ /* 0x000fe400000010ff */
[----:B------:R-:W-:Y:S02]  /*7340*/  F2FP.BF16.F32.PACK_AB R6, R55, R54 ;  /* 0x000000363706723e */ /* 0x000fe400000010ff */
[----:B------:R-:W-:Y:S02]  /*7350*/  F2FP.BF16.F32.PACK_AB R7, R51, R50 ;  /* 0x000000323307723e */ /* 0x000fe400000010ff */
[----:B------:R-:W-:Y:S02]  /*7360*/  F2FP.BF16.F32.PACK_AB R5, R53, R52 ;  /* 0x000000343505723e */ /* 0x000fe400000010ff */
[----:B------:R-:W-:Y:S02]  /*7370*/  F2FP.BF16.F32.PACK_AB R8, R49, R48 ;  /* 0x000000303108723e */ /* 0x000fe400000010ff */
[----:B------:R-:W-:-:S02]  /*7380*/  F2FP.BF16.F32.PACK_AB R10, R47, R46 ;  /* 0x0000002e2f0a723e */ /* 0x000fc400000010ff */
[----:B0-----:R-:W-:Y:S02]  /*7390*/  F2FP.BF16.F32.PACK_AB R11, R43, R42 ;  /* 0x0000002a2b0b723e */ /* 0x001fe400000010ff */
[----:B-1----:R-:W-:Y:S02]  /*73a0*/  F2FP.BF16.F32.PACK_AB R9, R45, R44 ;  /* 0x0000002c2d09723e */ /* 0x002fe400000010ff */
[----:B------:R-:W-:Y:S02]  /*73b0*/  F2FP.BF16.F32.PACK_AB R12, R41, R40 ;  /* 0x00000028290c723e */ /* 0x000fe400000010ff */
[----:B------:R-:W-:Y:S02]  /*73c0*/  F2FP.BF16.F32.PACK_AB R14, R39, R38 ;  /* 0x00000026270e723e */ /* 0x000fe400000010ff */
[----:B------:R-:W-:Y:S02]  /*73d0*/  F2FP.BF16.F32.PACK_AB R15, R35, R34 ;  /* 0x00000022230f723e */ /* 0x000fe400000010ff */
[----:B------:R-:W-:-:S02]  /*73e0*/  F2FP.BF16.F32.PACK_AB R13, R37, R36 ;  /* 0x00000024250d723e */ /* 0x000fc400000010ff */
[----:B------:R-:W-:Y:S02]  /*73f0*/  F2FP.BF16.F32.PACK_AB R25, R29, R28 ;  /* 0x0000001c1d19723e */ /* 0x000fe400000010ff */
[----:B------:R-:W-:Y:S02]  /*7400*/  F2FP.BF16.F32.PACK_AB R26, R31, R30 ;  /* 0x0000001e1f1a723e */ /* 0x000fe400000010ff */
[----:B------:R-:W-:Y:S02]  /*7410*/  F2FP.BF16.F32.PACK_AB R27, R3, R2 ;  /* 0x00000002031b723e */ /* 0x000fe400000010ff */
[----:B------:R-:W-:Y:S01]  /*7420*/  F2FP.BF16.F32.PACK_AB R24, R33, R32 ;  /* 0x000000202118723e */ /* 0x000fe200000010ff */
[----:B------:R-:W-:Y:S04]  /*7430*/  STSM.16.M88.4 [R76], R4 ;  /* 0x000000044c007844 */ /* 0x000fe80000000200 */
[----:B------:R-:W-:Y:S04]  /*7440*/  STSM.16.M88.4 [R75], R8 ;  /* 0x000000084b007844 */ /* 0x000fe80000000200 */
[----:B------:R0:W-:Y:S04]  /*7450*/  STSM.16.M88.4 [R74], R12 ;  /* 0x0000000c4a007844 */ /* 0x0001e80000000200 */
[----:B------:R1:W-:Y:S01]  /*7460*/  STSM.16.M88.4 [R21], R24 ;  /* 0x0000001815007844 */ /* 0x0003e20000000200 */
[----:B------:R-:W-:Y:S01]  /*7470*/  BAR.SYNC.DEFER_BLOCKING 0x1, 0x180 ;  /* 0x0046000000007b1d */ /* 0x000fe20000010000 */
[----:B------:R-:W-:-:S04]  /*7480*/  ISETP.NE.U32.AND P0, PT, RZ, UR14, PT ;  /* 0x0000000eff007c0c */ /* 0x000fc8000bf05070 */
[----:B------:R-:W-:Y:S01]  /*7490*/  ISETP.NE.AND.EX P0, PT, RZ, UR15, PT, P0 ;  /* 0x0000000fff007c0c */ /* 0x000fe2000bf05300 */
[----:B------:R-:W-:Y:S02]  /*74a0*/  IMAD.U32 R78, RZ, RZ, UR9 ;  /* 0x00000009ff4e7e24 */ /* 0x000fe4000f8e00ff */
[----:B------:R-:W-:Y:S01]  /*74b0*/  IMAD.U32 R79, RZ, RZ, UR12 ;  /* 0x0000000cff4f7e24 */ /* 0x000fe2000f8e00ff */
[----:B0-----:R-:W0:Y:S01]  /*74c0*/  LDC R74, c[0x0][0xbe8] ;  /* 0x0002fa00ff4a7b82 */ /* 0x001e220000000800 */
[----:B------:R-:W-:-:S08]  /*74d0*/  ULDC.64 UR12, c[0x0][0xc08] ;  /* 0x00030200000c7ab9 */ /* 0x000fd00000000a00 */
[----:B------:R-:W2:Y:S01]  /*74e0*/  @P0 LDG.E R77, desc[UR52][R78.64] ;  /* 0x000000344e4d0981 */ /* 0x000ea2000c1e1900 */
[----:B------:R-:W-:-:S04]  /*74f0*/  UISETP.NE.U32.AND UP0, UPT, UR12, URZ, UPT ;  /* 0x0000003f0c00728c */ /* 0x000fc8000bf05070 */
[----:B------:R-:W-:Y:S01]  /*7500*/  UISETP.NE.AND.EX UP0, UPT, UR13, URZ, UPT, UP0 ;  /* 0x0000003f0d00728c */ /* 0x000fe2000bf05300 */
[----:B0-----:R-:W-:-:S10]  /*7510*/  ISETP.NE.AND P1, PT, R74, 0x1, PT ;  /* 0x000000014a00780c */ /* 0x001fd40003f25270 */
[----:B------:R-:W-:-:S03]  /*7520*/  @UP0 UIADD3 UR12, UP1, UR4, UR12, URZ ;  /* 0x0000000c040c0290 */ /* 0x000fc6000ff3e03f */
[----:B------:R-:W0:Y:S01]  /*7530*/  @P1 LDC R6, c[0x0][0xbec] ;  /* 0x0002fb00ff061b82 */ /* 0x000e220000000800 */
[----:B------:R-:W-:Y:S02]  /*7540*/  @UP0 UIADD3.X UR13, UR16, UR13, URZ, UP1, !UPT ;  /* 0x0000000d100d0290 */ /* 0x000fe40008ffe43f */
[----:B------:R-:W-:Y:S01]  /*7550*/  UISETP.GT.AND UP1, UPT, UR43, 0x1, UPT ;  /* 0x000000012b00788c */ /* 0x000fe2000bf24270 */
[----:B------:R-:W-:-:S04]  /*7560*/  UMOV UR20, 0x9b8 ;  /* 0x000009b800147882 */ /* 0x000fc80000000000 */
[----:B------:R-:W3:Y:S01]  /*7570*/  @P1 LDC R11, c[0x0][0xbf0] ;  /* 0x0002fc00ff0b1b82 */ /* 0x000ee20000000800 */
[----:B------:R-:W-:Y:S01]  /*7580*/  USEL UR20, UR20, 0x978, UP1 ;  /* 0x0000097814147887 */ /* 0x000fe20008800000 */
[----:B------:R-:W-:Y:S01]  /*7590*/  PLOP3.LUT P4, PT, PT, PT, UP0, 0x80, 0x0 ;  /* 0x000000000000781c */ /* 0x000fe20003f8f008 */
[----:B------:R-:W-:Y:S01]  /*75a0*/  UISETP.NE.U32.AND UP0, UPT, UR14, URZ, UPT ;  /* 0x0000003f0e00728c */ /* 0x000fe2000bf05070 */
[----:B------:R-:W-:Y:S01]  /*75b0*/  IMAD.U32 R13, RZ, RZ, UR41 ;  /* 0x00000029ff0d7e24 */ /* 0x000fe2000f8e00ff */
[----:B------:R-:W-:Y:S01]  /*75c0*/  ULDC UR4, c[0x0][0xa88] ;  /* 0x0002a20000047ab9 */ /* 0x000fe20000000800 */
[----:B------:R-:W-:Y:S01]  /*75d0*/  IMAD.U32 R4, RZ, RZ, UR12 ;  /* 0x0000000cff047e24 */ /* 0x000fe2000f8e00ff */
[----:B------:R-:W-:Y:S01]  /*75e0*/  UISETP.NE.AND.EX UP0, UPT, UR15, URZ, UPT, UP0 ;  /* 0x0000003f0f00728c */ /* 0x000fe2000bf05300 */
[----:B------:R-:W-:Y:S01]  /*75f0*/  IMAD.U32 R9, RZ, RZ, UR4 ;  /* 0x00000004ff097e24 */ /* 0x000fe2000f8e00ff */
[----:B------:R-:W-:Y:S01]  /*7600*/  UMOV UR4, URZ ;  /* 0x0000003f00047c82 */ /* 0x000fe20008000000 */
[----:B------:R-:W-:Y:S01]  /*7610*/  IMAD.U32 R5, RZ, RZ, UR13 ;  /* 0x0000000dff057e24 */ /* 0x000fe2000f8e00ff */
[----:B------:R-:W-:Y:S01]  /*7620*/  USEL UR9, UR42, URZ, UP1 ;  /* 0x0000003f2a097287 */ /* 0x000fe20008800000 */
[----:B------:R-:W-:Y:S01]  /*7630*/  IMAD R13, R13, 0xc0, R84 ;  /* 0x000000c00d0d7824 */ /* 0x000fe200078e0254 */
[----:B------:R-:W-:Y:S01]  /*7640*/  ULDC.64 UR16, c[0x0][UR20+0x218] ;  /* 0x0000860014107abb */ /* 0x000fe20008000a00 */
[----:B------:R-:W-:Y:S01]  /*7650*/  ULDC.64 UR18, c[0x0][UR20+0x228] ;  /* 0x00008a0014127abb */ /* 0x000fe20008000a00 */
[----:B------:R-:W-:Y:S01]  /*7660*/  USEL UR37, UR37, URZ, !UP0 ;  /* 0x0000003f25257287 */ /* 0x000fe2000c000000 */
[----:B------:R0:W5:Y:S01]  /*7670*/  @P4 LDG.E R9, desc[UR52][R4.64] ;  /* 0x0000003404094981 */ /* 0x000162000c1e1900 */
[----:B------:R-:W-:Y:S01]  /*7680*/  ULDC.64 UR14, c[0x0][UR20+0x220] ;  /* 0x00008800140e7abb */ /* 0x000fe20008000a00 */
[----:B------:R-:W-:-:S02]  /*7690*/  UIMAD.WIDE.U32 UR12, UR16, UR39, URZ ;  /* 0x00000027100c72a5 */ /* 0x000fc4000f8e003f */
[----:B------:R-:W-:Y:S02]  /*76a0*/  UIMAD.WIDE.U32 UR22, UR18, UR9, URZ ;  /* 0x00000009121672a5 */ /* 0x000fe4000f8e003f */
[----:B------:R-:W-:Y:S02]  /*76b0*/  UIMAD UR16, UR17, UR39, URZ ;  /* 0x00000027111072a4 */ /* 0x000fe4000f8e023f */
[----:B------:R-:W-:Y:S01]  /*76c0*/  UIMAD UR18, UR19, UR9, URZ ;  /* 0x00000009131272a4 */ /* 0x000fe2000f8e023f */
[----:B0-----:R-:W-:Y:S01]  /*76d0*/  @P1 IMAD.HI.U32 R4, R13, R6, RZ ;  /* 0x000000060d041227 */ /* 0x001fe200078e00ff */
[----:B------:R-:W-:Y:S02]  /*76e0*/  USEL UR38, UR38, URZ, !UP0 ;  /* 0x0000003f26267287 */ /* 0x000fe4000c000000 */
[----:B------:R-:W-:Y:S01]  /*76f0*/  UIMAD UR9, UR15, UR37, URZ ;  /* 0x000000250f0972a4 */ /* 0x000fe2000f8e023f */
[----:B------:R-:W-:Y:S01]  /*7700*/  IMAD.MOV.U32 R7, RZ, RZ, R13 ;  /* 0x000000ffff077224 */ /* 0x000fe200078e000d */
[----:B------:R-:W-:Y:S01]  /*7710*/  UIADD3 UR13, UR13, UR16, URZ ;  /* 0x000000100d0d7290 */ /* 0x000fe2000fffe03f */
[----:B---3--:R-:W-:Y:S01]  /*7720*/  @P1 SHF.R.U32.HI R7, RZ, R11, R4 ;  /* 0x0000000bff071219 */ /* 0x008fe20000011604 */
[----:B------:R-:W-:-:S02]  /*7730*/  UIMAD.WIDE.U32 UR16, UR14, UR37, URZ ;  /* 0x000000250e1072a5 */ /* 0x000fc4000f8e003f */
[----:B------:R-:W-:Y:S02]  /*7740*/  UIMAD UR9, UR14, UR38, UR9 ;  /* 0x000000260e0972a4 */ /* 0x000fe4000f8e0209 */
[----:B------:R-:W-:Y:S01]  /*7750*/  UIADD3 UR18, UR23, UR18, URZ ;  /* 0x0000001217127290 */ /* 0x000fe2000fffe03f */
[----:B------:R-:W-:Y:S01]  /*7760*/  IMAD.U32 R4, RZ, RZ, UR22 ;  /* 0x00000016ff047e24 */ /* 0x000fe2000f8e00ff */
[----:B------:R-:W-:Y:S01]  /*7770*/  UIADD3 UR9, UR17, UR9, URZ ;  /* 0x0000000911097290 */ /* 0x000fe2000fffe03f */
[--C-:B------:R-:W-:Y:S02]  /*7780*/  IMAD.MOV R11, RZ, RZ, -R7.reuse ;  /* 0x000000ffff0b7224 */ /* 0x100fe400078e0a07 */
[----:B------:R-:W-:Y:S01]  /*7790*/  IMAD.U32 R5, RZ, RZ, UR23 ;  /* 0x00000017ff057e24 */ /* 0x000fe2000f8e00ff */
[----:B------:R-:W-:Y:S01]  /*77a0*/  SHF.R.S32.HI R5, RZ, 0x1f, R7 ;  /* 0x0000001fff057819 */ /* 0x000fe20000011407 */
[----:B------:R-:W-:Y:S02]  /*77b0*/  IMAD R11, R74, R11, R13 ;  /* 0x0000000b4a0b7224 */ /* 0x000fe400078e020d */
[----:B------:R-:W-:-:S03]  /*77c0*/  IMAD.U32 R8, RZ, RZ, UR18 ;  /* 0x00000012ff087e24 */ /* 0x000fc6000f8e00ff */
[----:B------:R-:W-:Y:S01]  /*77d0*/  SHF.R.S32.HI R6, RZ, 0x1f, R11 ;  /* 0x0000001fff067819 */ /* 0x000fe2000001140b */
[----:B------:R-:W-:Y:S01]  /*77e0*/  IMAD.U32 R12, RZ, RZ, UR41 ;  /* 0x00000029ff0c7e24 */ /* 0x000fe2000f8e00ff */
[----:B--2---:R-:W-:-:S13]  /*77f0*/  @P0 R2UR UR4, R77 ;  /* 0x000000004d0402ca */ /* 0x004fda00000e0000 */
[----:B------:R-:W-:Y:S02]  /*7800*/  UIADD3 UR12, UP0, UP2, UR16, UR12, UR4 ;  /* 0x0000000c100c7290 */ /* 0x000fe4000fa1e004 */
[----:B------:R-:W-:Y:S01]  /*7810*/  USHF.R.S32.HI UR14, URZ, 0x1f, UR4 ;  /* 0x0000001f3f0e7899 */ /* 0x000fe20008011404 */
[----:B------:R-:W-:Y:S01]  /*7820*/  ULDC.64 UR16, c[0x0][0xba8] ;  /* 0x0002ea0000107ab9 */ /* 0x000fe20000000a00 */
[----:B------:R-:W-:Y:S02]  /*7830*/  @!UP1 ULDC UR16, c[0x0][0xb50] ;  /* 0x0002d40000109ab9 */ /* 0x000fe40000000800 */
[----:B------:R-:W-:Y:S01]  /*7840*/  UIADD3.X UR9, UR9, UR13, UR14, UP0, UP2 ;  /* 0x0000000d09097290 */ /* 0x000fe200087e440e */
[----:B------:R-:W-:Y:S01]  /*7850*/  IADD3 R4, P2, P3, R7, UR12, R4 ;  /* 0x0000000c07047c10 */ /* 0x000fe2000fb5e004 */
[----:B------:R-:W-:Y:S01]  /*7860*/  @!UP1 ULDC UR17, c[0x0][0xb54] ;  /* 0x0002d50000119ab9 */ /* 0x000fe20000000800 */
[----:B------:R-:W-:Y:S02]  /*7870*/  ULDC.64 UR12, c[0x0][UR20+0x210] ;  /* 0x00008400140c7abb */ /* 0x000fe40008000a00 */
[----:B------:R-:W-:Y:S01]  /*7880*/  IMAD R7, R11, UR13, RZ ;  /* 0x0000000d0b077c24 */ /* 0x000fe2000f8e02ff */
[----:B------:R-:W-:-:S03]  /*7890*/  IADD3.X R5, R5, UR9, R8, P2, P3 ;  /* 0x0000000905057c10 */ /* 0x000fc600097e6408 */
[----:B------:R-:W-:Y:S02]  /*78a0*/  IMAD R7, R6, UR12, R7 ;  /* 0x0000000c06077c24 */ /* 0x000fe4000f8e0207 */
[----:B------:R-:W-:-:S04]  /*78b0*/  IMAD.WIDE.U32 R4, R11, UR12, R4 ;  /* 0x0000000c0b047c25 */ /* 0x000fc8000f8e0004 */
[----:B------:R-:W-:Y:S01]  /*78c0*/  IMAD.IADD R5, R5, 0x1, R7 ;  /* 0x0000000105057824 */ /* 0x000fe200078e0207 */
[----:B------:R-:W-:-:S04]  /*78d0*/  LEA R8, P2, R4, UR16, 0x2 ;  /* 0x0000001004087c11 */ /* 0x000fc8000f8410ff */
[----:B------:R-:W-:Y:S01]  /*78e0*/  LEA.HI.X R10, R4, UR17, R5, 0x2, P2 ;  /* 0x00000011040a7c11 */ /* 0x000fe200090f1405 */
[----:B-1----:R-:W-:Y:S08]  /*78f0*/  @P4 BRA `(.L_x_163) ;  /* 0x0000000000104947 */ /* 0x002ff00003800000 */
[----:B------:R-:W-:Y:S05]  /*7900*/  @!P0 BRA `(.L_x_163) ;  /* 0x00000000000c8947 */ /* 0x000fea0003800000 */
[----:B------:R-:W2:Y:S04]  /*7910*/  LDG.E R4, desc[UR52][R78.64] ;  /* 0x000000344e047981 */ /* 0x000ea8000c1e1900 */
[----:B-----5:R-:W2:Y:S02]  /*7920*/  LDG.E R9, desc[UR52][R78.64+0x4] ;  /* 0x000004344e097981 */ /* 0x020ea4000c1e1900 */
[----:B--2---:R-:W-:-:S07]  /*7930*/  IMAD.IADD R9, R9, 0x1, -R4 ;  /* 0x0000000109097824 */ /* 0x004fce00078e0a04 */
.L_x_163:
[----:B------:R-:W2:Y:S01]  /*7940*/  LDL R14, [R1+0x1c] ;  /* 0x00001c00010e7983 */ /* 0x000ea20000100800 */
[----:B------:R-:W0:Y:S03]  /*7950*/  S2R R4, SR_TID.X ;  /* 0x0000000000047919 */ /* 0x000e260000002100 */
[----:B------:R-:W-:Y:S04]  /*7960*/  SHFL.IDX PT, R5, R10, RZ, 0x1c1f ;  /* 0x001c1fff0a057589 */ /* 0x000fe800000e0000 */
[----:B------:R-:W-:Y:S04]  /*7970*/  SHFL.IDX PT, R6, R8, 0x1, 0x1c1f ;  /* 0x003c1f0008067f89 */ /* 0x000fe800000e0000 */
[----:B------:R-:W-:Y:S01]  /*7980*/  SHFL.IDX PT, R7, R10, 0x1, 0x1c1f ;  /* 0x003c1f000a077f89 */ /* 0x000fe200000e0000 */
[----:B0-----:R-:W-:-:S05]  /*7990*/  VIADD R15, R4, 0xffffff80 ;  /* 0xffffff80040f7836 */ /* 0x001fca0000000000 */
[----:B------:R-:W-:-:S04]  /*79a0*/  SHF.R.S32.HI R11, RZ, 0x1f, R15 ;  /* 0x0000001fff0b7819 */ /* 0x000fc8000001140f */
[----:B------:R-:W-:Y:S01]  /*79b0*/  LEA.HI R11, R11, R15, RZ, 0x7 ;  /* 0x0000000f0b0b7211 */ /* 0x000fe200078f38ff */
[----:B------:R-:W0:Y:S03]  /*79c0*/  SHFL.IDX PT, R4, R8, RZ, 0x1c1f ;  /* 0x001c1fff08047589 */ /* 0x000e2600000e0000 */
[----:B------:R-:W-:Y:S01]  /*79d0*/  LOP3.LUT R11, R11, 0xffffff80, RZ, 0xc0, !PT ;  /* 0xffffff800b0b7812 */ /* 0x000fe200078ec0ff */
[----:B-----5:R-:W-:-:S04]  /*79e0*/  IMAD R21, R9, R74, RZ ;  /* 0x0000004a09157224 */ /* 0x020fc800078e02ff */
[----:B------:R-:W-:-:S05]  /*79f0*/  IMAD.IADD R11, R15, 0x1, -R11 ;  /* 0x000000010f0b7824 */ /* 0x000fca00078e0a0b */
[----:B------:R-:W-:Y:S01]  /*7a00*/  LOP3.LUT P0, RZ, R11, 0x3, RZ, 0xc0, !PT ;  /* 0x000000030bff7812 */ /* 0x000fe2000780c0ff */
[----:B--2---:R-:W-:-:S04]  /*7a10*/  IMAD R12, R12, 0xc0, R14 ;  /* 0x000000c00c0c7824 */ /* 0x004fc800078e020e */
[C---:B------:R-:W-:Y:S01]  /*7a20*/  VIADD R26, R12.reuse, 0x8 ;  /* 0x000000080c1a7836 */ /* 0x040fe20000000000 */
[----:B------:R-:W-:-:S04]  /*7a30*/  ISETP.GE.OR P2, PT, R12, R21, P0 ;  /* 0x000000150c00720c */ /* 0x000fc80000746670 */
[----:B------:R-:W-:-:S09]  /*7a40*/  ISETP.GE.OR P0, PT, R26, R21, P0 ;  /* 0x000000151a00720c */ /* 0x000fd20000706670 */
[----:B0-----:R0:W-:Y:S04]  /*7a50*/  @!P2 ST.E desc[UR52][R4.64], R0 ;  /* 0x000000000400a985 */ /* 0x0011e8000c101934 */
[----:B------:R0:W-:Y:S01]  /*7a60*/  @!P0 ST.E desc[UR52][R6.64], R20 ;  /* 0x0000001406008985 */ /* 0x0001e2000c101934 */
[----:B------:R-:W-:-:S13]  /*7a70*/  PLOP3.LUT P0, PT, PT, PT, UP1, 0x80, 0x0 ;  /* 0x000000000000781c */ /* 0x000fda0003f0f018 */
[----:B0-----:R-:W-:Y:S05]  /*7a80*/  @P0 BRA `(.L_x_164) ;  /* 0x0000000800280947 */ /* 0x001fea0003800000 */
[----:B------:R-:W0:Y:S01]  /*7a90*/  S2R R11, SR_TID.X ;  /* 0x00000000000b7919 */ /* 0x000e220000002100 */
[----:B------:R-:W-:Y:S01]  /*7aa0*/  IMAD.MOV.U32 R3, RZ, RZ, 0x2 ;  /* 0x00000002ff037424 */ /* 0x000fe200078e00ff */
[----:B------:R-:W1:Y:S01]  /*7ab0*/  @P1 LDC R39, c[0x0][0xbec] ;  /* 0x0002fb00ff271b82 */ /* 0x000e620000000800 */
[----:B------:R-:W-:Y:S01]  /*7ac0*/  ULDC.64 UR12, c[0x0][0xaa0] ;  /* 0x0002a800000c7ab9 */ /* 0x000fe20000000a00 */
[----:B0-----:R-:W-:-:S05]  /*7ad0*/  VIADD R76, R11, 0xffffff80 ;  /* 0xffffff800b4c7836 */ /* 0x001fca0000000000 */
[----:B------:R-:W-:-:S04]  /*7ae0*/  SHF.R.S32.HI R75, RZ, 0x1f, R76 ;  /* 0x0000001fff4b7819 */ /* 0x000fc8000001144c */
[----:B------:R-:W-:-:S04]  /*7af0*/  LEA.HI R75, R75, R76, RZ, 0x2 ;  /* 0x0000004c4b4b7211 */ /* 0x000fc800078f10ff */
[----:B------:R-:W-:-:S05]  /*7b00*/  SHF.R.S32.HI R75, RZ, 0x2, R75 ;  /* 0x00000002ff4b7819 */ /* 0x000fca000001144b */
[----:B------:R-:W-:-:S04]  /*7b10*/  IMAD R2, R75, 0x20, R16 ;  /* 0x000000204b027824 */ /* 0x000fc800078e0210 */
[----:B------:R-:W-:-:S03]  /*7b20*/  IMAD.WIDE R2, R2, R3, UR10 ;  /* 0x0000000a02027e25 */ /* 0x000fc6000f8e0203 */
[C---:B------:R-:W-:Y:S02]  /*7b30*/  IADD3 R9, P0, R2.reuse, 0x1800, RZ ;  /* 0x0000180002097810 */ /* 0x040fe40007f1e0ff */
[C---:B------:R-:W-:Y:S02]  /*7b40*/  IADD3 R13, P2, R2.reuse, 0x3000, RZ ;  /* 0x00003000020d7810 */ /* 0x040fe40007f5e0ff */
[C---:B------:R-:W-:Y:S02]  /*7b50*/  IADD3 R25, P3, R2.reuse, 0x4800, RZ ;  /* 0x0000480002197810 */ /* 0x040fe40007f7e0ff */
[C---:B------:R-:W-:Y:S02]  /*7b60*/  IADD3 R29, P4, R2.reuse, 0x6000, RZ ;  /* 0x00006000021d7810 */ /* 0x040fe40007f9e0ff */
[C---:B------:R-:W-:Y:S02]  /*7b70*/  LOP3.LUT R7, R2.reuse, 0x180, RZ, 0xc0, !PT ;  /* 0x0000018002077812 */ /* 0x040fe400078ec0ff */
[----:B------:R-:W-:-:S02]  /*7b80*/  IADD3 R5, P5, R2, 0x7800, RZ ;  /* 0x0000780002057810 */ /* 0x000fc40007fbe0ff */
[----:B------:R-:W-:Y:S02]  /*7b90*/  LOP3.LUT R8, R9, 0x180, RZ, 0xc0, !PT ;  /* 0x0000018009087812 */ /* 0x000fe400078ec0ff */
[----:B------:R-:W-:Y:S01]  /*7ba0*/  LOP3.LUT R12, R13, 0x180, RZ, 0xc0, !PT ;  /* 0x000001800d0c7812 */ /* 0x000fe200078ec0ff */
[----:B------:R-:W-:Y:S01]  /*7bb0*/  IMAD.X R33, RZ, RZ, R3, P5 ;  /* 0x000000ffff217224 */ /* 0x000fe200028e0603 */
[----:B------:R-:W-:Y:S02]  /*7bc0*/  LOP3.LUT R24, R25, 0x180, RZ, 0xc0, !PT ;  /* 0x0000018019187812 */ /* 0x000fe400078ec0ff */
[----:B------:R-:W-:Y:S02]  /*7bd0*/  LOP3.LUT R28, R29, 0x180, RZ, 0xc0, !PT ;  /* 0x000001801d1c7812 */ /* 0x000fe400078ec0ff */
[----:B------:R-:W-:Y:S02]  /*7be0*/  SHF.R.U64 R7, R7, 0x3, RZ ;  /* 0x0000000307077819 */ /* 0x000fe400000012ff */
[----:B------:R-:W-:-:S02]  /*7bf0*/  LOP3.LUT R0, R5, 0x180, RZ, 0xc0, !PT ;  /* 0x0000018005007812 */ /* 0x000fc400078ec0ff */
[----:B------:R-:W-:Y:S02]  /*7c00*/  SHF.R.U64 R8, R8, 0x3, RZ ;  /* 0x0000000308087819 */ /* 0x000fe400000012ff */
[----:B------:R-:W-:Y:S02]  /*7c10*/  SHF.R.U64 R12, R12, 0x3, RZ ;  /* 0x000000030c0c7819 */ /* 0x000fe400000012ff */
[----:B------:R-:W-:Y:S02]  /*7c20*/  SHF.R.U64 R24, R24, 0x3, RZ ;  /* 0x0000000318187819 */ /* 0x000fe400000012ff */
[----:B------:R-:W-:Y:S02]  /*7c30*/  SHF.R.U64 R28, R28, 0x3, RZ ;  /* 0x000000031c1c7819 */ /* 0x000fe400000012ff */
[----:B------:R-:W-:Y:S02]  /*7c40*/  LOP3.LUT R2, R7, R2, RZ, 0x3c, !PT ;  /* 0x0000000207027212 */ /* 0x000fe400078e3cff */
[----:B------:R-:W-:-:S02]  /*7c50*/  SHF.R.U64 R0, R0, 0x3, RZ ;  /* 0x0000000300007819 */ /* 0x000fc400000012ff */
[----:B------:R-:W-:Y:S02]  /*7c60*/  SHF.R.S32.HI R20, RZ, 0x1f, R76 ;  /* 0x0000001fff147819 */ /* 0x000fe4000001144c */
[----:B------:R-:W-:Y:S01]  /*7c70*/  LOP3.LUT R8, R8, R9, RZ, 0x3c, !PT ;  /* 0x0000000908087212 */ /* 0x000fe200078e3cff */
[--C-:B------:R-:W-:Y:S01]  /*7c80*/  IMAD.X R9, RZ, RZ, R3.reuse, P0 ;  /* 0x000000ffff097224 */ /* 0x100fe200000e0603 */
[----:B------:R-:W-:Y:S01]  /*7c90*/  LOP3.LUT R12, R12, R13, RZ, 0x3c, !PT ;  /* 0x0000000d0c0c7212 */ /* 0x000fe200078e3cff */
[--C-:B------:R-:W-:Y:S01]  /*7ca0*/  IMAD.X R13, RZ, RZ, R3.reuse, P2 ;  /* 0x000000ffff0d7224 */ /* 0x100fe200010e0603 */
[----:B------:R-:W-:Y:S01]  /*7cb0*/  LOP3.LUT R24, R24, R25, RZ, 0x3c, !PT ;  /* 0x0000001918187212 */ /* 0x000fe200078e3cff */
[--C-:B------:R-:W-:Y:S01]  /*7cc0*/  IMAD.X R25, RZ, RZ, R3.reuse, P3 ;  /* 0x000000ffff197224 */ /* 0x100fe200018e0603 */
[----:B------:R-:W-:Y:S01]  /*7cd0*/  LOP3.LUT R28, R28, R29, RZ, 0x3c, !PT ;  /* 0x0000001d1c1c7212 */ /* 0x000fe200078e3cff */
[----:B------:R-:W-:Y:S01]  /*7ce0*/  IMAD.X R29, RZ, RZ, R3, P4 ;  /* 0x000000ffff1d7224 */ /* 0x000fe200020e0603 */
[----:B------:R-:W-:Y:S01]  /*7cf0*/  LOP3.LUT R32, R0, R5, RZ, 0x3c, !PT ;  /* 0x0000000500207212 */ /* 0x000fe200078e3cff */
[----:B------:R-:W-:Y:S01]  /*7d00*/  UIMAD UR9, UR14, UR12, URZ ;  /* 0x0000000c0e0972a4 */ /* 0x000fe2000f8e023f */
[----:B------:R-:W-:Y:S01]  /*7d10*/  LEA.HI R20, R20, R76, RZ, 0x2 ;  /* 0x0000004c14147211 */ /* 0x000fe200078f10ff */
[----:B------:R0:W5:Y:S01]  /*7d20*/  LD.E.128 R4, desc[UR52][R2.64] ;  /* 0x0000003402047980 */ /* 0x000162000c101d00 */
[----:B------:R-:W-:Y:S01]  /*7d30*/  IMAD.U32 R37, RZ, RZ, UR41 ;  /* 0x00000029ff257e24 */ /* 0x000fe2000f8e00ff */
[----:B------:R-:W-:Y:S01]  /*7d40*/  UIMAD.WIDE.U32 UR10, UR4, UR12, URZ ;  /* 0x0000000c040a72a5 */ /* 0x000fe2000f8e003f */
[----:B------:R-:W-:Y:S01]  /*7d50*/  LOP3.LUT R20, R20, 0xfffffffc, RZ, 0xc0, !PT ;  /* 0xfffffffc14147812 */ /* 0x000fe200078ec0ff */
[----:B------:R-:W-:Y:S01]  /*7d60*/  ULDC.64 UR14, c[0x0][0xaf0] ;  /* 0x0002bc00000e7ab9 */ /* 0x000fe20000000a00 */
[----:B------:R-:W5:Y:S04]  /*7d70*/  LD.E.128 R8, desc[UR52][R8.64] ;  /* 0x0000003408087980 */ /* 0x000f68000c101d00 */
[----:B------:R-:W5:Y:S01]  /*7d80*/  LD.E.128 R12, desc[UR52][R12.64] ;  /* 0x000000340c0c7980 */ /* 0x000f62000c101d00 */
[----:B0-----:R-:W0:Y:S01]  /*7d90*/  @P1 LDC R3, c[0x0][0xbf0] ;  /* 0x0002fc00ff031b82 */ /* 0x001e220000000800 */
[----:B------:R-:W-:Y:S01]  /*7da0*/  IMAD.IADD R20, R76, 0x1, -R20 ;  /* 0x000000014c147824 */ /* 0x000fe200078e0a14 */
[----:B------:R-:W-:Y:S01]  /*7db0*/  UIMAD UR9, UR4, UR13, UR9 ;  /* 0x0000000d040972a4 */ /* 0x000fe2000f8e0209 */
[----:B------:R-:W5:Y:S02]  /*7dc0*/  LD.E.128 R24, desc[UR52][R24.64] ;  /* 0x0000003418187980 */ /* 0x000f64000c101d00 */
[----:B------:R-:W-:Y:S01]  /*7dd0*/  IMAD R0, R20, 0x60, R75 ;  /* 0x0000006014007824 */ /* 0x000fe200078e024b */
[----:B------:R-:W-:Y:S01]  /*7de0*/  UIADD3 UR11, UR11, UR9, URZ ;  /* 0x000000090b0b7290 */ /* 0x000fe2000fffe03f */
[----:B------:R-:W5:Y:S01]  /*7df0*/  LD.E.128 R28, desc[UR52][R28.64] ;  /* 0x000000341c1c7980 */ /* 0x000f62000c101d00 */
[----:B------:R-:W-:Y:S01]  /*7e00*/  ULDC.64 UR12, c[0x0][0xae8] ;  /* 0x0002ba00000c7ab9 */ /* 0x000fe20000000a00 */
[----:B------:R-:W-:Y:S01]  /*7e10*/  IMAD R20, R37, 0xc0, R0 ;  /* 0x000000c025147824 */ /* 0x000fe200078e0200 */
[----:B------:R-:W-:Y:S01]  /*7e20*/  USHF.R.S32.HI UR4, URZ, 0x1f, UR37 ;  /* 0x0000001f3f047899 */ /* 0x000fe20008011425 */
[----:B------:R-:W5:Y:S01]  /*7e30*/  LD.E.128 R32, desc[UR52][R32.64] ;  /* 0x0000003420207980 */ /* 0x000f62000c101d00 */
[----:B------:R-:W-:Y:S01]  /*7e40*/  UIMAD.WIDE.U32 UR10, UR39, UR12, UR10 ;  /* 0x0000000c270a72a5 */ /* 0x000fe2000f8e000a */
[----:B-1----:R-:W-:Y:S01]  /*7e50*/  @P1 IMAD.HI.U32 R0, R20, R39, RZ ;  /* 0x0000002714001227 */ /* 0x002fe200078e00ff */
[----:B------:R-:W-:Y:S01]  /*7e60*/  UIMAD UR4, UR4, UR14, URZ ;  /* 0x0000000e040472a4 */ /* 0x000fe2000f8e023f */
[----:B------:R-:W-:Y:S01]  /*7e70*/  @!PT LDS RZ, [RZ] ;  /* 0x00000000fffff984 */ /* 0x000fe20000000800 */
[----:B------:R-:W-:Y:S01]  /*7e80*/  @!PT LDS RZ, [RZ] ;  /* 0x00000000fffff984 */ /* 0x000fe20000000800 */
[----:B------:R-:W-:Y:S01]  /*7e90*/  @!PT LDS RZ, [RZ] ;  /* 0x00000000fffff984 */ /* 0x000fe20000000800 */
[----:B------:R-:W-:Y:S01]  /*7ea0*/  @!PT LDS RZ, [RZ] ;  /* 0x00000000fffff984 */ /* 0x000fe20000000800 */
[----:B------:R1:W-:Y:S06]  /*7eb0*/  MEMBAR.ALL.CTA ;  /* 0x0000000000007992 */ /* 0x0003ec0000008000 */
[----:B-1----:R-:W1:Y:S01]  /*7ec0*/  FENCE.VIEW.ASYNC.S ;  /* 0x00000000000073c6 */ /* 0x002e620000000000 */
[----:B------:R-:W-:Y:S01]  /*7ed0*/  UIMAD UR11, UR39, UR13, UR11 ;  /* 0x0000000d270b72a4 */ /* 0x000fe2000f8e020b */
[----:B------:R-:W-:Y:S01]  /*7ee0*/  IMAD.MOV.U32 R37, RZ, RZ, R20 ;  /* 0x000000ffff257224 */ /* 0x000fe200078e0014 */
[----:B------:R-:W-:Y:S01]  /*7ef0*/  UIMAD UR4, UR37, UR15, UR4 ;  /* 0x0000000f250472a4 */ /* 0x000fe2000f8e0204 */
[----:B------:R-:W-:Y:S01]  /*7f00*/  BSSY B1, `(.L_x_165) ;  /* 0x000002f000017945 */ /* 0x000fe20003800000 */
[----:B------:R-:W-:Y:S01]  /*7f10*/  UIMAD.WIDE.U32 UR10, UR37, UR14, UR10 ;  /* 0x0000000e250a72a5 */ /* 0x000fe2000f8e000a */
[----:B------:R-:W-:Y:S01]  /*7f20*/  SHF.R.S32.HI R43, RZ, 0x1f, R18 ;  /* 0x0000001fff2b7819 */ /* 0x000fe20000011412 */
[----:B------:R-:W-:Y:S01]  /*7f30*/  ULDC.64 UR12, c[0x0][0xae0] ;  /* 0x0002b800000c7ab9 */ /* 0x000fe20000000a00 */
[----:B------:R-:W-:Y:S01]  /*7f40*/  UIADD3 UR8, UR8, 0x19c20, URZ ;  /* 0x00019c2008087890 */ /* 0x000fe2000fffe03f */
[----:B0-----:R-:W-:Y:S01]  /*7f50*/  @P1 SHF.R.U32.HI R37, RZ, R3, R0 ;  /* 0x00000003ff251219 */ /* 0x001fe20000011600 */
[----:B------:R-:W-:-:S02]  /*7f60*/  UIADD3 UR4, UR11, UR4, URZ ;  /* 0x000000040b047290 */ /* 0x000fc4000fffe03f */
[----:B------:R-:W-:Y:S01]  /*7f70*/  IMAD.U32 R3, RZ, RZ, UR11 ;  /* 0x0000000bff037e24 */ /* 0x000fe2000f8e00ff */
[----:B------:R-:W-:Y:S01]  /*7f80*/  UPRMT UR8, URZ, 0x654, UR8 ;  /* 0x000006543f087896 */ /* 0x000fe20008000008 */
[--C-:B------:R-:W-:Y:S01]  /*7f90*/  SHF.R.S32.HI R0, RZ, 0x1f, R37.reuse ;  /* 0x0000001fff007819 */ /* 0x100fe20000011425 */
[----:B------:R-:W-:Y:S01]  /*7fa0*/  IMAD.MOV R39, RZ, RZ, -R37 ;  /* 0x000000ffff277224 */ /* 0x000fe200078e0a25 */
[----:B------:R-:W-:Y:S01]  /*7fb0*/  SHF.R.S32.HI R44, RZ, 0x1f, R17 ;  /* 0x0000001fff2c7819 */ /* 0x000fe20000011411 */
[----:B------:R-:W-:Y:S01]  /*7fc0*/  IMAD.U32 R2, RZ, RZ, UR10 ;  /* 0x0000000aff027e24 */ /* 0x000fe2000f8e00ff */
[----:B------:R-:W-:Y:S01]  /*7fd0*/  ULDC.64 UR10, c[0x0][0xad8] ;  /* 0x0002b600000a7ab9 */ /* 0x000fe20000000a00 */
[----:B------:R-:W-:Y:S02]  /*7fe0*/  IMAD R0, R0, UR12, RZ ;  /* 0x0000000c00007c24 */ /* 0x000fe4000f8e02ff */
[----:B------:R-:W-:Y:S02]  /*7ff0*/  IMAD R39, R74, R39, R20 ;  /* 0x000000274a277224 */ /* 0x000fe400078e0214 */
[----:B------:R-:W-:-:S02]  /*8000*/  IMAD R41, R37, UR13, R0 ;  /* 0x0000000d25297c24 */ /* 0x000fc4000f8e0200 */
[----:B------:R-:W-:Y:S01]  /*8010*/  IMAD.U32 R3, RZ, RZ, UR4 ;  /* 0x00000004ff037e24 */ /* 0x000fe2000f8e00ff */
[----:B------:R-:W-:Y:S01]  /*8020*/  SHF.R.S32.HI R0, RZ, 0x1f, R39 ;  /* 0x0000001fff007819 */ /* 0x000fe20000011427 */
[----:B------:R-:W-:Y:S01]  /*8030*/  IMAD.U32 R20, RZ, RZ, UR41 ;  /* 0x00000029ff147e24 */ /* 0x000fe2000f8e00ff */
[----:B-1----:R-:W-:Y:S01]  /*8040*/  SYNCS.ARRIVE.TRANS64.RED.A1T0 RZ, [UR8], RZ ;  /* 0x000000ffffff79a7 */ /* 0x002fe20008100408 */
[----:B------:R-:W-:-:S04]  /*8050*/  IMAD.WIDE.U32 R2, R37, UR12, R2 ;  /* 0x0000000c25027c25 */ /* 0x000fc8000f8e0002 */
[----:B------:R-:W-:Y:S02]  /*8060*/  IMAD R0, R0, UR10, RZ ;  /* 0x0000000a00007c24 */ /* 0x000fe4000f8e02ff */
[----:B------:R-:W-:Y:S02]  /*8070*/  IMAD.IADD R3, R3, 0x1, R41 ;  /* 0x0000000103037824 */ /* 0x000fe400078e0229 */
[C---:B------:R-:W-:Y:S02]  /*8080*/  IMAD R37, R39.reuse, UR11, R0 ;  /* 0x0000000b27257c24 */ /* 0x040fe4000f8e0200 */
[----:B------:R-:W-:Y:S02]  /*8090*/  IMAD R0, R20, 0xc0, R75 ;  /* 0x000000c014007824 */ /* 0x000fe400078e024b */
[----:B------:R-:W-:Y:S01]  /*80a0*/  IMAD.WIDE.U32 R2, R39, UR10, R2 ;  /* 0x0000000a27027c25 */ /* 0x000fe2000f8e0002 */
[----:B------:R-:W-:Y:S02]  /*80b0*/  ULDC.64 UR10, c[0x0][0xa80] ;  /* 0x0002a000000a7ab9 */ /* 0x000fe40000000a00 */
[----:B------:R-:W-:Y:S01]  /*80c0*/  ISETP.GE.AND P0, PT, R0, R21, PT ;  /* 0x000000150000720c */ /* 0x000fe20003f06270 */
[----:B------:R-:W-:Y:S01]  /*80d0*/  IMAD.IADD R3, R3, 0x1, R37 ;  /* 0x0000000103037824 */ /* 0x000fe200078e0225 */
[----:B------:R-:W-:-:S04]  /*80e0*/  LEA R20, P1, R2, UR10, 0x1 ;  /* 0x0000000a02147c11 */ /* 0x000fc8000f8208ff */
[----:B------:R-:W-:Y:S01]  /*80f0*/  LEA.HI.X R42, R2, UR11, R3, 0x1, P1 ;  /* 0x0000000b022a7c11 */ /* 0x000fe200088f0c03 */
[----:B------:R0:W1:Y:S04]  /*8100*/  SHFL.IDX PT, R36, R20, RZ, 0x1c1f ;  /* 0x001c1fff14247589 */ /* 0x00006800000e0000 */
[----:B------:R0:W2:Y:S02]  /*8110*/  SHFL.IDX PT, R37, R42, RZ, 0x1c1f ;  /* 0x001c1fff2a257589 */ /* 0x0000a400000e0000 */
[----:B------:R-:W-:Y:S05]  /*8120*/  @P0 BRA `(.L_x_166) ;  /* 0x0000000000300947 */ /* 0x000fea0003800000 */
[----:B------:R-:W-:Y:S02]  /*8130*/  ULDC UR4, c[0x0][0xac8] ;  /* 0x0002b20000047ab9 */ /* 0x000fe40000000800 */
[----:B------:R-:W-:Y:S02]  /*8140*/  ISETP.GE.AND P1, PT, R17, UR4, PT ;  /* 0x0000000411007c0c */ /* 0x000fe4000bf26270 */
[----:B------:R-:W-:Y:S02]  /*8150*/  ISETP.GE.AND P2, PT, R18, UR4, PT ;  /* 0x0000000412007c0c */ /* 0x000fe4000bf46270 */
[----:B------:R-:W-:-:S09]  /*8160*/  ISETP.GE.AND P0, PT, R16, UR4, PT ;  /* 0x0000000410007c0c */ /* 0x000fd2000bf06270 */
[CC--:B-1----:R-:W-:Y:S02]  /*8170*/  @!P1 LEA R38, P3, R17.reuse, R36.reuse, 0x1 ;  /* 0x0000002411269211 */ /* 0x0c2fe400078608ff */
[----:B------:R-:W-:Y:S02]  /*8180*/  @!P2 LEA R40, P4, R18, R36, 0x1 ;  /* 0x000000241228a211 */ /* 0x000fe400078808ff */
[----:B--2---:R-:W-:Y:S01]  /*8190*/  @!P0 IMAD.WIDE R2, R16, 0x2, R36 ;  /* 0x0000000210028825 */ /* 0x004fe200078e0224 */
[-C--:B------:R-:W-:Y:S02]  /*81a0*/  @!P1 LEA.HI.X R39, R17, R37.reuse, R44, 0x1, P3 ;  /* 0x0000002511279211 */ /* 0x080fe400018f0c2c */
[----:B------:R-:W-:Y:S02]  /*81b0*/  @!P2 LEA.HI.X R41, R18, R37, R43, 0x1, P4 ;  /* 0x000000251229a211 */ /* 0x000fe400020f0c2b */
[----:B-----5:R3:W-:Y:S04]  /*81c0*/  @!P0 ST.E.128 desc[UR52][R2.64], R4 ;  /* 0x0000000402008985 */ /* 0x0207e8000c101d34 */
[----:B------:R3:W-:Y:S04]  /*81d0*/  @!P1 ST.E.128 desc[UR52][R38.64], R12 ;  /* 0x0000000c26009985 */ /* 0x0007e8000c101d34 */
[----:B------:R3:W-:Y:S02]  /*81e0*/  @!P2 ST.E.128 desc[UR52][R40.64], R28 ;  /* 0x0000001c2800a985 */ /* 0x0007e4000c101d34 */
.L_x_166:
[----:B------:R-:W-:Y:S05]  /*81f0*/  BSYNC B1 ;  /* 0x0000000000017941 */ /* 0x000fea0003800000 */
.L_x_165:
[----:B------:R-:W-:Y:S01]  /*8200*/  VIADD R0, R0, 0x60 ;  /* 0x0000006000007836 */ /* 0x000fe20000000000 */
[----:B---3-5:R3:W4:Y:S04]  /*8210*/  SHFL.IDX PT, R5, R42, 0x1, 0x1c1f ;  /* 0x003c1f002a057f89 */ /* 0x02872800000e0000 */
[----:B------:R-:W-:Y:S01]  /*8220*/  ISETP.GE.AND P0, PT, R0, R21, PT ;  /* 0x000000150000720c */ /* 0x000fe20003f06270 */
[----:B------:R3:W0:-:S12]  /*8230*/  SHFL.IDX PT, R4, R20, 0x1, 0x1c1f ;  /* 0x003c1f0014047f89 */ /* 0x00061800000e0000 */
[----:B---3--:R-:W-:Y:S05]  /*8240*/  @P0 BRA `(.L_x_167) ;  /* 0x0000001400ac0947 */ /* 0x008fea0003800000 */
[----:B------:R-:W-:Y:S02]  /*8250*/  ULDC UR4, c[0x0][0xac8] ;  /* 0x0002b20000047ab9 */ /* 0x000fe40000000800 */
[----:B------:R-:W-:Y:S02]  /*8260*/  ISETP.GE.AND P2, PT, R17, UR4, PT ;  /* 0x0000000411007c0c */ /* 0x000fe4000bf46270 */
[----:B------:R-:W-:-:S11]  /*8270*/  ISETP.GE.AND P1, PT, R16, UR4, PT ;  /* 0x0000000410007c0c */ /* 0x000fd6000bf26270 */
[C---:B0-----:R-:W-:Y:S02]  /*8280*/  @!P2 LEA R6, P0, R17.reuse, R4, 0x1 ;  /* 0x000000041106a211 */ /* 0x041fe400078008ff */
[----:B----4-:R-:W-:Y:S02]  /*8290*/  @!P1 IMAD.WIDE R2, R16, 0x2, R4 ;  /* 0x0000000210029825 */ /* 0x010fe400078e0204 */
[----:B------:R-:W-:Y:S02]  /*82a0*/  @!P2 LEA.HI.X R7, R17, R5, R44, 0x1, P0 ;  /* 0x000000051107a211 */ /* 0x000fe400000f0c2c */
[----:B------:R-:W-:Y:S01]  /*82b0*/  ISETP.GE.AND P0, PT, R18, UR4, PT ;  /* 0x0000000412007c0c */ /* 0x000fe2000bf06270 */
[----:B------:R0:W-:Y:S04]  /*82c0*/  @!P1 ST.E.128 desc[UR52][R2.64], R8 ;  /* 0x0000000802009985 */ /* 0x0001e8000c101d34 */
[----:B------:R0:W-:Y:S08]  /*82d0*/  @!P2 ST.E.128 desc[UR52][R6.64], R24 ;  /* 0x000000180600a985 */ /* 0x0001f0000c101d34 */
[----:B------:R-:W-:Y:S05]  /*82e0*/  @P0 BRA `(.L_x_167) ;  /* 0x0000001400840947 */ /* 0x000fea0003800000 */
[----:B0-----:R-:W-:-:S04]  /*82f0*/  LEA R2, P0, R18, R4, 0x1 ;  /* 0x0000000412027211 */ /* 0x001fc800078008ff */
[----:B------:R-:W-:-:S05]  /*8300*/  LEA.HI.X R3, R18, R5, R43, 0x1, P0 ;  /* 0x0000000512037211 */ /* 0x000fca00000f0c2b */
[----:B------:R0:W-:Y:S01]  /*8310*/  ST.E.128 desc[UR52][R2.64], R32 ;  /* 0x0000002002007985 */ /* 0x0001e2000c101d34 */
[----:B------:R-:W-:Y:S05]  /*8320*/  BRA `(.L_x_167) ;  /* 0x0000001400747947 */ /* 0x000fea0003800000 */
.L_x_164:
[----:B------:R0:W5:Y:S01]  /*8330*/  LDL R87, [R1+0xc] ;  /* 0x00000c0001577983 */ /* 0x0001620000100800 */
[----:B------:R-:W-:Y:S01]  /*8340*/  ULDC.64 UR12, c[0x0][0xb08] ;  /* 0x0002c200000c7ab9 */ /* 0x000fe20000000a00 */
[----:B------:R-:W1:Y:S02]  /*8350*/  @P1 LDC R0, c[0x0][0xbec] ;  /* 0x0002fb00ff001b82 */ /* 0x000e640000000800 */
[----:B------:R0:W5:Y:S04]  /*8360*/  LDL R86, [R1+0x18] ;  /* 0x0000180001567983 */ /* 0x0001680000100800 */
[----:B------:R0:W5:Y:S04]  /*8370*/  LDL R85, [R1+0x8] ;  /* 0x0000080001557983 */ /* 0x0001680000100800 */
[----:B------:R0:W5:Y:S04]  /*8380*/  LDL R84, [R1+0x14] ;  /* 0x0000140001547983 */ /* 0x0001680000100800 */
[----:B------:R0:W5:Y:S01]  /*8390*/  LDL R83, [R1+0x4] ;  /* 0x0000040001537983 */ /* 0x0001620000100800 */
[----:B------:R-:W-:Y:S01]  /*83a0*/  UIMAD UR9, UR14, UR12, URZ ;  /* 0x0000000c0e0972a4 */ /* 0x000fe2000f8e023f */
[----:B------:R-:W2:Y:S01]  /*83b0*/  @P1 LDC R5, c[0x0][0xbf0] ;  /* 0x0002fc00ff051b82 */ /* 0x000ea20000000800 */
[----:B------:R-:W-:Y:S01]  /*83c0*/  UIMAD.WIDE.U32 UR10, UR4, UR12, URZ ;  /* 0x0000000c040a72a5 */ /* 0x000fe2000f8e003f */
[----:B------:R-:W-:Y:S01]  /*83d0*/  IMAD.MOV.U32 R7, RZ, RZ, R13 ;  /* 0x000000ffff077224 */ /* 0x000fe200078e000d */
[----:B------:R-:W-:Y:S01]  /*83e0*/  UIMAD UR9, UR4, UR13, UR9 ;  /* 0x0000000d040972a4 */ /* 0x000fe2000f8e0209 */
[----:B------:R-:W-:Y:S01]  /*83f0*/  ISETP.GE.AND P0, PT, R12, R21, PT ;  /* 0x000000150c00720c */ /* 0x000fe20003f06270 */
[----:B------:R-:W-:Y:S01]  /*8400*/  USHF.R.S32.HI UR4, URZ, 0x1f, UR37 ;  /* 0x0000001f3f047899 */ /* 0x000fe20008011425 */
[----:B------:R-:W-:Y:S01]  /*8410*/  BSSY B1, `(.L_x_168) ;  /* 0x0000062000017945 */ /* 0x000fe20003800000 */
[----:B------:R-:W-:Y:S01]  /*8420*/  UIADD3 UR11, UR11, UR9, URZ ;  /* 0x000000090b0b7290 */ /* 0x000fe2000fffe03f */
[----:B-1----:R-:W-:Y:S01]  /*8430*/  @P1 IMAD.HI.U32 R0, R13, R0, RZ ;  /* 0x000000000d001227 */ /* 0x002fe200078e00ff */
[----:B------:R-:W-:Y:S01]  /*8440*/  ULDC.64 UR12, c[0x0][0xb38] ;  /* 0x0002ce00000c7ab9 */ /* 0x000fe20000000a00 */
[----:B------:R-:W-:Y:S01]  /*8450*/  UIADD3 UR8, UR8, 0x19c20, URZ ;  /* 0x00019c2008087890 */ /* 0x000fe2000fffe03f */
[----:B------:R-:W-:Y:S01]  /*8460*/  SHF.R.S32.HI R27, RZ, 0x1f, R19 ;  /* 0x0000001fff1b7819 */ /* 0x000fe20000011413 */
[----:B------:R-:W-:Y:S01]  /*8470*/  UIMAD.WIDE.U32 UR10, UR39, UR12, UR10 ;  /* 0x0000000c270a72a5 */ /* 0x000fe2000f8e000a */
[----:B------:R-:W-:Y:S01]  /*8480*/  SHF.R.S32.HI R75, RZ, 0x1f, R22 ;  /* 0x0000001fff4b7819 */ /* 0x000fe20000011416 */
[----:B------:R-:W-:Y:S01]  /*8490*/  UPRMT UR8, URZ, 0x654, UR8 ;  /* 0x000006543f087896 */ /* 0x000fe20008000008 */
[----:B------:R-:W-:Y:S01]  /*84a0*/  SHF.R.S32.HI R76, RZ, 0x1f, R23 ;  /* 0x0000001fff4c7819 */ /* 0x000fe20000011417 */
[----:B------:R-:W-:Y:S01]  /*84b0*/  UIMAD UR11, UR39, UR13, UR11 ;  /* 0x0000000d270b72a4 */ /* 0x000fe2000f8e020b */
[----:B------:R-:W-:-:S02]  /*84c0*/  SHF.R.S32.HI R77, RZ, 0x1f, R152 ;  /* 0x0000001fff4d7819 */ /* 0x000fc40000011498 */
[----:B------:R-:W-:Y:S01]  /*84d0*/  ULDC.64 UR12, c[0x0][0xb40] ;  /* 0x0002d000000c7ab9 */ /* 0x000fe20000000a00 */
[----:B------:R-:W-:Y:S01]  /*84e0*/  SHF.R.S32.HI R78, RZ, 0x1f, R153 ;  /* 0x0000001fff4e7819 */ /* 0x000fe20000011499 */
[----:B------:R-:W-:Y:S01]  /*84f0*/  UIMAD UR4, UR4, UR12, URZ ;  /* 0x0000000c040472a4 */ /* 0x000fe2000f8e023f */
[----:B------:R-:W-:Y:S01]  /*8500*/  SHF.R.S32.HI R79, RZ, 0x1f, R154 ;  /* 0x0000001fff4f7819 */ /* 0x000fe2000001149a */
[----:B------:R-:W-:Y:S01]  /*8510*/  UIMAD.WIDE.U32 UR10, UR37, UR12, UR10 ;  /* 0x0000000c250a72a5 */ /* 0x000fe2000f8e000a */
[----:B--2---:R-:W-:Y:S01]  /*8520*/  @P1 SHF.R.U32.HI R7, RZ, R5, R0 ;  /* 0x00000005ff071219 */ /* 0x004fe20000011600 */
[----:B------:R-:W-:Y:S01]  /*8530*/  UIMAD UR4, UR37, UR13, UR4 ;  /* 0x0000000d250472a4 */ /* 0x000fe2000f8e0204 */
[----:B------:R-:W-:Y:S01]  /*8540*/  SYNCS.ARRIVE.TRANS64.RED.A1T0 RZ, [UR8], RZ ;  /* 0x000000ffffff79a7 */ /* 0x000fe20008100408 */
[----:B------:R-:W-:Y:S01]  /*8550*/  SHF.R.S32.HI R80, RZ, 0x1f, R155 ;  /* 0x0000001fff507819 */ /* 0x000fe2000001149b */
[----:B------:R-:W-:Y:S01]  /*8560*/  ULDC.64 UR12, c[0x0][0xb48] ;  /* 0x0002d200000c7ab9 */ /* 0x000fe20000000a00 */
[----:B------:R-:W-:Y:S01]  /*8570*/  UIADD3 UR11, UR11, UR4, URZ ;  /* 0x000000040b0b7290 */ /* 0x000fe2000fffe03f */
[--C-:B------:R-:W-:Y:S01]  /*8580*/  SHF.R.S32.HI R0, RZ, 0x1f, R7.reuse ;  /* 0x0000001fff007819 */ /* 0x100fe20000011407 */
[----:B------:R-:W-:Y:S01]  /*8590*/  IMAD.MOV R9, RZ, RZ, -R7 ;  /* 0x000000ffff097224 */ /* 0x000fe200078e0a07 */
[----:B------:R-:W-:Y:S01]  /*85a0*/  SHF.R.S32.HI R81, RZ, 0x1f, R156 ;  /* 0x0000001fff517819 */ /* 0x000fe2000001149c */
[----:B------:R-:W-:Y:S01]  /*85b0*/  UIMAD.WIDE.U32 UR10, UR42, UR12, UR10 ;  /* 0x0000000c2a0a72a5 */ /* 0x000fe2000f8e000a */
[----:B------:R-:W-:Y:S01]  /*85c0*/  SHF.R.S32.HI R82, RZ, 0x1f, R157 ;  /* 0x0000001fff527819 */ /* 0x000fe2000001149d */
[----:B------:R-:W-:-:S02]  /*85d0*/  IMAD R9, R74, R9, R13 ;  /* 0x000000094a097224 */ /* 0x000fc400078e020d */
[----:B------:R-:W-:Y:S02]  /*85e0*/  UIMAD UR42, UR42, UR13, UR11 ;  /* 0x0000000d2a2a72a4 */ /* 0x000fe4000f8e020b */
[----:B------:R-:W-:Y:S01]  /*85f0*/  IMAD.U32 R5, RZ, RZ, UR11 ;  /* 0x0000000bff057e24 */ /* 0x000fe2000f8e00ff */
[----:B------:R-:W-:Y:S01]  /*8600*/  ULDC.64 UR12, c[0x0][0xb30] ;  /* 0x0002cc00000c7ab9 */ /* 0x000fe20000000a00 */
[----:B------:R-:W-:Y:S01]  /*8610*/  IMAD.U32 R4, RZ, RZ, UR10 ;  /* 0x0000000aff047e24 */ /* 0x000fe2000f8e00ff */
[----:B------:R-:W-:Y:S01]  /*8620*/  ULDC.64 UR10, c[0x0][0xb28] ;  /* 0x0002ca00000a7ab9 */ /* 0x000fe20000000a00 */
[----:B------:R-:W-:Y:S02]  /*8630*/  IMAD R0, R0, UR12, RZ ;  /* 0x0000000c00007c24 */ /* 0x000fe4000f8e02ff */
[----:B------:R-:W-:Y:S02]  /*8640*/  IMAD.U32 R5, RZ, RZ, UR42 ;  /* 0x0000002aff057e24 */ /* 0x000fe4000f8e00ff */
[C---:B------:R-:W-:Y:S01]  /*8650*/  IMAD R11, R7.reuse, UR13, R0 ;  /* 0x0000000d070b7c24 */ /* 0x040fe2000f8e0200 */
[----:B------:R-:W-:Y:S01]  /*8660*/  SHF.R.S32.HI R0, RZ, 0x1f, R9 ;  /* 0x0000001fff007819 */ /* 0x000fe20000011409 */
[----:B------:R-:W-:-:S04]  /*8670*/  IMAD.WIDE.U32 R4, R7, UR12, R4 ;  /* 0x0000000c07047c25 */ /* 0x000fc8000f8e0004 */
[----:B------:R-:W-:Y:S02]  /*8680*/  IMAD R0, R0, UR10, RZ ;  /* 0x0000000a00007c24 */ /* 0x000fe4000f8e02ff */
[----:B------:R-:W-:Y:S02]  /*8690*/  IMAD.IADD R5, R5, 0x1, R11 ;  /* 0x0000000105057824 */ /* 0x000fe400078e020b */
[C---:B------:R-:W-:Y:S02]  /*86a0*/  IMAD R7, R9.reuse, UR11, R0 ;  /* 0x0000000b09077c24 */ /* 0x040fe4000f8e0200 */
[----:B------:R-:W-:Y:S01]  /*86b0*/  IMAD.WIDE.U32 R4, R9, UR10, R4 ;  /* 0x0000000a09047c25 */ /* 0x000fe2000f8e0004 */
[----:B------:R-:W-:-:S03]  /*86c0*/  ULDC.64 UR10, c[0x0][0xb00] ;  /* 0x0002c000000a7ab9 */ /* 0x000fc60000000a00 */
[----:B------:R-:W-:Y:S01]  /*86d0*/  IMAD.IADD R5, R5, 0x1, R7 ;  /* 0x0000000105057824 */ /* 0x000fe200078e0207 */
[----:B------:R-:W-:-:S04]  /*86e0*/  LEA R0, P1, R4, UR10, 0x2 ;  /* 0x0000000a04007c11 */ /* 0x000fc8000f8210ff */
[----:B------:R-:W-:Y:S01]  /*86f0*/  LEA.HI.X R20, R4, UR11, R5, 0x2, P1 ;  /* 0x0000000b04147c11 */ /* 0x000fe200088f1405 */
[----:B------:R0:W1:Y:S04]  /*8700*/  SHFL.IDX PT, R6, R0, RZ, 0x1c1f ;  /* 0x001c1fff00067589 */ /* 0x00006800000e0000 */
[----:B------:R0:W2:Y:S01]  /*8710*/  SHFL.IDX PT, R7, R20, RZ, 0x1c1f ;  /* 0x001c1fff14077589 */ /* 0x0000a200000e0000 */
[----:B------:R-:W-:Y:S05]  /*8720*/  @P0 BRA `(.L_x_169) ;  /* 0x0000000000c00947 */ /* 0x000fea0003800000 */
[----:B------:R-:W-:Y:S02]  /*8730*/  ULDC UR4, c[0x0][0xac8] ;  /* 0x0002b20000047ab9 */ /* 0x000fe40000000800 */
[----:B-----5:R-:W-:Y:S02]  /*8740*/  ISETP.GE.AND P1, PT, R85, UR4, PT ;  /* 0x0000000455007c0c */ /* 0x020fe4000bf26270 */
[----:B------:R-:W-:Y:S02]  /*8750*/  ISETP.GE.AND P2, PT, R87, UR4, PT ;  /* 0x0000000457007c0c */ /* 0x000fe4000bf46270 */
[----:B------:R-:W-:Y:S02]  /*8760*/  ISETP.GE.AND P0, PT, R83, UR4, PT ;  /* 0x0000000453007c0c */ /* 0x000fe4000bf06270 */
[----:B------:R-:W-:Y:S02]  /*8770*/  ISETP.GE.AND P3, PT, R157, UR4, PT ;  /* 0x000000049d007c0c */ /* 0x000fe4000bf66270 */
[----:B------:R-:W-:-:S05]  /*8780*/  ISETP.GE.AND P4, PT, R156, UR4, PT ;  /* 0x000000049c007c0c */ /* 0x000fca000bf86270 */
[-C--:B-1----:R-:W-:Y:S02]  /*8790*/  @!P1 LEA R8, P6, R85, R6.reuse, 0x2 ;  /* 0x0000000655089211 */ /* 0x082fe400078c10ff */
[----:B--2---:R-:W-:Y:S02]  /*87a0*/  @!P2 IMAD.WIDE R4, R87, 0x4, R6 ;  /* 0x000000045704a825 */ /* 0x004fe400078e0206 */
[-C--:B------:R-:W-:Y:S02]  /*87b0*/  @!P1 LEA.HI.X R9, R85, R7.reuse, R86, 0x2, P6 ;  /* 0x0000000755099211 */ /* 0x080fe400030f1456 */
[----:B------:R-:W-:Y:S01]  /*87c0*/  @!P0 LEA R10, P5, R83, R6, 0x2 ;  /* 0x00000006530a8211 */ /* 0x000fe200078a10ff */
[----:B------:R1:W-:Y:S01]  /*87d0*/  @!P2 ST.E.64 desc[UR52][R4.64], R72 ;  /* 0x000000480400a985 */ /* 0x0003e2000c101b34 */
[----:B------:R-:W-:Y:S02]  /*87e0*/  ISETP.GE.AND P2, PT, R155, UR4, PT ;  /* 0x000000049b007c0c */ /* 0x000fe4000bf46270 */
[----:B------:R-:W-:Y:S01]  /*87f0*/  @!P0 LEA.HI.X R11, R83, R7, R84, 0x2, P5 ;  /* 0x00000007530b8211 */ /* 0x000fe200028f1454 */
[----:B------:R2:W-:Y:S01]  /*8800*/  @!P1 ST.E.64 desc[UR52][R8.64], R70 ;  /* 0x0000004608009985 */ /* 0x0005e2000c101b34 */
[----:B------:R-:W-:-:S02]  /*8810*/  ISETP.GE.AND P1, PT, R154, UR4, PT ;  /* 0x000000049a007c0c */ /* 0x000fc4000bf26270 */
[CC--:B------:R-:W-:Y:S01]  /*8820*/  @!P3 LEA R12, P6, R157.reuse, R6.reuse, 0x2 ;  /* 0x000000069d0cb211 */ /* 0x0c0fe200078c10ff */
[----:B------:R3:W-:Y:S01]  /*8830*/  @!P0 ST.E.64 desc[UR52][R10.64], R64 ;  /* 0x000000400a008985 */ /* 0x0007e2000c101b34 */
[CC--:B------:R-:W-:Y:S02]  /*8840*/  @!P4 LEA R14, P5, R156.reuse, R6.reuse, 0x2 ;  /* 0x000000069c0ec211 */ /* 0x0c0fe400078a10ff */
[-C--:B------:R-:W-:Y:S02]  /*8850*/  @!P3 LEA.HI.X R13, R157, R7.reuse, R82, 0x2, P6 ;  /* 0x000000079d0db211 */ /* 0x080fe400030f1452 */
[----:B------:R-:W-:Y:S02]  /*8860*/  ISETP.GE.AND P0, PT, R153, UR4, PT ;  /* 0x0000000499007c0c */ /* 0x000fe4000bf06270 */
[----:B------:R-:W-:Y:S01]  /*8870*/  @!P4 LEA.HI.X R15, R156, R7, R81, 0x2, P5 ;  /* 0x000000079c0fc211 */ /* 0x000fe200028f1451 */
[----:B------:R4:W-:Y:S01]  /*8880*/  @!P3 ST.E.64 desc[UR52][R12.64], R62 ;  /* 0x0000003e0c00b985 */ /* 0x0009e2000c101b34 */
[----:B------:R-:W-:-:S02]  /*8890*/  @!P2 LEA R24, P6, R155, R6, 0x2 ;  /* 0x000000069b18a211 */ /* 0x000fc400078c10ff */
[----:B------:R-:W-:Y:S01]  /*88a0*/  ISETP.GE.AND P3, PT, R152, UR4, PT ;  /* 0x0000000498007c0c */ /* 0x000fe2000bf66270 */
[----:B------:R0:W-:Y:S01]  /*88b0*/  @!P4 ST.E.64 desc[UR52][R14.64], R56 ;  /* 0x000000380e00c985 */ /* 0x0001e2000c101b34 */
[-C--:B------:R-:W-:Y:S02]  /*88c0*/  @!P2 LEA.HI.X R25, R155, R7.reuse, R80, 0x2, P6 ;  /* 0x000000079b19a211 */ /* 0x080fe400030f1450 */
[C---:B-1----:R-:W-:Y:S02]  /*88d0*/  @!P1 LEA R4, P4, R154.reuse, R6, 0x2 ;  /* 0x000000069a049211 */ /* 0x042fe400078810ff */
[----:B------:R-:W-:Y:S01]  /*88e0*/  ISETP.GE.AND P5, PT, R23, UR4, PT ;  /* 0x0000000417007c0c */ /* 0x000fe2000bfa6270 */
[----:B------:R1:W-:Y:S01]  /*88f0*/  @!P2 ST.E.64 desc[UR52][R24.64], R54 ;  /* 0x000000361800a985 */ /* 0x0003e2000c101b34 */
[----:B------:R-:W-:Y:S02]  /*8900*/  @!P1 LEA.HI.X R5, R154, R7, R79, 0x2, P4 ;  /* 0x000000079a059211 */ /* 0x000fe400020f144f */
[----:B------:R-:W-:-:S02]  /*8910*/  ISETP.GE.AND P4, PT, R22, UR4, PT ;  /* 0x0000000416007c0c */ /* 0x000fc4000bf86270 */
[----:B------:R-:W-:Y:S01]  /*8920*/  ISETP.GE.AND P2, PT, R19, UR4, PT ;  /* 0x0000000413007c0c */ /* 0x000fe2000bf46270 */
[----:B------:R1:W-:Y:S01]  /*8930*/  @!P1 ST.E.64 desc[UR52][R4.64], R48 ;  /* 0x0000003004009985 */ /* 0x0003e2000c101b34 */
[CC--:B--2---:R-:W-:Y:S02]  /*8940*/  @!P0 LEA R8, P6, R153.reuse, R6.reuse, 0x2 ;  /* 0x0000000699088211 */ /* 0x0c4fe400078c10ff */
[C---:B---3--:R-:W-:Y:S02]  /*8950*/  @!P3 LEA R10, P1, R152.reuse, R6, 0x2 ;  /* 0x00000006980ab211 */ /* 0x048fe400078210ff */
[-C--:B------:R-:W-:Y:S02]  /*8960*/  @!P0 LEA.HI.X R9, R153, R7.reuse, R78, 0x2, P6 ;  /* 0x0000000799098211 */ /* 0x080fe400030f144e */
[----:B------:R-:W-:-:S03]  /*8970*/  @!P3 LEA.HI.X R11, R152, R7, R77, 0x2, P1 ;  /* 0x00000007980bb211 */ /* 0x000fc600008f144d */
[----:B------:R1:W-:Y:S01]  /*8980*/  @!P0 ST.E.64 desc[UR52][R8.64], R46 ;  /* 0x0000002e08008985 */ /* 0x0003e2000c101b34 */
[-C--:B----4-:R-:W-:Y:S02]  /*8990*/  @!P5 LEA R12, P0, R23, R6.reuse, 0x2 ;  /* 0x00000006170cd211 */ /* 0x090fe400078010ff */
[CC--:B0-----:R-:W-:Y:S01]  /*89a0*/  @!P4 LEA R14, P1, R22.reuse, R6.reuse, 0x2 ;  /* 0x00000006160ec211 */ /* 0x0c1fe200078210ff */
[----:B------:R1:W-:Y:S01]  /*89b0*/  @!P3 ST.E.64 desc[UR52][R10.64], R40 ;  /* 0x000000280a00b985 */ /* 0x0003e2000c101b34 */
[----:B------:R-:W-:Y:S02]  /*89c0*/  @!P2 LEA R6, P6, R19, R6, 0x2 ;  /* 0x000000061306a211 */ /* 0x000fe400078c10ff */
[-C--:B------:R-:W-:Y:S02]  /*89d0*/  @!P5 LEA.HI.X R13, R23, R7.reuse, R76, 0x2, P0 ;  /* 0x00000007170dd211 */ /* 0x080fe400000f144c */
[-C--:B------:R-:W-:Y:S02]  /*89e0*/  @!P4 LEA.HI.X R15, R22, R7.reuse, R75, 0x2, P1 ;  /* 0x00000007160fc211 */ /* 0x080fe400008f144b */
[----:B------:R-:W-:Y:S01]  /*89f0*/  @!P2 LEA.HI.X R7, R19, R7, R27, 0x2, P6 ;  /* 0x000000071307a211 */ /* 0x000fe200030f141b */
[----:B------:R1:W-:Y:S04]  /*8a00*/  @!P5 ST.E.64 desc[UR52][R12.64], R38 ;  /* 0x000000260c00d985 */ /* 0x0003e8000c101b34 */
[----:B------:R1:W-:Y:S04]  /*8a10*/  @!P4 ST.E.64 desc[UR52][R14.64], R32 ;  /* 0x000000200e00c985 */ /* 0x0003e8000c101b34 */
[----:B------:R1:W-:Y:S02]  /*8a20*/  @!P2 ST.E.64 desc[UR52][R6.64], R30 ;  /* 0x0000001e0600a985 */ /* 0x0003e4000c101b34 */
.L_x_169:
[----:B------:R-:W-:Y:S05]  /*8a30*/  BSYNC B1 ;  /* 0x0000000000017941 */ /* 0x000fea0003800000 */
.L_x_168:
[----:B------:R-:W-:Y:S01]  /*8a40*/  ISETP.GE.AND P0, PT, R26, R21, PT ;  /* 0x000000151a00720c */ /* 0x000fe20003f06270 */
[----:B-12---:R1:W2:Y:S04]  /*8a50*/  SHFL.IDX PT, R7, R20, 0x1, 0x1c1f ;  /* 0x003c1f0014077f89 */ /* 0x0062a800000e0000 */
[----:B------:R1:W3:Y:S08]  /*8a60*/  SHFL.IDX PT, R6, R0, 0x1, 0x1c1f ;  /* 0x003c1f0000067f89 */ /* 0x0002f000000e0000 */
[----:B-1----:R-:W-:Y:S05]  /*8a70*/  @P0 BRA `(.L_x_167) ;  /* 0x0000000c00a00947 */ /* 0x002fea0003800000 */
[----:B------:R-:W-:Y:S02]  /*8a80*/  ULDC UR4, c[0x0][0xac8] ;  /* 0x0002b20000047ab9 */ /* 0x000fe40000000800 */
[----:B-----5:R-:W-:Y:S02]  /*8a90*/  ISETP.GE.AND P5, PT, R85, UR4, PT ;  /* 0x0000000455007c0c */ /* 0x020fe4000bfa6270 */
[----:B------:R-:W-:Y:S02]  /*8aa0*/  ISETP.GE.AND P1, PT, R87, UR4, PT ;  /* 0x0000000457007c0c */ /* 0x000fe4000bf26270 */
[----:B------:R-:W-:Y:S02]  /*8ab0*/  ISETP.GE.AND P2, PT, R83, UR4, PT ;  /* 0x0000000453007c0c */ /* 0x000fe4000bf46270 */
[----:B------:R-:W-:Y:S02]  /*8ac0*/  ISETP.GE.AND P4, PT, R157, UR4, PT ;  /* 0x000000049d007c0c */ /* 0x000fe4000bf86270 */
[----:B------:R-:W-:-:S05]  /*8ad0*/  ISETP.GE.AND P3, PT, R156, UR4, PT ;  /* 0x000000049c007c0c */ /* 0x000fca000bf66270 */
[-C--:B---3--:R-:W-:Y:S02]  /*8ae0*/  @!P5 LEA R8, P0, R85, R6.reuse, 0x2 ;  /* 0x000000065508d211 */ /* 0x088fe400078010ff */
[----:B--2---:R-:W-:Y:S02]  /*8af0*/  @!P1 IMAD.WIDE R4, R87, 0x4, R6 ;  /* 0x0000000457049825 */ /* 0x004fe400078e0206 */
[----:B------:R-:W-:Y:S02]  /*8b00*/  @!P5 LEA.HI.X R9, R85, R7, R86, 0x2, P0 ;  /* 0x000000075509d211 */ /* 0x000fe400000f1456 */
[----:B------:R-:W-:Y:S01]  /*8b10*/  ISETP.GE.AND P0, PT, R155, UR4, PT ;  /* 0x000000049b007c0c */ /* 0x000fe2000bf06270 */
[----:B------:R1:W-:Y:S01]  /*8b20*/  @!P1 ST.E.64 desc[UR52][R4.64], R68 ;  /* 0x0000004404009985 */ /* 0x0003e2000c101b34 */
[-C--:B------:R-:W-:Y:S02]  /*8b30*/  @!P2 LEA R10, P1, R83, R6.reuse, 0x2 ;  /* 0x00000006530aa211 */ /* 0x080fe400078210ff */
[-C--:B------:R-:W-:Y:S01]  /*8b40*/  @!P3 LEA R14, P6, R156, R6.reuse, 0x2 ;  /* 0x000000069c0eb211 */ /* 0x080fe200078c10ff */
[----:B------:R2:W-:Y:S01]  /*8b50*/  @!P5 ST.E.64 desc[UR52][R8.64], R66 ;  /* 0x000000420800d985 */ /* 0x0005e2000c101b34 */
[----:B------:R-:W-:-:S02]  /*8b60*/  @!P4 LEA R12, P5, R157, R6, 0x2 ;  /* 0x000000069d0cc211 */ /* 0x000fc400078a10ff */
[-C--:B------:R-:W-:Y:S02]  /*8b70*/  @!P2 LEA.HI.X R11, R83, R7.reuse, R84, 0x2, P1 ;  /* 0x00000007530ba211 */ /* 0x080fe400008f1454 */
[-C--:B------:R-:W-:Y:S02]  /*8b80*/  @!P4 LEA.HI.X R13, R157, R7.reuse, R82, 0x2, P5 ;  /* 0x000000079d0dc211 */ /* 0x080fe400028f1452 */
[----:B------:R-:W-:Y:S01]  /*8b90*/  ISETP.GE.AND P1, PT, R154, UR4, PT ;  /* 0x000000049a007c0c */ /* 0x000fe2000bf26270 */
[----:B------:R3:W-:Y:S01]  /*8ba0*/  @!P2 ST.E.64 desc[UR52][R10.64], R60 ;  /* 0x0000003c0a00a985 */ /* 0x0007e2000c101b34 */
[----:B------:R-:W-:Y:S02]  /*8bb0*/  @!P3 LEA.HI.X R15, R156, R7, R81, 0x2, P6 ;  /* 0x000000079c0fb211 */ /* 0x000fe400030f1451 */
[----:B------:R-:W-:Y:S01]  /*8bc0*/  ISETP.GE.AND P2, PT, R153, UR4, PT ;  /* 0x0000000499007c0c */ /* 0x000fe2000bf46270 */
[----:B------:R4:W-:Y:S01]  /*8bd0*/  @!P4 ST.E.64 desc[UR52][R12.64], R58 ;  /* 0x0000003a0c00c985 */ /* 0x0009e2000c101b34 */
[----:B-1----:R-:W-:-:S02]  /*8be0*/  @!P0 LEA R4, P4, R155, R6, 0x2 ;  /* 0x000000069b048211 */ /* 0x002fc400078810ff */
[----:B------:R-:W-:Y:S01]  /*8bf0*/  ISETP.GE.AND P5, PT, R152, UR4, PT ;  /* 0x0000000498007c0c */ /* 0x000fe2000bfa6270 */
[----:B------:R1:W-:Y:S01]  /*8c00*/  @!P3 ST.E.64 desc[UR52][R14.64], R52 ;  /* 0x000000340e00b985 */ /* 0x0003e2000c101b34 */
[----:B------:R-:W-:Y:S02]  /*8c10*/  @!P0 LEA.HI.X R5, R155, R7, R80, 0x2, P4 ;  /* 0x000000079b058211 */ /* 0x000fe400020f1450 */
[----:B------:R-:W-:Y:S02]  /*8c20*/  ISETP.GE.AND P4, PT, R23, UR4, PT ;  /* 0x0000000417007c0c */ /* 0x000fe4000bf86270 */
[----:B------:R-:W-:Y:S01]  /*8c30*/  ISETP.GE.AND P3, PT, R22, UR4, PT ;  /* 0x0000000416007c0c */ /* 0x000fe2000bf66270 */
[----:B------:R0:W-:Y:S01]  /*8c40*/  @!P0 ST.E.64 desc[UR52][R4.64], R50 ;  /* 0x0000003204008985 */ /* 0x0001e2000c101b34 */
[----:B--2---:R-:W-:-:S04]  /*8c50*/  @!P1 LEA R8, P6, R154, R6, 0x2 ;  /* 0x000000069a089211 */ /* 0x004fc800078c10ff */
[-C--:B------:R-:W-:Y:S02]  /*8c60*/  @!P1 LEA.HI.X R9, R154, R7.reuse, R79, 0x2, P6 ;  /* 0x000000079a099211 */ /* 0x080fe400030f144f */
[CC--:B---3--:R-:W-:Y:S02]  /*8c70*/  @!P2 LEA R10, P6, R153.reuse, R6.reuse, 0x2 ;  /* 0x00000006990aa211 */ /* 0x0c8fe400078c10ff */
[-C--:B----4-:R-:W-:Y:S01]  /*8c80*/  @!P5 LEA R12, P0, R152, R6.reuse, 0x2 ;  /* 0x00000006980cd211 */ /* 0x090fe200078010ff */
[----:B------:R2:W-:Y:S01]  /*8c90*/  @!P1 ST.E.64 desc[UR52][R8.64], R44 ;  /* 0x0000002c08009985 */ /* 0x0005e2000c101b34 */
[-C--:B------:R-:W-:Y:S02]  /*8ca0*/  @!P2 LEA.HI.X R11, R153, R7.reuse, R78, 0x2, P6 ;  /* 0x00000007990ba211 */ /* 0x080fe400030f144e */
[-C--:B-1----:R-:W-:Y:S02]  /*8cb0*/  @!P4 LEA R14, P1, R23, R6.reuse, 0x2 ;  /* 0x00000006170ec211 */ /* 0x082fe400078210ff */
[----:B0-----:R-:W-:Y:S01]  /*8cc0*/  @!P3 LEA R20, P6, R22, R6, 0x2 ;  /* 0x000000061614b211 */ /* 0x001fe200078c10ff */
[----:B------:R2:W-:Y:S01]  /*8cd0*/  @!P2 ST.E.64 desc[UR52][R10.64], R42 ;  /* 0x0000002a0a00a985 */ /* 0x0005e2000c101b34 */
[----:B------:R-:W-:-:S02]  /*8ce0*/  @!P5 LEA.HI.X R13, R152, R7, R77, 0x2, P0 ;  /* 0x00000007980dd211 */ /* 0x000fc400000f144d */
[-C--:B------:R-:W-:Y:S02]  /*8cf0*/  @!P4 LEA.HI.X R15, R23, R7.reuse, R76, 0x2, P1 ;  /* 0x00000007170fc211 */ /* 0x080fe400008f144c */
[----:B------:R-:W-:Y:S01]  /*8d00*/  @!P3 LEA.HI.X R21, R22, R7, R75, 0x2, P6 ;  /* 0x000000071615b211 */ /* 0x000fe200030f144b */
[----:B------:R2:W-:Y:S01]  /*8d10*/  @!P5 ST.E.64 desc[UR52][R12.64], R36 ;  /* 0x000000240c00d985 */ /* 0x0005e2000c101b34 */
[----:B------:R-:W-:-:S03]  /*8d20*/  ISETP.GE.AND P0, PT, R19, UR4, PT ;  /* 0x0000000413007c0c */ /* 0x000fc6000bf06270 */
[----:B------:R2:W-:Y:S04]  /*8d30*/  @!P4 ST.E.64 desc[UR52][R14.64], R34 ;  /* 0x000000220e00c985 */ /* 0x0005e8000c101b34 */
[----:B------:R2:W-:Y:S06]  /*8d40*/  @!P3 ST.E.64 desc[UR52][R20.64], R28 ;  /* 0x0000001c1400b985 */ /* 0x0005ec000c101b34 */
[----:B------:R-:W-:Y:S05]  /*8d50*/  @P0 BRA `(.L_x_167) ;  /* 0x0000000800e80947 */ /* 0x000fea0003800000 */
[----:B------:R-:W-:-:S04]  /*8d60*/  LEA R4, P0, R19, R6, 0x2 ;  /* 0x0000000613047211 */ /* 0x000fc800078010ff */
[----:B------:R-:W-:-:S05]  /*8d70*/  LEA.HI.X R5, R19, R7, R27, 0x2, P0 ;  /* 0x0000000713057211 */ /* 0x000fca00000f141b */
[----:B------:R0:W-:Y:S01]  /*8d80*/  ST.E.64 desc[UR52][R4.64], R2 ;  /* 0x0000000204007985 */ /* 0x0001e2000c101b34 */
[----:B------:R-:W-:Y:S05]  /*8d90*/  BRA `(.L_x_167) ;  /* 0x0000000800d87947 */ /* 0x000fea0003800000 */
.L_x_162:
[----:B------:R-:W-:Y:S02]  /*8da0*/  ULDC.64 UR8, c[0x0][0xc00] ;  /* 0x0003000000087ab9 */ /* 0x000fe40000000a00 */
[----:B------:R-:W-:-:S04]  /*8db0*/  UISETP.NE.U32.AND UP0, UPT, UR8, URZ, UPT ;  /* 0x0000003f0800728c */ /* 0x000fc8000bf05070 */
[----:B------:R-:W-:-:S03]  /*8dc0*/  UISETP.NE.AND.EX UP0, UPT, UR9, URZ, UPT, UP0 ;  /* 0x0000003f0900728c */ /* 0x000fc6000bf05300 */
[----:B------:R-:W-:Y:S02]  /*8dd0*/  ULDC.64 UR8, c[0x0][0xc00] ;  /* 0x0003000000087ab9 */ /* 0x000fe40000000a00 */
[----:B------:R-:W-:Y:S01]  /*8de0*/  UIMAD.WIDE UR8, UR37, 0x4, UR8 ;  /* 0x00000004250878a5 */ /* 0x000fe2000f8e0208 */
[----:B------:R-:W-:-:S05]  /*8df0*/  PLOP3.LUT P1, PT, PT, PT, UP0, 0x80, 0x0 ;  /* 0x000000000000781c */ /* 0x000fca0003f2f008 */
[----:B------:R-:W-:Y:S02]  /*8e00*/  IMAD.U32 R2, RZ, RZ, UR8 ;  /* 0x00000008ff027e24 */ /* 0x000fe4000f8e00ff */
[----:B------:R-:W-:Y:S01]  /*8e10*/  IMAD.U32 R3, RZ, RZ, UR9 ;  /* 0x00000009ff037e24 */ /* 0x000fe2000f8e00ff */
[----:B------:R-:W-:Y:S02]  /*8e20*/  ULDC.64 UR8, c[0x0][0xc08] ;  /* 0x0003020000087ab9 */ /* 0x000fe40000000a00 */
[----:B------:R-:W-:-:S03]  /*8e30*/  UISETP.NE.U32.AND UP1, UPT, UR8, URZ, UPT ;  /* 0x0000003f0800728c */ /* 0x000fc6000bf25070 */
[----:B------:R-:W2:Y:S01]  /*8e40*/  @P1 LDG.E R6, desc[UR52][R2.64] ;  /* 0x0000003402061981 */ /* 0x000ea2000c1e1900 */
[----:B------:R-:W-:Y:S01]  /*8e50*/  UISETP.NE.AND.EX UP1, UPT, UR9, URZ, UPT, UP1 ;  /* 0x0000003f0900728c */ /* 0x000fe2000bf25310 */
[----:B------:R-:W-:Y:S01]  /*8e60*/  ULDC UR4, c[0x0][0xa88] ;  /* 0x0002a20000047ab9 */ /* 0x000fe20000000800 */
[----:B------:R-:W0:Y:S01]  /*8e70*/  S2R R7, SR_TID.X ;  /* 0x0000000000077919 */ /* 0x000e220000002100 */
[----:B------:R-:W-:-:S03]  /*8e80*/  IMAD.U32 R0, RZ, RZ, UR4 ;  /* 0x00000004ff007e24 */ /* 0x000fc6000f8e00ff */
[----:B------:R-:W-:-:S05]  /*8e90*/  PLOP3.LUT P2, PT, PT, PT, UP1, 0x80, 0x0 ;  /* 0x000000000000781c */ /* 0x000fca0003f4f018 */
[----:B------:R-:W-:Y:S02]  /*8ea0*/  @UP1 ULDC.64 UR8, c[0x0][0xc08] ;  /* 0x0003020000081ab9 */ /* 0x000fe40000000a00 */
[----:B------:R-:W-:-:S06]  /*8eb0*/  @UP1 UIMAD.WIDE UR8, UR37, 0x4, UR8 ;  /* 0x00000004250818a5 */ /* 0x000fcc000f8e0208 */
[----:B------:R-:W-:Y:S02]  /*8ec0*/  IMAD.U32 R4, RZ, RZ, UR8 ;  /* 0x00000008ff047e24 */ /* 0x000fe4000f8e00ff */
[----:B------:R-:W-:-:S05]  /*8ed0*/  IMAD.U32 R5, RZ, RZ, UR9 ;  /* 0x00000009ff057e24 */ /* 0x000fca000f8e00ff */
[----:B------:R1:W5:Y:S01]  /*8ee0*/  @P2 LDG.E R0, desc[UR52][R4.64] ;  /* 0x0000003404002981 */ /* 0x000362000c1e1900 */
[----:B------:R-:W-:Y:S01]  /*8ef0*/  UMOV UR4, URZ ;  /* 0x0000003f00047c82 */ /* 0x000fe20008000000 */
[----:B0-----:R-:W-:-:S05]  /*8f00*/  VIADD R10, R7, 0xffffff80 ;  /* 0xffffff80070a7836 */ /* 0x001fca0000000000 */
[----:B------:R-:W-:Y:S02]  /*8f10*/  ISETP.GT.AND P0, PT, R10, 0xbf, PT ;  /* 0x000000bf0a00780c */ /* 0x000fe40003f04270 */
[----:B--2---:R-:W-:-:S13]  /*8f20*/  @P1 R2UR UR4, R6 ;  /* 0x00000000060412ca */ /* 0x004fda00000e0000 */
[----:B------:R-:W-:Y:S01]  /*8f30*/  USHF.R.S32.HI UR16, URZ, 0x1f, UR4 ;  /* 0x0000001f3f107899 */ /* 0x000fe20008011404 */
[----:B-1----:R-:W-:Y:S11]  /*8f40*/  @P2 BRA `(.L_x_170) ;  /* 0x0000000000102947 */ /* 0x002ff60003800000 */
[----:B------:R-:W-:Y:S05]  /*8f50*/  @!P1 BRA `(.L_x_170) ;  /* 0x00000000000c9947 */ /* 0x000fea0003800000 */
[----:B------:R-:W2:Y:S04]  /*8f60*/  LDG.E R5, desc[UR52][R2.64] ;  /* 0x0000003402057981 */ /* 0x000ea8000c1e1900 */
[----:B-----5:R-:W2:Y:S02]  /*8f70*/  LDG.E R0, desc[UR52][R2.64+0x4] ;  /* 0x0000043402007981 */ /* 0x020ea4000c1e1900 */
[----:B--2---:R-:W-:-:S07]  /*8f80*/  IMAD.IADD R0, R0, 0x1, -R5 ;  /* 0x0000000100007824 */ /* 0x004fce00078e0a05 */
.L_x_170:
[----:B------:R-:W-:Y:S01]  /*8f90*/  USEL UR37, UR37, URZ, !UP0 ;  /* 0x0000003f25257287 */ /* 0x000fe2000c000000 */
[----:B------:R-:W-:Y:S01]  /*8fa0*/  BSSY B1, `(.L_x_171) ;  /* 0x0000038000017945 */ /* 0x000fe20003800000 */
[----:B------:R-:W-:-:S03]  /*8fb0*/  USEL UR38, UR38, URZ, !UP0 ;  /* 0x0000003f26267287 */ /* 0x000fc6000c000000 */
[----:B------:R-:W-:Y:S09]  /*8fc0*/  @P0 BRA `(.L_x_172) ;  /* 0x0000000000d40947 */ /* 0x000ff20003800000 */
[----:B------:R-:W0:Y:S01]  /*8fd0*/  LDC R9, c[0x0][0xbe8] ;  /* 0x0002fa00ff097b82 */ /* 0x000e220000000800 */
[----:B------:R-:W-:-:S04]  /*8fe0*/  IMAD.U32 R2, RZ, RZ, UR41 ;  /* 0x00000029ff027e24 */ /* 0x000fc8000f8e00ff */
[----:B------:R-:W-:-:S04]  /*8ff0*/  IMAD R2, R2, 0xc0, R7 ;  /* 0x000000c002027824 */ /* 0x000fc800078e0207 */
[----:B------:R-:W-:Y:S02]  /*9000*/  VIADD R4, R2, 0xffffff80 ;  /* 0xffffff8002047836 */ /* 0x000fe40000000000 */
[----:B0----5:R-:W-:-:S05]  /*9010*/  IMAD R3, R0, R9, RZ ;  /* 0x0000000900037224 */ /* 0x021fca00078e02ff */
[----:B------:R-:W-:-:S13]  /*9020*/  ISETP.GE.AND P0, PT, R4, R3, PT ;  /* 0x000000030400720c */ /* 0x000fda0003f06270 */
[----:B------:R-:W-:Y:S05]  /*9030*/  @P0 BRA `(.L_x_172) ;  /* 0x0000000000b80947 */ /* 0x000fea0003800000 */
[----:B------:R-:W-:Y:S01]  /*9040*/  ISETP.NE.AND P0, PT, R9, 0x1, PT ;  /* 0x000000010900780c */ /* 0x000fe20003f05270 */
[----:B------:R-:W-:Y:S01]  /*9050*/  UISETP.GT.AND UP2, UPT, UR43, 0x1, UPT ;  /* 0x000000012b00788c */ /* 0x000fe2000bf44270 */
[----:B------:R-:W-:Y:S01]  /*9060*/  IMAD.MOV.U32 R5, RZ, RZ, R4 ;  /* 0x000000ffff057224 */ /* 0x000fe200078e0004 */
[----:B------:R-:W-:Y:S02]  /*9070*/  UMOV UR8, 0x9b8 ;  /* 0x000009b800087882 */ /* 0x000fe40000000000 */
[----:B------:R-:W-:Y:S02]  /*9080*/  USEL UR17, UR8, 0x978, UP2 ;  /* 0x0000097808117887 */ /* 0x000fe40009000000 */
[----:B------:R-:W-:-:S06]  /*9090*/  USEL UR19, UR42, URZ, UP2 ;  /* 0x0000003f2a137287 */ /* 0x000fcc0009000000 */
[----:B------:R-:W0:Y:S04]  /*90a0*/  @P0 LDC R3, c[0x0][0xbec] ;  /* 0x0002fb00ff030b82 */ /* 0x000e280000000800 */
[----:B------:R-:W-:Y:S01]  /*90b0*/  ULDC.64 UR8, c[0x0][UR17+0x218] ;  /* 0x0000860011087abb */ /* 0x000fe20008000a00 */
[----:B------:R-:W-:Y:S01]  /*90c0*/  ULDC.64 UR12, c[0x0][UR17+0x220] ;  /* 0x00008800110c7abb */ /* 0x000fe20008000a00 */
[----:B------:R-:W-:Y:S01]  /*90d0*/  ULDC.64 UR14, c[0x0][UR17+0x228] ;  /* 0x00008a00110e7abb */ /* 0x000fe20008000a00 */
[----:B------:R-:W-:Y:S01]  /*90e0*/  UIMAD.WIDE.U32 UR10, UR8, UR39, URZ ;  /* 0x00000027080a72a5 */ /* 0x000fe2000f8e003f */
[----:B------:R-:W1:Y:S01]  /*90f0*/  @P0 LDC R7, c[0x0][0xbf0] ;  /* 0x0002fc00ff070b82 */ /* 0x000e620000000800 */
[----:B------:R-:W-:Y:S02]  /*9100*/  UIMAD UR18, UR9, UR39, URZ ;  /* 0x00000027091272a4 */ /* 0x000fe4000f8e023f */
[----:B------:R-:W-:-:S02]  /*9110*/  UIMAD UR13, UR13, UR37, URZ ;  /* 0x000000250d0d72a4 */ /* 0x000fc4000f8e023f */
[----:B------:R-:W-:Y:S02]  /*9120*/  UIMAD.WIDE.U32 UR20, UR14, UR19, URZ ;  /* 0x000000130e1472a5 */ /* 0x000fe4000f8e003f */
[----:B------:R-:W-:Y:S02]  /*9130*/  UIMAD.WIDE.U32 UR8, UR12, UR37, URZ ;  /* 0x000000250c0872a5 */ /* 0x000fe4000f8e003f */
[----:B------:R-:W-:Y:S02]  /*9140*/  UIMAD UR14, UR15, UR19, URZ ;  /* 0x000000130f0e72a4 */ /* 0x000fe4000f8e023f */
[----:B------:R-:W-:Y:S02]  /*9150*/  UIMAD UR13, UR12, UR38, UR13 ;  /* 0x000000260c0d72a4 */ /* 0x000fe4000f8e020d */
[----:B------:R-:W-:Y:S02]  /*9160*/  UIADD3 UR10, UP0, UP1, UR8, UR10, UR4 ;  /* 0x0000000a080a7290 */ /* 0x000fe4000f91e004 */
[----:B------:R-:W-:Y:S01]  /*9170*/  UIADD3 UR8, UR14, UR21, URZ ;  /* 0x000000150e087290 */ /* 0x000fe2000fffe03f */
[----:B0-----:R-:W-:Y:S01]  /*9180*/  @P0 IMAD.HI.U32 R2, R4, R3, RZ ;  /* 0x0000000304020227 */ /* 0x001fe200078e00ff */
[----:B------:R-:W-:-:S02]  /*9190*/  UIADD3 UR11, UR18, UR11, URZ ;  /* 0x0000000b120b7290 */ /* 0x000fc4000fffe03f */
[----:B------:R-:W-:Y:S01]  /*91a0*/  UIADD3 UR13, UR9, UR13, URZ ;  /* 0x0000000d090d7290 */ /* 0x000fe2000fffe03f */
[----:B------:R-:W-:Y:S02]  /*91b0*/  IMAD.U32 R3, RZ, RZ, UR21 ;  /* 0x00000015ff037e24 */ /* 0x000fe4000f8e00ff */
[----:B------:R-:W-:Y:S01]  /*91c0*/  IMAD.U32 R6, RZ, RZ, UR8 ;  /* 0x00000008ff067e24 */ /* 0x000fe2000f8e00ff */
[----:B------:R-:W-:Y:S01]  /*91d0*/  ULDC.64 UR8, c[0x0][UR17+0x210] ;  /* 0x0000840011087abb */ /* 0x000fe20008000a00 */
[----:B-1----:R-:W-:Y:S01]  /*91e0*/  @P0 SHF.R.U32.HI R5, RZ, R7, R2 ;  /* 0x00000007ff050219 */ /* 0x002fe20000011602 */
[----:B------:R-:W-:-:S04]  /*91f0*/  IMAD.U32 R2, RZ, RZ, UR20 ;  /* 0x00000014ff027e24 */ /* 0x000fc8000f8e00ff */
[--C-:B------:R-:W-:Y:S01]  /*9200*/  IMAD.MOV R7, RZ, RZ, -R5.reuse ;  /* 0x000000ffff077224 */ /* 0x100fe200078e0a05 */
[----:B------:R-:W-:Y:S01]  /*9210*/  IADD3 R2, P0, P1, R5, UR10, R2 ;  /* 0x0000000a05027c10 */ /* 0x000fe2000f91e002 */
[----:B------:R-:W-:Y:S01]  /*9220*/  UIADD3.X UR10, UR13, UR11, UR16, UP0, UP1 ;  /* 0x0000000b0d0a7290 */ /* 0x000fe200087e2410 */
[----:B------:R-:W-:Y:S01]  /*9230*/  SHF.R.S32.HI R5, RZ, 0x1f, R5 ;  /* 0x0000001fff057819 */ /* 0x000fe20000011405 */
[----:B------:R-:W-:-:S04]  /*9240*/  IMAD R7, R9, R7, R4 ;  /* 0x0000000709077224 */ /* 0x000fc800078e0204 */
[----:B------:R-:W-:Y:S01]  /*9250*/  IADD3.X R3, R5, UR10, R6, P0, P1 ;  /* 0x0000000a05037c10 */ /* 0x000fe200087e2406 */
[C---:B------:R-:W-:Y:S01]  /*9260*/  IMAD R9, R7.reuse, UR9, RZ ;  /* 0x0000000907097c24 */ /* 0x040fe2000f8e02ff */
[----:B------:R-:W-:Y:S01]  /*9270*/  SHF.R.S32.HI R4, RZ, 0x1f, R7 ;  /* 0x0000001fff047819 */ /* 0x000fe20000011407 */
[----:B------:R-:W-:Y:S01]  /*9280*/  ULDC.64 UR10, c[0x0][0xba8] ;  /* 0x0002ea00000a7ab9 */ /* 0x000fe20000000a00 */
[----:B------:R-:W-:Y:S01]  /*9290*/  @!UP2 ULDC UR10, c[0x0][0xb50] ;  /* 0x0002d400000aaab9 */ /* 0x000fe20000000800 */
[----:B------:R-:W-:Y:S01]  /*92a0*/  IMAD.WIDE.U32 R2, R7, UR8, R2 ;  /* 0x0000000807027c25 */ /* 0x000fe2000f8e0002 */
[----:B------:R-:W-:-:S03]  /*92b0*/  @!UP2 ULDC UR11, c[0x0][0xb54] ;  /* 0x0002d500000baab9 */ /* 0x000fc60000000800 */
[----:B------:R-:W-:Y:S01]  /*92c0*/  IMAD R9, R4, UR8, R9 ;  /* 0x0000000804097c24 */ /* 0x000fe2000f8e0209 */
[----:B------:R-:W-:-:S03]  /*92d0*/  LEA R4, P0, R2, UR10, 0x2 ;  /* 0x0000000a02047c11 */ /* 0x000fc6000f8010ff */
[----:B------:R-:W-:-:S05]  /*92e0*/  IMAD.IADD R3, R3, 0x1, R9 ;  /* 0x0000000103037824 */ /* 0x000fca00078e0209 */
[----:B------:R-:W-:Y:S01]  /*92f0*/  LEA.HI.X R5, R2, UR11, R3, 0x2, P0 ;  /* 0x0000000b02057c11 */ /* 0x000fe200080f1403 */
[----:B------:R-:W-:-:S05]  /*9300*/  IMAD.MOV.U32 R3, RZ, RZ, -0x800000 ;  /* 0xff800000ff037424 */ /* 0x000fca00078e00ff */
[----:B------:R0:W-:Y:S02]  /*9310*/  STG.E desc[UR52][R4.64], R3 ;  /* 0x0000000304007986 */ /* 0x0001e4000c101934 */
.L_x_172:
[----:B------:R-:W-:Y:S05]  /*9320*/  BSYNC B1 ;  /* 0x0000000000017941 */ /* 0x000fea0003800000 */
.L_x_171:
[----:B------:R-:W-:-:S06]  /*9330*/  UISETP.GT.AND UP0, UPT, UR43, 0x1, UPT ;  /* 0x000000012b00788c */ /* 0x000fcc000bf04270 */
[----:B------:R-:W-:-:S13]  /*9340*/  PLOP3.LUT P0, PT, PT, PT, UP0, 0x80, 0x0 ;  /* 0x000000000000781c */ /* 0x000fda0003f0f008 */
[----:B------:R-:W-:Y:S05]  /*9350*/  @P0 BRA `(.L_x_167) ;  /* 0x0000000400680947 */ /* 0x000fea0003800000 */
[----:B------:R-:W1:Y:S01]  /*9360*/  LDC R11, c[0x0][0xbe8] ;  /* 0x0002fa00ff0b7b82 */ /* 0x000e620000000800 */
[--C-:B------:R-:W-:Y:S01]  /*9370*/  SHF.R.S32.HI R2, RZ, 0x1f, R10.reuse ;  /* 0x0000001fff027819 */ /* 0x100fe2000001140a */
[----:B------:R-:W-:Y:S01]  /*9380*/  ULDC.64 UR12, c[0x0][0xaa0] ;  /* 0x0002a800000c7ab9 */ /* 0x000fe20000000a00 */
[----:B------:R-:W-:Y:S01]  /*9390*/  SHF.R.S32.HI R8, RZ, 0x1f, R10 ;  /* 0x0000001fff087819 */ /* 0x000fe2000001140a */
[----:B------:R-:W-:Y:S01]  /*93a0*/  UIMAD UR10, UR16, UR12, URZ ;  /* 0x0000000c100a72a4 */ /* 0x000fe2000f8e023f */
[-C--:B------:R-:W-:Y:S01]  /*93b0*/  LEA.HI R2, R2, R10.reuse, RZ, 0x2 ;  /* 0x0000000a02027211 */ /* 0x080fe200078f10ff */
[----:B------:R-:W-:Y:S01]  /*93c0*/  UIMAD.WIDE.U32 UR8, UR4, UR12, URZ ;  /* 0x0000000c040872a5 */ /* 0x000fe2000f8e003f */
[----:B------:R-:W-:Y:S01]  /*93d0*/  LEA.HI R8, R8, R10, RZ, 0x2 ;  /* 0x0000000a08087211 */ /* 0x000fe200078f10ff */
[----:B------:R-:W-:Y:S01]  /*93e0*/  UIMAD UR10, UR4, UR13, UR10 ;  /* 0x0000000d040a72a4 */ /* 0x000fe2000f8e020a */
[----:B------:R-:W-:Y:S01]  /*93f0*/  LOP3.LUT R2, R2, 0xfffffffc, RZ, 0xc0, !PT ;  /* 0xfffffffc02027812 */ /* 0x000fe200078ec0ff */
[----:B0-----:R-:W-:Y:S01]  /*9400*/  IMAD.U32 R5, RZ, RZ, UR41 ;  /* 0x00000029ff057e24 */ /* 0x001fe2000f8e00ff */
[----:B------:R-:W-:Y:S01]  /*9410*/  SHF.R.S32.HI R8, RZ, 0x2, R8 ;  /* 0x00000002ff087819 */ /* 0x000fe20000011408 */
[----:B------:R-:W-:Y:S01]  /*9420*/  UIADD3 UR9, UR9, UR10, URZ ;  /* 0x0000000a09097290 */ /* 0x000fe2000fffe03f */
[----:B------:R-:W-:Y:S01]  /*9430*/  IMAD.U32 R6, RZ, RZ, UR41 ;  /* 0x00000029ff067e24 */ /* 0x000fe2000f8e00ff */
[----:B------:R-:W-:Y:S01]  /*9440*/  BSSY B1, `(.L_x_173) ;  /* 0x000003a000017945 */ /* 0x000fe20003800000 */
[----:B------:R-:W-:Y:S01]  /*9450*/  IMAD.IADD R2, R10, 0x1, -R2 ;  /* 0x000000010a027824 */ /* 0x000fe200078e0a02 */
[----:B------:R-:W-:Y:S01]  /*9460*/  ULDC.64 UR10, c[0x0][0xae8] ;  /* 0x0002ba00000a7ab9 */ /* 0x000fe20000000a00 */
[----:B------:R-:W-:Y:S01]  /*9470*/  SHF.R.S32.HI R10, RZ, 0x1f, R18 ;  /* 0x0000001fff0a7819 */ /* 0x000fe20000011412 */
[----:B------:R-:W-:Y:S01]  /*9480*/  UIMAD.WIDE.U32 UR8, UR39, UR10, UR8 ;  /* 0x0000000a270872a5 */ /* 0x000fe2000f8e0008 */
[----:B------:R-:W-:Y:S01]  /*9490*/  IMAD R2, R2, 0x60, R8 ;  /* 0x0000006002027824 */ /* 0x000fe200078e0208 */
[----:B------:R-:W-:-:S02]  /*94a0*/  SHF.R.S32.HI R14, RZ, 0x1f, R17 ;  /* 0x0000001fff0e7819 */ /* 0x000fc40000011411 */
[----:B------:R-:W-:Y:S01]  /*94b0*/  UIMAD UR9, UR39, UR11, UR9 ;  /* 0x0000000b270972a4 */ /* 0x000fe2000f8e0209 */
[----:B------:R-:W-:Y:S01]  /*94c0*/  IMAD R4, R5, 0xc0, R2 ;  /* 0x000000c005047824 */ /* 0x000fe200078e0202 */
[----:B-1----:R-:W-:Y:S01]  /*94d0*/  ISETP.NE.AND P0, PT, R11, 0x1, PT ;  /* 0x000000010b00780c */ /* 0x002fe20003f05270 */
[----:B------:R-:W-:Y:S02]  /*94e0*/  ULDC.64 UR10, c[0x0][0xaf0] ;  /* 0x0002bc00000a7ab9 */ /* 0x000fe40000000a00 */
[----:B------:R-:W-:Y:S01]  /*94f0*/  UIMAD UR38, UR38, UR10, URZ ;  /* 0x0000000a262672a4 */ /* 0x000fe2000f8e023f */
[----:B------:R-:W-:Y:S01]  /*9500*/  IMAD.MOV.U32 R5, RZ, RZ, R4 ;  /* 0x000000ffff057224 */ /* 0x000fe200078e0004 */
[----:B------:R-:W-:Y:S02]  /*9510*/  UIMAD.WIDE.U32 UR8, UR37, UR10, UR8 ;  /* 0x0000000a250872a5 */ /* 0x000fe4000f8e0008 */
[----:B------:R-:W-:-:S03]  /*9520*/  UIMAD UR4, UR37, UR11, UR38 ;  /* 0x0000000b250472a4 */ /* 0x000fc6000f8e0226 */
[----:B------:R-:W-:Y:S01]  /*9530*/  ULDC.64 UR10, c[0x0][0xae0] ;  /* 0x0002b800000a7ab9 */ /* 0x000fe20000000a00 */
[----:B------:R-:W-:Y:S02]  /*9540*/  UIADD3 UR4, UR9, UR4, URZ ;  /* 0x0000000409047290 */ /* 0x000fe4000fffe03f */
[----:B------:R-:W0:Y:S08]  /*9550*/  @P0 LDC R3, c[0x0][0xbec] ;  /* 0x0002fb00ff030b82 */ /* 0x000e300000000800 */
[----:B------:R-:W1:Y:S01]  /*9560*/  @P0 LDC R7, c[0x0][0xbf0] ;  /* 0x0002fc00ff070b82 */ /* 0x000e620000000800 */
[----:B0-----:R-:W-:-:S04]  /*9570*/  @P0 IMAD.HI.U32 R2, R4, R3, RZ ;  /* 0x0000000304020227 */ /* 0x001fc800078e00ff */
[----:B------:R-:W-:Y:S02]  /*9580*/  IMAD.U32 R3, RZ, RZ, UR9 ;  /* 0x00000009ff037e24 */ /* 0x000fe4000f8e00ff */
[----:B------:R-:W-:Y:S01]  /*9590*/  IMAD.U32 R3, RZ, RZ, UR4 ;  /* 0x00000004ff037e24 */ /* 0x000fe2000f8e00ff */
[----:B-1----:R-:W-:-:S04]  /*95a0*/  @P0 SHF.R.U32.HI R5, RZ, R7, R2 ;  /* 0x00000007ff050219 */ /* 0x002fc80000011602 */
[--C-:B------:R-:W-:Y:S01]  /*95b0*/  SHF.R.S32.HI R2, RZ, 0x1f, R5.reuse ;  /* 0x0000001fff027819 */ /* 0x100fe20000011405 */
[----:B------:R-:W-:-:S04]  /*95c0*/  IMAD.MOV R7, RZ, RZ, -R5 ;  /* 0x000000ffff077224 */ /* 0x000fc800078e0a05 */
[----:B------:R-:W-:Y:S02]  /*95d0*/  IMAD R7, R11, R7, R4 ;  /* 0x000000070b077224 */ /* 0x000fe400078e0204 */
[----:B------:R-:W-:Y:S02]  /*95e0*/  IMAD R4, R2, UR10, RZ ;  /* 0x0000000a02047c24 */ /* 0x000fe4000f8e02ff */
[----:B------:R-:W-:Y:S01]  /*95f0*/  IMAD.U32 R2, RZ, RZ, UR8 ;  /* 0x00000008ff027e24 */ /* 0x000fe2000f8e00ff */
[----:B------:R-:W-:Y:S01]  /*9600*/  ULDC.64 UR8, c[0x0][0xad8] ;  /* 0x0002b60000087ab9 */ /* 0x000fe20000000a00 */
[C---:B------:R-:W-:Y:S01]  /*9610*/  IMAD R9, R5.reuse, UR11, R4 ;  /* 0x0000000b05097c24 */ /* 0x040fe2000f8e0204 */
[----:B------:R-:W-:Y:S01]  /*9620*/  SHF.R.S32.HI R4, RZ, 0x1f, R7 ;  /* 0x0000001fff047819 */ /* 0x000fe20000011407 */
[----:B------:R-:W-:-:S04]  /*9630*/  IMAD.WIDE.U32 R2, R5, UR10, R2 ;  /* 0x0000000a05027c25 */ /* 0x000fc8000f8e0002 */
[----:B------:R-:W-:Y:S02]  /*9640*/  IMAD R4, R4, UR8, RZ ;  /* 0x0000000804047c24 */ /* 0x000fe4000f8e02ff */
[----:B------:R-:W-:Y:S02]  /*9650*/  IMAD.IADD R3, R3, 0x1, R9 ;  /* 0x0000000103037824 */ /* 0x000fe400078e0209 */
[----:B-----5:R-:W-:Y:S02]  /*9660*/  IMAD R11, R0, R11, RZ ;  /* 0x0000000b000b7224 */ /* 0x020fe400078e02ff */
[----:B------:R-:W-:Y:S02]  /*9670*/  IMAD R0, R6, 0xc0, R8 ;  /* 0x000000c006007824 */ /* 0x000fe400078e0208 */
[C---:B------:R-:W-:Y:S02]  /*9680*/  IMAD R5, R7.reuse, UR9, R4 ;  /* 0x0000000907057c24 */ /* 0x040fe4000f8e0204 */
[----:B------:R-:W-:Y:S01]  /*9690*/  IMAD.WIDE.U32 R2, R7, UR8, R2 ;  /* 0x0000000807027c25 */ /* 0x000fe2000f8e0002 */
[----:B------:R-:W-:Y:S01]  /*96a0*/  ISETP.GE.AND P0, PT, R0, R11, PT ;  /* 0x0000000b0000720c */ /* 0x000fe20003f06270 */
[----:B------:R-:W-:-:S02]  /*96b0*/  ULDC.64 UR8, c[0x0][0xa80] ;  /* 0x0002a00000087ab9 */ /* 0x000fc40000000a00 */
[----:B------:R-:W-:Y:S01]  /*96c0*/  IMAD.IADD R3, R3, 0x1, R5 ;  /* 0x0000000103037824 */ /* 0x000fe200078e0205 */
[----:B------:R-:W-:-:S04]  /*96d0*/  LEA R4, P1, R2, UR8, 0x1 ;  /* 0x0000000802047c11 */ /* 0x000fc8000f8208ff */
[----:B------:R-:W-:Y:S02]  /*96e0*/  LEA.HI.X R5, R2, UR9, R3, 0x1, P1 ;  /* 0x0000000902057c11 */ /* 0x000fe400088f0c03 */
[----:B------:R0:W1:Y:S04]  /*96f0*/  SHFL.IDX PT, R2, R4, RZ, 0x1c1f ;  /* 0x001c1fff04027589 */ /* 0x00006800000e0000 */
[----:B------:R0:W2:Y:S01]  /*9700*/  SHFL.IDX PT, R3, R5, RZ, 0x1c1f ;  /* 0x001c1fff05037589 */ /* 0x0000a200000e0000 */
        /* <DEDUP_REMOVED lines=10> */
[----:B------:R3:W-:Y:S04]  /*97b0*/  @!P2 ST.E.128 desc[UR52][R6.64], RZ ;  /* 0x000000ff0600a985 */ /* 0x0007e8000c101d34 */
[----:B------:R3:W-:Y:S04]  /*97c0*/  @!P3 ST.E.128 desc[UR52][R8.64], RZ ;  /* 0x000000ff0800b985 */ /* 0x0007e8000c101d34 */
[----:B------:R3:W-:Y:S02]  /*97d0*/  @!P4 ST.E.128 desc[UR52][R12.64], RZ ;  /* 0x000000ff0c00c985 */ /* 0x0007e4000c101d34 */
.L_x_174:
[----:B------:R-:W-:Y:S05]  /*97e0*/  BSYNC B1 ;  /* 0x0000000000017941 */ /* 0x000fea0003800000 */
.L_x_173:
[----:B------:R-:W-:Y:S01]  /*97f0*/  VIADD R0, R0, 0x60 ;  /* 0x0000006000007836 */ /* 0x000fe20000000000 */
[----:B--2---:R2:W4:Y:S04]  /*9800*/  SHFL.IDX PT, R3, R5, 0x1, 0x1c1f ;  /* 0x003c1f0005037f89 */ /* 0x00452800000e0000 */
[----:B------:R-:W-:Y:S01]  /*9810*/  ISETP.GE.AND P0, PT, R0, R11, PT ;  /* 0x0000000b0000720c */ /* 0x000fe20003f06270 */
[----:B-1----:R2:W1:-:S12]  /*9820*/  SHFL.IDX PT, R2, R4, 0x1, 0x1c1f ;  /* 0x003c1f0004027f89 */ /* 0x00245800000e0000 */
[----:B--2---:R-:W-:Y:S05]  /*9830*/  @P0 BRA `(.L_x_167) ;  /* 0x0000000000300947 */ /* 0x004fea0003800000 */
[----:B------:R-:W-:Y:S02]  /*9840*/  ULDC UR4, c[0x0][0xac8] ;  /* 0x0002b20000047ab9 */ /* 0x000fe40000000800 */
[----:B------:R-:W-:Y:S02]  /*9850*/  ISETP.GE.AND P3, PT, R17, UR4, PT ;  /* 0x0000000411007c0c */ /* 0x000fe4000bf66270 */
[----:B------:R-:W-:Y:S02]  /*9860*/  ISETP.GE.AND P4, PT, R18, UR4, PT ;  /* 0x0000000412007c0c */ /* 0x000fe4000bf86270 */
[----:B------:R-:W-:-:S09]  /*9870*/  ISETP.GE.AND P2, PT, R16, UR4, PT ;  /* 0x0000000410007c0c */ /* 0x000fd2000bf46270 */
[CC--:B-1-3--:R-:W-:Y:S02]  /*9880*/  @!P3 LEA R6, P0, R17.reuse, R2.reuse, 0x1 ;  /* 0x000000021106b211 */ /* 0x0cafe400078008ff */
[----:B------:R-:W-:Y:S02]  /*9890*/  @!P4 LEA R8, P1, R18, R2, 0x1 ;  /* 0x000000021208c211 */ /* 0x000fe400078208ff */
[----:B0---4-:R-:W-:Y:S01]  /*98a0*/  @!P2 IMAD.WIDE R4, R16, 0x2, R2 ;  /* 0x000000021004a825 */ /* 0x011fe200078e0202 */
[-C--:B------:R-:W-:Y:S02]  /*98b0*/  @!P3 LEA.HI.X R7, R17, R3.reuse, R14, 0x1, P0 ;  /* 0x000000031107b211 */ /* 0x080fe400000f0c0e */
[----:B------:R-:W-:Y:S02]  /*98c0*/  @!P4 LEA.HI.X R9, R18, R3, R10, 0x1, P1 ;  /* 0x000000031209c211 */ /* 0x000fe400008f0c0a */
[----:B------:R2:W-:Y:S04]  /*98d0*/  @!P2 ST.E.128 desc[UR52][R4.64], RZ ;  /* 0x000000ff0400a985 */ /* 0x0005e8000c101d34 */
[----:B------:R2:W-:Y:S04]  /*98e0*/  @!P3 ST.E.128 desc[UR52][R6.64], RZ ;  /* 0x000000ff0600b985 */ /* 0x0005e8000c101d34 */
[----:B------:R2:W-:Y:S02]  /*98f0*/  @!P4 ST.E.128 desc[UR52][R8.64], RZ ;  /* 0x000000ff0800c985 */ /* 0x0005e4000c101d34 */
.L_x_167:
[----:B------:R-:W-:Y:S05]  /*9900*/  BSYNC B0 ;  /* 0x0000000000007941 */ /* 0x000fea0003800000 */
.L_x_161:
[----:B------:R-:W-:Y:S02]  /*9910*/  ULDC UR4, c[0x0][0xc3c] ;  /* 0x00030f0000047ab9 */ /* 0x000fe40000000800 */
[----:B------:R-:W-:-:S06]  /*9920*/  UISETP.GE.AND UP0, UPT, UR7, UR4, UPT ;  /* 0x000000040700728c */ /* 0x000fcc000bf06270 */
[----:B------:R-:W-:-:S13]  /*9930*/  PLOP3.LUT P0, PT, PT, PT, UP0, 0x80, 0x0 ;  /* 0x000000000000781c */ /* 0x000fda0003f0f008 */
[----:B------:R-:W-:Y:S05]  /*9940*/  @!P0 BRA `(.L_x_175) ;  /* 0xffffff7400988947 */ /* 0x000fea000383ffff */
[----:B------:R-:W-:Y:S05]  /*9950*/  EXIT ;  /* 0x000000000000794d */ /* 0x000fea0003800000 */
.L_x_134:
[----:B------:R-:W-:-:S08]  /*9960*/  NOP ;  /* 0x0000000000007918 */ /* 0x000fd00000000000 */
[----:B------:R-:W0:-:S00]  /*9970*/  USETMAXREG.DEALLOC.CTAPOOL 0x20 ;  /* 0x00000020000079c8 */ /* 0x000e0000080e0500 */
[----:B0-----:R-:W2:Y:S01]  /*9980*/  LDL.LU R3, [R1] ;  /* 0x0000000001037983 */ /* 0x001ea20000300800 */
[----:B------:R-:W-:Y:S01]  /*9990*/  LOP3.LUT R2, R0, 0x3, RZ, 0xc0, !PT ;  /* 0x0000000300027812 */ /* 0x000fe200078ec0ff */
[----:B------:R-:W-:-:S05]  /*99a0*/  IMAD.MOV.U32 R6, RZ, RZ, RZ ;  /* 0x000000ffff067224 */ /* 0x000fca00078e00ff */
[----:B------:R-:W0:Y:S02]  /*99b0*/  SHFL.IDX PT, R2, R2, RZ, 0x1f ;  /* 0x00001fff02027589 */ /* 0x000e2400000e0000 */
[----:B0-----:R-:W-:Y:S02]  /*99c0*/  ISETP.NE.AND P0, PT, R2, RZ, PT ;  /* 0x000000ff0200720c */ /* 0x001fe40003f05270 */
[----:B--2---:R-:W-:-:S11]  /*99d0*/  LOP3.LUT R3, R3, 0xfffffffd, RZ, 0xc0, !PT ;  /* 0xfffffffd03037812 */ /* 0x004fd600078ec0ff */
[----:B------:R-:W-:-:S05]  /*99e0*/  @P0 LOP3.LUT R3, R3, 0x2, RZ, 0xfc, !PT ;  /* 0x0000000203030812 */ /* 0x000fca00078efcff */
[----:B------:R0:W-:Y:S01]  /*99f0*/  STL [R1], R3 ;  /* 0x0000000301007387 */ /* 0x0001e20000100800 */
[----:B------:R-:W-:Y:S05]  /*9a00*/  @!P0 BRA `(.L_x_176) ;  /* 0x0000000000208947 */ /* 0x000fea0003800000 */
[----:B------:R-:W1:Y:S08]  /*9a10*/  S2UR UR5, SR_CgaCtaId ;  /* 0x00000000000579c3 */ /* 0x000e700000008800 */
[----:B------:R-:W-:Y:S06]  /*9a20*/  BAR.SYNC.DEFER_BLOCKING 0x5, 0x200 ;  /* 0x0148000000007b1d */ /* 0x000fec0000010000 */
[----:B------:R-:W-:-:S02]  /*9a30*/  UMOV UR4, 0x400 ;  /* 0x0000040000047882 */ /* 0x000fc40000000000 */
[----:B-1----:R-:W-:-:S09]  /*9a40*/  ULEA UR4, UR5, UR4, 0x18 ;  /* 0x0000000405047291 */ /* 0x002fd2000f8ec03f */
[----:B------:R-:W1:Y:S02]  /*9a50*/  LDS.128 R24, [UR4+0x19cd0] ;  /* 0x019cd004ff187984 */ /* 0x000e640008000c00 */
[----:B-1----:R-:W-:Y:S01]  /*9a60*/  R2UR UR43, R27 ;  /* 0x000000001b2b72ca */ /* 0x002fe200000e0000 */
[----:B------:R-:W-:Y:S06]  /*9a70*/  BAR.ARV 0x4, 0x200 ;  /* 0x0108000000007b1d */ /* 0x000fec0000002000 */
[----:B------:R-:W-:Y:S08]  /*9a80*/  BRA `(.L_x_177) ;  /* 0x0000000800a87947 */ /* 0x000ff00003800000 */
.L_x_176:
[----:B------:R-:W1:Y:S01]  /*9a90*/  S2R R2, SR_TID.X ;  /* 0x0000000000027919 */ /* 0x000e620000002100 */
[----:B------:R-:W-:Y:S01]  /*9aa0*/  ULDC UR4, c[0x0][0xc3c] ;  /* 0x00030f0000047ab9 */ /* 0x000fe20000000800 */
[----:B------:R-:W-:Y:S01]  /*9ab0*/  IMAD.MOV.U32 R9, RZ, RZ, RZ ;  /* 0x000000ffff097224 */ /* 0x000fe200078e00ff */
[----:B------:R-:W2:Y:S01]  /*9ac0*/  LDC R24, c[0x0][0xc38] ;  /* 0x00030e00ff187b82 */ /* 0x000ea20000000800 */
[----:B-1----:R-:W-:-:S04]  /*9ad0*/  LOP3.LUT R7, R2, 0x1f, RZ, 0xc0, !PT ;  /* 0x0000001f02077812 */ /* 0x002fc800078ec0ff */
[----:B------:R-:W-:-:S04]  /*9ae0*/  ISETP.NE.AND P0, PT, R7, 0x1f, PT ;  /* 0x0000001f0700780c */ /* 0x000fc80003f05270 */
[----:B------:R-:W-:-:S13]  /*9af0*/  ISETP.GE.OR P1, PT, R7, UR4, !P0 ;  /* 0x0000000407007c0c */ /* 0x000fda000c726670 */
[----:B------:R-:W1:Y:S08]  /*9b00*/  @!P1 LDC.64 R4, c[0x0][0xc80] ;  /* 0x00032000ff049b82 */ /* 0x000e700000000a00 */
[----:B0-----:R-:W0:Y:S01]  /*9b10*/  @!P1 LDC.64 R2, c[0x0][0xc78] ;  /* 0x00031e00ff029b82 */ /* 0x001e220000000a00 */
[----:B-1----:R-:W-:-:S05]  /*9b20*/  @!P1 IMAD.WIDE.U32 R4, R7, 0x4, R4 ;  /* 0x0000000407049825 */ /* 0x002fca00078e0004 */
[----:B------:R-:W3:Y:S01]  /*9b30*/  @!P1 LDG.E R6, desc[UR52][R4.64] ;  /* 0x0000003404069981 */ /* 0x000ee2000c1e1900 */
[----:B0-----:R-:W-:-:S05]  /*9b40*/  @!P1 IMAD.WIDE.U32 R2, R7, 0x4, R2 ;  /* 0x0000000407029825 */ /* 0x001fca00078e0002 */
[----:B------:R-:W3:Y:S01]  /*9b50*/  @!P1 LDG.E R9, desc[UR52][R2.64] ;  /* 0x0000003402099981 */ /* 0x000ee2000c1e1900 */
[C---:B------:R-:W-:Y:S02]  /*9b60*/  ISETP.NE.AND P1, PT, R7.reuse, RZ, PT ;  /* 0x000000ff0700720c */ /* 0x040fe40003f25270 */
[C---:B------:R-:W-:Y:S02]  /*9b70*/  ISETP.GE.U32.AND P2, PT, R7.reuse, 0x2, PT ;  /* 0x000000020700780c */ /* 0x040fe40003f46070 */
[C---:B------:R-:W-:Y:S02]  /*9b80*/  ISETP.GE.U32.AND P3, PT, R7.reuse, 0x4, PT ;  /* 0x000000040700780c */ /* 0x040fe40003f66070 */
[C---:B------:R-:W-:Y:S02]  /*9b90*/  ISETP.GE.U32.AND P4, PT, R7.reuse, 0x8, PT ;  /* 0x000000080700780c */ /* 0x040fe40003f86070 */
[----:B------:R-:W-:Y:S01]  /*9ba0*/  ISETP.GE.U32.AND P5, PT, R7, 0x10, PT ;  /* 0x000000100700780c */ /* 0x000fe20003fa6070 */
[----:B------:R-:W-:Y:S01]  /*9bb0*/  UMOV UR43, URZ ;  /* 0x0000003f002b7c82 */ /* 0x000fe20008000000 */
[----:B---3--:R-:W-:-:S05]  /*9bc0*/  IMAD R8, R6, R9, RZ ;  /* 0x0000000906087224 */ /* 0x008fca00078e02ff */
[----:B------:R-:W0:Y:S02]  /*9bd0*/  SHFL.UP PT, R10, R8, 0x1, RZ ;  /* 0x04200000080a7989 */ /* 0x000e2400000e00ff */
[----:B0-----:R-:W-:-:S05]  /*9be0*/  SEL R11, R10, RZ, P1 ;  /* 0x000000ff0a0b7207 */ /* 0x001fca0000800000 */
[----:B------:R-:W-:-:S05]  /*9bf0*/  IMAD.IADD R11, R8, 0x1, R11 ;  /* 0x00000001080b7824 */ /* 0x000fca00078e020b */
        /* <DEDUP_REMOVED lines=9> */
[----:B------:R-:W0:Y:S01]  /*9c90*/  SHFL.UP PT, R4, R2, 0x10, RZ ;  /* 0x0600000002047989 */ /* 0x000e2200000e00ff */
[----:B------:R-:W1:Y:S01]  /*9ca0*/  S2R R11, SR_CTAID.X ;  /* 0x00000000000b7919 */ /* 0x000e620000002500 */
[----:B0-----:R-:W-:-:S05]  /*9cb0*/  SEL R5, R4, RZ, P5 ;  /* 0x000000ff04057207 */ /* 0x001fca0002800000 */
[----:B------:R-:W-:-:S05]  /*9cc0*/  IMAD.IADD R5, R2, 0x1, R5 ;  /* 0x0000000102057824 */ /* 0x000fca00078e0205 */
[----:B------:R-:W2:Y:S02]  /*9cd0*/  SHFL.IDX PT, R13, R5, 0x1f, 0x1f ;  /* 0x03e01f00050d7f89 */ /* 0x000ea400000e0000 */
[----:B--2---:R-:W-:-:S05]  /*9ce0*/  IMAD R8, R13, R24, RZ ;  /* 0x000000180d087224 */ /* 0x004fca00078e02ff */
[----:B-1----:R-:W-:Y:S01]  /*9cf0*/  ISETP.GT.AND P6, PT, R8, R11, PT ;  /* 0x0000000b0800720c */ /* 0x002fe20003fc4270 */
[----:B------:R-:W-:-:S12]  /*9d00*/  IMAD.MOV.U32 R3, RZ, RZ, R8 ;  /* 0x000000ffff037224 */ /* 0x000fd800078e0008 */
[----:B------:R-:W-:Y:S05]  /*9d10*/  @P6 BRA `(.L_x_178) ;  /* 0x0000000000a86947 */ /* 0x000fea0003800000 */
[----:B------:R-:W-:Y:S01]  /*9d20*/  IMAD.MOV.U32 R8, RZ, RZ, R3 ;  /* 0x000000ffff087224 */ /* 0x000fe200078e0003 */
[----:B------:R-:W-:Y:S01]  /*9d30*/  UMOV UR43, URZ ;  /* 0x0000003f002b7c82 */ /* 0x000fe20008000000 */
[----:B------:R-:W-:-:S05]  /*9d40*/  ULDC UR5, c[0x0][0xc3c] ;  /* 0x00030f0000057ab9 */ /* 0x000fca0000000800 */
.L_x_180:
[----:B------:R-:W-:-:S03]  /*9d50*/  UIADD3 UR4, UR43, 0x1f, URZ ;  /* 0x0000001f2b047890 */ /* 0x000fc6000fffe03f */
[----:B------:R-:W-:Y:S01]  /*9d60*/  ULDC UR43, c[0x0][0xc3c] ;  /* 0x00030f00002b7ab9 */ /* 0x000fe20000000800 */
[----:B------:R-:W-:-:S06]  /*9d70*/  UISETP.GE.AND UP0, UPT, UR4, UR5, UPT ;  /* 0x000000050400728c */ /* 0x000fcc000bf06270 */
[----:B------:R-:W-:-:S13]  /*9d80*/  PLOP3.LUT P6, PT, PT, PT, UP0, 0x40, 0x0 ;  /* 0x000000000000781c */ /* 0x000fda0003fce808 */
[----:B------:R-:W-:Y:S05]  /*9d90*/  @!P6 BRA `(.L_x_179) ;  /* 0x0000000400bce947 */ /* 0x000fea0003800000 */
[----:B------:R-:W-:Y:S01]  /*9da0*/  UMOV UR43, UR4 ;  /* 0x00000004002b7c82 */ /* 0x000fe20008000000 */
[----:B------:R-:W-:Y:S01]  /*9db0*/  IMAD.MOV.U32 R6, RZ, RZ, RZ ;  /* 0x000000ffff067224 */ /* 0x000fe200078e00ff */
[----:B------:R-:W0:Y:S01]  /*9dc0*/  LDC R24, c[0x0][0xc38] ;  /* 0x00030e00ff187b82 */ /* 0x000e220000000800 */
[----:B------:R-:W-:-:S05]  /*9dd0*/  VIADD R9, R7, UR43 ;  /* 0x0000002b07097c36 */ /* 0x000fca0008000000 */
[----:B------:R-:W-:-:S13]  /*9de0*/  ISETP.GE.OR P6, PT, R9, UR5, !P0 ;  /* 0x0000000509007c0c */ /* 0x000fda000c7c6670 */
[----:B------:R-:W1:Y:S08]  /*9df0*/  @!P6 LDC.64 R4, c[0x0][0xc80] ;  /* 0x00032000ff04eb82 */ /* 0x000e700000000a00 */
[----:B------:R-:W2:Y:S01]  /*9e00*/  @!P6 LDC.64 R2, c[0x0][0xc78] ;  /* 0x00031e00ff02eb82 */ /* 0x000ea20000000a00 */
[----:B-1----:R-:W-:-:S05]  /*9e10*/  @!P6 IMAD.WIDE R4, R9, 0x4, R4 ;  /* 0x000000040904e825 */ /* 0x002fca00078e0204 */
[----:B------:R-:W3:Y:S01]  /*9e20*/  @!P6 LDG.E R6, desc[UR52][R4.64] ;  /* 0x000000340406e981 */ /* 0x000ee2000c1e1900 */
[----:B--2---:R-:W-:-:S04]  /*9e30*/  @!P6 IMAD.WIDE R2, R9, 0x4, R2 ;  /* 0x000000040902e825 */ /* 0x004fc800078e0202 */
[----:B------:R-:W-:-:S06]  /*9e40*/  IMAD.MOV.U32 R9, RZ, RZ, RZ ;  /* 0x000000ffff097224 */ /* 0x000fcc00078e00ff */
[----:B------:R-:W3:Y:S02]  /*9e50*/  @!P6 LDG.E R9, desc[UR52][R2.64] ;  /* 0x000000340209e981 */ /* 0x000ee4000c1e1900 */
[----:B---3--:R-:W-:-:S05]  /*9e60*/  IMAD R15, R6, R9, RZ ;  /* 0x00000009060f7224 */ /* 0x008fca00078e02ff */
[----:B------:R-:W1:Y:S02]  /*9e70*/  SHFL.UP PT, R10, R15, 0x1, RZ ;  /* 0x042000000f0a7989 */ /* 0x000e6400000e00ff */
[----:B-1----:R-:W-:-:S05]  /*9e80*/  SEL R10, R10, RZ, P1 ;  /* 0x000000ff0a0a7207 */ /* 0x002fca0000800000 */
[----:B------:R-:W-:-:S05]  /*9e90*/  IMAD.IADD R10, R15, 0x1, R10 ;  /* 0x000000010f0a7824 */ /* 0x000fca00078e020a */
        /* <DEDUP_REMOVED lines=12> */
[----:B------:R-:W0:Y:S02]  /*9f60*/  SHFL.IDX PT, R15, R5, 0x1f, 0x1f ;  /* 0x03e01f00050f7f89 */ /* 0x000e2400000e0000 */
[----:B0-----:R-:W-:-:S04]  /*9f70*/  IMAD R15, R15, R24, RZ ;  /* 0x000000180f0f7224 */ /* 0x001fc800078e02ff */
[----:B------:R-:W-:-:S05]  /*9f80*/  IMAD.IADD R8, R15, 0x1, R8 ;  /* 0x000000010f087824 */ /* 0x000fca00078e0208 */
[----:B------:R-:W-:-:S13]  /*9f90*/  ISETP.GT.AND P6, PT, R8, R11, PT ;  /* 0x0000000b0800720c */ /* 0x000fda0003fc4270 */
[----:B------:R-:W-:Y:S05]  /*9fa0*/  @!P6 BRA `(.L_x_180) ;  /* 0xfffffffc0068e947 */ /* 0x000fea000383ffff */
[----:B------:R-:W-:-:S07]  /*9fb0*/  IMAD.MOV.U32 R3, RZ, RZ, R15 ;  /* 0x000000ffff037224 */ /* 0x000fce00078e000f */
.L_x_178:
[----:B------:R-:W-:-:S04]  /*9fc0*/  IMAD.IADD R10, R8, 0x1, -R3 ;  /* 0x00000001080a7824 */ /* 0x000fc800078e0a03 */
[----:B------:R-:W-:-:S05]  /*9fd0*/  IMAD R2, R5, R24, R10 ;  /* 0x0000001805027224 */ /* 0x000fca00078e020a */
[----:B------:R-:W-:-:S13]  /*9fe0*/  ISETP.GT.AND P0, PT, R2, R11, PT ;  /* 0x0000000b0200720c */ /* 0x000fda0003f04270 */
[----:B------:R-:W-:Y:S02]  /*9ff0*/  VOTEU.ANY UR5, UPT, !P0 ;  /* 0x0000000000057886 */ /* 0x000fe400040e0100 */
[----:B------:R-:W-:Y:S02]  /*a000*/  UPOPC UR4, UR5 ;  /* 0x00000005000472bf */ /* 0x000fe40008000000 */
[----:B------:R-:W-:-:S04]  /*a010*/  ISETP.NE.AND P0, PT, RZ, UR5, PT ;  /* 0x00000005ff007c0c */ /* 0x000fc8000bf05270 */
[----:B------:R-:W-:Y:S02]  /*a020*/  IMAD.U32 R13, RZ, RZ, UR4 ;  /* 0x00000004ff0d7e24 */ /* 0x000fe4000f8e00ff */
[----:B------:R-:W-:-:S03]  /*a030*/  IMAD.U32 R12, RZ, RZ, UR4 ;  /* 0x00000004ff0c7e24 */ /* 0x000fc6000f8e00ff */
[----:B------:R0:W1:Y:S04]  /*a040*/  SHFL.IDX PT, R6, R6, R13, 0x1f ;  /* 0x00001f0d06067589 */ /* 0x00006800000e0000 */
[----:B------:R-:W2:Y:S01]  /*a050*/  SHFL.IDX PT, R9, R9, R12, 0x1f ;  /* 0x00001f0c09097589 */ /* 0x000ea200000e0000 */
[----:B0-----:R-:W-:Y:S01]  /*a060*/  IMAD.MOV.U32 R13, RZ, RZ, RZ ;  /* 0x000000ffff0d7224 */ /* 0x001fe200078e00ff */
[----:B-1----:R-:W-:-:S04]  /*a070*/  IABS R4, R6 ;  /* 0x0000000600047213 */ /* 0x002fc80000000000 */
[----:B------:R-:W0:Y:S01]  /*a080*/  I2F.RP R8, R4 ;  /* 0x0000000400087306 */ /* 0x000e220000209400 */
[----:B--2---:R-:W-:-:S07]  /*a090*/  IABS R14, R9 ;  /* 0x00000009000e7213 */ /* 0x004fce0000000000 */
[----:B0-----:R-:W0:Y:S02]  /*a0a0*/  MUFU.RCP R8, R8 ;  /* 0x0000000800087308 */ /* 0x001e240000001000 */
[----:B0-----:R-:W-:-:S06]  /*a0b0*/  VIADD R2, R8, 0xffffffe ;  /* 0x0ffffffe08027836 */ /* 0x001fcc0000000000 */
[----:B------:R-:W0:Y:S02]  /*a0c0*/  F2I.FTZ.U32.TRUNC.NTZ R3, R2 ;  /* 0x0000000200037305 */ /* 0x000e24000021f000 */
[----:B0-----:R-:W-:Y:S01]  /*a0d0*/  IMAD.MOV R15, RZ, RZ, -R3 ;  /* 0x000000ffff0f7224 */ /* 0x001fe200078e0a03 */
[----:B------:R-:W-:Y:S06]  /*a0e0*/  @!P0 BRA `(.L_x_181) ;  /* 0x00000000000c8947 */ /* 0x000fec0003800000 */
[----:B------:R-:W-:-:S06]  /*a0f0*/  UIADD3 UR5, UR4, -0x1, URZ ;  /* 0xffffffff04057890 */ /* 0x000fcc000fffe03f */
[----:B------:R-:W-:-:S05]  /*a100*/  IMAD.U32 R8, RZ, RZ, UR5 ;  /* 0x00000005ff087e24 */ /* 0x000fca000f8e00ff */
[----:B------:R0:W1:Y:S02]  /*a110*/  SHFL.IDX PT, R13, R5, R8, 0x1f ;  /* 0x00001f08050d7589 */ /* 0x00006400000e0000 */
.L_x_181:
[----:B-1----:R-:W-:Y:S01]  /*a120*/  IMAD R24, R13, R24, R10 ;  /* 0x000000180d187224 */ /* 0x002fe200078e020a */
[----:B------:R-:W-:Y:S01]  /*a130*/  IABS R10, R6 ;  /* 0x00000006000a7213 */ /* 0x000fe20000000000 */
[----:B------:R-:W-:Y:S01]  /*a140*/  IMAD R13, R15, R4, RZ ;  /* 0x000000040f0d7224 */ /* 0x000fe200078e02ff */
[----:B------:R-:W-:Y:S01]  /*a150*/  UIADD3 UR43, UR4, UR43, URZ ;  /* 0x0000002b042b7290 */ /* 0x000fe2000fffe03f */
[----:B------:R-:W-:Y:S02]  /*a160*/  IMAD.IADD R25, R11, 0x1, -R24 ;  /* 0x000000010b197824 */ /* 0x000fe400078e0a18 */
[----:B------:R-:W-:Y:S02]  /*a170*/  IMAD.MOV.U32 R2, RZ, RZ, RZ ;  /* 0x000000ffff027224 */ /* 0x000fe400078e00ff */
[----:B0-----:R-:W-:Y:S02]  /*a180*/  IMAD.MOV.U32 R5, RZ, RZ, R14 ;  /* 0x000000ffff057224 */ /* 0x001fe400078e000e */
[----:B------:R-:W-:Y:S01]  /*a190*/  IMAD.HI.U32 R2, R3, R13, R2 ;  /* 0x0000000d03027227 */ /* 0x000fe200078e0002 */
[----:B------:R-:W-:Y:S01]  /*a1a0*/  IABS R3, R25 ;  /* 0x0000001900037213 */ /* 0x000fe20000000000 */
[----:B------:R-:W0:Y:S02]  /*a1b0*/  I2F.RP R8, R5 ;  /* 0x0000000500087306 */ /* 0x000e240000209400 */
[----:B------:R-:W-:-:S02]  /*a1c0*/  IMAD.MOV R10, RZ, RZ, -R10 ;  /* 0x000000ffff0a7224 */ /* 0x000fc400078e0a0a */
[----:B------:R-:W-:-:S04]  /*a1d0*/  IMAD.HI.U32 R2, R2, R3, RZ ;  /* 0x0000000302027227 */ /* 0x000fc800078e00ff */
[----:B------:R-:W-:-:S05]  /*a1e0*/  IMAD R3, R2, R10, R3 ;  /* 0x0000000a02037224 */ /* 0x000fca00078e0203 */
[----:B------:R-:W-:Y:S01]  /*a1f0*/  ISETP.GT.U32.AND P1, PT, R4, R3, PT ;  /* 0x000000030400720c */ /* 0x000fe20003f24070 */
[----:B0-----:R-:W0:-:S12]  /*a200*/  MUFU.RCP R8, R8 ;  /* 0x0000000800087308 */ /* 0x001e180000001000 */
[----:B------:R-:W-:Y:S02]  /*a210*/  @!P1 IMAD.IADD R3, R3, 0x1, -R4 ;  /* 0x0000000103039824 */ /* 0x000fe400078e0a04 */
[----:B------:R-:W-:Y:S01]  /*a220*/  @!P1 VIADD R2, R2, 0x1 ;  /* 0x0000000102029836 */ /* 0x000fe20000000000 */
[----:B------:R-:W-:Y:S02]  /*a230*/  ISETP.NE.AND P1, PT, R6, RZ, PT ;  /* 0x000000ff0600720c */ /* 0x000fe40003f25270 */
[----:B------:R-:W-:Y:S01]  /*a240*/  ISETP.GE.U32.AND P0, PT, R3, R4, PT ;  /* 0x000000040300720c */ /* 0x000fe20003f06070 */
[----:B0-----:R-:W-:Y:S01]  /*a250*/  VIADD R10, R8, 0xffffffe ;  /* 0x0ffffffe080a7836 */ /* 0x001fe20000000000 */
[----:B------:R-:W-:-:S03]  /*a260*/  LOP3.LUT R4, R25, R6, RZ, 0x3c, !PT ;  /* 0x0000000619047212 */ /* 0x000fc600078e3cff */
[----:B------:R0:W1:Y:S01]  /*a270*/  F2I.FTZ.U32.TRUNC.NTZ R3, R10 ;  /* 0x0000000a00037305 */ /* 0x000062000021f000 */
[----:B------:R-:W-:-:S07]  /*a280*/  ISETP.GE.AND P2, PT, R4, RZ, PT ;  /* 0x000000ff0400720c */ /* 0x000fce0003f46270 */
[----:B------:R-:W-:Y:S01]  /*a290*/  @P0 VIADD R2, R2, 0x1 ;  /* 0x0000000102020836 */ /* 0x000fe20000000000 */
[----:B0-----:R-:W-:-:S03]  /*a2a0*/  IABS R10, R9 ;  /* 0x00000009000a7213 */ /* 0x001fc60000000000 */
[----:B------:R-:W-:Y:S02]  /*a2b0*/  IMAD.MOV.U32 R8, RZ, RZ, R2 ;  /* 0x000000ffff087224 */ /* 0x000fe400078e0002 */
[----:B------:R-:W-:Y:S02]  /*a2c0*/  IMAD.MOV R10, RZ, RZ, -R10 ;  /* 0x000000ffff0a7224 */ /* 0x000fe400078e0a0a */
[----:B-1----:R-:W-:Y:S02]  /*a2d0*/  IMAD.MOV R2, RZ, RZ, -R3 ;  /* 0x000000ffff027224 */ /* 0x002fe400078e0a03 */
[----:B------:R-:W-:Y:S01]  /*a2e0*/  @!P2 IMAD.MOV R8, RZ, RZ, -R8 ;  /* 0x000000ffff08a224 */ /* 0x000fe200078e0a08 */
[----:B------:R-:W-:Y:S01]  /*a2f0*/  @!P1 LOP3.LUT R8, RZ, R6, RZ, 0x33, !PT ;  /* 0x00000006ff089212 */ /* 0x000fe200078e33ff */
[----:B------:R-:W-:Y:S02]  /*a300*/  IMAD R11, R2, R5, RZ ;  /* 0x00000005020b7224 */ /* 0x000fe400078e02ff */
[----:B------:R-:W-:Y:S01]  /*a310*/  IMAD.MOV.U32 R2, RZ, RZ, RZ ;  /* 0x000000ffff027224 */ /* 0x000fe200078e00ff */
[-C--:B------:R-:W-:Y:S01]  /*a320*/  IABS R4, R8.reuse ;  /* 0x0000000800047213 */ /* 0x080fe20000000000 */
[----:B------:R-:W-:-:S02]  /*a330*/  IMAD R6, R6, R8, RZ ;  /* 0x0000000806067224 */ /* 0x000fc400078e02ff */
[----:B------:R-:W-:-:S04]  /*a340*/  IMAD.HI.U32 R2, R3, R11, R2 ;  /* 0x0000000b03027227 */ /* 0x000fc800078e0002 */
[----:B------:R-:W-:Y:S02]  /*a350*/  IMAD.MOV.U32 R3, RZ, RZ, R4 ;  /* 0x000000ffff037224 */ /* 0x000fe400078e0004 */
[----:B------:R-:W-:Y:S02]  /*a360*/  IMAD.MOV.U32 R4, RZ, RZ, R10 ;  /* 0x000000ffff047224 */ /* 0x000fe400078e000a */
[----:B------:R-:W-:-:S04]  /*a370*/  IMAD.HI.U32 R2, R2, R3, RZ ;  /* 0x0000000302027227 */ /* 0x000fc800078e00ff */
[----:B------:R-:W-:Y:S01]  /*a380*/  IMAD R4, R2, R4, R3 ;  /* 0x0000000402047224 */ /* 0x000fe200078e0203 */
[----:B------:R-:W-:Y:S01]  /*a390*/  LOP3.LUT R3, R8, R9, RZ, 0x3c, !PT ;  /* 0x0000000908037212 */ /* 0x000fe200078e3cff */
[----:B------:R-:W-:-:S03]  /*a3a0*/  IMAD.IADD R25, R25, 0x1, -R6 ;  /* 0x0000000119197824 */ /* 0x000fc600078e0a06 */
[----:B------:R-:W-:Y:S02]  /*a3b0*/  ISETP.GT.U32.AND P1, PT, R5, R4, PT ;  /* 0x000000040500720c */ /* 0x000fe40003f24070 */
[----:B------:R-:W-:-:S11]  /*a3c0*/  ISETP.GE.AND P2, PT, R3, RZ, PT ;  /* 0x000000ff0300720c */ /* 0x000fd60003f46270 */
[----:B------:R-:W-:Y:S02]  /*a3d0*/  @!P1 IMAD.IADD R4, R4, 0x1, -R5 ;  /* 0x0000000104049824 */ /* 0x000fe400078e0a05 */
[----:B------:R-:W-:Y:S01]  /*a3e0*/  @!P1 VIADD R2, R2, 0x1 ;  /* 0x0000000102029836 */ /* 0x000fe20000000000 */
[----:B------:R-:W-:Y:S02]  /*a3f0*/  ISETP.NE.AND P1, PT, R9, RZ, PT ;  /* 0x000000ff0900720c */ /* 0x000fe40003f25270 */
[----:B------:R-:W-:-:S13]  /*a400*/  ISETP.GE.U32.AND P0, PT, R4, R5, PT ;  /* 0x000000050400720c */ /* 0x000fda0003f06070 */
[----:B------:R-:W-:-:S04]  /*a410*/  @P0 VIADD R2, R2, 0x1 ;  /* 0x0000000102020836 */ /* 0x000fc80000000000 */
[----:B------:R-:W-:Y:S01]  /*a420*/  @!P2 IMAD.MOV R2, RZ, RZ, -R2 ;  /* 0x000000ffff02a224 */ /* 0x000fe200078e0a02 */
[----:B------:R-:W-:-:S05]  /*a430*/  @!P1 LOP3.LUT R2, RZ, R9, RZ, 0x33, !PT ;  /* 0x00000009ff029212 */ /* 0x000fca00078e33ff */
[----:B------:R-:W-:-:S04]  /*a440*/  IMAD.MOV R26, RZ, RZ, -R2 ;  /* 0x000000ffff1a7224 */ /* 0x000fc800078e0a02 */
[C---:B------:R-:W-:Y:S02]  /*a450*/  IMAD R26, R9.reuse, R26, R8 ;  /* 0x0000001a091a7224 */ /* 0x040fe400078e0208 */
[----:B------:R-:W-:-:S04]  /*a460*/  IMAD R9, R9, 0x1000000, R2 ;  /* 0x0100000009097824 */ /* 0x000fc800078e0202 */
[----:B------:R-:W-:Y:S01]  /*a470*/  IMAD R26, R26, 0x10000, R9 ;  /* 0x000100001a1a7824 */ /* 0x000fe200078e0209 */
[----:B------:R-:W-:Y:S06]  /*a480*/  BRA `(.L_x_182) ;  /* 0x00000000000c7947 */ /* 0x000fec0003800000 */
.L_x_179:
[----:B------:R-:W-:Y:S02]  /*a490*/  IMAD.MOV.U32 R24, RZ, RZ, R11 ;  /* 0x000000ffff187224 */ /* 0x000fe400078e000b */
[----:B------:R-:W-:Y:S02]  /*a4a0*/  IMAD.MOV.U32 R25, RZ, RZ, RZ ;  /* 0x000000ffff197224 */ /* 0x000fe400078e00ff */
[----:B------:R-:W-:-:S07]  /*a4b0*/  IMAD.MOV.U32 R26, RZ, RZ, RZ ;  /* 0x000000ffff1a7224 */ /* 0x000fce00078e00ff */
.L_x_182:
[----:B------:R-:W-:Y:S01]  /*a4c0*/  ISETP.NE.AND P0, PT, R7, RZ, PT ;  /* 0x000000ff0700720c */ /* 0x000fe20003f05270 */
[----:B------:R-:W-:-:S12]  /*a4d0*/  IMAD.U32 R27, RZ, RZ, UR43 ;  /* 0x0000002bff1b7e24 */ /* 0x000fd8000f8e00ff */
[----:B------:R-:W0:Y:S01]  /*a4e0*/  @!P0 S2R R3, SR_CgaCtaId ;  /* 0x0000000000038919 */ /* 0x000e220000008800 */
[----:B------:R-:W-:-:S04]  /*a4f0*/  @!P0 MOV R2, 0x400 ;  /* 0x0000040000028802 */ /* 0x000fc80000000f00 */
[----:B0-----:R-:W-:-:S05]  /*a500*/  @!P0 LEA R2, R3, R2, 0x18 ;  /* 0x0000000203028211 */ /* 0x001fca00078ec0ff */
[----:B------:R1:W-:Y:S01]  /*a510*/  @!P0 STS.128 [R2+0x19cd0], R24 ;  /* 0x019cd01802008388 */ /* 0x0003e20000000c00 */
[----:B------:R-:W-:Y:S06]  /*a520*/  BAR.ARV 0x5, 0x200 ;  /* 0x0148000000007b1d */ /* 0x000fec0000002000 */
.L_x_177:
[----:B------:R-:W-:Y:S01]  /*a530*/  ULDC UR4, c[0x0][0xc3c] ;  /* 0x00030f0000047ab9 */ /* 0x000fe20000000800 */
[----:B------:R2:W-:Y:S01]  /*a540*/  STL [R1+0x10], RZ ;  /* 0x000010ff01007387 */ /* 0x0005e20000100800 */
[----:B------:R-:W-:Y:S01]  /*a550*/  UISETP.GE.AND UP0, UPT, UR43, UR4, UPT ;  /* 0x000000042b00728c */ /* 0x000fe2000bf06270 */
[----:B------:R-:W-:Y:S02]  /*a560*/  IMAD.MOV.U32 R19, RZ, RZ, 0x1 ;  /* 0x00000001ff137424 */ /* 0x000fe400078e00ff */
[----:B------:R-:W-:-:S03]  /*a570*/  IMAD.MOV.U32 R18, RZ, RZ, RZ ;  /* 0x000000ffff127224 */ /* 0x000fc600078e00ff */
[----:B------:R-:W-:-:S13]  /*a580*/  PLOP3.LUT P0, PT, PT, PT, UP0, 0x80, 0x0 ;  /* 0x000000000000781c */ /* 0x000fda0003f0f008 */
[----:B--2---:R-:W-:Y:S05]  /*a590*/  @P0 BRA `(.L_x_183) ;  /* 0x0000004400c40947 */ /* 0x004fea0003800000 */
[----:B------:R-:W2:Y:S01]  /*a5a0*/  S2R R13, SR_TID.X ;  /* 0x00000000000d7919 */ /* 0x000ea20000002100 */
[----:B------:R-:W3:Y:S01]  /*a5b0*/  S2UR UR5, SR_CgaCtaId ;  /* 0x00000000000579c3 */ /* 0x000ee20000008800 */
[----:B------:R-:W-:Y:S01]  /*a5c0*/  IMAD.SHL.U32 R9, R0, 0x800, RZ ;  /* 0x0000080000097824 */ /* 0x000fe200078e00ff */
[----:B------:R-:W-:Y:S01]  /*a5d0*/  UMOV UR4, 0x400 ;  /* 0x0000040000047882 */ /* 0x000fe20000000000 */
[----:B------:R-:W-:Y:S01]  /*a5e0*/  IMAD.MOV.U32 R29, RZ, RZ, 0x40 ;  /* 0x00000040ff1d7424 */ /* 0x000fe200078e00ff */
[----:B------:R-:W-:Y:S01]  /*a5f0*/  ULDC UR41, c[0x0][0xc] ;  /* 0x0000030000297ab9 */ /* 0x000fe20000000800 */
[----:B------:R-:W-:Y:S01]  /*a600*/  IMAD.MOV.U32 R19, RZ, RZ, 0x1 ;  /* 0x00000001ff137424 */ /* 0x000fe200078e00ff */
[----:B------:R-:W-:Y:S01]  /*a610*/  ULOP3.LUT UR38, UR40, 0x1, URZ, 0xfc, !UPT ;  /* 0x0000000128267892 */ /* 0x000fe2000f8efc3f */
[----:B------:R-:W-:Y:S01]  /*a620*/  IMAD.MOV.U32 R18, RZ, RZ, RZ ;  /* 0x000000ffff127224 */ /* 0x000fe200078e00ff */
[----:B------:R-:W-:Y:S01]  /*a630*/  ULOP3.LUT UR42, UR40, 0x2, URZ, 0xfc, !UPT ;  /* 0x00000002282a7892 */ /* 0x000fe2000f8efc3f */
[----:B------:R-:W-:Y:S01]  /*a640*/  ULDC.64 UR50, c[0x0][0x198] ;  /* 0x0000660000327ab9 */ /* 0x000fe20000000a00 */
[----:B---3--:R-:W-:-:S06]  /*a650*/  ULEA UR4, UR5, UR4, 0x18 ;  /* 0x0000000405047291 */ /* 0x008fcc000f8ec03f */
[----:B------:R-:W-:Y:S01]  /*a660*/  IMAD.U32 R17, RZ, RZ, UR4 ;  /* 0x00000004ff117e24 */ /* 0x000fe2000f8e00ff */
[--C-:B--2---:R-:W-:Y:S01]  /*a670*/  SHF.R.U32.HI R4, RZ, 0x1, R13.reuse ;  /* 0x00000001ff047819 */ /* 0x104fe2000001160d */
[C---:B-1----:R-:W-:Y:S01]  /*a680*/  IMAD.SHL.U32 R2, R13.reuse, 0x20, RZ ;  /* 0x000000200d027824 */ /* 0x042fe200078e00ff */
[C---:B------:R-:W-:Y:S01]  /*a690*/  LOP3.LUT R12, R13.reuse, 0x7f, RZ, 0xc0, !PT ;  /* 0x0000007f0d0c7812 */ /* 0x040fe200078ec0ff */
[C---:B------:R-:W-:Y:S01]  /*a6a0*/  IMAD.SHL.U32 R10, R13.reuse, 0x4, RZ ;  /* 0x000000040d0a7824 */ /* 0x040fe200078e00ff */
[----:B------:R-:W-:Y:S01]  /*a6b0*/  LOP3.LUT R0, R4, 0x20, RZ, 0xc0, !PT ;  /* 0x0000002004007812 */ /* 0x000fe200078ec0ff */
[----:B------:R-:W-:Y:S01]  /*a6c0*/  IMAD.SHL.U32 R11, R13, 0x2, RZ ;  /* 0x000000020d0b7824 */ /* 0x000fe200078e00ff */
[----:B0-----:R-:W-:Y:S01]  /*a6d0*/  LOP3.LUT R3, R2, 0x80, RZ, 0xc0, !PT ;  /* 0x0000008002037812 */ /* 0x001fe200078ec0ff */
[----:B------:R-:W-:Y:S01]  /*a6e0*/  IMAD.SHL.U32 R5, R12, 0x10, RZ ;  /* 0x000000100c057824 */ /* 0x000fe200078e00ff */
[----:B------:R-:W-:Y:S02]  /*a6f0*/  LOP3.LUT R2, R2, 0x360, RZ, 0xc0, !PT ;  /* 0x0000036002027812 */ /* 0x000fe400078ec0ff */
[----:B------:R-:W-:Y:S01]  /*a700*/  LOP3.LUT R3, R3, 0x10, R4, 0xf8, !PT ;  /* 0x0000001003037812 */ /* 0x000fe200078ef804 */
[C---:B------:R-:W-:Y:S01]  /*a710*/  IMAD.SHL.U32 R4, R13.reuse, 0x80, RZ ;  /* 0x000000800d047824 */ /* 0x040fe200078e00ff */
[----:B------:R-:W-:Y:S01]  /*a720*/  LOP3.LUT R7, R0, 0x10, R13, 0xf8, !PT ;  /* 0x0000001000077812 */ /* 0x000fe200078ef80d */
[----:B------:R-:W-:Y:S01]  /*a730*/  IMAD.SHL.U32 R0, R13, 0x10, RZ ;  /* 0x000000100d007824 */ /* 0x000fe200078e00ff */
[----:B------:R-:W-:-:S02]  /*a740*/  LOP3.LUT R2, R2, 0x400, R5, 0xf8, !PT ;  /* 0x0000040002027812 */ /* 0x000fc400078ef805 */
[----:B------:R-:W-:Y:S02]  /*a750*/  LOP3.LUT R3, R3, 0x10, R10, 0x78, !PT ;  /* 0x0000001003037812 */ /* 0x000fe400078e780a */
[C---:B------:R-:W-:Y:S02]  /*a760*/  LOP3.LUT R8, R0.reuse, 0x60, RZ, 0xc0, !PT ;  /* 0x0000006000087812 */ /* 0x040fe400078ec0ff */
[----:B------:R-:W-:Y:S02]  /*a770*/  LOP3.LUT R6, R0, 0x90, RZ, 0xc0, !PT ;  /* 0x0000009000067812 */ /* 0x000fe400078ec0ff */
[----:B------:R-:W-:Y:S02]  /*a780*/  LOP3.LUT R2, R2, R3, RZ, 0xfc, !PT ;  /* 0x0000000302027212 */ /* 0x000fe400078efcff */
[----:B------:R-:W-:Y:S02]  /*a790*/  LOP3.LUT R5, R8, 0x700, R5, 0xf8, !PT ;  /* 0x0000070008057812 */ /* 0x000fe400078ef805 */
[----:B------:R-:W-:Y:S01]  /*a7a0*/  LOP3.LUT R6, R6, 0x10, R11, 0x78, !PT ;  /* 0x0000001006067812 */ /* 0x000fe200078e780b */
[----:B------:R0:W-:Y:S01]  /*a7b0*/  STL [R1+0x4], R2 ;  /* 0x0000040201007387 */ /* 0x0001e20000100800 */
[----:B------:R-:W-:-:S02]  /*a7c0*/  SHF.R.U32.HI R3, RZ, 0x1, R12 ;  /* 0x00000001ff037819 */ /* 0x000fc4000001160c */
[----:B------:R-:W-:Y:S01]  /*a7d0*/  LOP3.LUT R6, R5, R6, RZ, 0xfc, !PT ;  /* 0x0000000605067212 */ /* 0x000fe200078efcff */
[----:B------:R1:W-:Y:S01]  /*a7e0*/  STL [R1+0x10], RZ ;  /* 0x000010ff01007387 */ /* 0x0003e20000100800 */
[----:B------:R-:W-:Y:S02]  /*a7f0*/  LOP3.LUT R7, R7, 0x380, R4, 0xf8, !PT ;  /* 0x0000038007077812 */ /* 0x000fe400078ef804 */
[----:B------:R-:W-:Y:S02]  /*a800*/  LOP3.LUT R4, R4, 0x400, RZ, 0xc0, !PT ;  /* 0x0000040004047812 */ /* 0x000fe400078ec0ff */
[----:B------:R-:W-:Y:S01]  /*a810*/  LOP3.LUT R7, R7, 0x70, R0, 0x78, !PT ;  /* 0x0000007007077812 */ /* 0x000fe200078e7800 */
[----:B0-----:R-:W-:Y:S01]  /*a820*/  IMAD.SHL.U32 R2, R13, 0x40, RZ ;  /* 0x000000400d027824 */ /* 0x001fe200078e00ff */
[----:B------:R-:W-:Y:S02]  /*a830*/  LOP3.LUT R0, R0, 0x10, RZ, 0xc0, !PT ;  /* 0x0000001000007812 */ /* 0x000fe400078ec0ff */
[----:B------:R-:W-:-:S02]  /*a840*/  LOP3.LUT R4, R4, 0x800, R9, 0xf8, !PT ;  /* 0x0000080004047812 */ /* 0x000fc400078ef809 */
[----:B------:R-:W-:Y:S01]  /*a850*/  LOP3.LUT R2, R3, 0x40, R2, 0xf8, !PT ;  /* 0x0000004003027812 */ /* 0x000fe200078ef802 */
[----:B------:R-:W-:Y:S01]  /*a860*/  IMAD.IADD R3, R17, 0x1, R6 ;  /* 0x0000000111037824 */ /* 0x000fe200078e0206 */
[----:B------:R-:W-:Y:S02]  /*a870*/  LOP3.LUT P0, RZ, R13, 0x4, RZ, 0xc0, !PT ;  /* 0x000000040dff7812 */ /* 0x000fe4000780c0ff */
[----:B------:R-:W-:Y:S02]  /*a880*/  LOP3.LUT R2, R0, 0x20, RZ, 0xfc, !PT ;  /* 0x0000002000027812 */ /* 0x000fe400078efcff */
[----:B------:R1:W-:Y:S01]  /*a890*/  STL [R1+0x8], R3 ;  /* 0x0000080301007387 */ /* 0x0003e20000100800 */
[----:B------:R-:W-:Y:S02]  /*a8a0*/  LOP3.LUT R28, R4, R7, RZ, 0xfc, !PT ;  /* 0x00000007041c7212 */ /* 0x000fe400078efcff */
[----:B------:R-:W-:Y:S02]  /*a8b0*/  SEL R29, R29, 0xffffffc0, !P0 ;  /* 0xffffffc01d1d7807 */ /* 0x000fe40004000000 */
[----:B------:R-:W-:-:S07]  /*a8c0*/  LOP3.LUT R0, R0, 0x40, RZ, 0xfc, !PT ;  /* 0x0000004000007812 */ /* 0x000fce00078efcff */
.L_x_255:
[----:B------:R-:W-:Y:S01]  /*a8d0*/  ULDC.64 UR4, c[0x0][0xc88] ;  /* 0x0003220000047ab9 */ /* 0x000fe20000000a00 */
[----:B------:R-:W-:Y:S01]  /*a8e0*/  ULDC.64 UR6, c[0x0][0xa18] ;  /* 0x0002860000067ab9 */ /* 0x000fe20000000a00 */
[----:B------:R-:W-:Y:S01]  /*a8f0*/  UIMAD.WIDE UR4, UR43, 0x4, UR4 ;  /* 0x000000042b0478a5 */ /* 0x000fe2000f8e0204 */
[----:B0-----:R-:W0:Y:S05]  /*a900*/  LDC.64 R6, c[0x0][0x418] ;  /* 0x00010600ff067b82 */ /* 0x001e2a0000000a00 */
[----:B------:R-:W-:Y:S02]  /*a910*/  IMAD.U32 R2, RZ, RZ, UR4 ;  /* 0x00000004ff027e24 */ /* 0x000fe4000f8e00ff */
[----:B-1----:R-:W-:Y:S01]  /*a920*/  IMAD.U32 R3, RZ, RZ, UR5 ;  /* 0x00000005ff037e24 */ /* 0x002fe2000f8e00ff */
[----:B------:R-:W-:Y:S01]  /*a930*/  UISETP.NE.U32.AND UP0, UPT, UR6, URZ, UPT ;  /* 0x0000003f0600728c */ /* 0x000fe2000bf05070 */
[----:B------:R-:W-:Y:S01]  /*a940*/  ULDC UR8, c[0x0][0x288] ;  /* 0x0000a20000087ab9 */ /* 0x000fe20000000800 */
[----:B------:R-:W-:-:S02]  /*a950*/  ULDC.64 UR4, c[0x0][0xa28] ;  /* 0x00028a0000047ab9 */ /* 0x000fc40000000a00 */
[----:B------:R-:W2:Y:S01]  /*a960*/  LDG.E R2, desc[UR52][R2.64] ;  /* 0x0000003402027981 */ /* 0x000ea2000c1e1900 */
[----:B------:R-:W-:Y:S01]  /*a970*/  UISETP.NE.AND.EX UP0, UPT, UR7, URZ, UPT, UP0 ;  /* 0x0000003f0700728c */ /* 0x000fe2000bf05300 */
[----:B------:R-:W-:Y:S01]  /*a980*/  IMAD.U32 R0, RZ, RZ, UR8 ;  /* 0x00000008ff007e24 */ /* 0x000fe2000f8e00ff */
[----:B------:R-:W-:Y:S01]  /*a990*/  UISETP.NE.U32.AND UP1, UPT, UR4, URZ, UPT ;  /* 0x0000003f0400728c */ /* 0x000fe2000bf25070 */
[----:B------:R-:W-:-:S03]  /*a9a0*/  ULDC.64 UR8, c[0x0][0xa08] ;  /* 0x0002820000087ab9 */ /* 0x000fc60000000a00 */
[----:B------:R-:W-:Y:S01]  /*a9b0*/  PLOP3.LUT P3, PT, PT, PT, UP0, 0x80, 0x0 ;  /* 0x000000000000781c */ /* 0x000fe20003f6f008 */
[----:B------:R-:W-:-:S06]  /*a9c0*/  UISETP.NE.AND.EX UP1, UPT, UR5, URZ, UPT, UP1 ;  /* 0x0000003f0500728c */ /* 0x000fcc000bf25310 */
[----:B------:R-:W-:Y:S02]  /*a9d0*/  PLOP3.LUT P4, PT, PT, PT, UP1, 0x80, 0x0 ;  /* 0x000000000000781c */ /* 0x000fe40003f8f018 */
[----:B--2---:R-:W-:-:S13]  /*a9e0*/  R2UR UR47, R2 ;  /* 0x00000000022f72ca */ /* 0x004fda00000e0000 */
[----:B------:R-:W-:Y:S02]  /*a9f0*/  USHF.R.S32.HI UR46, URZ, 0x1f, UR47 ;  /* 0x0000001f3f2e7899 */ /* 0x000fe4000801142f */
[----:B------:R-:W-:Y:S02]  /*aa00*/  USHF.L.U32 UR44, UR47, 0x2, URZ ;  /* 0x000000022f2c7899 */ /* 0x000fe4000800063f */
[----:B------:R-:W-:Y:S02]  /*aa10*/  USHF.L.U64.HI UR45, UR47, 0x2, UR46 ;  /* 0x000000022f2d7899 */ /* 0x000fe4000801022e */
[----:B------:R-:W-:Y:S02]  /*aa20*/  @UP0 UIADD3 UR6, UP3, UR44, UR6, URZ ;  /* 0x000000062c060290 */ /* 0x000fe4000ff7e03f */
[----:B------:R-:W-:Y:S02]  /*aa30*/  @UP1 ULEA UR4, UP2, UR47, UR4, 0x2 ;  /* 0x000000042f041291 */ /* 0x000fe4000f84103f */
[----:B------:R-:W-:-:S02]  /*aa40*/  @UP0 UIADD3.X UR7, UR45, UR7, URZ, UP3, !UPT ;  /* 0x000000072d070290 */ /* 0x000fc40009ffe43f */
[----:B------:R-:W-:Y:S01]  /*aa50*/  IMAD.U32 R2, RZ, RZ, UR6 ;  /* 0x00000006ff027e24 */ /* 0x000fe2000f8e00ff */
[----:B------:R-:W-:-:S03]  /*aa60*/  @UP1 ULEA.HI.X UR5, UR47, UR5, UR46, 0x2, UP2 ;  /* 0x000000052f051291 */ /* 0x000fc600090f142e */
[----:B------:R-:W-:Y:S01]  /*aa70*/  IMAD.U32 R3, RZ, RZ, UR7 ;  /* 0x00000007ff037e24 */ /* 0x000fe2000f8e00ff */
[----:B------:R-:W-:-:S04]  /*aa80*/  ULDC.64 UR6, c[0x0][0xa00] ;  /* 0x0002800000067ab9 */ /* 0x000fc80000000a00 */
[----:B------:R1:W2:Y:S01]  /*aa90*/  @P3 LDG.E R0, desc[UR52][R2.64] ;  /* 0x0000003402003981 */ /* 0x0002a2000c1e1900 */
[----:B------:R-:W-:Y:S02]  /*aaa0*/  ISETP.NE.U32.AND P2, PT, RZ, UR8, PT ;  /* 0x00000008ff007c0c */ /* 0x000fe4000bf45070 */
[----:B------:R-:W-:Y:S02]  /*aab0*/  ISETP.NE.U32.AND P0, PT, RZ, UR6, PT ;  /* 0x00000006ff007c0c */ /* 0x000fe4000bf05070 */
[----:B0-----:R-:W-:Y:S01]  /*aac0*/  ISETP.NE.U32.AND P1, PT, R6, RZ, PT ;  /* 0x000000ff0600720c */ /* 0x001fe20003f25070 */
[----:B-1----:R-:W-:Y:S01]  /*aad0*/  IMAD.U32 R2, RZ, RZ, UR4 ;  /* 0x00000004ff027e24 */ /* 0x002fe2000f8e00ff */
[----:B------:R-:W-:Y:S01]  /*aae0*/  UIADD3 UR4, UP0, UR44, UR6, URZ ;  /* 0x000000062c047290 */ /* 0x000fe2000ff1e03f */
[----:B------:R-:W-:Y:S01]  /*aaf0*/  IMAD.U32 R3, RZ, RZ, UR5 ;  /* 0x00000005ff037e24 */ /* 0x000fe2000f8e00ff */
[----:B------:R-:W-:Y:S01]  /*ab00*/  UIADD3 UR6, UP1, UR44, UR8, URZ ;  /* 0x000000082c067290 */ /* 0x000fe2000ff3e03f */
[----:B------:R-:W-:Y:S01]  /*ab10*/  ISETP.NE.AND.EX P2, PT, RZ, UR9, PT, P2 ;  /* 0x00000009ff007c0c */ /* 0x000fe2000bf45320 */
[----:B------:R-:W-:-:S02]  /*ab20*/  UIADD3.X UR5, UR45, UR7, URZ, UP0, !UPT ;  /* 0x000000072d057290 */ /* 0x000fc400087fe43f */
[----:B------:R-:W-:Y:S01]  /*ab30*/  ISETP.NE.AND.EX P0, PT, RZ, UR7, PT, P0 ;  /* 0x00000007ff007c0c */ /* 0x000fe2000bf05300 */
[----:B------:R0:W3:Y:S01]  /*ab40*/  @P4 LDG.E R6, desc[UR52][R2.64] ;  /* 0x0000003402064981 */ /* 0x0000e2000c1e1900 */
[----:B------:R-:W-:Y:S01]  /*ab50*/  UIADD3.X UR7, UR45, UR9, URZ, UP1, !UPT ;  /* 0x000000092d077290 */ /* 0x000fe20008ffe43f */
[----:B------:R-:W-:-:S05]  /*ab60*/  IMAD.U32 R4, RZ, RZ, UR6 ;  /* 0x00000006ff047e24 */ /* 0x000fca000f8e00ff */
[----:B------:R-:W-:Y:S02]  /*ab70*/  IMAD.U32 R5, RZ, RZ, UR7 ;  /* 0x00000007ff057e24 */ /* 0x000fe4000f8e00ff */
[----:B0-----:R-:W-:Y:S02]  /*ab80*/  IMAD.U32 R2, RZ, RZ, UR4 ;  /* 0x00000004ff027e24 */ /* 0x001fe4000f8e00ff */
[----:B------:R-:W-:Y:S01]  /*ab90*/  IMAD.U32 R3, RZ, RZ, UR5 ;  /* 0x00000005ff037e24 */ /* 0x000fe2000f8e00ff */
[----:B------:R-:W4:Y:S04]  /*aba0*/  @P2 LDG.E R8, desc[UR52][R4.64] ;  /* 0x0000003404082981 */ /* 0x000f28000c1e1900 */
[----:B--2---:R0:W-:Y:S04]  /*abb0*/  STL [R1+0xc], R0 ;  /* 0x00000c0001007387 */ /* 0x0041e80000100800 */
[----:B0-----:R-:W2:Y:S01]  /*abc0*/  @P0 LDG.E R0, desc[UR52][R2.64] ;  /* 0x0000003402000981 */ /* 0x001ea2000c1e1900 */
[----:B------:R-:W-:Y:S01]  /*abd0*/  UMOV UR4, URZ ;  /* 0x0000003f00047c82 */ /* 0x000fe20008000000 */
[----:B------:R-:W-:-:S02]  /*abe0*/  ISETP.NE.AND.EX P1, PT, R7, RZ, PT, P1 ;  /* 0x000000ff0700720c */ /* 0x000fc40003f25310 */
[----:B------:R-:W0:Y:S01]  /*abf0*/  LDC R7, c[0x0][0x2f0] ;  /* 0x0000bc00ff077b82 */ /* 0x000e220000000800 */
[----:B---3--:R-:W-:-:S07]  /*ac00*/  @P4 R2UR UR4, R6 ;  /* 0x00000000060442ca */ /* 0x008fce00000e0000 */
[----:B------:R-:W1:Y:S01]  /*ac10*/  LDC R6, c[0x0][0x424] ;  /* 0x00010900ff067b82 */ /* 0x000e620000000800 */
[----:B------:R-:W-:Y:S01]  /*ac20*/  UMOV UR39, URZ ;  /* 0x0000003f00277c82 */ /* 0x000fe20008000000 */
[----:B------:R-:W-:Y:S01]  /*ac30*/  UMOV UR48, URZ ;  /* 0x0000003f00307c82 */ /* 0x000fe20008000000 */
[----:B----4-:R-:W-:Y:S02]  /*ac40*/  @P2 R2UR UR39, R8 ;  /* 0x00000000082722ca */ /* 0x010fe400000e0000 */
[C---:B------:R-:W-:Y:S02]  /*ac50*/  LOP3.LUT R8, R26.reuse, 0xff000000, RZ, 0xc0, !PT ;  /* 0xff0000001a087812 */ /* 0x040fe400078ec0ff */
[----:B------:R-:W-:Y:S02]  /*ac60*/  R2UR UR36, R26 ;  /* 0x000000001a2472ca */ /* 0x000fe400000e0000 */
[----:B------:R-:W-:Y:S02]  /*ac70*/  SHF.R.U32.HI R9, RZ, 0x8, R8 ;  /* 0x00000008ff097819 */ /* 0x000fe40000011608 */
[----:B--2---:R-:W-:-:S02]  /*ac80*/  @P0 R2UR UR48, R0 ;  /* 0x00000000003002ca */ /* 0x004fc400000e0000 */
[----:B------:R-:W-:-:S04]  /*ac90*/  LOP3.LUT R0, R26, 0xff0000, RZ, 0xc0, !PT ;  /* 0x00ff00001a007812 */ /* 0x000fc800078ec0ff */
[----:B------:R-:W-:Y:S01]  /*aca0*/  LEA.HI R0, R0, R9, RZ, 0x10 ;  /* 0x0000000900007211 */ /* 0x000fe200078f80ff */
[----:B01----:R-:W-:Y:S08]  /*acb0*/  @P3 BRA `(.L_x_184) ;  /* 0x0000000000143947 */ /* 0x003ff00003800000 */
[----:B------:R-:W-:Y:S05]  /*acc0*/  @!P0 BRA `(.L_x_184) ;  /* 0x0000000000108947 */ /* 0x000fea0003800000 */
[----:B------:R-:W2:Y:S04]  /*acd0*/  LDG.E R9, desc[UR52][R2.64] ;  /* 0x0000003402097981 */ /* 0x000ea8000c1e1900 */
[----:B------:R-:W2:Y:S02]  /*ace0*/  LDG.E R8, desc[UR52][R2.64+0x4] ;  /* 0x0000043402087981 */ /* 0x000ea4000c1e1900 */
[----:B--2---:R-:W-:-:S05]  /*acf0*/  IMAD.IADD R2, R8, 0x1, -R9 ;  /* 0x0000000108027824 */ /* 0x004fca00078e0a09 */
[----:B------:R0:W-:Y:S02]  /*ad00*/  STL [R1+0xc], R2 ;  /* 0x00000c0201007387 */ /* 0x0001e40000100800 */
.L_x_184:
[----:B------:R-:W-:Y:S01]  /*ad10*/  ULDC.64 UR6, c[0x0][0xa20] ;  /* 0x0002880000067ab9 */ /* 0x000fe20000000a00 */
[----:B------:R-:W-:Y:S01]  /*ad20*/  SEL R6, R6, 0x1, P1 ;  /* 0x0000000106067807 */ /* 0x000fe20000800000 */
[----:B------:R-:W-:Y:S01]  /*ad30*/  ULOP3.LUT UR36, UR36, 0xffff, URZ, 0xc0, !UPT ;  /* 0x0000ffff24247892 */ /* 0x000fe2000f8ec03f */
[----:B------:R-:W-:Y:S01]  /*ad40*/  ISETP.NE.U32.AND P0, PT, RZ, UR6, PT ;  /* 0x00000006ff007c0c */ /* 0x000fe2000bf05070 */
[----:B------:R-:W-:Y:S01]  /*ad50*/  UIADD3 UR39, UR39, UR4, URZ ;  /* 0x0000000427277290 */ /* 0x000fe2000fffe03f */
[----:B------:R-:W-:Y:S02]  /*ad60*/  IMAD.U32 R22, RZ, RZ, UR47 ;  /* 0x0000002fff167e24 */ /* 0x000fe4000f8e00ff */
[----:B------:R-:W-:Y:S01]  /*ad70*/  ISETP.NE.AND.EX P0, PT, RZ, UR7, PT, P0 ;  /* 0x00000007ff007c0c */ /* 0x000fe2000bf05300 */
[----:B0-----:R-:W-:-:S12]  /*ad80*/  IMAD R2, R6, R7, RZ ;  /* 0x0000000706027224 */ /* 0x001fd800078e02ff */
[----:B------:R-:W-:Y:S05]  /*ad90*/  @!P0 BRA `(.L_x_185) ;  /* 0x0000000000188947 */ /* 0x000fea0003800000 */
[----:B------:R-:W-:-:S04]  /*ada0*/  UIADD3 UR5, UP0, UR44, UR6, URZ ;  /* 0x000000062c057290 */ /* 0x000fc8000ff1e03f */
[----:B------:R-:W-:Y:S02]  /*adb0*/  UIADD3.X UR6, UR45, UR7, URZ, UP0, !UPT ;  /* 0x000000072d067290 */ /* 0x000fe400087fe43f */
[----:B------:R-:W-:-:S04]  /*adc0*/  IMAD.U32 R2, RZ, RZ, UR5 ;  /* 0x00000005ff027e24 */ /* 0x000fc8000f8e00ff */
[----:B------:R-:W-:-:S05]  /*add0*/  IMAD.U32 R3, RZ, RZ, UR6 ;  /* 0x00000006ff037e24 */ /* 0x000fca000f8e00ff */
[----:B------:R0:W5:Y:S01]  /*ade0*/  LDG.E R2, desc[UR52][R2.64] ;  /* 0x0000003402027981 */ /* 0x000162000c1e1900 */
[----:B------:R-:W-:Y:S05]  /*adf0*/  BRA `(.L_x_186) ;  /* 0x0000000000107947 */ /* 0x000fea0003800000 */
.L_x_185:
[----:B------:R-:W-:Y:S05]  /*ae00*/  @!P2 BRA `(.L_x_186) ;  /* 0x00000000000ca947 */ /* 0x000fea0003800000 */
[----:B------:R-:W2:Y:S04]  /*ae10*/  LDG.E R3, desc[UR52][R4.64] ;  /* 0x0000003404037981 */ /* 0x000ea8000c1e1900 */
[----:B------:R-:W2:Y:S02]  /*ae20*/  LDG.E R2, desc[UR52][R4.64+0x4] ;  /* 0x0000043404027981 */ /* 0x000ea4000c1e1900 */
[----:B--2---:R-:W-:-:S07]  /*ae30*/  IMAD.IADD R2, R2, 0x1, -R3 ;  /* 0x0000000102027824 */ /* 0x004fce00078e0a03 */
.L_x_186:
[----:B-----5:R-:W-:Y:S01]  /*ae40*/  VIADD R2, R2, -UR4 ;  /* 0x8000000402027c36 */ /* 0x020fe20008000000 */
[----:B------:R-:W-:-:S03]  /*ae50*/  LOP3.LUT R23, R0, 0xff, RZ, 0xc0, !PT ;  /* 0x000000ff00177812 */ /* 0x000fc600078ec0ff */
[C---:B0-----:R-:W-:Y:S01]  /*ae60*/  VIADD R3, R2.reuse, 0x7f ;  /* 0x0000007f02037836 */ /* 0x041fe20000000000 */
[----:B------:R-:W-:-:S04]  /*ae70*/  ISETP.GE.AND P0, PT, R2, 0x1, PT ;  /* 0x000000010200780c */ /* 0x000fc80003f06270 */
[----:B------:R-:W-:-:S04]  /*ae80*/  SHF.R.S32.HI R2, RZ, 0x1f, R3 ;  /* 0x0000001fff027819 */ /* 0x000fc80000011403 */
[----:B------:R-:W-:-:S04]  /*ae90*/  LEA.HI R2, R2, R3, RZ, 0x7 ;  /* 0x0000000302027211 */ /* 0x000fc800078f38ff */
[----:B------:R-:W-:Y:S01]  /*aea0*/  SHF.R.S32.HI R4, RZ, 0x7, R2 ;  /* 0x00000007ff047819 */ /* 0x000fe20000011402 */
[----:B------:R-:W-:Y:S01]  /*aeb0*/  IMAD.MOV.U32 R2, RZ, RZ, RZ ;  /* 0x000000ffff027224 */ /* 0x000fe200078e00ff */
[----:B------:R-:W-:Y:S06]  /*aec0*/  @!P0 BRA `(.L_x_187) ;  /* 0x0000000000708947 */ /* 0x000fec0003800000 */
[----:B------:R-:W-:-:S04]  /*aed0*/  SHF.R.U32.HI R5, RZ, 0x10, R0 ;  /* 0x00000010ff057819 */ /* 0x000fc80000011600 */
[----:B------:R-:W-:-:S13]  /*aee0*/  ISETP.NE.AND P0, PT, R5, RZ, PT ;  /* 0x000000ff0500720c */ /* 0x000fda0003f05270 */
[----:B------:R-:W0:Y:S02]  /*aef0*/  @!P0 LDC R5, c[0x0][0x9f0] ;  /* 0x00027c00ff058b82 */ /* 0x000e240000000800 */
[-C--:B0-----:R-:W-:Y:S02]  /*af00*/  IABS R0, R5.reuse ;  /* 0x0000000500007213 */ /* 0x081fe40000000000 */
[----:B------:R-:W-:Y:S02]  /*af10*/  IADD3 R6, R5, -0x1, R4 ;  /* 0xffffffff05067810 */ /* 0x000fe40007ffe004 */
[----:B------:R-:W0:Y:S02]  /*af20*/  I2F.RP R7, R0 ;  /* 0x0000000000077306 */ /* 0x000e240000209400 */
[----:B------:R-:W-:-:S04]  /*af30*/  LOP3.LUT R2, R6, R5, RZ, 0x3c, !PT ;  /* 0x0000000506027212 */ /* 0x000fc800078e3cff */
[----:B------:R-:W-:Y:S01]  /*af40*/  ISETP.GE.AND P2, PT, R2, RZ, PT ;  /* 0x000000ff0200720c */ /* 0x000fe20003f46270 */
[----:B------:R-:W-:Y:S01]  /*af50*/  IMAD.MOV.U32 R2, RZ, RZ, RZ ;  /* 0x000000ffff027224 */ /* 0x000fe200078e00ff */
[----:B0-----:R-:W0:Y:S02]  /*af60*/  MUFU.RCP R7, R7 ;  /* 0x0000000700077308 */ /* 0x001e240000001000 */
[----:B0-----:R-:W-:-:S06]  /*af70*/  VIADD R3, R7, 0xffffffe ;  /* 0x0ffffffe07037836 */ /* 0x001fcc0000000000 */
[----:B------:R-:W0:Y:S02]  /*af80*/  F2I.FTZ.U32.TRUNC.NTZ R3, R3 ;  /* 0x0000000300037305 */ /* 0x000e24000021f000 */
[----:B0-----:R-:W-:-:S04]  /*af90*/  IMAD.MOV R9, RZ, RZ, -R3 ;  /* 0x000000ffff097224 */ /* 0x001fc800078e0a03 */
[----:B------:R-:W-:-:S04]  /*afa0*/  IMAD R9, R9, R0, RZ ;  /* 0x0000000009097224 */ /* 0x000fc800078e02ff */
[----:B------:R-:W-:Y:S01]  /*afb0*/  IMAD.HI.U32 R2, R3, R9, R2 ;  /* 0x0000000903027227 */ /* 0x000fe200078e0002 */
[----:B------:R-:W-:Y:S02]  /*afc0*/  IABS R3, R6 ;  /* 0x0000000600037213 */ /* 0x000fe40000000000 */
[----:B------:R-:W-:-:S03]  /*afd0*/  IABS R6, R5 ;  /* 0x0000000500067213 */ /* 0x000fc60000000000 */
[----:B------:R-:W-:-:S04]  /*afe0*/  IMAD.HI.U32 R2, R2, R3, RZ ;  /* 0x0000000302027227 */ /* 0x000fc800078e00ff */
[----:B------:R-:W-:-:S04]  /*aff0*/  IMAD.MOV R6, RZ, RZ, -R6 ;  /* 0x000000ffff067224 */ /* 0x000fc800078e0a06 */
[----:B------:R-:W-:-:S05]  /*b000*/  IMAD R3, R2, R6, R3 ;  /* 0x0000000602037224 */ /* 0x000fca00078e0203 */
[----:B------:R-:W-:-:S13]  /*b010*/  ISETP.GT.U32.AND P1, PT, R0, R3, PT ;  /* 0x000000030000720c */ /* 0x000fda0003f24070 */
[----:B------:R-:W-:Y:S02]  /*b020*/  @!P1 IMAD.IADD R3, R3, 0x1, -R0 ;  /* 0x0000000103039824 */ /* 0x000fe400078e0a00 */
[----:B------:R-:W-:Y:S01]  /*b030*/  @!P1 VIADD R2, R2, 0x1 ;  /* 0x0000000102029836 */ /* 0x000fe20000000000 */
[----:B------:R-:W-:Y:S02]  /*b040*/  ISETP.NE.AND P1, PT, R5, RZ, PT ;  /* 0x000000ff0500720c */ /* 0x000fe40003f25270 */
[----:B------:R-:W-:-:S13]  /*b050*/  ISETP.GE.U32.AND P0, PT, R3, R0, PT ;  /* 0x000000000300720c */ /* 0x000fda0003f06070 */
[----:B------:R-:W-:-:S04]  /*b060*/  @P0 VIADD R2, R2, 0x1 ;  /* 0x0000000102020836 */ /* 0x000fc80000000000 */
[----:B------:R-:W-:Y:S01]  /*b070*/  @!P2 IMAD.MOV R2, RZ, RZ, -R2 ;  /* 0x000000ffff02a224 */ /* 0x000fe200078e0a02 */
[----:B------:R-:W-:-:S07]  /*b080*/  @!P1 LOP3.LUT R2, RZ, R5, RZ, 0x33, !PT ;  /* 0x00000005ff029212 */ /* 0x000fce00078e33ff */
.L_x_187:
[-C--:B------:R-:W-:Y:S01]  /*b090*/  IMAD R23, R23, R2.reuse, RZ ;  /* 0x0000000217177224 */ /* 0x080fe200078e02ff */
[----:B------:R-:W-:Y:S04]  /*b0a0*/  BSSY B7, `(.L_x_188) ;  /* 0x0000305000077945 */ /* 0x000fe80003800000 */
[----:B------:R-:W-:-:S04]  /*b0b0*/  VIADDMNMX R27, R23, R2, R4, PT ;  /* 0x00000002171b7246 */ /* 0x000fc80003800104 */
[----:B------:R-:W-:-:S13]  /*b0c0*/  ISETP.GT.AND P0, PT, R27, R23, PT ;  /* 0x000000171b00720c */ /* 0x000fda0003f04270 */
[----:B------:R-:W-:Y:S05]  /*b0d0*/  @P0 BRA `(.L_x_189) ;  /* 0x0000000000440947 */ /* 0x000fea0003800000 */
[----:B------:R-:W0:Y:S02]  /*b0e0*/  S2R R0, SR_TID.X ;  /* 0x0000000000007919 */ /* 0x000e240000002100 */
[----:B0-----:R-:W-:-:S04]  /*b0f0*/  LOP3.LUT R0, R0, 0x7f, RZ, 0xc0, !PT ;  /* 0x0000007f00007812 */ /* 0x001fc800078ec0ff */
[----:B------:R-:W-:-:S13]  /*b100*/  ISETP.NE.AND P0, PT, R0, RZ, PT ;  /* 0x000000ff0000720c */ /* 0x000fda0003f05270 */
[----:B------:R-:W-:Y:S05]  /*b110*/  @P0 BRA `(.L_x_190) ;  /* 0x0000002c00f40947 */ /* 0x000fea0003800000 */
[----:B------:R-:W0:Y:S01]  /*b120*/  S2R R5, SR_LANEID ;  /* 0x0000000000057919 */ /* 0x000e220000000000 */
[----:B------:R-:W-:Y:S01]  /*b130*/  VOTEU.ANY UR4, UPT, PT ;  /* 0x0000000000047886 */ /* 0x000fe200038e0100 */
[----:B------:R-:W1:Y:S01]  /*b140*/  LDC.64 R2, c[0x0][0xc60] ;  /* 0x00031800ff027b82 */ /* 0x000e620000000a00 */
[----:B------:R-:W0:Y:S02]  /*b150*/  FLO.U32 R0, UR4 ;  /* 0x0000000400007d00 */ /* 0x000e2400080e0000 */
[----:B0-----:R-:W-:-:S06]  /*b160*/  ISETP.EQ.U32.AND P0, PT, R0, R5, PT ;  /* 0x000000050000720c */ /* 0x001fcc0003f02070 */
[----:B------:R-:W1:Y:S07]  /*b170*/  POPC R5, UR4 ;  /* 0x0000000400057d09 */ /* 0x000e6e0008000000 */
[----:B-1----:R-:W2:Y:S01]  /*b180*/  @P0 ATOMG.E.ADD.STRONG.GPU PT, R3, desc[UR52][R2.64], R5 ;  /* 0x00000005020309a8 */ /* 0x002ea200081ee1f4 */
[----:B------:R-:W0:Y:S02]  /*b190*/  S2R R4, SR_LTMASK ;  /* 0x0000000000047919 */ /* 0x000e240000003900 */
[----:B0-----:R-:W-:-:S04]  /*b1a0*/  LOP3.LUT R4, R4, UR4, RZ, 0xc0, !PT ;  /* 0x0000000404047c12 */ /* 0x001fc8000f8ec0ff */
[----:B------:R-:W0:Y:S01]  /*b1b0*/  POPC R7, R4 ;  /* 0x0000000400077309 */ /* 0x000e220000000000 */
[----:B--2---:R-:W0:Y:S02]  /*b1c0*/  SHFL.IDX PT, R0, R3, R0, 0x1f ;  /* 0x00001f0003007589 */ /* 0x004e2400000e0000 */
[----:B0-----:R-:W-:Y:S01]  /*b1d0*/  IADD3 R24, R0, UR41, R7 ;  /* 0x0000002900187c10 */ /* 0x001fe2000fffe007 */
[----:B------:R-:W-:Y:S06]  /*b1e0*/  BRA `(.L_x_190) ;  /* 0x0000002c00c07947 */ /* 0x000fec0003800000 */
.L_x_189:
[----:B------:R-:W-:Y:S01]  /*b1f0*/  VIADD R0, R17, 0x13800 ;  /* 0x0001380011007836 */ /* 0x000fe20000000000 */
[----:B------:R-:W-:Y:S04]  /*b200*/  BSSY B6, `(.L_x_191) ;  /* 0x0000013000067945 */ /* 0x000fe80003800000 */
[----:B------:R-:W-:-:S13]  /*b210*/  LOP3.LUT P0, RZ, R0, 0x9f, RZ, 0xc0, !PT ;  /* 0x0000009f00ff7812 */ /* 0x000fda000780c0ff */
[----:B------:R-:W-:Y:S05]  /*b220*/  @!P0 BRA `(.L_x_192) ;  /* 0x0000000000408947 */ /* 0x000fea0003800000 */
        /* <DEDUP_REMOVED lines=16> */
.L_x_192:
[----:B------:R-:W-:Y:S05]  /*b330*/  BSYNC B6 ;  /* 0x0000000000067941 */ /* 0x000fea0003800000 */
.L_x_191:
[----:B------:R-:W2:Y:S01]  /*b340*/  LDL.LU R16, [R1] ;  /* 0x0000000001107983 */ /* 0x000ea20000300800 */
[----:B------:R-:W-:Y:S01]  /*b350*/  VIADD R0, R17, 0x9000 ;  /* 0x0000900011007836 */ /* 0x000fe20000000000 */
[----:B------:R-:W-:Y:S04]  /*b360*/  BSSY B6, `(.L_x_193) ;  /* 0x0000016000067945 */ /* 0x000fe80003800000 */
[----:B------:R-:W-:Y:S02]  /*b370*/  LOP3.LUT P0, RZ, R0, 0x9f, RZ, 0xc0, !PT ;  /* 0x0000009f00ff7812 */ /* 0x000fe4000780c0ff */
[----:B--2---:R-:W-:-:S11]  /*b380*/  LOP3.LUT R16, R16, 0xfffffffe, RZ, 0xc0, !PT ;  /* 0xfffffffe10107812 */ /* 0x004fd600078ec0ff */
[----:B------:R-:W-:-:S05]  /*b390*/  @P0 LOP3.LUT R16, R16, 0x1, RZ, 0xfc, !PT ;  /* 0x0000000110100812 */ /* 0x000fca00078efcff */
[----:B------:R0:W-:Y:S01]  /*b3a0*/  STL [R1], R16 ;  /* 0x0000001001007387 */ /* 0x0001e20000100800 */
[----:B------:R-:W-:Y:S05]  /*b3b0*/  @!P0 BRA `(.L_x_194) ;  /* 0x0000000000408947 */ /* 0x000fea0003800000 */
[----:B------:R-:W-:Y:S01]  /*b3c0*/  MOV R2, 0x0 ;  /* 0x0000000000027802 */ /* 0x000fe20000000f00 */
[----:B------:R-:W-:Y:S01]  /*b3d0*/  ULDC.64 UR6, c[0x4][0x98] ;  /* 0x0100260000067ab9 */ /* 0x000fe20000000a00 */
[----:B------:R-:W-:Y:S01]  /*b3e0*/  ULDC.64 UR8, c[0x4][0xa0] ;  /* 0x0100280000087ab9 */ /* 0x000fe20000000a00 */
[----:B------:R-:W-:Y:S01]  /*b3f0*/  ULDC.64 UR4, c[0x4][0x10] ;  /* 0x0100040000047ab9 */ /* 0x000fe20000000a00 */
[----:B------:R-:W-:Y:S02]  /*b400*/  IMAD.U32 R4, RZ, RZ, UR6 ;  /* 0x00000006ff047e24 */ /* 0x000fe4000f8e00ff */
[----:B------:R-:W1:Y:S01]  /*b410*/  LDC.64 R2, c[0x4][R2] ;  /* 0x0100000002027b82 */ /* 0x000e620000000a00 */
        /* <DEDUP_REMOVED lines=9> */
[----:B01----:R-:W-:Y:S05]  /*b4b0*/  CALL.ABS.NOINC R2 ;  /* 0x0000000002007343 */ /* 0x003fea0003c00000 */
.L_x_194:
[----:B------:R-:W-:Y:S05]  /*b4c0*/  BSYNC B6 ;  /* 0x0000000000067941 */ /* 0x000fea0003800000 */
.L_x_193:
        /* <DEDUP_REMOVED lines=20> */
.L_x_196:
[----:B------:R-:W-:Y:S05]  /*b610*/  BSYNC B6 ;  /* 0x0000000000067941 */ /* 0x000fea0003800000 */
.L_x_195:
[----:B------:R-:W-:Y:S01]  /*b620*/  LOP3.LUT P6, RZ, R16, 0x1, RZ, 0xc0, !PT ;  /* 0x0000000110ff7812 */ /* 0x000fe200078cc0ff */
[----:B------:R-:W-:-:S12]  /*b630*/  BSSY B6, `(.L_x_197) ;  /* 0x0000012000067945 */ /* 0x000fd80003800000 */
        /* <DEDUP_REMOVED lines=17> */
.L_x_198:
[----:B------:R-:W-:Y:S05]  /*b750*/  BSYNC B6 ;  /* 0x0000000000067941 */ /* 0x000fea0003800000 */
.L_x_197:
[----:B------:R-:W-:Y:S02]  /*b760*/  ULDC.64 UR4, c[0x0][0x9f8] ;  /* 0x00027e0000047ab9 */ /* 0x000fe40000000a00 */
[----:B------:R-:W-:-:S04]  /*b770*/  UISETP.NE.U32.AND UP0, UPT, UR4, URZ, UPT ;  /* 0x0000003f0400728c */ /* 0x000fc8000bf05070 */
[----:B------:R-:W-:-:S06]  /*b780*/  UISETP.NE.AND.EX UP0, UPT, UR5, URZ, UPT, UP0 ;  /* 0x0000003f0500728c */ /* 0x000fcc000bf05300 */
[----:B------:R-:W-:-:S05]  /*b790*/  PLOP3.LUT P0, PT, PT, PT, UP0, 0x80, 0x0 ;  /* 0x000000000000781c */ /* 0x000fca0003f0f008 */
[----:B------:R-:W-:-:S04]  /*b7a0*/  @UP0 UIADD3 UR4, UP1, UR44, UR4, URZ ;  /* 0x000000042c040290 */ /* 0x000fc8000ff3e03f */
[----:B------:R-:W-:Y:S02]  /*b7b0*/  @UP0 UIADD3.X UR5, UR45, UR5, URZ, UP1, !UPT ;  /* 0x000000052d050290 */ /* 0x000fe40008ffe43f */
[----:B------:R-:W-:-:S04]  /*b7c0*/  IMAD.U32 R2, RZ, RZ, UR4 ;  /* 0x00000004ff027e24 */ /* 0x000fc8000f8e00ff */
[----:B------:R-:W-:Y:S01]  /*b7d0*/  IMAD.U32 R3, RZ, RZ, UR5 ;  /* 0x00000005ff037e24 */ /* 0x000fe2000f8e00ff */
[----:B0-----:R-:W0:Y:S01]  /*b7e0*/  S2R R16, SR_TID.X ;  /* 0x0000000000107919 */ /* 0x001e220000002100 */
[----:B------:R-:W-:-:S03]  /*b7f0*/  ULDC.64 UR4, c[0x0][0xa08] ;  /* 0x0002820000047ab9 */ /* 0x000fc60000000a00 */
[----:B------:R1:W2:Y:S02]  /*b800*/  @P0 LDG.E R22, desc[UR52][R2.64] ;  /* 0x0000003402160981 */ /* 0x0002a4000c1e1900 */
[----:B-1----:R-:W1:Y:S01]  /*b810*/  LDC.64 R2, c[0x0][0x418] ;  /* 0x00010600ff027b82 */ /* 0x002e620000000a00 */
[----:B0-----:R-:W-:-:S04]  /*b820*/  SHF.R.U32.HI R20, RZ, 0x5, R16 ;  /* 0x00000005ff147819 */ /* 0x001fc80000011610 */
[----:B------:R-:W-:Y:S02]  /*b830*/  LOP3.LUT R20, R20, 0x3, RZ, 0xc0, !PT ;  /* 0x0000000314147812 */ /* 0x000fe400078ec0ff */
[----:B-1----:R-:W-:Y:S01]  /*b840*/  LOP3.LUT P0, RZ, R2, UR4, RZ, 0xfc, !PT ;  /* 0x0000000402ff7c12 */ /* 0x002fe2000f80fcff */
[----:B------:R-:W-:-:S03]  /*b850*/  UMOV UR4, 0xffffffff ;  /* 0xffffffff00047882 */ /* 0x000fc60000000000 */
[----:B------:R-:W-:Y:S02]  /*b860*/  LOP3.LUT P0, RZ, R3, UR5, RZ, 0xfc, P0 ;  /* 0x0000000503ff7c12 */ /* 0x000fe4000800fcff */
[----:B--2---:R-:W-:Y:S02]  /*b870*/  SHF.R.S32.HI R26, RZ, 0x1f, R22 ;  /* 0x0000001fff1a7819 */ /* 0x004fe40000011416 */
[----:B------:R-:W-:Y:S01]  /*b880*/  SEL R16, R22, RZ, !P0 ;  /* 0x000000ff16107207 */ /* 0x000fe20004000000 */
[----:B------:R-:W-:Y:S08]  /*b890*/  BRA.DIV UR4, `(.L_x_199) ;  /* 0x0000003a046c7947 */ /* 0x000ff0000b800000 */
[----:B------:R0:W1:Y:S02]  /*b8a0*/  SHFL.IDX PT, R14, R20, RZ, 0x1f ;  /* 0x00001fff140e7589 */ /* 0x00006400000e0000 */
.L_x_274:
[----:B------:R-:W2:Y:S01]  /*b8b0*/  LDL.LU R0, [R1] ;  /* 0x0000000001007983 */ /* 0x000ea20000300800 */
[----:B------:R-:W-:Y:S02]  /*b8c0*/  PLOP3.LUT P1, PT, PT, PT, PT, 0x8, 0x0 ;  /* 0x000000000000781c */ /* 0x000fe40003f2e170 */
[----:B-1----:R-:W-:Y:S02]  /*b8d0*/  ISETP.NE.AND P0, PT, R14, RZ, PT ;  /* 0x000000ff0e00720c */ /* 0x002fe40003f05270 */
[----:B--2---:R-:W-:-:S09]  /*b8e0*/  LOP3.LUT R0, R0, 0xfffffffe, RZ, 0xc0, !PT ;  /* 0xfffffffe00007812 */ /* 0x004fd200078ec0ff */
[----:B------:R-:W-:-:S05]  /*b8f0*/  @P1 LOP3.LUT R0, R0, 0x1, RZ, 0xfc, !PT ;  /* 0x0000000100001812 */ /* 0x000fca00078efcff */
[----:B------:R1:W-:Y:S01]  /*b900*/  STL [R1], R0 ;  /* 0x0000000001007387 */ /* 0x0003e20000100800 */
[----:B------:R-:W-:Y:S05]  /*b910*/  @P0 BRA `(.L_x_200) ;  /* 0x0000000400bc0947 */ /* 0x000fea0003800000 */
[----:B------:R-:W-:Y:S01]  /*b920*/  UMOV UR4, 0xffffffff ;  /* 0xffffffff00047882 */ /* 0x000fe20000000000 */
[----:B-1----:R-:W-:Y:S02]  /*b930*/  VIADD R0, R27, 0xffffffff ;  /* 0xffffffff1b007836 */ /* 0x002fe40000000000 */
[----:B------:R-:W-:Y:S05]  /*b940*/  BRA.DIV UR4, `(.L_x_201) ;  /* 0x0000003a04607947 */ /* 0x000fea000b800000 */
[----:B------:R-:W-:-:S13]  /*b950*/  ELECT P6, URZ, PT ;  /* 0x00000000003f782f */ /* 0x000fda00038c0000 */
.L_x_277:
[----:B------:R-:W-:Y:S05]  /*b960*/  @!P6 BRA `(.L_x_200) ;  /* 0x0000000400a8e947 */ /* 0x000fea0003800000 */
[----:B------:R-:W-:-:S04]  /*b970*/  ISETP.NE.U32.AND P0, PT, R2, RZ, PT ;  /* 0x000000ff0200720c */ /* 0x000fc80003f05070 */
[----:B------:R-:W-:-:S13]  /*b980*/  ISETP.NE.AND.EX P0, PT, R3, RZ, PT, P0 ;  /* 0x000000ff0300720c */ /* 0x000fda0003f05300 */
[----:B------:R-:W-:Y:S05]  /*b990*/  @!P0 BRA `(.L_x_202) ;  /* 0x0000000000448947 */ /* 0x000fea0003800000 */
[----:B------:R-:W1:Y:S01]  /*b9a0*/  LDC R6, c[0x0][0x43c] ;  /* 0x00010f00ff067b82 */ /* 0x000e620000000800 */
[----:B------:R-:W-:Y:S01]  /*b9b0*/  ULDC.64 UR4, c[0x0][0x428] ;  /* 0x00010a0000047ab9 */ /* 0x000fe20000000a00 */
[----:B-1----:R-:W-:-:S13]  /*b9c0*/  ISETP.NE.AND P0, PT, R6, 0x1, PT ;  /* 0x000000010600780c */ /* 0x002fda0003f05270 */
[----:B------:R-:W1:Y:S02]  /*b9d0*/  @P0 LDC.64 R4, c[0x0][0x440] ;  /* 0x00011000ff040b82 */ /* 0x000e640000000a00 */
[----:B-1----:R-:W-:-:S04]  /*b9e0*/  @P0 IMAD.HI.U32 R7, R0, R4, RZ ;  /* 0x0000000400070227 */ /* 0x002fc800078e00ff */
[----:B------:R-:W-:Y:S01]  /*b9f0*/  IMAD.MOV.U32 R4, RZ, RZ, R0 ;  /* 0x000000ffff047224 */ /* 0x000fe200078e0000 */
[----:B------:R-:W-:-:S05]  /*ba00*/  @P0 SHF.R.U32.HI R4, RZ, R5, R7 ;  /* 0x00000005ff040219 */ /* 0x000fca0000011607 */
[----:B------:R-:W-:-:S04]  /*ba10*/  IMAD.MOV R5, RZ, RZ, -R4 ;  /* 0x000000ffff057224 */ /* 0x000fc800078e0a04 */
[----:B------:R-:W-:Y:S01]  /*ba20*/  IMAD R0, R6, R5, R0 ;  /* 0x0000000506007224 */ /* 0x000fe200078e0200 */
[--C-:B------:R-:W-:Y:S01]  /*ba30*/  SHF.R.S32.HI R5, RZ, 0x1f, R4.reuse ;  /* 0x0000001fff057819 */ /* 0x100fe20000011404 */
[----:B------:R-:W-:Y:S02]  /*ba40*/  IMAD R6, R26, UR4, RZ ;  /* 0x000000041a067c24 */ /* 0x000fe4000f8e02ff */
[----:B------:R-:W-:-:S04]  /*ba50*/  IMAD.WIDE.U32 R4, R22, UR4, R4 ;  /* 0x0000000416047c25 */ /* 0x000fc8000f8e0004 */
[----:B------:R-:W-:Y:S01]  /*ba60*/  IMAD R6, R22, UR5, R6 ;  /* 0x0000000516067c24 */ /* 0x000fe2000f8e0206 */
[----:B------:R-:W-:-:S03]  /*ba70*/  LEA R2, P0, R4, R2, 0x2 ;  /* 0x0000000204027211 */ /* 0x000fc600078010ff */
[----:B------:R-:W-:-:S05]  /*ba80*/  IMAD.IADD R6, R5, 0x1, R6 ;  /* 0x0000000105067824 */ /* 0x000fca00078e0206 */
[----:B------:R-:W-:-:S05]  /*ba90*/  LEA.HI.X R3, R4, R3, R6, 0x2, P0 ;  /* 0x0000000304037211 */ /* 0x000fca00000f1406 */
[----:B------:R1:W5:Y:S02]  /*baa0*/  LDG.E R16, desc[UR52][R2.64] ;  /* 0x0000003402107981 */ /* 0x000364000c1e1900 */
.L_x_202:
[----:B-1----:R-:W1:Y:S01]  /*bab0*/  S2R R2, SR_TID.X ;  /* 0x0000000000027919 */ /* 0x002e620000002100 */
[----:B------:R-:W-:Y:S01]  /*bac0*/  IMAD R3, R18, 0x8, R17 ;  /* 0x0000000812037824 */ /* 0x000fe200078e0211 */
[----:B-1----:R-:W-:Y:S02]  /*bad0*/  LOP3.LUT R4, R2, 0x7f, RZ, 0xc0, !PT ;  /* 0x0000007f02047812 */ /* 0x002fe400078ec0ff */
[----:B------:R-:W-:Y:S02]  /*bae0*/  SHF.L.U32 R2, R19, 0x1f, RZ ;  /* 0x0000001f13027819 */ /* 0x000fe400000006ff */
[----:B------:R-:W-:Y:S02]  /*baf0*/  ISETP.NE.AND P1, PT, R4, RZ, PT ;  /* 0x000000ff0400720c */ /* 0x000fe40003f25270 */
[----:B------:R-:W1:Y:S02]  /*bb00*/  SYNCS.PHASECHK.TRANS64.TRYWAIT P0, [R3+URZ+0x19c80], R2 ;  /* 0x019c8002030075a7 */ /* 0x000e64000800017f */
[----:B-1----:R-:W-:Y:S09]  /*bb10*/  @!P0 BRA `(.L_x_203) ;  /* 0x00000038000c8947 */ /* 0x002ff20003800000 */
.L_x_278:
[----:B------:R-:W-:Y:S05]  /*bb20*/  @P1 BRA `(.L_x_204) ;  /* 0x00000000001c1947 */ /* 0x000fea0003800000 */
[----:B------:R-:W2:Y:S02]  /*bb30*/  S2R R4, SR_TID.X ;  /* 0x0000000000047919 */ /* 0x000ea40000002100 */
[----:B--2---:R-:W-:Y:S01]  /*bb40*/  LOP3.LUT R5, R4, 0x1f, RZ, 0xc0, !PT ;  /* 0x0000001f04057812 */ /* 0x004fe200078ec0ff */
[----:B------:R-:W-:-:S03]  /*bb50*/  IMAD.MOV.U32 R4, RZ, RZ, 0x3000 ;  /* 0x00003000ff047424 */ /* 0x000fc600078e00ff */
[----:B------:R-:W-:Y:S01]  /*bb60*/  ISETP.NE.AND P0, PT, R5, RZ, PT ;  /* 0x000000ff0500720c */ /* 0x000fe20003f05270 */
[----:B------:R2:W-:-:S12]  /*bb70*/  SYNCS.ARRIVE.TRANS64 RZ, [R3+URZ+0x19c70], R4 ;  /* 0x019c700403ff79a7 */ /* 0x0005d8000800003f */
[----:B--2---:R-:W-:Y:S05]  /*bb80*/  @!P0 BRA `(.L_x_204) ;  /* 0x0000000000048947 */ /* 0x004fea0003800000 */
[----:B------:R-:W-:Y:S01]  /*bb90*/  BPT.TRAP 0x1 ;  /* 0x000000040000795c */ /* 0x000fe20000300000 */
.L_x_204:
[----:B------:R-:W-:Y:S01]  /*bba0*/  IMAD R4, R18, 0x3000, R17 ;  /* 0x0000300012047824 */ /* 0x000fe200078e0211 */
[----:B------:R-:W-:Y:S01]  /*bbb0*/  R2UR UR33, R3 ;  /* 0x00000000032172ca */ /* 0x000fe200000e0000 */
[----:B------:R-:W-:Y:S01]  /*bbc0*/  UIADD3 UR4, UP0, UR50, 0x470, URZ ;  /* 0x0000047032047890 */ /* 0x000fe2000ff1e03f */
[----:B------:R-:W-:Y:S01]  /*bbd0*/  LEA R0, R0, UR39, 0x7 ;  /* 0x0000002700007c11 */ /* 0x000fe2000f8e38ff */
[----:B------:R-:W-:Y:S01]  /*bbe0*/  UMOV UR6, 0x0 ;  /* 0x0000000000067882 */ /* 0x000fe20000000000 */
[----:B------:R-:W-:Y:S01]  /*bbf0*/  R2UR UR8, R4 ;  /* 0x00000000040872ca */ /* 0x000fe200000e0000 */
[----:B------:R-:W-:Y:S01]  /*bc00*/  UIADD3.X UR5, URZ, UR51, URZ, UP0, !UPT ;  /* 0x000000333f057290 */ /* 0x000fe200087fe43f */
[----:B-----5:R-:W-:Y:S01]  /*bc10*/  R2UR UR37, R16 ;  /* 0x00000000102572ca */ /* 0x020fe200000e0000 */
[----:B------:R-:W-:Y:S01]  /*bc20*/  UMOV UR7, 0x14f00000 ;  /* 0x14f0000000077882 */ /* 0x000fe20000000000 */
[----:B------:R-:W-:Y:S01]  /*bc30*/  R2UR UR35, R0 ;  /* 0x00000000002372ca */ /* 0x000fe200000e0000 */
[----:B------:R-:W-:Y:S01]  /*bc40*/  UMOV UR34, URZ ;  /* 0x0000003f00227c82 */ /* 0x000fe20008000000 */
[----:B------:R-:W-:Y:S01]  /*bc50*/  UMOV UR18, 0x20 ;  /* 0x0000002000127882 */ /* 0x000fe20000000000 */
[----:B------:R-:W-:Y:S01]  /*bc60*/  UMOV UR20, UR36 ;  /* 0x0000002400147c82 */ /* 0x000fe20008000000 */
[----:B------:R-:W-:Y:S01]  /*bc70*/  UMOV UR10, 0x40 ;  /* 0x00000040000a7882 */ /* 0x000fe20000000000 */
[----:B------:R-:W-:Y:S01]  /*bc80*/  UIADD3 UR33, UR33, 0x19c70, URZ ;  /* 0x00019c7021217890 */ /* 0x000fe2000fffe03f */
[----:B------:R-:W-:-:S03]  /*bc90*/  UMOV UR12, UR36 ;  /* 0x00000024000c7c82 */ /* 0x000fc60008000000 */
[----:B------:R-:W-:Y:S02]  /*bca0*/  UIADD3 UR32, UR8, 0x9000, URZ ;  /* 0x0000900008207890 */ /* 0x000fe4000fffe03f */
[----:B------:R-:W-:Y:S02]  /*bcb0*/  UIADD3 UR16, UR8, 0xa000, URZ ;  /* 0x0000a00008107890 */ /* 0x000fe4000fffe03f */
[----:B------:R-:W-:Y:S01]  /*bcc0*/  UIADD3 UR8, UR8, 0xb000, URZ ;  /* 0x0000b00008087890 */ /* 0x000fe2000fffe03f */
[----:B------:R-:W-:Y:S01]  /*bcd0*/  UMOV UR21, UR37 ;  /* 0x0000002500157c82 */ /* 0x000fe20008000000 */
[----:B------:R-:W-:Y:S01]  /*bce0*/  UMOV UR17, UR33 ;  /* 0x0000002100117c82 */ /* 0x000fe20008000000 */
[----:B------:R-:W-:Y:S01]  /*bcf0*/  UMOV UR19, UR35 ;  /* 0x0000002300137c82 */ /* 0x000fe20008000000 */
[----:B------:R-:W-:Y:S01]  /*bd00*/  UMOV UR13, UR37 ;  /* 0x00000025000d7c82 */ /* 0x000fe20008000000 */
[----:B------:R-:W-:Y:S01]  /*bd10*/  UMOV UR9, UR33 ;  /* 0x0000002100097c82 */ /* 0x000fe20008000000 */
[----:B------:R-:W-:Y:S01]  /*bd20*/  UMOV UR11, UR35 ;  /* 0x00000023000b7c82 */ /* 0x000fe20008000000 */
[----:B------:R2:W-:Y:S01]  /*bd30*/  UTMALDG.4D [UR32], [UR4], desc[UR6] ;  /* 0x00000620040075b4 */ /* 0x0005e20008019000 */
[----:B------:R2:W-:Y:S01]  /*bd40*/  UTMALDG.4D [UR16], [UR4], desc[UR6] ;  /* 0x00000610040075b4 */ /* 0x0005e20008019000 */
[----:B------:R2:W-:Y:S01]  /*bd50*/  UTMALDG.4D [UR8], [UR4], desc[UR6] ;  /* 0x00000608040075b4 */ /* 0x0005e20008019000 */
[----:B------:R-:W3:Y:S02]  /*bd60*/  SYNCS.PHASECHK.TRANS64.TRYWAIT P0, [R3+URZ+0x19c40], R2 ;  /* 0x019c4002030075a7 */ /* 0x000ee4000800017f */
[----:B--23--:R-:W-:Y:S05]  /*bd70*/  @!P0 BRA `(.L_x_205) ;  /* 0x0000003400888947 */ /* 0x00cfea0003800000 */
.L_x_279:
[----:B------:R-:W-:Y:S05]  /*bd80*/  @P1 BRA `(.L_x_206) ;  /* 0x00000000001c1947 */ /* 0x000fea0003800000 */
[----:B------:R-:W3:Y:S01]  /*bd90*/  S2R R5, SR_TID.X ;  /* 0x0000000000057919 */ /* 0x000ee20000002100 */
[----:B-12---:R-:W-:-:S04]  /*bda0*/  IMAD.MOV.U32 R2, RZ, RZ, 0x3000 ;  /* 0x00003000ff027424 */ /* 0x006fc800078e00ff */
[----:B------:R4:W-:Y:S01]  /*bdb0*/  SYNCS.ARRIVE.TRANS64 RZ, [R3+URZ+0x19c30], R2 ;  /* 0x019c300203ff79a7 */ /* 0x0009e2000800003f */
[----:B---3--:R-:W-:-:S04]  /*bdc0*/  LOP3.LUT R5, R5, 0x1f, RZ, 0xc0, !PT ;  /* 0x0000001f05057812 */ /* 0x008fc800078ec0ff */
[----:B------:R-:W-:-:S13]  /*bdd0*/  ISETP.NE.AND P0, PT, R5, RZ, PT ;  /* 0x000000ff0500720c */ /* 0x000fda0003f05270 */
[----:B----4-:R-:W-:Y:S05]  /*bde0*/  @!P0 BRA `(.L_x_206) ;  /* 0x0000000000048947 */ /* 0x010fea0003800000 */
[----:B------:R-:W-:Y:S01]  /*bdf0*/  BPT.TRAP 0x1 ;  /* 0x000000040000795c */ /* 0x000fe20000300000 */
.L_x_206:
[----:B-12---:R-:W2:Y:S01]  /*be00*/  LDL.LU R2, [R1] ;  /* 0x0000000001027983 */ /* 0x006ea20000300800 */
[----:B------:R-:W-:Y:S01]  /*be10*/  R2UR UR8, R4 ;  /* 0x00000000040872ca */ /* 0x000fe200000e0000 */
[----:B------:R-:W-:Y:S01]  /*be20*/  UIADD3 UR4, UP0, UR50, 0x370, URZ ;  /* 0x0000037032047890 */ /* 0x000fe2000ff1e03f */
[----:B------:R-:W-:Y:S01]  /*be30*/  R2UR UR25, R3 ;  /* 0x00000000031972ca */ /* 0x000fe200000e0000 */
[----:B------:R-:W-:Y:S01]  /*be40*/  UMOV UR6, 0x0 ;  /* 0x0000000000067882 */ /* 0x000fe20000000000 */
[----:B------:R-:W-:Y:S01]  /*be50*/  PLOP3.LUT P0, PT, PT, PT, PT, 0x80, 0x0 ;  /* 0x000000000000781c */ /* 0x000fe20003f0f070 */
[----:B------:R-:W-:Y:S01]  /*be60*/  UIADD3.X UR5, URZ, UR51, URZ, UP0, !UPT ;  /* 0x000000333f057290 */ /* 0x000fe200087fe43f */
[----:B------:R-:W-:Y:S01]  /*be70*/  R2UR UR27, R0 ;  /* 0x00000000001b72ca */ /* 0x000fe200000e0000 */
[----:B------:R-:W-:Y:S01]  /*be80*/  UMOV UR7, 0x14f00000 ;  /* 0x14f0000000077882 */ /* 0x000fe20000000000 */
[----:B------:R-:W-:Y:S01]  /*be90*/  R2UR UR29, R16 ;  /* 0x00000000101d72ca */ /* 0x000fe200000e0000 */
[----:B------:R-:W-:Y:S01]  /*bea0*/  UMOV UR26, URZ ;  /* 0x0000003f001a7c82 */ /* 0x000fe20008000000 */
[----:B------:R-:W-:Y:S01]  /*beb0*/  UMOV UR28, UR36 ;  /* 0x00000024001c7c82 */ /* 0x000fe20008000000 */
[----:B------:R-:W-:Y:S01]  /*bec0*/  UMOV UR18, 0x20 ;  /* 0x0000002000127882 */ /* 0x000fe20000000000 */
[----:B------:R-:W-:Y:S01]  /*bed0*/  UMOV UR20, UR36 ;  /* 0x0000002400147c82 */ /* 0x000fe20008000000 */
[----:B------:R-:W-:-:S02]  /*bee0*/  UIADD3 UR24, UR8, 0x13800, URZ ;  /* 0x0001380008187890 */ /* 0x000fc4000fffe03f */
[----:B------:R-:W-:Y:S02]  /*bef0*/  UIADD3 UR25, UR25, 0x19c30, URZ ;  /* 0x00019c3019197890 */ /* 0x000fe4000fffe03f */
[----:B------:R-:W-:Y:S02]  /*bf00*/  UIADD3 UR16, UR8, 0x14800, URZ ;  /* 0x0001480008107890 */ /* 0x000fe4000fffe03f */
[----:B------:R-:W-:Y:S01]  /*bf10*/  UIADD3 UR8, UR8, 0x15800, URZ ;  /* 0x0001580008087890 */ /* 0x000fe2000fffe03f */
[----:B------:R-:W-:Y:S01]  /*bf20*/  UMOV UR19, UR27 ;  /* 0x0000001b00137c82 */ /* 0x000fe20008000000 */
[----:B------:R-:W-:Y:S01]  /*bf30*/  UMOV UR21, UR29 ;  /* 0x0000001d00157c82 */ /* 0x000fe20008000000 */
[----:B------:R-:W-:Y:S01]  /*bf40*/  UMOV UR17, UR25 ;  /* 0x0000001900117c82 */ /* 0x000fe20008000000 */
[----:B------:R-:W-:Y:S01]  /*bf50*/  UMOV UR10, 0x40 ;  /* 0x00000040000a7882 */ /* 0x000fe20000000000 */
[----:B------:R-:W-:Y:S01]  /*bf60*/  UMOV UR12, UR36 ;  /* 0x00000024000c7c82 */ /* 0x000fe20008000000 */
[----:B------:R-:W-:Y:S01]  /*bf70*/  UMOV UR11, UR27 ;  /* 0x0000001b000b7c82 */ /* 0x000fe20008000000 */
[----:B------:R-:W-:Y:S01]  /*bf80*/  UMOV UR13, UR29 ;  /* 0x0000001d000d7c82 */ /* 0x000fe20008000000 */
[----:B------:R3:W-:Y:S01]  /*bf90*/  UTMALDG.4D [UR24], [UR4], desc[UR6] ;  /* 0x00000618040075b4 */ /* 0x0007e20008019000 */
[----:B------:R-:W-:Y:S01]  /*bfa0*/  UMOV UR9, UR25 ;  /* 0x0000001900097c82 */ /* 0x000fe20008000000 */
[----:B------:R3:W-:Y:S01]  /*bfb0*/  UTMALDG.4D [UR16], [UR4], desc[UR6] ;  /* 0x00000610040075b4 */ /* 0x0007e20008019000 */
[----:B------:R3:W-:Y:S01]  /*bfc0*/  UTMALDG.4D [UR8], [UR4], desc[UR6] ;  /* 0x00000608040075b4 */ /* 0x0007e20008019000 */
[----:B--2---:R-:W-:-:S04]  /*bfd0*/  LOP3.LUT R2, R2, 0xfffffffe, RZ, 0xc0, !PT ;  /* 0xfffffffe02027812 */ /* 0x004fc800078ec0ff */
[----:B------:R-:W-:-:S05]  /*bfe0*/  @P0 LOP3.LUT R2, R2, 0x1, RZ, 0xfc, !PT ;  /* 0x0000000102020812 */ /* 0x000fca00078efcff */
[----:B------:R3:W-:Y:S01]  /*bff0*/  STL [R1], R2 ;  /* 0x0000000201007387 */ /* 0x0007e20000100800 */
[----:B------:R-:W-:Y:S01]  /*c000*/  NOP ;  /* 0x0000000000007918 */ /* 0x000fe20000000000 */
.L_x_200:
[----:B------:R-:W-:Y:S05]  /*c010*/  WARPSYNC.ALL ;  /* 0x0000000000007948 */ /* 0x000fea0003800000 */
[----:B-1----:R-:W-:Y:S01]  /*c020*/  VIADD R0, R17, 0xf000 ;  /* 0x0000f00011007836 */ /* 0x002fe20000000000 */
[----:B---3--:R-:W-:Y:S01]  /*c030*/  USHF.R.S32.HI UR4, URZ, 0x1f, UR48 ;  /* 0x0000001f3f047899 */ /* 0x008fe20008011430 */
[----:B------:R-:W-:Y:S03]  /*c040*/  BAR.SYNC.DEFER_BLOCKING 0x8, 0x200 ;  /* 0x0208000000007b1d */ /* 0x000fe60000010000 */
[----:B------:R-:W-:-:S03]  /*c050*/  LOP3.LUT P0, RZ, R0, 0x9f, RZ, 0xc0, !PT ;  /* 0x0000009f00ff7812 */ /* 0x000fc6000780c0ff */
[----:B------:R-:W-:Y:S01]  /*c060*/  ULDC.64 UR6, c[0x0][0x298] ;  /* 0x0000a60000067ab9 */ /* 0x000fe20000000a00 */
[----:B------:R-:W-:Y:S01]  /*c070*/  ULDC.64 UR8, c[0x0][0xa00] ;  /* 0x0002800000087ab9 */ /* 0x000fe20000000a00 */
[----:B------:R-:W-:Y:S01]  /*c080*/  UIMAD UR4, UR4, UR6, URZ ;  /* 0x00000006040472a4 */ /* 0x000fe2000f8e023f */
[----:B------:R-:W-:Y:S01]  /*c090*/  BSSY B6, `(.L_x_207) ;  /* 0x0000019000067945 */ /* 0x000fe20003800000 */
[----:B------:R-:W-:Y:S02]  /*c0a0*/  UISETP.NE.U32.AND UP0, UPT, UR8, URZ, UPT ;  /* 0x0000003f0800728c */ /* 0x000fe4000bf05070 */
[----:B------:R-:W-:Y:S02]  /*c0b0*/  UIMAD.WIDE.U32 UR44, UR48, UR6, URZ ;  /* 0x00000006302c72a5 */ /* 0x000fe4000f8e003f */
[----:B------:R-:W-:Y:S02]  /*c0c0*/  UIMAD UR4, UR48, UR7, UR4 ;  /* 0x00000007300472a4 */ /* 0x000fe4000f8e0204 */
[----:B------:R-:W-:-:S02]  /*c0d0*/  UISETP.NE.AND.EX UP0, UPT, UR9, URZ, UPT, UP0 ;  /* 0x0000003f0900728c */ /* 0x000fc4000bf05300 */
[----:B------:R-:W-:Y:S02]  /*c0e0*/  UIADD3 UR37, UR45, UR4, URZ ;  /* 0x000000042d257290 */ /* 0x000fe4000fffe03f */
[----:B------:R-:W-:Y:S02]  /*c0f0*/  USEL UR47, UR47, URZ, !UP0 ;  /* 0x0000003f2f2f7287 */ /* 0x000fe4000c000000 */
[----:B------:R-:W-:Y:S01]  /*c100*/  USEL UR46, UR46, URZ, !UP0 ;  /* 0x0000003f2e2e7287 */ /* 0x000fe2000c000000 */
[----:B------:R-:W-:Y:S11]  /*c110*/  @!P0 BRA `(.L_x_208) ;  /* 0x0000000000408947 */ /* 0x000ff60003800000 */
        /* <DEDUP_REMOVED lines=14> */
[----:B0-----:R-:W-:-:S07]  /*c200*/  LEPC R20, `(.L_x_208) ;  /* 0x000000001014794e */ /* 0x001fce0000000000 */
[----:B-1----:R-:W-:Y:S05]  /*c210*/  CALL.ABS.NOINC R2 ;  /* 0x0000000002007343 */ /* 0x002fea0003c00000 */
.L_x_208:
[----:B------:R-:W-:Y:S05]  /*c220*/  BSYNC B6 ;  /* 0x0000000000067941 */ /* 0x000fea0003800000 */
.L_x_207:
[----:B------:R-:W1:Y:S01]  /*c230*/  LDC R8, c[0x0][0x448] ;  /* 0x00011200ff087b82 */ /* 0x000e620000000800 */
[----:B------:R-:W0:Y:S01]  /*c240*/  S2R R2, SR_TID.X ;  /* 0x0000000000027919 */ /* 0x000e220000002100 */
[----:B------:R-:W-:Y:S01]  /*c250*/  ULDC.64 UR6, c[0x0][0x2d8] ;  /* 0x0000b60000067ab9 */ /* 0x000fe20000000a00 */
[----:B------:R-:W-:Y:S01]  /*c260*/  UMOV UR4, UR44 ;  /* 0x0000002c00047c82 */ /* 0x000fe20008000000 */
[----:B------:R-:W-:Y:S01]  /*c270*/  UMOV UR5, UR37 ;  /* 0x0000002500057c82 */ /* 0x000fe20008000000 */
[----:B------:R-:W-:Y:S01]  /*c280*/  ULDC.64 UR8, c[0x0][0x2e0] ;  /* 0x0000b80000087ab9 */ /* 0x000fe20000000a00 */
[----:B------:R-:W-:Y:S01]  /*c290*/  UIMAD.WIDE.U32 UR4, UR36, UR6, UR4 ;  /* 0x00000006240472a5 */ /* 0x000fe2000f8e0004 */
[----:B------:R-:W2:Y:S01]  /*c2a0*/  S2R R9, SR_TID.X ;  /* 0x0000000000097919 */ /* 0x000ea20000002100 */
[----:B------:R-:W-:Y:S02]  /*c2b0*/  UIMAD UR6, UR46, UR8, URZ ;  /* 0x000000082e0672a4 */ /* 0x000fe4000f8e023f */
[----:B------:R-:W-:Y:S01]  /*c2c0*/  UIMAD UR5, UR36, UR7, UR5 ;  /* 0x00000007240572a4 */ /* 0x000fe2000f8e0205 */
[----:B------:R-:W3:Y:S01]  /*c2d0*/  S2R R21, SR_TID.X ;  /* 0x0000000000157919 */ /* 0x000ee20000002100 */
[----:B------:R-:W-:-:S02]  /*c2e0*/  UIMAD UR6, UR47, UR9, UR6 ;  /* 0x000000092f0672a4 */ /* 0x000fc4000f8e0206 */
[----:B------:R-:W-:Y:S01]  /*c2f0*/  UIMAD.WIDE.U32 UR4, UR47, UR8, UR4 ;  /* 0x000000082f0472a5 */ /* 0x000fe2000f8e0004 */
[----:B------:R-:W-:Y:S02]  /*c300*/  ULDC.64 UR10, c[0x0][0x280] ;  /* 0x0000a000000a7ab9 */ /* 0x000fe40000000a00 */
[----:B------:R-:W-:Y:S01]  /*c310*/  ULDC.64 UR8, c[0x0][0x2c8] ;  /* 0x0000b20000087ab9 */ /* 0x000fe20000000a00 */
[----:B------:R-:W-:-:S03]  /*c320*/  UIADD3 UR5, UR5, UR6, URZ ;  /* 0x0000000605057290 */ /* 0x000fc6000fffe03f */
[----:B------:R-:W-:Y:S02]  /*c330*/  ULDC.64 UR6, c[0x0][0x2d0] ;  /* 0x0000b40000067ab9 */ /* 0x000fe40000000a00 */
[----:B------:R-:W-:Y:S01]  /*c340*/  IMAD.U32 R5, RZ, RZ, UR6 ;  /* 0x00000006ff057e24 */ /* 0x000fe2000f8e00ff */
[----:B-1----:R-:W-:Y:S02]  /*c350*/  ISETP.NE.AND P0, PT, R8, 0x1, PT ;  /* 0x000000010800780c */ /* 0x002fe40003f05270 */
[C---:B0-----:R-:W-:Y:S01]  /*c360*/  LOP3.LUT R20, R2.reuse, 0x7f, RZ, 0xc0, !PT ;  /* 0x0000007f02147812 */ /* 0x041fe200078ec0ff */
[----:B------:R-:W-:-:S10]  /*c370*/  IMAD.SHL.U32 R2, R2, 0x40, RZ ;  /* 0x0000004002027824 */ /* 0x000fd400078e00ff */
[----:B------:R-:W0:Y:S01]  /*c380*/  @P0 LDC R3, c[0x0][0x44c] ;  /* 0x00011300ff030b82 */ /* 0x000e220000000800 */
[----:B------:R-:W-:Y:S01]  /*c390*/  SHF.R.U32.HI R20, RZ, 0x1, R20 ;  /* 0x00000001ff147819 */ /* 0x000fe20000011614 */
[----:B--2---:R-:W-:-:S03]  /*c3a0*/  IMAD.SHL.U32 R9, R9, 0x10, RZ ;  /* 0x0000001009097824 */ /* 0x004fc600078e00ff */
[----:B------:R-:W-:Y:S01]  /*c3b0*/  LOP3.LUT R2, R20, 0x40, R2, 0xf8, !PT ;  /* 0x0000004014027812 */ /* 0x000fe200078ef802 */
[----:B---3--:R-:W-:Y:S01]  /*c3c0*/  IMAD.SHL.U32 R20, R21, 0x10, RZ ;  /* 0x0000001015147824 */ /* 0x008fe200078e00ff */
[----:B------:R-:W-:Y:S01]  /*c3d0*/  LOP3.LUT R9, R9, 0x10, RZ, 0xc0, !PT ;  /* 0x0000001009097812 */ /* 0x000fe200078ec0ff */
[----:B------:R-:W1:Y:S02]  /*c3e0*/  @P0 LDC R0, c[0x0][0x450] ;  /* 0x00011400ff000b82 */ /* 0x000e640000000800 */
[----:B------:R-:W-:Y:S01]  /*c3f0*/  IMAD R6, R25, 0xc0, R2 ;  /* 0x000000c019067824 */ /* 0x000fe200078e0202 */
[C---:B------:R-:W-:Y:S02]  /*c400*/  LOP3.LUT R10, R9.reuse, 0x20, RZ, 0xfc, !PT ;  /* 0x00000020090a7812 */ /* 0x040fe400078efcff */
[----:B------:R-:W-:Y:S01]  /*c410*/  LOP3.LUT R20, R20, 0x10, RZ, 0xc0, !PT ;  /* 0x0000001014147812 */ /* 0x000fe200078ec0ff */
[----:B------:R-:W-:Y:S01]  /*c420*/  IMAD.MOV.U32 R2, RZ, RZ, R6 ;  /* 0x000000ffff027224 */ /* 0x000fe200078e0006 */
[----:B------:R-:W-:Y:S01]  /*c430*/  LOP3.LUT R9, R9, 0x40, RZ, 0xfc, !PT ;  /* 0x0000004009097812 */ /* 0x000fe200078efcff */
[----:B0-----:R-:W-:-:S05]  /*c440*/  @P0 IMAD.HI.U32 R3, R6, R3, RZ ;  /* 0x0000000306030227 */ /* 0x001fca00078e00ff */
[----:B-1----:R-:W-:-:S04]  /*c450*/  @P0 SHF.R.U32.HI R2, RZ, R0, R3 ;  /* 0x00000000ff020219 */ /* 0x002fc80000011603 */
[--C-:B------:R-:W-:Y:S01]  /*c460*/  SHF.R.S32.HI R4, RZ, 0x1f, R2.reuse ;  /* 0x0000001fff047819 */ /* 0x100fe20000011402 */
[----:B------:R-:W-:-:S04]  /*c470*/  IMAD.MOV R0, RZ, RZ, -R2 ;  /* 0x000000ffff007224 */ /* 0x000fc800078e0a02 */
[----:B------:R-:W-:Y:S02]  /*c480*/  IMAD R4, R4, UR6, RZ ;  /* 0x0000000604047c24 */ /* 0x000fe4000f8e02ff */
[----:B------:R-:W-:Y:S02]  /*c490*/  IMAD R0, R8, R0, R6 ;  /* 0x0000000008007224 */ /* 0x000fe400078e0206 */
[C---:B------:R-:W-:Y:S02]  /*c4a0*/  IMAD R4, R2.reuse, UR7, R4 ;  /* 0x0000000702047c24 */ /* 0x040fe4000f8e0204 */
[----:B------:R-:W-:-:S04]  /*c4b0*/  IMAD.WIDE.U32 R2, R2, R5, UR4 ;  /* 0x0000000402027e25 */ /* 0x000fc8000f8e0005 */
[----:B------:R-:W-:Y:S01]  /*c4c0*/  IMAD.IADD R3, R3, 0x1, R4 ;  /* 0x0000000103037824 */ /* 0x000fe200078e0204 */
[----:B------:R-:W-:Y:S01]  /*c4d0*/  SHF.R.S32.HI R4, RZ, 0x1f, R0 ;  /* 0x0000001fff047819 */ /* 0x000fe20000011400 */
[----:B------:R-:W-:Y:S02]  /*c4e0*/  VIADD R6, R6, 0x80 ;  /* 0x0000008006067836 */ /* 0x000fe40000000000 */
[----:B------:R-:W-:-:S04]  /*c4f0*/  IMAD.WIDE.U32 R2, R0, UR8, R2 ;  /* 0x0000000800027c25 */ /* 0x000fc8000f8e0002 */
[----:B------:R-:W-:-:S04]  /*c500*/  IMAD R4, R4, UR8, RZ ;  /* 0x0000000804047c24 */ /* 0x000fc8000f8e02ff */
[----:B------:R-:W-:Y:S01]  /*c510*/  IMAD R0, R0, UR9, R4 ;  /* 0x0000000900007c24 */ /* 0x000fe2000f8e0204 */
[----:B------:R-:W-:Y:S02]  /*c520*/  IADD3 R4, P1, R2, UR10, RZ ;  /* 0x0000000a02047c10 */ /* 0x000fe4000ff3e0ff */
[----:B------:R-:W0:Y:S02]  /*c530*/  @P0 LDC R2, c[0x0][0x44c] ;  /* 0x00011300ff020b82 */ /* 0x000e240000000800 */
[----:B------:R-:W-:-:S06]  /*c540*/  IADD3.X R0, R3, UR11, R0, P1, !PT ;  /* 0x0000000b03007c10 */ /* 0x000fcc0008ffe400 */
[----:B------:R-:W1:Y:S01]  /*c550*/  @P0 LDC R3, c[0x0][0x450] ;  /* 0x00011400ff030b82 */ /* 0x000e620000000800 */
[----:B0-----:R-:W-:-:S04]  /*c560*/  @P0 IMAD.HI.U32 R7, R6, R2, RZ ;  /* 0x0000000206070227 */ /* 0x001fc800078e00ff */
[----:B------:R-:W-:Y:S01]  /*c570*/  IMAD.MOV.U32 R2, RZ, RZ, R6 ;  /* 0x000000ffff027224 */ /* 0x000fe200078e0006 */
[----:B-1----:R-:W-:-:S05]  /*c580*/  @P0 SHF.R.U32.HI R2, RZ, R3, R7 ;  /* 0x00000003ff020219 */ /* 0x002fca0000011607 */
[----:B------:R-:W-:-:S04]  /*c590*/  IMAD.MOV R3, RZ, RZ, -R2 ;  /* 0x000000ffff037224 */ /* 0x000fc800078e0a02 */
[----:B------:R-:W-:Y:S01]  /*c5a0*/  IMAD R6, R8, R3, R6 ;  /* 0x0000000308067224 */ /* 0x000fe200078e0206 */
[----:B------:R-:W-:-:S05]  /*c5b0*/  SHF.R.S32.HI R3, RZ, 0x1f, R2 ;  /* 0x0000001fff037819 */ /* 0x000fca0000011402 */
[----:B------:R-:W-:-:S04]  /*c5c0*/  IMAD R3, R3, UR6, RZ ;  /* 0x0000000603037c24 */ /* 0x000fc8000f8e02ff */
[C---:B------:R-:W-:Y:S02]  /*c5d0*/  IMAD R7, R2.reuse, UR7, R3 ;  /* 0x0000000702077c24 */ /* 0x040fe4000f8e0203 */
[----:B------:R-:W-:Y:S01]  /*c5e0*/  IMAD.WIDE.U32 R2, R2, R5, UR4 ;  /* 0x0000000402027e25 */ /* 0x000fe2000f8e0005 */
[----:B------:R-:W-:Y:S01]  /*c5f0*/  ULDC UR4, c[0x0][0x2b8] ;  /* 0x0000ae0000047ab9 */ /* 0x000fe20000000800 */
[----:B------:R-:W-:Y:S02]  /*c600*/  SHF.R.S32.HI R5, RZ, 0x1f, R6 ;  /* 0x0000001fff057819 */ /* 0x000fe40000011406 */
[----:B------:R-:W-:Y:S01]  /*c610*/  ISETP.GE.AND P1, PT, R10, UR4, PT ;  /* 0x000000040a007c0c */ /* 0x000fe2000bf26270 */
[----:B------:R-:W-:Y:S01]  /*c620*/  IMAD.IADD R3, R3, 0x1, R7 ;  /* 0x0000000103037824 */ /* 0x000fe200078e0207 */
[----:B------:R0:W5:Y:S01]  /*c630*/  LDL R10, [R1+0x8] ;  /* 0x00000800010a7983 */ /* 0x0001620000100800 */
[----:B------:R-:W-:Y:S01]  /*c640*/  IMAD R5, R5, UR8, RZ ;  /* 0x0000000805057c24 */ /* 0x000fe2000f8e02ff */
[----:B------:R-:W-:Y:S01]  /*c650*/  ISETP.GE.AND P2, PT, R20, UR4, PT ;  /* 0x0000000414007c0c */ /* 0x000fe2000bf46270 */
[----:B------:R-:W-:-:S04]  /*c660*/  IMAD.WIDE.U32 R2, R6, UR8, R2 ;  /* 0x0000000806027c25 */ /* 0x000fc8000f8e0002 */
[----:B------:R-:W-:Y:S01]  /*c670*/  IMAD R6, R6, UR9, R5 ;  /* 0x0000000906067c24 */ /* 0x000fe2000f8e0205 */
[----:B------:R-:W-:-:S04]  /*c680*/  IADD3 R5, P0, R2, UR10, RZ ;  /* 0x0000000a02057c10 */ /* 0x000fc8000ff1e0ff */
[----:B------:R-:W-:Y:S02]  /*c690*/  IADD3.X R6, R3, UR11, R6, P0, !PT ;  /* 0x0000000b03067c10 */ /* 0x000fe400087fe406 */
[----:B------:R-:W-:Y:S01]  /*c6a0*/  ISETP.GE.AND P0, PT, R9, UR4, PT ;  /* 0x0000000409007c0c */ /* 0x000fe2000bf06270 */
[----:B------:R-:W-:Y:S01]  /*c6b0*/  UMOV UR4, 0xffffffff ;  /* 0xffffffff00047882 */ /* 0x000fe20000000000 */
[----:B------:R-:W-:-:S04]  /*c6c0*/  LOP3.LUT R21, R21, 0x7f, RZ, 0xc0, !PT ;  /* 0x0000007f15157812 */ /* 0x000fc800078ec0ff */
[----:B------:R-:W-:Y:S01]  /*c6d0*/  SHF.R.U32.HI R21, RZ, 0x1, R21 ;  /* 0x00000001ff157819 */ /* 0x000fe20000011615 */
[----:B0-----:R-:W-:Y:S06]  /*c6e0*/  BRA.DIV UR4, `(.L_x_209) ;  /* 0x0000002e04407947 */ /* 0x001fec000b800000 */
[----:B------:R-:W2:Y:S01]  /*c6f0*/  LDL.LU R2, [R1+0xc] ;  /* 0x00000c0001027983 */ /* 0x000ea20000300800 */
[----:B------:R-:W-:-:S03]  /*c700*/  IMAD R25, R25, 0xc0, R21 ;  /* 0x000000c019197824 */ /* 0x000fc600078e0215 */
[----:B------:R-:W0:Y:S04]  /*c710*/  SHFL.IDX PT, R3, R4, RZ, 0x1e1f ;  /* 0x001e1fff04037589 */ /* 0x000e2800000e0000 */
[----:B------:R-:W-:Y:S04]  /*c720*/  SHFL.IDX PT, R4, R4, 0x1, 0x1e1f ;  /* 0x003e1f0004047f89 */ /* 0x000fe800000e0000 */
[----:B------:R-:W-:Y:S04]  /*c730*/  SHFL.IDX PT, R6, R6, RZ, 0x1e1f ;  /* 0x001e1fff06067589 */ /* 0x000fe800000e0000 */
[----:B------:R-:W-:Y:S01]  /*c740*/  SHFL.IDX PT, R14, R5, RZ, 0x1e1f ;  /* 0x001e1fff050e7589 */ /* 0x000fe200000e0000 */
[----:B--2---:R-:W-:-:S03]  /*c750*/  IMAD R7, R2, R8, RZ ;  /* 0x0000000802077224 */ /* 0x004fc600078e02ff */
[----:B------:R-:W1:Y:S02]  /*c760*/  SHFL.IDX PT, R2, R0, RZ, 0x1e1f ;  /* 0x001e1fff00027589 */ /* 0x000e6400000e0000 */
[----:B------:R-:W-:Y:S02]  /*c770*/  ISETP.GE.AND P4, PT, R25, R7, PT ;  /* 0x000000071900720c */ /* 0x000fe40003f86270 */
[----:B------:R-:W2:Y:S11]  /*c780*/  SHFL.IDX PT, R0, R0, 0x1, 0x1e1f ;  /* 0x003e1f0000007f89 */ /* 0x000eb600000e0000 */
[----:B0-----:R-:W-:-:S05]  /*c790*/  @!P4 IADD3 R3, P3, R20, R3, RZ ;  /* 0x000000031403c210 */ /* 0x001fca0007f7e0ff */
[----:B-1----:R-:W-:-:S05]  /*c7a0*/  @!P4 IMAD.X R2, RZ, RZ, R2, P3 ;  /* 0x000000ffff02c224 */ /* 0x002fca00018e0602 */
[----:B------:R-:W-:-:S04]  /*c7b0*/  @!P4 LOP3.LUT R3, R3, R2, RZ, 0x3c, !PT ;  /* 0x000000020303c212 */ /* 0x000fc800078e3cff */
[----:B------:R-:W-:-:S04]  /*c7c0*/  @!P4 LOP3.LUT R2, R3, R2, RZ, 0x3c, !PT ;  /* 0x000000020302c212 */ /* 0x000fc800078e3cff */
[----:B------:R-:W-:-:S05]  /*c7d0*/  @!P4 LOP3.LUT R3, R3, R2, RZ, 0x3c, !PT ;  /* 0x000000020303c212 */ /* 0x000fca00078e3cff */
[----:B-----5:R-:W-:Y:S04]  /*c7e0*/  @!P4 LDGSTS.E.BYPASS.LTC128B.128 [R10+0xf000], desc[UR52][R2.64], !P2 ;  /* 0x0f000000020acfae */ /* 0x020fe8000d101d74 */
[----:B------:R-:W-:Y:S04]  /*c7f0*/  @!P4 LDGSTS.E.BYPASS.LTC128B.128 [R10+0x10800], desc[UR52][R2.64+0x20], !P1 ;  /* 0x10800020020acfae */ /* 0x000fe8000c901d74 */
[----:B------:R0:W-:Y:S02]  /*c800*/  @!P4 LDGSTS.E.BYPASS.LTC128B.128 [R10+0x12000], desc[UR52][R2.64+0x40], !P0 ;  /* 0x12000040020acfae */ /* 0x0001e4000c101d74 */
[----:B0-----:R-:W-:-:S05]  /*c810*/  VIADD R2, R25, 0x40 ;  /* 0x0000004019027836 */ /* 0x001fca0000000000 */
[----:B------:R-:W-:-:S13]  /*c820*/  ISETP.GE.AND P4, PT, R2, R7, PT ;  /* 0x000000070200720c */ /* 0x000fda0003f86270 */
[----:B------:R-:W-:-:S05]  /*c830*/  @!P4 IADD3 R8, P3, R20, R4, RZ ;  /* 0x000000041408c210 */ /* 0x000fca0007f7e0ff */
[----:B--2---:R-:W-:Y:S02]  /*c840*/  @!P4 IMAD.X R9, RZ, RZ, R0, P3 ;  /* 0x000000ffff09c224 */ /* 0x004fe400018e0600 */
[----:B------:R-:W-:Y:S02]  /*c850*/  @!P4 IMAD.MOV.U32 R2, RZ, RZ, R8 ;  /* 0x000000ffff02c224 */ /* 0x000fe400078e0008 */
[----:B------:R-:W-:-:S05]  /*c860*/  @!P4 IMAD.MOV.U32 R3, RZ, RZ, R9 ;  /* 0x000000ffff03c224 */ /* 0x000fca00078e0009 */
[----:B------:R1:W-:Y:S04]  /*c870*/  @!P4 LDGSTS.E.BYPASS.LTC128B.128 [R10+0xf800], desc[UR52][R2.64], !P2 ;  /* 0x0f800000020acfae */ /* 0x0003e8000d101d74 */
[----:B------:R1:W-:Y:S04]  /*c880*/  @!P4 LDGSTS.E.BYPASS.LTC128B.128 [R10+0x11000], desc[UR52][R2.64+0x20], !P1 ;  /* 0x11000020020acfae */ /* 0x0003e8000c901d74 */
[----:B------:R1:W-:Y:S02]  /*c890*/  @!P4 LDGSTS.E.BYPASS.LTC128B.128 [R10+0x12800], desc[UR52][R2.64+0x40], !P0 ;  /* 0x12800040020acfae */ /* 0x0003e4000c101d74 */
.L_x_286:
[----:B------:R-:W-:Y:S01]  /*c8a0*/  VIADD R0, R25, 0x80 ;  /* 0x0000008019007836 */ /* 0x000fe20000000000 */
[----:B------:R-:W-:Y:S04]  /*c8b0*/  BSSY B0, `(.L_x_210) ;  /* 0x000000b000007945 */ /* 0x000fe80003800000 */
[----:B------:R-:W-:-:S13]  /*c8c0*/  ISETP.GE.AND P3, PT, R0, R7, PT ;  /* 0x000000070000720c */ /* 0x000fda0003f66270 */
[----:B------:R-:W-:Y:S05]  /*c8d0*/  @P3 BRA `(.L_x_211) ;  /* 0x0000000000203947 */ /* 0x000fea0003800000 */
[----:B01----:R-:W-:-:S05]  /*c8e0*/  IADD3 R2, P3, R20, R14, RZ ;  /* 0x0000000e14027210 */ /* 0x003fca0007f7e0ff */
[----:B------:R-:W-:-:S05]  /*c8f0*/  IMAD.X R3, RZ, RZ, R6, P3 ;  /* 0x000000ffff037224 */ /* 0x000fca00018e0606 */
[----:B------:R-:W-:Y:S01]  /*c900*/  @!PT LDS RZ, [RZ] ;  /* 0x00000000fffff984 */ /* 0x000fe20000000800 */
[----:B------:R-:W-:Y:S01]  /*c910*/  @!PT LDS RZ, [RZ] ;  /* 0x00000000fffff984 */ /* 0x000fe20000000800 */
[----:B------:R-:W-:Y:S01]  /*c920*/  @!PT LDS RZ, [RZ] ;  /* 0x00000000fffff984 */ /* 0x000fe20000000800 */
[----:B------:R2:W-:Y:S04]  /*c930*/  LDGSTS.E.BYPASS.LTC128B.128 [R10+0x10000], desc[UR52][R2.64], !P2 ;  /* 0x10000000020a7fae */ /* 0x0005e8000d101d74 */
[----:B------:R2:W-:Y:S04]  /*c940*/  LDGSTS.E.BYPASS.LTC128B.128 [R10+0x11800], desc[UR52][R2.64+0x20], !P1 ;  /* 0x11800020020a7fae */ /* 0x0005e8000c901d74 */
[----:B------:R2:W-:Y:S02]  /*c950*/  LDGSTS.E.BYPASS.LTC128B.128 [R10+0x13000], desc[UR52][R2.64+0x40], !P0 ;  /* 0x13000040020a7fae */ /* 0x0005e4000c101d74 */
.L_x_211:
[----:B------:R-:W-:Y:S05]  /*c960*/  BSYNC B0 ;  /* 0x0000000000007941 */ /* 0x000fea0003800000 */
.L_x_210:
[----:B------:R-:W-:Y:S01]  /*c970*/  NOP ;  /* 0x0000000000007918 */ /* 0x000fe20000000000 */
[----:B------:R-:W-:-:S13]  /*c980*/  PLOP3.LUT P0, PT, PT, PT, PT, 0x80, 0x0 ;  /* 0x000000000000781c */ /* 0x000fda0003f0f070 */
.L_x_212:
[----:B------:R-:W-:Y:S02]  /*c990*/  PLOP3.LUT P1, PT, P1, P0, PT, 0xa2, 0x0 ;  /* 0x000000000000781c */ /* 0x000fe40000f21472 */
[----:B------:R-:W-:-:S08]  /*c9a0*/  @P0 R2UR P1, UR4, R17 ;  /* 0x00000000110402ca */ /* 0x000fd00000020000 */
[----:B------:R-:W-:-:S05]  /*c9b0*/  @P0 PLOP3.LUT P0, PT, P1, PT, PT, 0x80, 0x0 ;  /* 0x000000000000081c */ /* 0x000fca0000f0f070 */
[----:B------:R-:W-:Y:S01]  /*c9c0*/  @!P1 SYNCS.ARRIVE.TRANS64.RED.A0T1 RZ, [UR4+0x19c00], RZ ;  /* 0x019c00ffffff99a7 */ /* 0x000fe20008200404 */
[----:B------:R-:W-:Y:S07]  /*c9d0*/  @!P1 ARRIVES.LDGSTSBAR.64.TRANSCNT [UR4+0x19c00] ;  /* 0x019c0000ff0099b0 */ /* 0x000fee0008000a84 */
[----:B------:R-:W-:Y:S05]  /*c9e0*/  @P0 BRA.U.ANY `(.L_x_212) ;  /* 0xfffffffd00e80947 */ /* 0x000fea000393ffff */
[----:B012---:R-:W2:Y:S02]  /*c9f0*/  LDL.LU R2, [R1+0x10] ;  /* 0x0000100001027983 */ /* 0x007ea40000300800 */
[----:B--2---:R-:W-:-:S05]  /*ca00*/  VIADD R2, R2, 0x1 ;  /* 0x0000000102027836 */ /* 0x004fca0000000000 */
[----:B------:R-:W-:Y:S01]  /*ca10*/  LEA.HI R0, R2, R2, RZ, 0x1 ;  /* 0x0000000202007211 */ /* 0x000fe200078f08ff */
[----:B------:R0:W-:Y:S03]  /*ca20*/  STL [R1+0x10], R2 ;  /* 0x0000100201007387 */ /* 0x0001e60000100800 */
[----:B------:R-:W-:-:S05]  /*ca30*/  LOP3.LUT R0, R0, 0xfffffffe, RZ, 0xc0, !PT ;  /* 0xfffffffe00007812 */ /* 0x000fca00078ec0ff */
[----:B------:R-:W-:-:S05]  /*ca40*/  IMAD.IADD R0, R2, 0x1, -R0 ;  /* 0x0000000102007824 */ /* 0x000fca00078e0a00 */
[----:B0-----:R-:W-:Y:S01]  /*ca50*/  SHF.L.U32 R2, R0, 0x1f, RZ ;  /* 0x0000001f00027819 */ /* 0x001fe200000006ff */
[----:B------:R-:W-:Y:S01]  /*ca60*/  NOP ;  /* 0x0000000000007918 */ /* 0x000fe20000000000 */
[----:B------:R0:W-:Y:S01]  /*ca70*/  SYNCS.ARRIVE.TRANS64.A1T0 RZ, [R17+URZ+0x19c00], RZ ;  /* 0x019c00ff11ff79a7 */ /* 0x0001e2000810003f */
[----:B------:R-:W-:Y:S01]  /*ca80*/  VIADD R0, R27, 0xfffffffe ;  /* 0xfffffffe1b007836 */ /* 0x000fe20000000000 */
[----:B------:R-:W-:Y:S04]  /*ca90*/  BSSY B0, `(.L_x_213) ;  /* 0x0000004000007945 */ /* 0x000fe80003800000 */
[----:B------:R-:W-:Y:S01]  /*caa0*/  ISETP.GE.AND P1, PT, R0, R23, PT ;  /* 0x000000170000720c */ /* 0x000fe20003f26270 */
[----:B------:R-:W1:Y:S02]  /*cab0*/  SYNCS.PHASECHK.TRANS64.TRYWAIT P0, [R17+URZ+0x19c20], R2 ;  /* 0x019c2002110075a7 */ /* 0x000e64000800017f */
[----:B01----:R-:W-:Y:S10]  /*cac0*/  @!P0 BRA `(.L_x_214) ;  /* 0x0000002c00348947 */ /* 0x003ff40003800000 */
.L_x_287:
[----:B------:R-:W-:Y:S05]  /*cad0*/  BSYNC B0 ;  /* 0x0000000000007941 */ /* 0x000fea0003800000 */
.L_x_213:
[----:B------:R-:W-:Y:S05]  /*cae0*/  @!P1 BRA `(.L_x_215) ;  /* 0x0000000c00f89947 */ /* 0x000fea0003800000 */
[----:B------:R-:W-:Y:S02]  /*caf0*/  IMAD.MOV.U32 R6, RZ, RZ, R19 ;  /* 0x000000ffff067224 */ /* 0x000fe400078e0013 */
[----:B------:R-:W-:-:S07]  /*cb00*/  IMAD.MOV.U32 R7, RZ, RZ, R18 ;  /* 0x000000ffff077224 */ /* 0x000fce00078e0012 */
.L_x_239:
[----:B0-----:R-:W2:Y:S01]  /*cb10*/  LDL R2, [R1] ;  /* 0x0000000001027983 */ /* 0x001ea20000100800 */
[----:B------:R-:W-:Y:S01]  /*cb20*/  VIADD R18, R7, 0x1 ;  /* 0x0000000107127836 */ /* 0x000fe20000000000 */
[----:B------:R-:W-:Y:S05]  /*cb30*/  YIELD ;  /* 0x0000000000007946 */ /* 0x000fea0003800000 */
[----:B------:R-:W-:Y:S01]  /*cb40*/  ISETP.NE.AND P0, PT, R18, 0x2, PT ;  /* 0x000000021200780c */ /* 0x000fe20003f05270 */
[----:B------:R-:W-:Y:S03]  /*cb50*/  BSSY B0, `(.L_x_216) ;  /* 0x00000a4000007945 */ /* 0x000fe60003800000 */
[----:B------:R-:W-:-:S02]  /*cb60*/  SEL R19, RZ, 0x1, P0 ;  /* 0x00000001ff137807 */ /* 0x000fc40000000000 */
[----:B------:R-:W-:Y:S02]  /*cb70*/  SEL R18, R18, RZ, P0 ;  /* 0x000000ff12127207 */ /* 0x000fe40000000000 */
[----:B------:R-:W-:Y:S02]  /*cb80*/  LOP3.LUT R19, R6, R19, RZ, 0x3c, !PT ;  /* 0x0000001306137212 */ /* 0x000fe400078e3cff */
[----:B--2---:R-:W-:-:S13]  /*cb90*/  LOP3.LUT P1, RZ, R2, 0x1, RZ, 0xc0, !PT ;  /* 0x0000000102ff7812 */ /* 0x004fda000782c0ff */
[----:B------:R-:W-:Y:S05]  /*cba0*/  @!P1 BRA `(.L_x_217) ;  /* 0x0000000800789947 */ /* 0x000fea0003800000 */
[----:B------:R-:W-:Y:S01]  /*cbb0*/  ULDC.64 UR4, c[0x0][0x418] ;  /* 0x0001060000047ab9 */ /* 0x000fe20000000a00 */
[----:B------:R-:W-:Y:S01]  /*cbc0*/  IMAD.MOV.U32 R8, RZ, RZ, R0 ;  /* 0x000000ffff087224 */ /* 0x000fe200078e0000 */
[----:B------:R-:W-:-:S04]  /*cbd0*/  ISETP.NE.U32.AND P0, PT, RZ, UR4, PT ;  /* 0x00000004ff007c0c */ /* 0x000fc8000bf05070 */
[----:B------:R-:W-:-:S13]  /*cbe0*/  ISETP.NE.AND.EX P0, PT, RZ, UR5, PT, P0 ;  /* 0x00000005ff007c0c */ /* 0x000fda000bf05300 */
[----:B------:R-:W-:Y:S05]  /*cbf0*/  @!P0 BRA `(.L_x_218) ;  /* 0x0000000000448947 */ /* 0x000fea0003800000 */
[----:B------:R-:W0:Y:S01]  /*cc00*/  LDC R5, c[0x0][0x43c] ;  /* 0x00010f00ff057b82 */ /* 0x000e220000000800 */
[----:B------:R-:W-:Y:S01]  /*cc10*/  ULDC.64 UR6, c[0x0][0x428] ;  /* 0x00010a0000067ab9 */ /* 0x000fe20000000a00 */
[----:B0-----:R-:W-:-:S13]  /*cc20*/  ISETP.NE.AND P0, PT, R5, 0x1, PT ;  /* 0x000000010500780c */ /* 0x001fda0003f05270 */
[----:B------:R-:W0:Y:S02]  /*cc30*/  @P0 LDC.64 R2, c[0x0][0x440] ;  /* 0x00011000ff020b82 */ /* 0x000e240000000a00 */
[----:B0-----:R-:W-:-:S04]  /*cc40*/  @P0 IMAD.HI.U32 R4, R0, R2, RZ ;  /* 0x0000000200040227 */ /* 0x001fc800078e00ff */
[----:B------:R-:W-:Y:S01]  /*cc50*/  IMAD.MOV.U32 R2, RZ, RZ, R0 ;  /* 0x000000ffff027224 */ /* 0x000fe200078e0000 */
[----:B------:R-:W-:-:S04]  /*cc60*/  @P0 SHF.R.U32.HI R2, RZ, R3, R4 ;  /* 0x00000003ff020219 */ /* 0x000fc80000011604 */
[--C-:B------:R-:W-:Y:S01]  /*cc70*/  SHF.R.S32.HI R3, RZ, 0x1f, R2.reuse ;  /* 0x0000001fff037819 */ /* 0x100fe20000011402 */
[----:B------:R-:W-:-:S04]  /*cc80*/  IMAD.MOV R8, RZ, RZ, -R2 ;  /* 0x000000ffff087224 */ /* 0x000fc800078e0a02 */
[----:B------:R-:W-:Y:S02]  /*cc90*/  IMAD R8, R5, R8, R0 ;  /* 0x0000000805087224 */ /* 0x000fe400078e0200 */
[----:B------:R-:W-:Y:S02]  /*cca0*/  IMAD R5, R26, UR6, RZ ;  /* 0x000000061a057c24 */ /* 0x000fe4000f8e02ff */
[----:B------:R-:W-:-:S04]  /*ccb0*/  IMAD.WIDE.U32 R2, R22, UR6, R2 ;  /* 0x0000000616027c25 */ /* 0x000fc8000f8e0002 */
[----:B------:R-:W-:-:S04]  /*ccc0*/  IMAD R4, R22, UR7, R5 ;  /* 0x0000000716047c24 */ /* 0x000fc8000f8e0205 */
[----:B------:R-:W-:Y:S01]  /*ccd0*/  IMAD.IADD R3, R4, 0x1, R3 ;  /* 0x0000000104037824 */ /* 0x000fe200078e0203 */
[----:B------:R-:W-:-:S04]  /*cce0*/  LEA R4, P0, R2, UR4, 0x2 ;  /* 0x0000000402047c11 */ /* 0x000fc8000f8010ff */
[----:B------:R-:W-:-:S05]  /*ccf0*/  LEA.HI.X R5, R2, UR5, R3, 0x2, P0 ;  /* 0x0000000502057c11 */ /* 0x000fca00080f1403 */
[----:B------:R0:W5:Y:S04]  /*cd00*/  LDG.E R16, desc[UR52][R4.64] ;  /* 0x0000003404107981 */ /* 0x000168000c1e1900 */
.L_x_218:
[----:B------:R-:W1:Y:S01]  /*cd10*/  S2R R2, SR_TID.X ;  /* 0x0000000000027919 */ /* 0x000e620000002100 */
[----:B0-----:R-:W-:Y:S01]  /*cd20*/  IMAD R4, R18, 0x8, R17 ;  /* 0x0000000812047824 */ /* 0x001fe200078e0211 */
[----:B------:R-:W-:Y:S01]  /*cd30*/  BSSY B1, `(.L_x_219) ;  /* 0x0000006000017945 */ /* 0x000fe20003800000 */
[----:B-1----:R-:W-:Y:S02]  /*cd40*/  LOP3.LUT R3, R2, 0x7f, RZ, 0xc0, !PT ;  /* 0x0000007f02037812 */ /* 0x002fe400078ec0ff */
[----:B------:R-:W-:Y:S02]  /*cd50*/  SHF.L.U32 R2, R19, 0x1f, RZ ;  /* 0x0000001f13027819 */ /* 0x000fe400000006ff */
[----:B------:R-:W-:Y:S02]  /*cd60*/  ISETP.NE.AND P1, PT, R3, RZ, PT ;  /* 0x000000ff0300720c */ /* 0x000fe40003f25270 */
[----:B------:R-:W0:Y:S02]  /*cd70*/  SYNCS.PHASECHK.TRANS64.TRYWAIT P0, [R4+URZ+0x19c80], R2 ;  /* 0x019c8002040075a7 */ /* 0x000e24000800017f */
[----:B0-----:R-:W-:Y:S09]  /*cd80*/  @!P0 BRA `(.L_x_220) ;  /* 0x0000002800988947 */ /* 0x001ff20003800000 */
.L_x_288:
[----:B------:R-:W-:Y:S05]  /*cd90*/  BSYNC B1 ;  /* 0x0000000000017941 */ /* 0x000fea0003800000 */
.L_x_219:
[----:B------:R-:W-:Y:S04]  /*cda0*/  BSSY B1, `(.L_x_221) ;  /* 0x0000009000017945 */ /* 0x000fe80003800000 */
[----:B------:R-:W-:Y:S05]  /*cdb0*/  @P1 BRA `(.L_x_222) ;  /* 0x00000000001c1947 */ /* 0x000fea0003800000 */
[----:B------:R-:W1:Y:S02]  /*cdc0*/  S2R R3, SR_TID.X ;  /* 0x0000000000037919 */ /* 0x000e640000002100 */
[----:B-1----:R-:W-:Y:S01]  /*cdd0*/  LOP3.LUT R5, R3, 0x1f, RZ, 0xc0, !PT ;  /* 0x0000001f03057812 */ /* 0x002fe200078ec0ff */
[----:B------:R-:W-:-:S03]  /*cde0*/  IMAD.MOV.U32 R3, RZ, RZ, 0x3000 ;  /* 0x00003000ff037424 */ /* 0x000fc600078e00ff */
[----:B------:R-:W-:Y:S01]  /*cdf0*/  ISETP.NE.AND P0, PT, R5, RZ, PT ;  /* 0x000000ff0500720c */ /* 0x000fe20003f05270 */
[----:B------:R1:W-:-:S12]  /*ce00*/  SYNCS.ARRIVE.TRANS64 RZ, [R4+URZ+0x19c70], R3 ;  /* 0x019c700304ff79a7 */ /* 0x0003d8000800003f */
[----:B-1----:R-:W-:Y:S05]  /*ce10*/  @!P0 BRA `(.L_x_222) ;  /* 0x0000000000048947 */ /* 0x002fea0003800000 */
[----:B------:R-:W-:Y:S01]  /*ce20*/  BPT.TRAP 0x1 ;  /* 0x000000040000795c */ /* 0x000fe20000300000 */
.L_x_222:
[----:B------:R-:W-:Y:S05]  /*ce30*/  BSYNC B1 ;  /* 0x0000000000017941 */ /* 0x000fea0003800000 */
.L_x_221:
[----:B------:R-:W-:Y:S01]  /*ce40*/  IMAD.MOV.U32 R5, RZ, RZ, RZ ;  /* 0x000000ffff057224 */ /* 0x000fe200078e00ff */
[----:B------:R-:W-:Y:S01]  /*ce50*/  UIADD3 UR4, UP0, UR50, 0x470, URZ ;  /* 0x0000047032047890 */ /* 0x000fe2000ff1e03f */
[----:B------:R-:W-:Y:S01]  /*ce60*/  IMAD R9, R18, 0x3000, R17 ;  /* 0x0000300012097824 */ /* 0x000fe200078e0211 */
[----:B------:R-:W-:Y:S01]  /*ce70*/  PLOP3.LUT P0, PT, PT, PT, PT, 0x80, 0x0 ;  /* 0x000000000000781c */ /* 0x000fe20003f0f070 */
[----:B------:R-:W-:Y:S01]  /*ce80*/  VIADD R3, R4, 0x19c70 ;  /* 0x00019c7004037836 */ /* 0x000fe20000000000 */
[----:B------:R-:W-:Y:S01]  /*ce90*/  R2UR UR10, R5 ;  /* 0x00000000050a72ca */ /* 0x000fe200000e0000 */
[----:B------:R-:W-:Y:S01]  /*cea0*/  VIADD R10, R9, 0x9000 ;  /* 0x00009000090a7836 */ /* 0x000fe20000000000 */
[----:B------:R-:W-:Y:S01]  /*ceb0*/  LEA R8, R8, UR39, 0x7 ;  /* 0x0000002708087c11 */ /* 0x000fe2000f8e38ff */
[----:B------:R-:W-:Y:S01]  /*cec0*/  UIADD3.X UR5, URZ, UR51, URZ, UP0, !UPT ;  /* 0x000000333f057290 */ /* 0x000fe200087fe43f */
[----:B------:R-:W-:Y:S01]  /*ced0*/  UMOV UR6, 0x0 ;  /* 0x0000000000067882 */ /* 0x000fe20000000000 */
[----:B------:R-:W-:-:S10]  /*cee0*/  UMOV UR7, 0x14f00000 ;  /* 0x14f0000000077882 */ /* 0x000fd40000000000 */
.L_x_223:
[----:B------:R-:W-:-:S13]  /*cef0*/  @P0 ELECT P2, URZ, PT ;  /* 0x00000000003f082f */ /* 0x000fda0003840000 */
[----:B-----5:R-:W-:Y:S01]  /*cf00*/  @P2 R2UR UR13, R16 ;  /* 0x00000000100d22ca */ /* 0x020fe200000e0000 */
[----:B------:R-:W-:Y:S01]  /*cf10*/  UMOV UR12, UR36 ;  /* 0x00000024000c7c82 */ /* 0x000fe20008000000 */
[----:B------:R-:W-:Y:S02]  /*cf20*/  @P2 R2UR UR11, R8 ;  /* 0x00000000080b22ca */ /* 0x000fe400000e0000 */
[----:B------:R-:W-:Y:S02]  /*cf30*/  @P2 R2UR UR9, R3 ;  /* 0x00000000030922ca */ /* 0x000fe400000e0000 */
[----:B------:R-:W-:Y:S02]  /*cf40*/  @P2 R2UR UR8, R10 ;  /* 0x000000000a0822ca */ /* 0x000fe400000e0000 */
[----:B------:R-:W-:Y:S02]  /*cf50*/  @P2 PLOP3.LUT P0, PT, P2, PT, PT, 0x8, 0x0 ;  /* 0x000000000000281c */ /* 0x000fe4000170e170 */
[----:B------:R-:W-:-:S09]  /*cf60*/  PLOP3.LUT P2, PT, PT, PT, PT, 0x8, 0x0 ;  /* 0x000000000000781c */ /* 0x000fd20003f4e170 */
[----:B------:R1:W-:Y:S02]  /*cf70*/  UTMALDG.4D [UR8], [UR4], desc[UR6] ;  /* 0x00000608040075b4 */ /* 0x0003e40008019000 */
[----:B-1----:R-:W-:Y:S05]  /*cf80*/  @P0 BRA.U.ANY `(.L_x_223) ;  /* 0xfffffffd00d80947 */ /* 0x002fea000393ffff */
[----:B------:R-:W-:Y:S01]  /*cf90*/  IMAD.MOV.U32 R10, RZ, RZ, 0x20 ;  /* 0x00000020ff0a7424 */ /* 0x000fe200078e00ff */
[----:B------:R-:W-:Y:S01]  /*cfa0*/  PLOP3.LUT P0, PT, PT, PT, PT, 0x80, 0x0 ;  /* 0x000000000000781c */ /* 0x000fe20003f0f070 */
[----:B------:R-:W-:Y:S01]  /*cfb0*/  VIADD R11, R9, 0xa000 ;  /* 0x0000a000090b7836 */ /* 0x000fe20000000000 */
[----:B------:R-:W-:Y:S01]  /*cfc0*/  UMOV UR6, 0x0 ;  /* 0x0000000000067882 */ /* 0x000fe20000000000 */
[----:B------:R-:W-:Y:S01]  /*cfd0*/  UMOV UR7, 0x14f00000 ;  /* 0x14f0000000077882 */ /* 0x000fe20000000000 */
[----:B------:R-:W-:-:S15]  /*cfe0*/  R2UR UR10, R10 ;  /* 0x000000000a0a72ca */ /* 0x000fde00000e0000 */
.L_x_224:
[----:B------:R-:W-:-:S13]  /*cff0*/  @P0 ELECT P2, URZ, PT ;  /* 0x00000000003f082f */ /* 0x000fda0003840000 */
[----:B------:R-:W-:Y:S01]  /*d000*/  @P2 R2UR UR13, R16 ;  /* 0x00000000100d22ca */ /* 0x000fe200000e0000 */
        /* <DEDUP_REMOVED lines=14> */
.L_x_225:
        /* <DEDUP_REMOVED lines=10> */
[----:B------:R-:W1:Y:S01]  /*d190*/  SYNCS.PHASECHK.TRANS64.TRYWAIT P0, [R4+URZ+0x19c40], R2 ;  /* 0x019c4002040075a7 */ /* 0x000e62000800017f */
[----:B------:R-:W-:Y:S04]  /*d1a0*/  BSSY B1, `(.L_x_226) ;  /* 0x0000002000017945 */ /* 0x000fe80003800000 */
[----:B-1----:R-:W-:Y:S05]  /*d1b0*/  @!P0 BRA `(.L_x_227) ;  /* 0x0000002400a08947 */ /* 0x002fea0003800000 */
.L_x_289:
[----:B------:R-:W-:Y:S05]  /*d1c0*/  BSYNC B1 ;  /* 0x0000000000017941 */ /* 0x000fea0003800000 */
.L_x_226:
[----:B------:R-:W-:Y:S01]  /*d1d0*/  BSSY B1, `(.L_x_228) ;  /* 0x000000b000017945 */ /* 0x000fe20003800000 */
[----:B01----:R-:W-:Y:S02]  /*d1e0*/  IMAD.MOV.U32 R2, RZ, RZ, 0x0 ;  /* 0x00000000ff027424 */ /* 0x003fe400078e00ff */
[----:B------:R-:W-:Y:S01]  /*d1f0*/  IMAD.MOV.U32 R3, RZ, RZ, 0x14f00000 ;  /* 0x14f00000ff037424 */ /* 0x000fe200078e00ff */
[----:B------:R-:W-:Y:S06]  /*d200*/  @P1 BRA `(.L_x_229) ;  /* 0x00000000001c1947 */ /* 0x000fec0003800000 */
[----:B------:R-:W0:Y:S02]  /*d210*/  S2R R12, SR_TID.X ;  /* 0x00000000000c7919 */ /* 0x000e240000002100 */
[----:B0-----:R-:W-:Y:S01]  /*d220*/  LOP3.LUT R13, R12, 0x1f, RZ, 0xc0, !PT ;  /* 0x0000001f0c0d7812 */ /* 0x001fe200078ec0ff */
[----:B------:R-:W-:-:S03]  /*d230*/  IMAD.MOV.U32 R12, RZ, RZ, 0x3000 ;  /* 0x00003000ff0c7424 */ /* 0x000fc600078e00ff */
[----:B------:R-:W-:Y:S01]  /*d240*/  ISETP.NE.AND P0, PT, R13, RZ, PT ;  /* 0x000000ff0d00720c */ /* 0x000fe20003f05270 */
[----:B------:R0:W-:-:S12]  /*d250*/  SYNCS.ARRIVE.TRANS64 RZ, [R4+URZ+0x19c30], R12 ;  /* 0x019c300c04ff79a7 */ /* 0x0001d8000800003f */
[----:B0-----:R-:W-:Y:S05]  /*d260*/  @!P0 BRA `(.L_x_229) ;  /* 0x0000000000048947 */ /* 0x001fea0003800000 */
[----:B------:R-:W-:Y:S01]  /*d270*/  BPT.TRAP 0x1 ;  /* 0x000000040000795c */ /* 0x000fe20000300000 */
.L_x_229:
[----:B------:R-:W-:Y:S05]  /*d280*/  BSYNC B1 ;  /* 0x0000000000017941 */ /* 0x000fea0003800000 */
.L_x_228:
[----:B------:R-:W-:Y:S01]  /*d290*/  R2UR UR6, R2 ;  /* 0x00000000020672ca */ /* 0x000fe200000e0000 */
[----:B------:R-:W-:Y:S01]  /*d2a0*/  UIADD3 UR4, UP0, UR50, 0x370, URZ ;  /* 0x0000037032047890 */ /* 0x000fe2000ff1e03f */
[----:B------:R-:W-:Y:S01]  /*d2b0*/  R2UR UR7, R3 ;  /* 0x00000000030772ca */ /* 0x000fe200000e0000 */
[----:B------:R-:W-:Y:S01]  /*d2c0*/  VIADD R4, R4, 0x19c30 ;  /* 0x00019c3004047836 */ /* 0x000fe20000000000 */
[----:B------:R-:W-:Y:S01]  /*d2d0*/  R2UR UR10, R5 ;  /* 0x00000000050a72ca */ /* 0x000fe200000e0000 */
[----:B------:R-:W-:Y:S01]  /*d2e0*/  VIADD R5, R9, 0x13800 ;  /* 0x0001380009057836 */ /* 0x000fe20000000000 */
[----:B------:R-:W-:Y:S01]  /*d2f0*/  PLOP3.LUT P0, PT, PT, PT, PT, 0x80, 0x0 ;  /* 0x000000000000781c */ /* 0x000fe20003f0f070 */
[----:B------:R-:W-:-:S12]  /*d300*/  UIADD3.X UR5, URZ, UR51, URZ, UP0, !UPT ;  /* 0x000000333f057290 */ /* 0x000fd800087fe43f */
.L_x_230:
        /* <DEDUP_REMOVED lines=9> */
[----:B0-----:R-:W-:Y:S05]  /*d3a0*/  @P0 BRA.U.ANY `(.L_x_230) ;  /* 0xfffffffd00d80947 */ /* 0x001fea000393ffff */
[----:B------:R-:W-:Y:S01]  /*d3b0*/  R2UR UR10, R10 ;  /* 0x000000000a0a72ca */ /* 0x000fe200000e0000 */
[----:B------:R-:W-:Y:S01]  /*d3c0*/  VIADD R5, R9, 0x14800 ;  /* 0x0001480009057836 */ /* 0x000fe20000000000 */
[----:B------:R-:W-:Y:S02]  /*d3d0*/  R2UR UR6, R2 ;  /* 0x00000000020672ca */ /* 0x000fe400000e0000 */
[----:B------:R-:W-:Y:S02]  /*d3e0*/  R2UR UR7, R3 ;  /* 0x00000000030772ca */ /* 0x000fe400000e0000 */
[----:B------:R-:W-:-:S13]  /*d3f0*/  PLOP3.LUT P0, PT, PT, PT, PT, 0x80, 0x0 ;  /* 0x000000000000781c */ /* 0x000fda0003f0f070 */
.L_x_231:
        /* <DEDUP_REMOVED lines=15> */
.L_x_232:
        /* <DEDUP_REMOVED lines=10> */
.L_x_217:
[----:B------:R-:W-:Y:S05]  /*d590*/  BSYNC B0 ;  /* 0x0000000000007941 */ /* 0x000fea0003800000 */
.L_x_216:
[----:B------:R-:W-:-:S06]  /*d5a0*/  UISETP.NE.AND UP0, UPT, UR38, 0x3, UPT ;  /* 0x000000032600788c */ /* 0x000fcc000bf05270 */
[----:B------:R-:W-:-:S13]  /*d5b0*/  PLOP3.LUT P0, PT, PT, PT, UP0, 0x80, 0x0 ;  /* 0x000000000000781c */ /* 0x000fda0003f0f008 */
[----:B------:R-:W-:Y:S05]  /*d5c0*/  @!P0 BRA `(.L_x_233) ;  /* 0x0000000000048947 */ /* 0x000fea0003800000 */
[----:B------:R-:W-:Y:S01]  /*d5d0*/  BPT.TRAP 0x1 ;  /* 0x000000040000795c */ /* 0x000fe20000300000 */
.L_x_233:
[----:B------:R-:W-:Y:S01]  /*d5e0*/  IMAD.U32 R2, RZ, RZ, UR42 ;  /* 0x0000002aff027e24 */ /* 0x000fe2000f8e00ff */
[----:B------:R-:W-:Y:S01]  /*d5f0*/  BSSY B0, `(.L_x_234) ;  /* 0x0000007000007945 */ /* 0x000fe20003800000 */
[----:B------:R-:W-:-:S03]  /*d600*/  IMAD R3, R7, 0x8, R17 ;  /* 0x0000000807037824 */ /* 0x000fc600078e0211 */
[----:B------:R-:W-:Y:S02]  /*d610*/  ISETP.NE.AND P1, PT, R2, 0x3, PT ;  /* 0x000000030200780c */ /* 0x000fe40003f25270 */
[----:B------:R-:W-:-:S04]  /*d620*/  LOP3.LUT R2, R6, 0x1, RZ, 0x3c, !PT ;  /* 0x0000000106027812 */ /* 0x000fc800078e3cff */
[----:B------:R-:W-:-:S04]  /*d630*/  SHF.L.U32 R2, R2, 0x1f, RZ ;  /* 0x0000001f02027819 */ /* 0x000fc800000006ff */
[----:B------:R-:W0:Y:S02]  /*d640*/  SYNCS.PHASECHK.TRANS64.TRYWAIT P0, [R3+URZ+0x19c70], R2 ;  /* 0x019c7002030075a7 */ /* 0x000e24000800017f */
[----:B0-----:R-:W-:Y:S05]  /*d650*/  @!P0 BRA `(.L_x_235) ;  /* 0x00000020008c8947 */ /* 0x001fea0003800000 */
.L_x_290:
[----:B------:R-:W-:Y:S05]  /*d660*/  BSYNC B0 ;  /* 0x0000000000007941 */ /* 0x000fea0003800000 */
.L_x_234:
[----:B------:R-:W-:Y:S05]  /*d670*/  @!P1 BRA `(.L_x_236) ;  /* 0x0000000000049947 */ /* 0x000fea0003800000 */
[----:B------:R-:W-:Y:S01]  /*d680*/  BPT.TRAP 0x1 ;  /* 0x000000040000795c */ /* 0x000fe20000300000 */
.L_x_236:
[----:B0-----:R-:W-:Y:S01]  /*d690*/  SHF.L.U32 R2, R6, 0x1f, RZ ;  /* 0x0000001f06027819 */ /* 0x001fe200000006ff */
[----:B------:R-:W-:-:S03]  /*d6a0*/  IMAD R10, R7, 0x3000, RZ ;  /* 0x00003000070a7824 */ /* 0x000fc600078e02ff */
[----:B------:R-:W0:Y:S02]  /*d6b0*/  SYNCS.PHASECHK.TRANS64.TRYWAIT P0, [R3+URZ+0x19c60], R2 ;  /* 0x019c6002030075a7 */ /* 0x000e24000800017f */
[----:B0-----:R-:W-:Y:S05]  /*d6c0*/  @!P0 BRA `(.L_x_237) ;  /* 0x0000002000848947 */ /* 0x001fea0003800000 */
.L_x_291:
[----:B------:R-:W0:Y:S01]  /*d6d0*/  LDL R4, [R1+0x4] ;  /* 0x0000040001047983 */ /* 0x000e220000100800 */
[----:B------:R-:W-:Y:S05]  /*d6e0*/  WARPSYNC.ALL ;  /* 0x0000000000007948 */ /* 0x000fea0003800000 */
[----:B------:R-:W-:-:S05]  /*d6f0*/  LOP3.LUT R12, R10, R28, RZ, 0xfc, !PT ;  /* 0x0000001c0a0c7212 */ /* 0x000fca00078efcff */
[----:B------:R-:W-:Y:S01]  /*d700*/  IMAD.IADD R12, R17, 0x1, R12 ;  /* 0x00000001110c7824 */ /* 0x000fe200078e020c */
[----:B0-----:R-:W-:-:S05]  /*d710*/  LOP3.LUT R2, R10, R4, RZ, 0xfc, !PT ;  /* 0x000000040a027212 */ /* 0x001fca00078efcff */
[----:B------:R-:W-:-:S05]  /*d720*/  IMAD.IADD R2, R17, 0x1, R2 ;  /* 0x0000000111027824 */ /* 0x000fca00078e0202 */
[----:B------:R-:W0:Y:S02]  /*d730*/  LDSM.16.MT88.4 R4, [R2+0x9000] ;  /* 0x009000000204783b */ /* 0x000e240000004200 */
[C-C-:B0-----:R-:W-:Y:S02]  /*d740*/  PRMT R8, R4.reuse, 0x6420, R5.reuse ;  /* 0x0000642004087816 */ /* 0x141fe40000000005 */
[----:B------:R-:W-:Y:S02]  /*d750*/  PRMT R9, R4, 0x7531, R5 ;  /* 0x0000753104097816 */ /* 0x000fe40000000005 */
[C-C-:B------:R-:W-:Y:S02]  /*d760*/  PRMT R10, R6.reuse, 0x6420, R7.reuse ;  /* 0x00006420060a7816 */ /* 0x140fe40000000007 */
[----:B------:R-:W-:-:S05]  /*d770*/  PRMT R11, R6, 0x7531, R7 ;  /* 0x00007531060b7816 */ /* 0x000fca0000000007 */
[----:B------:R-:W-:Y:S04]  /*d780*/  STSM.16.M88.4 [R12+0x3000], R8 ;  /* 0x003000080c007844 */ /* 0x000fe80000000200 */
[----:B------:R-:W0:Y:S02]  /*d790*/  LDSM.16.MT88.4 R4, [R2+0xa000] ;  /* 0x00a000000204783b */ /* 0x000e240000004200 */
[C-C-:B0-----:R-:W-:Y:S02]  /*d7a0*/  PRMT R8, R4.reuse, 0x6420, R5.reuse ;  /* 0x0000642004087816 */ /* 0x141fe40000000005 */
[----:B------:R-:W-:Y:S02]  /*d7b0*/  PRMT R9, R4, 0x7531, R5 ;  /* 0x0000753104097816 */ /* 0x000fe40000000005 */
[----:B------:R-:W-:-:S02]  /*d7c0*/  PRMT R10, R6, 0x6420, R7 ;  /* 0x00006420060a7816 */ /* 0x000fc40000000007 */
[----:B------:R-:W-:-:S05]  /*d7d0*/  PRMT R11, R6, 0x7531, R7 ;  /* 0x00007531060b7816 */ /* 0x000fca0000000007 */
[----:B------:R-:W-:Y:S04]  /*d7e0*/  STSM.16.M88.4 [R12+0x4000], R8 ;  /* 0x004000080c007844 */ /* 0x000fe80000000200 */
[----:B------:R-:W0:Y:S02]  /*d7f0*/  LDSM.16.MT88.4 R4, [R2+0xb000] ;  /* 0x00b000000204783b */ /* 0x000e240000004200 */
[C-C-:B0-----:R-:W-:Y:S02]  /*d800*/  PRMT R8, R4.reuse, 0x6420, R5.reuse ;  /* 0x0000642004087816 */ /* 0x141fe40000000005 */
[----:B------:R-:W-:Y:S02]  /*d810*/  PRMT R9, R4, 0x7531, R5 ;  /* 0x0000753104097816 */ /* 0x000fe40000000005 */
[----:B------:R-:W-:-:S02]  /*d820*/  PRMT R10, R6, 0x6420, R7 ;  /* 0x00006420060a7816 */ /* 0x000fc40000000007 */
[----:B------:R-:W-:-:S05]  /*d830*/  PRMT R11, R6, 0x7531, R7 ;  /* 0x00007531060b7816 */ /* 0x000fca0000000007 */
[----:B------:R0:W-:Y:S04]  /*d840*/  STSM.16.M88.4 [R12+0x5000], R8 ;  /* 0x005000080c007844 */ /* 0x0001e80000000200 */
[----:B------:R-:W1:Y:S01]  /*d850*/  LDSM.16.MT88.4 R4, [R2+0x9800] ;  /* 0x009800000204783b */ /* 0x000e620000004200 */
[----:B0-----:R-:W-:Y:S02]  /*d860*/  IADD3 R12, R29, 0x3000, R12 ;  /* 0x000030001d0c7810 */ /* 0x001fe40007ffe00c */
[C-C-:B-1----:R-:W-:Y:S02]  /*d870*/  PRMT R8, R4.reuse, 0x6420, R5.reuse ;  /* 0x0000642004087816 */ /* 0x142fe40000000005 */
[----:B------:R-:W-:Y:S02]  /*d880*/  PRMT R9, R4, 0x7531, R5 ;  /* 0x0000753104097816 */ /* 0x000fe40000000005 */
[----:B------:R-:W-:-:S02]  /*d890*/  PRMT R10, R6, 0x6420, R7 ;  /* 0x00006420060a7816 */ /* 0x000fc40000000007 */
[----:B------:R-:W-:-:S05]  /*d8a0*/  PRMT R11, R6, 0x7531, R7 ;  /* 0x00007531060b7816 */ /* 0x000fca0000000007 */
[----:B------:R-:W-:Y:S04]  /*d8b0*/  STSM.16.M88.4 [R12], R8 ;  /* 0x000000080c007844 */ /* 0x000fe80000000200 */
        /* <DEDUP_REMOVED lines=17> */
[----:B-1----:R-:W1:Y:S01]  /*d9d0*/  FENCE.VIEW.ASYNC.S ;  /* 0x00000000000073c6 */ /* 0x002e620000000000 */
[----:B------:R-:W-:Y:S05]  /*d9e0*/  @!P1 BRA `(.L_x_238) ;  /* 0x0000000000049947 */ /* 0x000fea0003800000 */
[----:B------:R-:W-:Y:S01]  /*d9f0*/  BPT.TRAP 0x1 ;  /* 0x000000040000795c */ /* 0x000fe20000300000 */
.L_x_238:
[----:B------:R-:W2:Y:S01]  /*da00*/  S2R R2, SR_TID.X ;  /* 0x0000000000027919 */ /* 0x000ea20000002100 */
[----:B-1----:R1:W-:Y:S01]  /*da10*/  SYNCS.ARRIVE.TRANS64.A1T0 RZ, [R3+URZ+0x19c50], RZ ;  /* 0x019c50ff03ff79a7 */ /* 0x0023e2000810003f */
[----:B------:R-:W-:Y:S02]  /*da20*/  IMAD.MOV.U32 R6, RZ, RZ, R19 ;  /* 0x000000ffff067224 */ /* 0x000fe400078e0013 */
[----:B------:R-:W-:Y:S01]  /*da30*/  IMAD.MOV.U32 R7, RZ, RZ, R18 ;  /* 0x000000ffff077224 */ /* 0x000fe200078e0012 */
[----:B--2---:R-:W-:Y:S01]  /*da40*/  LOP3.LUT R2, R2, 0x7f, RZ, 0xc0, !PT ;  /* 0x0000007f02027812 */ /* 0x004fe200078ec0ff */
[----:B------:R-:W-:Y:S03]  /*da50*/  BAR.SYNC.DEFER_BLOCKING 0x2, 0x80 ;  /* 0x0082000000007b1d */ /* 0x000fe60000010000 */
[----:B------:R-:W-:-:S13]  /*da60*/  ISETP.NE.AND P0, PT, R2, RZ, PT ;  /* 0x000000ff0200720c */ /* 0x000fda0003f05270 */
[----:B------:R-:W-:-:S05]  /*da70*/  @!P0 VIADD R2, R3, 0x19c80 ;  /* 0x00019c8003028836 */ /* 0x000fca0000000000 */
[----:B------:R-:W-:-:S04]  /*da80*/  @!P0 PRMT R2, RZ, 0x654, R2 ;  /* 0x00000654ff028816 */ /* 0x000fc80000000002 */
[----:B------:R1:W-:Y:S01]  /*da90*/  @!P0 SYNCS.ARRIVE.TRANS64.RED.A1T0 RZ, [R2+URZ], RZ ;  /* 0x000000ff02ff89a7 */ /* 0x0003e2000810043f */
[C---:B------:R-:W-:Y:S01]  /*daa0*/  ISETP.GT.AND P0, PT, R0.reuse, R23, PT ;  /* 0x000000170000720c */ /* 0x040fe20003f04270 */
[----:B------:R-:W-:-:S12]  /*dab0*/  VIADD R0, R0, 0xffffffff ;  /* 0xffffffff00007836 */ /* 0x000fd80000000000 */
[----:B-1----:R-:W-:Y:S05]  /*dac0*/  @P0 BRA `(.L_x_239) ;  /* 0xfffffff000100947 */ /* 0x002fea000383ffff */
.L_x_215:
[----:B0-----:R-:W0:Y:S01]  /*dad0*/  S2R R2, SR_TID.X ;  /* 0x0000000000027919 */ /* 0x001e220000002100 */
[----:B------:R-:W-:Y:S01]  /*dae0*/  BSSY B0, `(.L_x_240) ;  /* 0x0000010000007945 */ /* 0x000fe20003800000 */
        /* <DEDUP_REMOVED lines=14> */
[----:B0-----:R-:W-:-:S07]  /*dbd0*/  IADD3 R24, R0, UR41, R7 ;  /* 0x0000002900187c10 */ /* 0x001fce000fffe007 */
.L_x_241:
[----:B------:R-:W-:Y:S05]  /*dbe0*/  BSYNC B0 ;  /* 0x0000000000007941 */ /* 0x000fea0003800000 */
.L_x_240:
[----:B------:R-:W-:-:S06]  /*dbf0*/  UISETP.NE.AND UP0, UPT, UR38, 0x3, UPT ;  /* 0x000000032600788c */ /* 0x000fcc000bf05270 */
[----:B------:R-:W-:-:S13]  /*dc00*/  PLOP3.LUT P1, PT, PT, PT, UP0, 0x80, 0x0 ;  /* 0x000000000000781c */ /* 0x000fda0003f2f008 */
[----:B------:R-:W-:Y:S05]  /*dc10*/  @!P1 BRA `(.L_x_242) ;  /* 0x0000000000049947 */ /* 0x000fea0003800000 */
[----:B------:R-:W-:Y:S01]  /*dc20*/  BPT.TRAP 0x1 ;  /* 0x000000040000795c */ /* 0x000fe20000300000 */
.L_x_242:
[----:B------:R-:W-:Y:S01]  /*dc30*/  LOP3.LUT R0, R19, 0x1, RZ, 0x3c, !PT ;  /* 0x0000000113007812 */ /* 0x000fe200078e3cff */
[----:B------:R-:W-:Y:S01]  /*dc40*/  IMAD R3, R18, 0x8, R17 ;  /* 0x0000000812037824 */ /* 0x000fe200078e0211 */
[----:B------:R-:W-:Y:S01]  /*dc50*/  BSSY B0, `(.L_x_243) ;  /* 0x0000006000007945 */ /* 0x000fe20003800000 */
[----:B------:R-:W-:Y:S01]  /*dc60*/  IMAD.U32 R2, RZ, RZ, UR42 ;  /* 0x0000002aff027e24 */ /* 0x000fe2000f8e00ff */
[----:B------:R-:W-:-:S04]  /*dc70*/  SHF.L.U32 R0, R0, 0x1f, RZ ;  /* 0x0000001f00007819 */ /* 0x000fc800000006ff */
[----:B------:R-:W0:Y:S01]  /*dc80*/  SYNCS.PHASECHK.TRANS64.TRYWAIT P1, [R3+URZ+0x19c70], R0 ;  /* 0x019c7000030075a7 */ /* 0x000e22000802017f */
[----:B------:R-:W-:Y:S01]  /*dc90*/  ISETP.NE.AND P2, PT, R2, 0x3, PT ;  /* 0x000000030200780c */ /* 0x000fe20003f45270 */
[----:B0-----:R-:W-:-:S12]  /*dca0*/  @!P1 BRA `(.L_x_244) ;  /* 0x0000001c00209947 */ /* 0x001fd80003800000 */
.L_x_292:
[----:B------:R-:W-:Y:S05]  /*dcb0*/  BSYNC B0 ;  /* 0x0000000000007941 */ /* 0x000fea0003800000 */
.L_x_243:
[----:B------:R-:W-:Y:S05]  /*dcc0*/  @!P2 BRA `(.L_x_245) ;  /* 0x000000000004a947 */ /* 0x000fea0003800000 */
[----:B------:R-:W-:Y:S01]  /*dcd0*/  BPT.TRAP 0x1 ;  /* 0x000000040000795c */ /* 0x000fe20000300000 */
.L_x_245:
[----:B0-----:R-:W-:-:S04]  /*dce0*/  SHF.L.U32 R0, R19, 0x1f, RZ ;  /* 0x0000001f13007819 */ /* 0x001fc800000006ff */
[----:B------:R-:W0:Y:S02]  /*dcf0*/  SYNCS.PHASECHK.TRANS64.TRYWAIT P1, [R3+URZ+0x19c60], R0 ;  /* 0x019c6000030075a7 */ /* 0x000e24000802017f */
[----:B0-----:R-:W-:Y:S05]  /*dd00*/  @!P1 BRA `(.L_x_246) ;  /* 0x0000001c001c9947 */ /* 0x001fea0003800000 */
.L_x_293:
[----:B------:R-:W0:Y:S01]  /*dd10*/  LDL R2, [R1+0x4] ;  /* 0x0000040001027983 */ /* 0x000e220000100800 */
[----:B------:R-:W-:Y:S01]  /*dd20*/  IMAD R11, R18, 0x3000, RZ ;  /* 0x00003000120b7824 */ /* 0x000fe200078e02ff */
[----:B------:R-:W-:Y:S05]  /*dd30*/  WARPSYNC.ALL ;  /* 0x0000000000007948 */ /* 0x000fea0003800000 */
[C---:B0-----:R-:W-:Y:S02]  /*dd40*/  LOP3.LUT R0, R11.reuse, R2, RZ, 0xfc, !PT ;  /* 0x000000020b007212 */ /* 0x041fe400078efcff */
[----:B------:R-:W-:-:S03]  /*dd50*/  LOP3.LUT R2, R11, R28, RZ, 0xfc, !PT ;  /* 0x0000001c0b027212 */ /* 0x000fc600078efcff */
[C---:B------:R-:W-:Y:S02]  /*dd60*/  IMAD.IADD R0, R17.reuse, 0x1, R0 ;  /* 0x0000000111007824 */ /* 0x040fe400078e0200 */
[----:B------:R-:W-:-:S03]  /*dd70*/  IMAD.IADD R2, R17, 0x1, R2 ;  /* 0x0000000111027824 */ /* 0x000fc600078e0202 */
        /* <DEDUP_REMOVED lines=45> */
.L_x_247:
[----:B-1----:R-:W-:Y:S01]  /*e050*/  SYNCS.ARRIVE.TRANS64.A1T0 RZ, [R3+URZ+0x19c50], RZ ;  /* 0x019c50ff03ff79a7 */ /* 0x002fe2000810003f */
[----:B------:R-:W-:Y:S02]  /*e060*/  @!P0 VIADD R0, R3, 0x19c80 ;  /* 0x00019c8003008836 */ /* 0x000fe40000000000 */
[----:B------:R-:W-:-:S03]  /*e070*/  VIADD R18, R18, 0x1 ;  /* 0x0000000112127836 */ /* 0x000fc60000000000 */
[----:B------:R-:W-:Y:S01]  /*e080*/  @!P0 PRMT R0, RZ, 0x654, R0 ;  /* 0x00000654ff008816 */ /* 0x000fe20000000000 */
[----:B------:R-:W-:Y:S06]  /*e090*/  BAR.SYNC.DEFER_BLOCKING 0x2, 0x80 ;  /* 0x0082000000007b1d */ /* 0x000fec0000010000 */
[----:B------:R1:W-:Y:S01]  /*e0a0*/  @!P0 SYNCS.ARRIVE.TRANS64.RED.A1T0 RZ, [R0+URZ], RZ ;  /* 0x000000ff00ff89a7 */ /* 0x0003e2000810043f */
[----:B------:R-:W-:-:S04]  /*e0b0*/  ISETP.NE.AND P0, PT, R18, 0x2, PT ;  /* 0x000000021200780c */ /* 0x000fc80003f05270 */
[----:B------:R-:W-:Y:S02]  /*e0c0*/  SEL R18, R18, RZ, P0 ;  /* 0x000000ff12127207 */ /* 0x000fe40000000000 */
[----:B-1----:R-:W-:-:S04]  /*e0d0*/  SEL R0, RZ, 0x1, P0 ;  /* 0x00000001ff007807 */ /* 0x002fc80000000000 */
[----:B------:R-:W-:-:S07]  /*e0e0*/  LOP3.LUT R19, R19, R0, RZ, 0x3c, !PT ;  /* 0x0000000013137212 */ /* 0x000fce00078e3cff */
.L_x_190:
[----:B------:R-:W-:Y:S05]  /*e0f0*/  BSYNC B7 ;  /* 0x0000000000077941 */ /* 0x000fea0003800000 */
.L_x_188:
[----:B------:R-:W2:Y:S02]  /*e100*/  LDL R0, [R1] ;  /* 0x0000000001007983 */ /* 0x000ea40000100800 */
[----:B--2---:R-:W-:-:S13]  /*e110*/  LOP3.LUT P0, RZ, R0, 0x2, RZ, 0xc0, !PT ;  /* 0x0000000200ff7812 */ /* 0x004fda000780c0ff */
[----:B------:R-:W-:Y:S05]  /*e120*/  @!P0 BRA `(.L_x_248) ;  /* 0x0000000000248947 */ /* 0x000fea0003800000 */
[----:B------:R-:W1:Y:S08]  /*e130*/  S2UR UR5, SR_CgaCtaId ;  /* 0x00000000000579c3 */ /* 0x000e700000008800 */
[----:B------:R-:W-:Y:S06]  /*e140*/  BAR.SYNC.DEFER_BLOCKING 0x5, 0x200 ;  /* 0x0148000000007b1d */ /* 0x000fec0000010000 */
[----:B------:R-:W-:-:S02]  /*e150*/  UMOV UR4, 0x400 ;  /* 0x0000040000047882 */ /* 0x000fc40000000000 */
[----:B-1----:R-:W-:-:S06]  /*e160*/  ULEA UR4, UR5, UR4, 0x18 ;  /* 0x0000000405047291 */ /* 0x002fcc000f8ec03f */
[----:B------:R-:W-:-:S05]  /*e170*/  IMAD.U32 R17, RZ, RZ, UR4 ;  /* 0x00000004ff117e24 */ /* 0x000fca000f8e00ff */
[----:B------:R-:W1:Y:S02]  /*e180*/  LDS.128 R24, [R17+0x19cd0] ;  /* 0x019cd00011187984 */ /* 0x000e640000000c00 */
[----:B-1----:R-:W-:Y:S01]  /*e190*/  R2UR UR43, R27 ;  /* 0x000000001b2b72ca */ /* 0x002fe200000e0000 */
[----:B------:R-:W-:Y:S06]  /*e1a0*/  BAR.ARV 0x4, 0x200 ;  /* 0x0108000000007b1d */ /* 0x000fec0000002000 */
[----:B------:R-:W-:Y:S08]  /*e1b0*/  BRA `(.L_x_249) ;  /* 0x0000000800ac7947 */ /* 0x000ff00003800000 */
.L_x_248:
[----:B------:R-:W0:Y:S01]  /*e1c0*/  S2R R0, SR_TID.X ;  /* 0x0000000000007919 */ /* 0x000e220000002100 */
[----:B------:R-:W-:Y:S01]  /*e1d0*/  ULDC UR4, c[0x0][0xc3c] ;  /* 0x00030f0000047ab9 */ /* 0x000fe20000000800 */
[----:B0-----:R-:W-:Y:S01]  /*e1e0*/  LOP3.LUT R9, R0, 0x1f, RZ, 0xc0, !PT ;  /* 0x0000001f00097812 */ /* 0x001fe200078ec0ff */
[----:B------:R-:W-:-:S03]  /*e1f0*/  IMAD.MOV.U32 R0, RZ, RZ, RZ ;  /* 0x000000ffff007224 */ /* 0x000fc600078e00ff */
[C---:B------:R-:W-:Y:S01]  /*e200*/  ISETP.NE.AND P0, PT, R9.reuse, 0x1f, PT ;  /* 0x0000001f0900780c */ /* 0x040fe20003f05270 */
[----:B------:R-:W-:-:S05]  /*e210*/  VIADD R7, R9, UR43 ;  /* 0x0000002b09077c36 */ /* 0x000fca0008000000 */
[----:B------:R-:W-:Y:S01]  /*e220*/  ISETP.GE.OR P1, PT, R7, UR4, !P0 ;  /* 0x0000000407007c0c */ /* 0x000fe2000c726670 */
[----:B------:R-:W-:-:S12]  /*e230*/  ULDC UR4, c[0x0][0xc3c] ;  /* 0x00030f0000047ab9 */ /* 0x000fd80000000800 */
[----:B------:R-:W0:Y:S08]  /*e240*/  @!P1 LDC.64 R2, c[0x0][0xc80] ;  /* 0x00032000ff029b82 */ /* 0x000e300000000a00 */
[----:B------:R-:W1:Y:S01]  /*e250*/  @!P1 LDC.64 R4, c[0x0][0xc78] ;  /* 0x00031e00ff049b82 */ /* 0x000e620000000a00 */
[----:B0-----:R-:W-:-:S05]  /*e260*/  @!P1 IMAD.WIDE R2, R7, 0x4, R2 ;  /* 0x0000000407029825 */ /* 0x001fca00078e0202 */
[----:B------:R1:W2:Y:S02]  /*e270*/  @!P1 LDG.E R0, desc[UR52][R2.64] ;  /* 0x0000003402009981 */ /* 0x0002a4000c1e1900 */
[----:B-1----:R-:W-:-:S04]  /*e280*/  @!P1 IMAD.WIDE R2, R7, 0x4, R4 ;  /* 0x0000000407029825 */ /* 0x002fc800078e0204 */
[----:B------:R-:W-:-:S06]  /*e290*/  IMAD.MOV.U32 R5, RZ, RZ, RZ ;  /* 0x000000ffff057224 */ /* 0x000fcc00078e00ff */
[----:B------:R-:W2:Y:S01]  /*e2a0*/  @!P1 LDG.E R5, desc[UR52][R2.64] ;  /* 0x0000003402059981 */ /* 0x000ea2000c1e1900 */
[C---:B------:R-:W-:Y:S02]  /*e2b0*/  ISETP.NE.AND P1, PT, R9.reuse, RZ, PT ;  /* 0x000000ff0900720c */ /* 0x040fe40003f25270 */
[C---:B------:R-:W-:Y:S02]  /*e2c0*/  ISETP.GE.U32.AND P2, PT, R9.reuse, 0x2, PT ;  /* 0x000000020900780c */ /* 0x040fe40003f46070 */
[C---:B------:R-:W-:Y:S02]  /*e2d0*/  ISETP.GE.U32.AND P3, PT, R9.reuse, 0x4, PT ;  /* 0x000000040900780c */ /* 0x040fe40003f66070 */
[C---:B------:R-:W-:Y:S02]  /*e2e0*/  ISETP.GE.U32.AND P4, PT, R9.reuse, 0x8, PT ;  /* 0x000000080900780c */ /* 0x040fe40003f86070 */
[----:B------:R-:W-:Y:S01]  /*e2f0*/  ISETP.GE.U32.AND P5, PT, R9, 0x10, PT ;  /* 0x000000100900780c */ /* 0x000fe20003fa6070 */
[----:B--2---:R-:W-:-:S05]  /*e300*/  IMAD R4, R5, R0, RZ ;  /* 0x0000000005047224 */ /* 0x004fca00078e02ff */
[----:B------:R-:W0:Y:S02]  /*e310*/  SHFL.UP PT, R6, R4, 0x1, RZ ;  /* 0x0420000004067989 */ /* 0x000e2400000e00ff */
[----:B0-----:R-:W-:-:S05]  /*e320*/  SEL R7, R6, RZ, P1 ;  /* 0x000000ff06077207 */ /* 0x001fca0000800000 */
[----:B------:R-:W-:-:S05]  /*e330*/  IMAD.IADD R7, R4, 0x1, R7 ;  /* 0x0000000104077824 */ /* 0x000fca00078e0207 */
[----:B------:R-:W0:Y:S02]  /*e340*/  SHFL.UP PT, R6, R7, 0x2, RZ ;  /* 0x0440000007067989 */ /* 0x000e2400000e00ff */
[----:B0-----:R-:W-:-:S05]  /*e350*/  SEL R6, R6, RZ, P2 ;  /* 0x000000ff06067207 */ /* 0x001fca0001000000 */
[----:B------:R-:W-:Y:S02]  /*e360*/  IMAD.IADD R6, R7, 0x1, R6 ;  /* 0x0000000107067824 */ /* 0x000fe400078e0206 */
[----:B------:R-:W-:Y:S04]  /*e370*/  SHFL.IDX PT, R7, R24, 0x1, 0x1f ;  /* 0x00201f0018077f89 */ /* 0x000fe800000e0000 */
[----:B------:R-:W0:Y:S02]  /*e380*/  SHFL.UP PT, R8, R6, 0x4, RZ ;  /* 0x0480000006087989 */ /* 0x000e2400000e00ff */
[----:B0-----:R-:W-:-:S05]  /*e390*/  SEL R3, R8, RZ, P3 ;  /* 0x000000ff08037207 */ /* 0x001fca0001800000 */
[----:B------:R-:W-:Y:S02]  /*e3a0*/  IMAD.IADD R4, R6, 0x1, R3 ;  /* 0x0000000106047824 */ /* 0x000fe400078e0203 */
[----:B------:R-:W-:Y:S04]  /*e3b0*/  SHFL.IDX PT, R6, R24, RZ, 0x1f ;  /* 0x00001fff18067589 */ /* 0x000fe800000e0000 */
[----:B------:R-:W0:Y:S02]  /*e3c0*/  SHFL.UP PT, R2, R4, 0x8, RZ ;  /* 0x0500000004027989 */ /* 0x000e2400000e00ff */
[----:B0-----:R-:W-:-:S05]  /*e3d0*/  SEL R3, R2, RZ, P4 ;  /* 0x000000ff02037207 */ /* 0x001fca0002000000 */
[----:B------:R-:W-:-:S05]  /*e3e0*/  IMAD.IADD R8, R4, 0x1, R3 ;  /* 0x0000000104087824 */ /* 0x000fca00078e0203 */
[----:B------:R-:W0:Y:S02]  /*e3f0*/  SHFL.UP PT, R2, R8, 0x10, RZ ;  /* 0x0600000008027989 */ /* 0x000e2400000e00ff */
[----:B0-----:R-:W-:-:S05]  /*e400*/  SEL R3, R2, RZ, P5 ;  /* 0x000000ff02037207 */ /* 0x001fca0002800000 */
[----:B------:R-:W-:Y:S02]  /*e410*/  IMAD.IADD R2, R8, 0x1, R3 ;  /* 0x0000000108027824 */ /* 0x000fe400078e0203 */
[----:B------:R-:W0:Y:S01]  /*e420*/  LDC R3, c[0x0][0xc38] ;  /* 0x00030e00ff037b82 */ /* 0x000e220000000800 */
[----:B------:R-:W-:Y:S02]  /*e430*/  IMAD.MOV.U32 R8, RZ, RZ, RZ ;  /* 0x000000ffff087224 */ /* 0x000fe400078e00ff */
[----:B------:R-:W0:Y:S02]  /*e440*/  SHFL.IDX PT, R10, R2, 0x1f, 0x1f ;  /* 0x03e01f00020a7f89 */ /* 0x000e2400000e0000 */
[----:B0-----:R-:W-:-:S04]  /*e450*/  IMAD R10, R10, R3, RZ ;  /* 0x000000030a0a7224 */ /* 0x001fc800078e02ff */
[----:B------:R-:W-:-:S05]  /*e460*/  IMAD.IADD R7, R7, 0x1, R10 ;  /* 0x0000000107077824 */ /* 0x000fca00078e020a */
[----:B------:R-:W-:-:S13]  /*e470*/  ISETP.GT.AND P6, PT, R7, R6, PT ;  /* 0x000000060700720c */ /* 0x000fda0003fc4270 */
[----:B------:R-:W-:Y:S05]  /*e480*/  @P6 BRA `(.L_x_250) ;  /* 0x00000000009c6947 */ /* 0x000fea0003800000 */
.L_x_252:
[----:B------:R-:W-:-:S04]  /*e490*/  UIADD3 UR43, UR43, 0x1f, URZ ;  /* 0x0000001f2b2b7890 */ /* 0x000fc8000fffe03f */
[----:B------:R-:W-:-:S06]  /*e4a0*/  UISETP.GE.AND UP0, UPT, UR43, UR4, UPT ;  /* 0x000000042b00728c */ /* 0x000fcc000bf06270 */
[----:B------:R-:W-:-:S13]  /*e4b0*/  PLOP3.LUT P6, PT, PT, PT, UP0, 0x40, 0x0 ;  /* 0x000000000000781c */ /* 0x000fda0003fce808 */
[----:B------:R-:W-:Y:S05]  /*e4c0*/  @!P6 BRA `(.L_x_251) ;  /* 0x0000000400b0e947 */ /* 0x000fea0003800000 */
[----:B------:R-:W0:Y:S02]  /*e4d0*/  S2R R0, SR_TID.X ;  /* 0x0000000000007919 */ /* 0x000e240000002100 */
[----:B0-----:R-:W-:-:S05]  /*e4e0*/  LOP3.LUT R0, R0, 0x1f, RZ, 0xc0, !PT ;  /* 0x0000001f00007812 */ /* 0x001fca00078ec0ff */
[----:B------:R-:W-:Y:S02]  /*e4f0*/  VIADD R9, R0, UR43 ;  /* 0x0000002b00097c36 */ /* 0x000fe40008000000 */
[----:B------:R-:W-:-:S03]  /*e500*/  IMAD.MOV.U32 R0, RZ, RZ, RZ ;  /* 0x000000ffff007224 */ /* 0x000fc600078e00ff */
[----:B------:R-:W-:-:S13]  /*e510*/  ISETP.GE.OR P6, PT, R9, UR4, !P0 ;  /* 0x0000000409007c0c */ /* 0x000fda000c7c6670 */
[----:B------:R-:W0:Y:S08]  /*e520*/  @!P6 LDC.64 R2, c[0x0][0xc80] ;  /* 0x00032000ff02eb82 */ /* 0x000e300000000a00 */
[----:B------:R-:W1:Y:S01]  /*e530*/  @!P6 LDC.64 R4, c[0x0][0xc78] ;  /* 0x00031e00ff04eb82 */ /* 0x000e620000000a00 */
[----:B0-----:R-:W-:-:S05]  /*e540*/  @!P6 IMAD.WIDE R2, R9, 0x4, R2 ;  /* 0x000000040902e825 */ /* 0x001fca00078e0202 */
[----:B------:R1:W2:Y:S02]  /*e550*/  @!P6 LDG.E R0, desc[UR52][R2.64] ;  /* 0x000000340200e981 */ /* 0x0002a4000c1e1900 */
[----:B-1----:R-:W-:-:S04]  /*e560*/  @!P6 IMAD.WIDE R2, R9, 0x4, R4 ;  /* 0x000000040902e825 */ /* 0x002fc800078e0204 */
[----:B------:R-:W-:-:S06]  /*e570*/  IMAD.MOV.U32 R5, RZ, RZ, RZ ;  /* 0x000000ffff057224 */ /* 0x000fcc00078e00ff */
[----:B------:R-:W2:Y:S02]  /*e580*/  @!P6 LDG.E R5, desc[UR52][R2.64] ;  /* 0x000000340205e981 */ /* 0x000ea4000c1e1900 */
[----:B--2---:R-:W-:-:S05]  /*e590*/  IMAD R11, R5, R0, RZ ;  /* 0x00000000050b7224 */ /* 0x004fca00078e02ff */
        /* <DEDUP_REMOVED lines=14> */
[----:B------:R-:W-:Y:S02]  /*e680*/  IMAD.IADD R2, R2, 0x1, R3 ;  /* 0x0000000102027824 */ /* 0x000fe400078e0203 */
[----:B------:R-:W0:Y:S03]  /*e690*/  LDC R3, c[0x0][0xc38] ;  /* 0x00030e00ff037b82 */ /* 0x000e260000000800 */
[----:B------:R-:W0:Y:S02]  /*e6a0*/  SHFL.IDX PT, R4, R2, 0x1f, 0x1f ;  /* 0x03e01f0002047f89 */ /* 0x000e2400000e0000 */
[----:B0-----:R-:W-:-:S04]  /*e6b0*/  IMAD R4, R4, R3, RZ ;  /* 0x0000000304047224 */ /* 0x001fc800078e02ff */
[----:B------:R-:W-:-:S05]  /*e6c0*/  IMAD.IADD R7, R4, 0x1, R7 ;  /* 0x0000000104077824 */ /* 0x000fca00078e0207 */
[----:B------:R-:W-:-:S13]  /*e6d0*/  ISETP.GT.AND P6, PT, R7, R6, PT ;  /* 0x000000060700720c */ /* 0x000fda0003fc4270 */
[----:B------:R-:W-:Y:S05]  /*e6e0*/  @!P6 BRA `(.L_x_252) ;  /* 0xfffffffc0068e947 */ /* 0x000fea000383ffff */
[----:B------:R-:W-:-:S07]  /*e6f0*/  IMAD.MOV.U32 R10, RZ, RZ, R4 ;  /* 0x000000ffff0a7224 */ /* 0x000fce00078e0004 */
.L_x_250:
        /* <DEDUP_REMOVED lines=8> */
[----:B------:R-:W0:Y:S04]  /*e780*/  SHFL.IDX PT, R0, R0, R11, 0x1f ;  /* 0x00001f0b00007589 */ /* 0x000e2800000e0000 */
[----:B------:R1:W2:Y:S01]  /*e790*/  SHFL.IDX PT, R5, R5, R10, 0x1f ;  /* 0x00001f0a05057589 */ /* 0x0002a200000e0000 */
[----:B0-----:R-:W-:-:S04]  /*e7a0*/  IABS R4, R0 ;  /* 0x0000000000047213 */ /* 0x001fc80000000000 */
[----:B------:R-:W0:Y:S08]  /*e7b0*/  I2F.RP R9, R4 ;  /* 0x0000000400097306 */ /* 0x000e300000209400 */
[----:B0-----:R-:W0:Y:S02]  /*e7c0*/  MUFU.RCP R9, R9 ;  /* 0x0000000900097308 */ /* 0x001e240000001000 */
[----:B0-----:R-:W-:-:S06]  /*e7d0*/  VIADD R7, R9, 0xffffffe ;  /* 0x0ffffffe09077836 */ /* 0x001fcc0000000000 */
[----:B------:R-:W0:Y:S01]  /*e7e0*/  F2I.FTZ.U32.TRUNC.NTZ R7, R7 ;  /* 0x0000000700077305 */ /* 0x000e22000021f000 */
[----:B-12---:R-:W-:Y:S05]  /*e7f0*/  @!P0 BRA `(.L_x_253) ;  /* 0x00000000000c8947 */ /* 0x006fea0003800000 */
[----:B------:R-:W-:-:S06]  /*e800*/  UIADD3 UR5, UR4, -0x1, URZ ;  /* 0xffffffff04057890 */ /* 0x000fcc000fffe03f */
[----:B------:R-:W-:-:S05]  /*e810*/  IMAD.U32 R9, RZ, RZ, UR5 ;  /* 0x00000005ff097e24 */ /* 0x000fca000f8e00ff */
[----:B------:R1:W2:Y:S02]  /*e820*/  SHFL.IDX PT, R8, R2, R9, 0x1f ;  /* 0x00001f0902087589 */ /* 0x0002a400000e0000 */
.L_x_253:
[----:B--2---:R-:W-:Y:S01]  /*e830*/  IMAD R24, R8, R3, R24 ;  /* 0x0000000308187224 */ /* 0x004fe200078e0218 */
[----:B------:R-:W-:Y:S01]  /*e840*/  UIADD3 UR43, UR4, UR43, URZ ;  /* 0x0000002b042b7290 */ /* 0x000fe2000fffe03f */
[--C-:B0-----:R-:W-:Y:S02]  /*e850*/  IMAD.MOV R3, RZ, RZ, -R7.reuse ;  /* 0x000000ffff037224 */ /* 0x101fe400078e0a07 */
[----:B-1----:R-:W-:Y:S02]  /*e860*/  IMAD.MOV.U32 R2, RZ, RZ, RZ ;  /* 0x000000ffff027224 */ /* 0x002fe400078e00ff */
[----:B------:R-:W-:Y:S02]  /*e870*/  IMAD R8, R3, R4, RZ ;  /* 0x0000000403087224 */ /* 0x000fe400078e02ff */
[----:B------:R-:W-:Y:S02]  /*e880*/  IMAD.MOV.U32 R3, RZ, RZ, R7 ;  /* 0x000000ffff037224 */ /* 0x000fe400078e0007 */
[----:B------:R-:W-:Y:S01]  /*e890*/  IMAD.IADD R25, R6, 0x1, -R24 ;  /* 0x0000000106197824 */ /* 0x000fe200078e0a18 */
[----:B------:R-:W-:Y:S01]  /*e8a0*/  IABS R6, R0 ;  /* 0x0000000000067213 */ /* 0x000fe20000000000 */
[----:B------:R-:W-:Y:S01]  /*e8b0*/  IMAD.HI.U32 R3, R7, R8, R2 ;  /* 0x0000000807037227 */ /* 0x000fe200078e0002 */
[----:B------:R-:W-:-:S02]  /*e8c0*/  IABS R7, R5 ;  /* 0x0000000500077213 */ /* 0x000fc40000000000 */
[----:B------:R-:W-:Y:S01]  /*e8d0*/  IABS R9, R25 ;  /* 0x0000001900097213 */ /* 0x000fe20000000000 */
[----:B------:R-:W-:Y:S01]  /*e8e0*/  IMAD.MOV R10, RZ, RZ, -R6 ;  /* 0x000000ffff0a7224 */ /* 0x000fe200078e0a06 */
[----:B------:R-:W0:Y:S03]  /*e8f0*/  I2F.RP R8, R7 ;  /* 0x0000000700087306 */ /* 0x000e260000209400 */
        /* <DEDUP_REMOVED lines=9> */
[----:B------:R-:W-:-:S03]  /*e990*/  IABS R4, R5 ;  /* 0x0000000500047213 */ /* 0x000fc60000000000 */
[----:B------:R-:W0:Y:S02]  /*e9a0*/  F2I.FTZ.U32.TRUNC.NTZ R3, R10 ;  /* 0x0000000a00037305 */ /* 0x000e24000021f000 */
[----:B------:R-:W-:-:S06]  /*e9b0*/  IMAD.MOV R4, RZ, RZ, -R4 ;  /* 0x000000ffff047224 */ /* 0x000fcc00078e0a04 */
[----:B------:R-:W-:Y:S02]  /*e9c0*/  @P0 VIADD R6, R6, 0x1 ;  /* 0x0000000106060836 */ /* 0x000fe40000000000 */
[----:B0-----:R-:W-:-:S04]  /*e9d0*/  IMAD.MOV R2, RZ, RZ, -R3 ;  /* 0x000000ffff027224 */ /* 0x001fc800078e0a03 */
[----:B------:R-:W-:Y:S02]  /*e9e0*/  IMAD R9, R2, R7, RZ ;  /* 0x0000000702097224 */ /* 0x000fe400078e02ff */
[----:B------:R-:W-:-:S04]  /*e9f0*/  IMAD.MOV.U32 R2, RZ, RZ, RZ ;  /* 0x000000ffff027224 */ /* 0x000fc800078e00ff */
[----:B------:R-:W-:Y:S01]  /*ea00*/  IMAD.HI.U32 R2, R3, R9, R2 ;  /* 0x0000000903027227 */ /* 0x000fe200078e0002 */
[----:B------:R-:W-:-:S04]  /*ea10*/  LOP3.LUT R3, R25, R0, RZ, 0x3c, !PT ;  /* 0x0000000019037212 */ /* 0x000fc800078e3cff */
[----:B------:R-:W-:-:S13]  /*ea20*/  ISETP.GE.AND P2, PT, R3, RZ, PT ;  /* 0x000000ff0300720c */ /* 0x000fda0003f46270 */
[----:B------:R-:W-:Y:S01]  /*ea30*/  @!P2 IMAD.MOV R6, RZ, RZ, -R6 ;  /* 0x000000ffff06a224 */ /* 0x000fe200078e0a06 */
[----:B------:R-:W-:-:S04]  /*ea40*/  @!P1 LOP3.LUT R6, RZ, R0, RZ, 0x33, !PT ;  /* 0x00000000ff069212 */ /* 0x000fc800078e33ff */
[-C--:B------:R-:W-:Y:S01]  /*ea50*/  IABS R3, R6.reuse ;  /* 0x0000000600037213 */ /* 0x080fe20000000000 */
[----:B------:R-:W-:-:S04]  /*ea60*/  IMAD R0, R0, R6, RZ ;  /* 0x0000000600007224 */ /* 0x000fc800078e02ff */
        /* <DEDUP_REMOVED lines=18> */
.L_x_251:
[----:B------:R-:W-:Y:S01]  /*eb90*/  IMAD.MOV.U32 R24, RZ, RZ, R6 ;  /* 0x000000ffff187224 */ /* 0x000fe200078e0006 */
[----:B------:R-:W-:Y:S01]  /*eba0*/  ULDC UR43, c[0x0][0xc3c] ;  /* 0x00030f00002b7ab9 */ /* 0x000fe20000000800 */
[----:B------:R-:W-:Y:S02]  /*ebb0*/  IMAD.MOV.U32 R25, RZ, RZ, RZ ;  /* 0x000000ffff197224 */ /* 0x000fe400078e00ff */
[----:B------:R-:W-:-:S07]  /*ebc0*/  IMAD.MOV.U32 R26, RZ, RZ, RZ ;  /* 0x000000ffff1a7224 */ /* 0x000fce00078e00ff */
.L_x_254:
[----:B------:R-:W0:Y:S01]  /*ebd0*/  S2R R0, SR_TID.X ;  /* 0x0000000000007919 */ /* 0x000e220000002100 */
[----:B------:R-:W-:Y:S01]  /*ebe0*/  IMAD.U32 R27, RZ, RZ, UR43 ;  /* 0x0000002bff1b7e24 */ /* 0x000fe2000f8e00ff */
[----:B------:R-:W-:Y:S01]  /*ebf0*/  BAR.SYNC.DEFER_BLOCKING 0x4, 0x200 ;  /* 0x0108000000007b1d */ /* 0x000fe20000010000 */
[----:B0-----:R-:W-:-:S04]  /*ec00*/  LOP3.LUT R0, R0, 0x1f, RZ, 0xc0, !PT ;  /* 0x0000001f00007812 */ /* 0x001fc800078ec0ff */
[----:B------:R-:W-:-:S13]  /*ec10*/  ISETP.NE.AND P0, PT, R0, RZ, PT ;  /* 0x000000ff0000720c */ /* 0x000fda0003f05270 */
[----:B------:R-:W0:Y:S01]  /*ec20*/  @!P0 S2R R3, SR_CgaCtaId ;  /* 0x0000000000038919 */ /* 0x000e220000008800 */
[----:B------:R-:W-:-:S04]  /*ec30*/  @!P0 MOV R0, 0x400 ;  /* 0x0000040000008802 */ /* 0x000fc80000000f00 */
[----:B0-----:R-:W-:-:S05]  /*ec40*/  @!P0 LEA R17, R3, R0, 0x18 ;  /* 0x0000000003118211 */ /* 0x001fca00078ec0ff */
[----:B------:R0:W-:Y:S01]  /*ec50*/  @!P0 STS.128 [R17+0x19cd0], R24 ;  /* 0x019cd01811008388 */ /* 0x0001e20000000c00 */
[----:B------:R-:W-:Y:S06]  /*ec60*/  BAR.ARV 0x5, 0x200 ;  /* 0x0148000000007b1d */ /* 0x000fec0000002000 */
.L_x_249:
[----:B------:R-:W-:Y:S02]  /*ec70*/  ULDC UR4, c[0x0][0xc3c] ;  /* 0x00030f0000047ab9 */ /* 0x000fe40000000800 */
[----:B------:R-:W-:-:S06]  /*ec80*/  UISETP.GE.AND UP0, UPT, UR43, UR4, UPT ;  /* 0x000000042b00728c */ /* 0x000fcc000bf06270 */
[----:B------:R-:W-:-:S13]  /*ec90*/  PLOP3.LUT P0, PT, PT, PT, UP0, 0x80, 0x0 ;  /* 0x000000000000781c */ /* 0x000fda0003f0f008 */
[----:B------:R-:W-:Y:S05]  /*eca0*/  @!P0 BRA `(.L_x_255) ;  /* 0xffffffbc00088947 */ /* 0x000fea000383ffff */
.L_x_183:
[----:B------:R-:W2:Y:S01]  /*ecb0*/  LDL.LU R0, [R1+0x10] ;  /* 0x0000100001007983 */ /* 0x000ea20000300800 */
[----:B------:R-:W-:Y:S01]  /*ecc0*/  BSSY B0, `(.L_x_256) ;  /* 0x000000b000007945 */ /* 0x000fe20003800000 */
[----:B------:R-:W3:Y:S01]  /*ecd0*/  S2R R5, SR_CgaCtaId ;  /* 0x0000000000057919 */ /* 0x000ee20000008800 */
[----:B--2---:R-:W-:-:S05]  /*ece0*/  VIADD R0, R0, 0x1 ;  /* 0x0000000100007836 */ /* 0x004fca0000000000 */
[----:B01----:R-:W-:-:S04]  /*ecf0*/  LEA.HI R2, R0, R0, RZ, 0x1 ;  /* 0x0000000000027211 */ /* 0x003fc800078f08ff */
[----:B------:R-:W-:Y:S02]  /*ed00*/  LOP3.LUT R3, R2, 0xfffffffe, RZ, 0xc0, !PT ;  /* 0xfffffffe02037812 */ /* 0x000fe400078ec0ff */
[----:B------:R-:W-:-:S03]  /*ed10*/  MOV R2, 0x400 ;  /* 0x0000040000027802 */ /* 0x000fc60000000f00 */
[----:B------:R-:W-:Y:S01]  /*ed20*/  IMAD.IADD R0, R0, 0x1, -R3 ;  /* 0x0000000100007824 */ /* 0x000fe200078e0a03 */
[----:B---3--:R-:W-:-:S04]  /*ed30*/  LEA R7, R5, R2, 0x18 ;  /* 0x0000000205077211 */ /* 0x008fc800078ec0ff */
[----:B------:R-:W-:-:S04]  /*ed40*/  SHF.L.U32 R0, R0, 0x1f, RZ ;  /* 0x0000001f00007819 */ /* 0x000fc800000006ff */
[----:B------:R-:W0:Y:S02]  /*ed50*/  SYNCS.PHASECHK.TRANS64.TRYWAIT P0, [R7+URZ+0x19c20], R0 ;  /* 0x019c2000070075a7 */ /* 0x000e24000800017f */
[----:B0-----:R-:W-:Y:S05]  /*ed60*/  @!P0 BRA `(.L_x_257) ;  /* 0x0000000c00188947 */ /* 0x001fea0003800000 */
.L_x_294:
[----:B------:R-:W-:Y:S05]  /*ed70*/  BSYNC B0 ;  /* 0x0000000000007941 */ /* 0x000fea0003800000 */
.L_x_256:
[----:B------:R-:W-:-:S03]  /*ed80*/  UMOV UR4, 0xffffffff ;  /* 0xffffffff00047882 */ /* 0x000fc60000000000 */
[----:B------:R-:W-:Y:S05]  /*ed90*/  BRA.DIV UR4, `(.L_x_258) ;  /* 0x0000000e04207947 */ /* 0x000fea000b800000 */
[----:B0-----:R-:W0:Y:S02]  /*eda0*/  S2R R0, SR_TID.X ;  /* 0x0000000000007919 */ /* 0x001e240000002100 */
[----:B0-----:R-:W-:-:S04]  /*edb0*/  SHF.R.U32.HI R0, RZ, 0x5, R0 ;  /* 0x00000005ff007819 */ /* 0x001fc80000011600 */
[----:B------:R-:W-:-:S05]  /*edc0*/  LOP3.LUT R0, R0, 0x3, RZ, 0xc0, !PT ;  /* 0x0000000300007812 */ /* 0x000fca00078ec0ff */
[----:B------:R0:W1:Y:S02]  /*edd0*/  SHFL.IDX PT, R14, R0, RZ, 0x1f ;  /* 0x00001fff000e7589 */ /* 0x00006400000e0000 */
.L_x_297:
[----:B-1----:R-:W-:Y:S01]  /*ede0*/  ISETP.NE.AND P0, PT, R14, RZ, PT ;  /* 0x000000ff0e00720c */ /* 0x002fe20003f05270 */
[----:B------:R-:W-:-:S12]  /*edf0*/  BSSY B0, `(.L_x_259) ;  /* 0x000002b000007945 */ /* 0x000fd80003800000 */
[----:B------:R-:W-:Y:S05]  /*ee00*/  @P0 BRA `(.L_x_260) ;  /* 0x0000000000a40947 */ /* 0x000fea0003800000 */
[----:B------:R-:W-:-:S03]  /*ee10*/  UMOV UR4, 0xffffffff ;  /* 0xffffffff00047882 */ /* 0x000fc60000000000 */
[----:B------:R-:W-:Y:S05]  /*ee20*/  BRA.DIV UR4, `(.L_x_261) ;  /* 0x0000000e04307947 */ /* 0x000fea000b800000 */
[----:B------:R-:W-:-:S13]  /*ee30*/  ELECT P6, URZ, PT ;  /* 0x00000000003f782f */ /* 0x000fda00038c0000 */
.L_x_300:
[----:B------:R-:W-:Y:S05]  /*ee40*/  @!P6 BRA `(.L_x_260) ;  /* 0x000000000094e947 */ /* 0x000fea0003800000 */
[----:B------:R-:W-:-:S06]  /*ee50*/  ULOP3.LUT UR4, UR40, 0x2, URZ, 0xfc, !UPT ;  /* 0x0000000228047892 */ /* 0x000fcc000f8efc3f */
[----:B0-----:R-:W-:-:S05]  /*ee60*/  IMAD.U32 R0, RZ, RZ, UR4 ;  /* 0x00000004ff007e24 */ /* 0x001fca000f8e00ff */
[----:B------:R-:W-:-:S13]  /*ee70*/  ISETP.NE.AND P0, PT, R0, 0x3, PT ;  /* 0x000000030000780c */ /* 0x000fda0003f05270 */
[----:B------:R-:W-:Y:S05]  /*ee80*/  @!P0 BRA `(.L_x_262) ;  /* 0x0000000000048947 */ /* 0x000fea0003800000 */
[----:B------:R-:W-:Y:S01]  /*ee90*/  BPT.TRAP 0x1 ;  /* 0x000000040000795c */ /* 0x000fe20000300000 */
.L_x_262:
        /* <DEDUP_REMOVED lines=12> */
.L_x_301:
[----:B------:R-:W1:Y:S02]  /*ef60*/  SYNCS.PHASECHK.TRANS64.TRYWAIT P1, [R3+URZ], R0 ;  /* 0x00000000030075a7 */ /* 0x000e64000802017f */
[----:B-1----:R-:W-:Y:S05]  /*ef70*/  @!P1 BRA `(.L_x_264) ;  /* 0x0000000c00109947 */ /* 0x002fea0003800000 */
.L_x_302:
[----:B------:R-:W-:Y:S05]  /*ef80*/  @!P0 BRA `(.L_x_265) ;  /* 0x0000000000048947 */ /* 0x000fea0003800000 */
[----:B------:R-:W-:Y:S01]  /*ef90*/  BPT.TRAP 0x1 ;  /* 0x000000040000795c */ /* 0x000fe20000300000 */
.L_x_265:
[----:B-1----:R-:W-:-:S04]  /*efa0*/  IMAD R3, R18, 0x8, R7 ;  /* 0x0000000812037824 */ /* 0x002fc800078e0207 */
[----:B------:R-:W1:Y:S02]  /*efb0*/  SYNCS.PHASECHK.TRANS64.TRYWAIT P1, [R3+URZ+0x19c60], R4 ;  /* 0x019c6004030075a7 */ /* 0x000e64000802017f */
[----:B-1----:R-:W-:Y:S05]  /*efc0*/  @!P1 BRA `(.L_x_266) ;  /* 0x0000000c00109947 */ /* 0x002fea0003800000 */
.L_x_303:
[----:B------:R-:W-:Y:S05]  /*efd0*/  @!P0 BRA `(.L_x_267) ;  /* 0x0000000000048947 */ /* 0x000fea0003800000 */
[----:B------:R-:W-:Y:S01]  /*efe0*/  BPT.TRAP 0x1 ;  /* 0x000000040000795c */ /* 0x000fe20000300000 */
.L_x_267:
[----:B0-----:R-:W-:-:S04]  /*eff0*/  IMAD R5, R6, 0x8, R7 ;  /* 0x0000000806057824 */ /* 0x001fc800078e0207 */
[----:B------:R-:W0:Y:S02]  /*f000*/  SYNCS.PHASECHK.TRANS64.TRYWAIT P1, [R5+URZ+0x19c60], R0 ;  /* 0x019c6000050075a7 */ /* 0x000e24000802017f */
[----:B0-----:R-:W-:Y:S05]  /*f010*/  @!P1 BRA `(.L_x_268) ;  /* 0x0000000c00109947 */ /* 0x001fea0003800000 */
.L_x_304:
[----:B------:R-:W-:Y:S05]  /*f020*/  @!P0 BRA `(.L_x_269) ;  /* 0x0000000000048947 */ /* 0x000fea0003800000 */
[----:B------:R-:W-:Y:S01]  /*f030*/  BPT.TRAP 0x1 ;  /* 0x000000040000795c */ /* 0x000fe20000300000 */
.L_x_269:
[----:B------:R-:W2:Y:S02]  /*f040*/  SYNCS.PHASECHK.TRANS64.TRYWAIT P0, [R3+URZ+0x19c80], R4 ;  /* 0x019c8004030075a7 */ /* 0x000ea4000800017f */
[----:B--2---:R-:W-:Y:S05]  /*f050*/  @!P0 BRA `(.L_x_270) ;  /* 0x0000000c00148947 */ /* 0x004fea0003800000 */
.L_x_271:
[----:B---3--:R3:W4:Y:S02]  /*f060*/  SYNCS.PHASECHK.TRANS64.TRYWAIT P0, [R5+URZ+0x19c80], R0 ;  /* 0x019c8000050075a7 */ /* 0x008724000800017f */
[----:B----4-:R-:W-:Y:S05]  /*f070*/  @!P0 NANOSLEEP.SYNCS 0x989680 ;  /* 0x009896800000895d */ /* 0x010fea0003900000 */
[----:B------:R-:W4:Y:S02]  /*f080*/  @!P0 SYNCS.PHASECHK.TRANS64 P0, [R5+URZ+0x19c80], R0 ;  /* 0x019c8000050085a7 */ /* 0x000f24000800007f */
[----:B----4-:R-:W-:Y:S05]  /*f090*/  @!P0 BRA `(.L_x_271) ;  /* 0xfffffffc00f08947 */ /* 0x010fea000383ffff */
.L_x_260:
[----:B------:R-:W-:Y:S05]  /*f0a0*/  BSYNC B0 ;  /* 0x0000000000007941 */ /* 0x000fea0003800000 */
.L_x_259:
[----:B------:R-:W-:Y:S05]  /*f0b0*/  EXIT ;  /* 0x000000000000794d */ /* 0x000fea0003800000 */
.L_x_140:
[----:B0-----:R0:W1:Y:S02]  /*f0c0*/  SYNCS.PHASECHK.TRANS64.TRYWAIT P1, [R0+URZ+0x19c00], R3 ;  /* 0x019c0003000075a7 */ /* 0x001064000802017f */
[----:B-1----:R-:W-:Y:S05]  /*f0d0*/  @!P1 NANOSLEEP.SYNCS 0x989680 ;  /* 0x009896800000995d */ /* 0x002fea0003900000 */
[----:B------:R-:W1:Y:S02]  /*f0e0*/  @!P1 SYNCS.PHASECHK.TRANS64 P1, [R0+URZ+0x19c00], R3 ;  /* 0x019c0003000095a7 */ /* 0x000e64000802007f */
[----:B-1----:R-:W-:Y:S05]  /*f0f0*/  @!P1 BRA `(.L_x_140) ;  /* 0xfffffffc00f09947 */ /* 0x002fea000383ffff */
[----:B------:R-:W-:Y:S05]  /*f100*/  BRA `(.L_x_272) ;  /* 0xffffff2c00307947 */ /* 0x000fea000383ffff */
.L_x_144:
[----:B--2---:R2:W3:Y:S02]  /*f110*/  SYNCS.PHASECHK.TRANS64.TRYWAIT P1, [R5+URZ+0x19c30], R4 ;  /* 0x019c3004050075a7 */ /* 0x0044e4000802017f */
[----:B---3--:R-:W-:Y:S05]  /*f120*/  @!P1 NANOSLEEP.SYNCS 0x989680 ;  /* 0x009896800000995d */ /* 0x008fea0003900000 */
[----:B------:R-:W3:Y:S02]  /*f130*/  @!P1 SYNCS.PHASECHK.TRANS64 P1, [R5+URZ+0x19c30], R4 ;  /* 0x019c3004050095a7 */ /* 0x000ee4000802007f */
[----:B---3--:R-:W-:Y:S05]  /*f140*/  @!P1 BRA `(.L_x_144) ;  /* 0xfffffffc00f09947 */ /* 0x008fea000383ffff */
[----:B------:R-:W-:Y:S05]  /*f150*/  BRA `(.L_x_143) ;  /* 0xffffff2c00687947 */ /* 0x000fea000383ffff */
.L_x_149:
[----:B-1----:R1:W2:Y:S02]  /*f160*/  SYNCS.PHASECHK.TRANS64.TRYWAIT P1, [R9+URZ+0x19c30], R4 ;  /* 0x019c3004090075a7 */ /* 0x0022a4000802017f */
[----:B--2---:R-:W-:Y:S05]  /*f170*/  @!P1 NANOSLEEP.SYNCS 0x989680 ;  /* 0x009896800000995d */ /* 0x004fea0003900000 */
[----:B------:R-:W2:Y:S02]  /*f180*/  @!P1 SYNCS.PHASECHK.TRANS64 P1, [R9+URZ+0x19c30], R4 ;  /* 0x019c3004090095a7 */ /* 0x000ea4000802007f */
[----:B--2---:R-:W-:Y:S05]  /*f190*/  @!P1 BRA `(.L_x_149) ;  /* 0xfffffffc00f09947 */ /* 0x004fea000383ffff */
[----:B------:R-:W-:Y:S05]  /*f1a0*/  BRA `(.L_x_148) ;  /* 0xffffff4c00d47947 */ /* 0x000fea000383ffff */
.L_x_153:
[----:B---3--:R3:W4:Y:S02]  /*f1b0*/  SYNCS.PHASECHK.TRANS64.TRYWAIT P1, [R10+URZ+0x19c50], R3 ;  /* 0x019c50030a0075a7 */ /* 0x008724000802017f */
[----:B----4-:R-:W-:Y:S05]  /*f1c0*/  @!P1 NANOSLEEP.SYNCS 0x989680 ;  /* 0x009896800000995d */ /* 0x010fea0003900000 */
[----:B------:R-:W4:Y:S02]  /*f1d0*/  @!P1 SYNCS.PHASECHK.TRANS64 P1, [R10+URZ+0x19c50], R3 ;  /* 0x019c50030a0095a7 */ /* 0x000f24000802007f */
[----:B----4-:R-:W-:Y:S05]  /*f1e0*/  @!P1 BRA `(.L_x_153) ;  /* 0xfffffffc00f09947 */ /* 0x010fea000383ffff */
[----:B------:R-:W-:Y:S05]  /*f1f0*/  BRA `(.L_x_152) ;  /* 0xffffff50002c7947 */ /* 0x000fea000383ffff */
.L_x_159:
[----:B-1----:R1:W2:Y:S02]  /*f200*/  SYNCS.PHASECHK.TRANS64.TRYWAIT P1, [R7+URZ+0x19c50], R8 ;  /* 0x019c5008070075a7 */ /* 0x0022a4000802017f */
[----:B--2---:R-:W-:Y:S05]  /*f210*/  @!P1 NANOSLEEP.SYNCS 0x989680 ;  /* 0x009896800000995d */ /* 0x004fea0003900000 */
[----:B------:R-:W2:Y:S02]  /*f220*/  @!P1 SYNCS.PHASECHK.TRANS64 P1, [R7+URZ+0x19c50], R8 ;  /* 0x019c5008070095a7 */ /* 0x000ea4000802007f */
[----:B--2---:R-:W-:Y:S05]  /*f230*/  @!P1 BRA `(.L_x_159) ;  /* 0xfffffffc00f09947 */ /* 0x004fea000383ffff */
[----:B------:R-:W-:Y:S05]  /*f240*/  BRA `(.L_x_158) ;  /* 0xffffff6800847947 */ /* 0x000fea000383ffff */
.L_x_199:
[----:B------:R-:W-:Y:S02]  /*f250*/  IMAD.MOV.U32 R13, RZ, RZ, R20 ;  /* 0x000000ffff0d7224 */ /* 0x000fe400078e0014 */
[----:B------:R-:W-:Y:S02]  /*f260*/  IMAD.MOV.U32 R12, RZ, RZ, RZ ;  /* 0x000000ffff0c7224 */ /* 0x000fe400078e00ff */
[----:B------:R-:W-:Y:S02]  /*f270*/  IMAD.MOV.U32 R11, RZ, RZ, 0x1f ;  /* 0x0000001fff0b7424 */ /* 0x000fe400078e00ff */
[----:B------:R-:W-:-:S07]  /*f280*/  IMAD.MOV.U32 R15, RZ, RZ, -0x1 ;  /* 0xffffffffff0f7424 */ /* 0x000fce00078e00ff */
[----:B------:R-:W-:Y:S05]  /*f290*/  WARPSYNC.COLLECTIVE R15, `(.L_x_273) ;  /* 0x000000000f087348 */ /* 0x000fea0003c00000 */
[----:B------:R0:W1:Y:S02]  /*f2a0*/  SHFL.IDX P6, R14, R13, R12, R11 ;  /* 0x0000000c0d0e7389 */ /* 0x00006400000c000b */
[----:B01----:R-:W-:Y:S01]  /*f2b0*/  ENDCOLLECTIVE ;  /* 0x000000000000791b */ /* 0x003fe20003800000 */
.L_x_273:
[----:B------:R-:W-:Y:S05]  /*f2c0*/  BRA `(.L_x_274) ;  /* 0xffffffc400787947 */ /* 0x000fea000383ffff */
.L_x_201:
[----:B------:R-:W-:Y:S01]  /*f2d0*/  BSSY B0, `(.L_x_275) ;  /* 0x0000006000007945 */ /* 0x000fe20003800000 */
[----:B------:R-:W-:-:S07]  /*f2e0*/  IMAD.MOV.U32 R15, RZ, RZ, -0x1 ;  /* 0xffffffffff0f7424 */ /* 0x000fce00078e00ff */
[----:B0-----:R-:W-:Y:S05]  /*f2f0*/  WARPSYNC.COLLECTIVE R15, `(.L_x_276) ;  /* 0x000000000f0c7348 */ /* 0x001fea0003c00000 */
[----:B------:R-:W-:Y:S02]  /*f300*/  ELECT P6, UR62, PT ;  /* 0x00000000003e782f */ /* 0x000fe400038c0000 */
[----:B------:R-:W-:Y:S01]  /*f310*/  MOV R14, UR62 ;  /* 0x0000003e000e7c02 */ /* 0x000fe20008000f00 */
[----:B0-----:R-:W-:Y:S10]  /*f320*/  ENDCOLLECTIVE ;  /* 0x000000000000791b */ /* 0x001ff40003800000 */
.L_x_276:
[----:B------:R-:W-:Y:S05]  /*f330*/  BSYNC B0 ;  /* 0x0000000000007941 */ /* 0x000fea0003800000 */
.L_x_275:
[----:B------:R-:W-:Y:S05]  /*f340*/  BRA `(.L_x_277) ;  /* 0xffffffc400847947 */ /* 0x000fea000383ffff */
.L_x_203:
[----:B-1----:R1:W2:Y:S02]  /*f350*/  SYNCS.PHASECHK.TRANS64.TRYWAIT P0, [R3+URZ+0x19c80], R2 ;  /* 0x019c8002030075a7 */ /* 0x0022a4000800017f */
[----:B--2---:R-:W-:Y:S05]  /*f360*/  @!P0 NANOSLEEP.SYNCS 0x989680 ;  /* 0x009896800000895d */ /* 0x004fea0003900000 */
[----:B------:R-:W2:Y:S02]  /*f370*/  @!P0 SYNCS.PHASECHK.TRANS64 P0, [R3+URZ+0x19c80], R2 ;  /* 0x019c8002030085a7 */ /* 0x000ea4000800007f */
[----:B--2---:R-:W-:Y:S05]  /*f380*/  @!P0 BRA `(.L_x_203) ;  /* 0xfffffffc00f08947 */ /* 0x004fea000383ffff */
[----:B------:R-:W-:Y:S05]  /*f390*/  BRA `(.L_x_278) ;  /* 0xffffffc400e07947 */ /* 0x000fea000383ffff */
.L_x_205:
[----:B--2---:R2:W3:Y:S02]  /*f3a0*/  SYNCS.PHASECHK.TRANS64.TRYWAIT P0, [R3+URZ+0x19c40], R2 ;  /* 0x019c4002030075a7 */ /* 0x0044e4000800017f */
[----:B---3--:R-:W-:Y:S05]  /*f3b0*/  @!P0 NANOSLEEP.SYNCS 0x989680 ;  /* 0x009896800000895d */ /* 0x008fea0003900000 */
[----:B------:R-:W3:Y:S02]  /*f3c0*/  @!P0 SYNCS.PHASECHK.TRANS64 P0, [R3+URZ+0x19c40], R2 ;  /* 0x019c4002030085a7 */ /* 0x000ee4000800007f */
[----:B---3--:R-:W-:Y:S05]  /*f3d0*/  @!P0 BRA `(.L_x_205) ;  /* 0xfffffffc00f08947 */ /* 0x008fea000383ffff */
[----:B------:R-:W-:Y:S05]  /*f3e0*/  BRA `(.L_x_279) ;  /* 0xffffffc800647947 */ /* 0x000fea000383ffff */
.L_x_209:
[----:B------:R0:W5:Y:S01]  /*f3f0*/  LDL.LU R9, [R1+0xc] ;  /* 0x00000c0001097983 */ /* 0x0001620000300800 */
[----:B------:R-:W-:Y:S02]  /*f400*/  IMAD.MOV.U32 R13, RZ, RZ, R0 ;  /* 0x000000ffff0d7224 */ /* 0x000fe400078e0000 */
[----:B------:R-:W-:Y:S02]  /*f410*/  IMAD.MOV.U32 R12, RZ, RZ, RZ ;  /* 0x000000ffff0c7224 */ /* 0x000fe400078e00ff */
[----:B------:R-:W-:Y:S02]  /*f420*/  IMAD.MOV.U32 R11, RZ, RZ, 0x1e1f ;  /* 0x00001e1fff0b7424 */ /* 0x000fe400078e00ff */
[----:B------:R-:W-:Y:S02]  /*f430*/  IMAD.MOV.U32 R15, RZ, RZ, -0x1 ;  /* 0xffffffffff0f7424 */ /* 0x000fe400078e00ff */
[----:B0-----:R-:W-:-:S07]  /*f440*/  IMAD R25, R25, 0xc0, R21 ;  /* 0x000000c019197824 */ /* 0x001fce00078e0215 */
[----:B-----5:R-:W-:Y:S05]  /*f450*/  WARPSYNC.COLLECTIVE R15, `(.L_x_280) ;  /* 0x000000000f087348 */ /* 0x020fea0003c00000 */
[----:B------:R0:W1:Y:S02]  /*f460*/  SHFL.IDX P6, R14, R13, R12, R11 ;  /* 0x0000000c0d0e7389 */ /* 0x00006400000c000b */
[----:B01---5:R-:W-:Y:S01]  /*f470*/  ENDCOLLECTIVE ;  /* 0x000000000000791b */ /* 0x023fe20003800000 */
.L_x_280:
[----:B------:R-:W-:Y:S02]  /*f480*/  IMAD.MOV.U32 R13, RZ, RZ, R4 ;  /* 0x000000ffff0d7224 */ /* 0x000fe400078e0004 */
[----:B------:R-:W-:-:S07]  /*f490*/  IMAD.MOV.U32 R2, RZ, RZ, R14 ;  /* 0x000000ffff027224 */ /* 0x000fce00078e000e */
[----:B------:R-:W-:Y:S05]  /*f4a0*/  WARPSYNC.COLLECTIVE R15, `(.L_x_281) ;  /* 0x000000000f087348 */ /* 0x000fea0003c00000 */
[----:B------:R0:W1:Y:S02]  /*f4b0*/  SHFL.IDX P6, R14, R13, R12, R11 ;  /* 0x0000000c0d0e7389 */ /* 0x00006400000c000b */
[----:B01----:R-:W-:Y:S01]  /*f4c0*/  ENDCOLLECTIVE ;  /* 0x000000000000791b */ /* 0x003fe20003800000 */
.L_x_281:
[----:B------:R-:W-:Y:S02]  /*f4d0*/  IMAD.MOV.U32 R13, RZ, RZ, R0 ;  /* 0x000000ffff0d7224 */ /* 0x000fe400078e0000 */
[----:B------:R-:W-:Y:S02]  /*f4e0*/  IMAD.MOV.U32 R12, RZ, RZ, 0x1 ;  /* 0x00000001ff0c7424 */ /* 0x000fe400078e00ff */
[----:B------:R-:W-:-:S07]  /*f4f0*/  IMAD.MOV.U32 R3, RZ, RZ, R14 ;  /* 0x000000ffff037224 */ /* 0x000fce00078e000e */
[----:B------:R-:W-:Y:S05]  /*f500*/  WARPSYNC.COLLECTIVE R15, `(.L_x_282) ;  /* 0x000000000f087348 */ /* 0x000fea0003c00000 */
[----:B------:R0:W1:Y:S02]  /*f510*/  SHFL.IDX P6, R14, R13, R12, R11 ;  /* 0x0000000c0d0e7389 */ /* 0x00006400000c000b */
[----:B01----:R-:W-:Y:S01]  /*f520*/  ENDCOLLECTIVE ;  /* 0x000000000000791b */ /* 0x003fe20003800000 */
.L_x_282:
[----:B------:R-:W-:Y:S02]  /*f530*/  IMAD.MOV.U32 R13, RZ, RZ, R4 ;  /* 0x000000ffff0d7224 */ /* 0x000fe400078e0004 */
[----:B------:R-:W-:-:S07]  /*f540*/  IMAD.MOV.U32 R0, RZ, RZ, R14 ;  /* 0x000000ffff007224 */ /* 0x000fce00078e000e */
[----:B------:R-:W-:Y:S05]  /*f550*/  WARPSYNC.COLLECTIVE R15, `(.L_x_283) ;  /* 0x000000000f087348 */ /* 0x000fea0003c00000 */
[----:B------:R0:W1:Y:S02]  /*f560*/  SHFL.IDX P6, R14, R13, R12, R11 ;  /* 0x0000000c0d0e7389 */ /* 0x00006400000c000b */
[----:B01----:R-:W-:Y:S01]  /*f570*/  ENDCOLLECTIVE ;  /* 0x000000000000791b */ /* 0x003fe20003800000 */
.L_x_283:
[----:B------:R-:W-:Y:S02]  /*f580*/  IMAD.MOV.U32 R13, RZ, RZ, R6 ;  /* 0x000000ffff0d7224 */ /* 0x000fe400078e0006 */
[----:B------:R-:W-:Y:S02]  /*f590*/  IMAD.MOV.U32 R12, RZ, RZ, RZ ;  /* 0x000000ffff0c7224 */ /* 0x000fe400078e00ff */
[----:B------:R-:W-:-:S07]  /*f5a0*/  IMAD.MOV.U32 R4, RZ, RZ, R14 ;  /* 0x000000ffff047224 */ /* 0x000fce00078e000e */
[----:B------:R-:W-:Y:S05]  /*f5b0*/  WARPSYNC.COLLECTIVE R15, `(.L_x_284) ;  /* 0x000000000f087348 */ /* 0x000fea0003c00000 */
[----:B------:R0:W1:Y:S02]  /*f5c0*/  SHFL.IDX P6, R14, R13, R12, R11 ;  /* 0x0000000c0d0e7389 */ /* 0x00006400000c000b */
[----:B01----:R-:W-:Y:S01]  /*f5d0*/  ENDCOLLECTIVE ;  /* 0x000000000000791b */ /* 0x003fe20003800000 */
.L_x_284:
[----:B------:R-:W-:Y:S02]  /*f5e0*/  IMAD.MOV.U32 R13, RZ, RZ, R5 ;  /* 0x000000ffff0d7224 */ /* 0x000fe400078e0005 */
[----:B------:R-:W-:-:S07]  /*f5f0*/  IMAD.MOV.U32 R6, RZ, RZ, R14 ;  /* 0x000000ffff067224 */ /* 0x000fce00078e000e */
[----:B------:R-:W-:Y:S05]  /*f600*/  WARPSYNC.COLLECTIVE R15, `(.L_x_285) ;  /* 0x000000000f087348 */ /* 0x000fea0003c00000 */
[----:B------:R0:W1:Y:S02]  /*f610*/  SHFL.IDX P6, R14, R13, R12, R11 ;  /* 0x0000000c0d0e7389 */ /* 0x00006400000c000b */
[----:B01----:R-:W-:Y:S01]  /*f620*/  ENDCOLLECTIVE ;  /* 0x000000000000791b */ /* 0x003fe20003800000 */
.L_x_285:
[----:B------:R-:W-:-:S05]  /*f630*/  IMAD R7, R9, R8, RZ ;  /* 0x0000000809077224 */ /* 0x000fca00078e02ff */
[----:B------:R-:W-:-:S13]  /*f640*/  ISETP.GE.AND P4, PT, R25, R7, PT ;  /* 0x000000071900720c */ /* 0x000fda0003f86270 */
[----:B------:R-:W-:-:S05]  /*f650*/  @!P4 IADD3 R3, P3, R20, R3, RZ ;  /* 0x000000031403c210 */ /* 0x000fca0007f7e0ff */
[----:B------:R-:W-:-:S05]  /*f660*/  @!P4 IMAD.X R2, RZ, RZ, R2, P3 ;  /* 0x000000ffff02c224 */ /* 0x000fca00018e0602 */
[----:B------:R-:W-:-:S04]  /*f670*/  @!P4 LOP3.LUT R3, R3, R2, RZ, 0x3c, !PT ;  /* 0x000000020303c212 */ /* 0x000fc800078e3cff */
[----:B------:R-:W-:-:S04]  /*f680*/  @!P4 LOP3.LUT R2, R3, R2, RZ, 0x3c, !PT ;  /* 0x000000020302c212 */ /* 0x000fc800078e3cff */
[----:B------:R-:W-:-:S05]  /*f690*/  @!P4 LOP3.LUT R3, R3, R2, RZ, 0x3c, !PT ;  /* 0x000000020303c212 */ /* 0x000fca00078e3cff */
[----:B------:R-:W-:Y:S01]  /*f6a0*/  @!PT LDS RZ, [RZ] ;  /* 0x00000000fffff984 */ /* 0x000fe20000000800 */
[----:B------:R-:W-:Y:S01]  /*f6b0*/  @!PT LDS RZ, [RZ] ;  /* 0x00000000fffff984 */ /* 0x000fe20000000800 */
[----:B------:R-:W-:Y:S01]  /*f6c0*/  @!PT LDS RZ, [RZ] ;  /* 0x00000000fffff984 */ /* 0x000fe20000000800 */
[----:B------:R-:W-:Y:S04]  /*f6d0*/  @!P4 LDGSTS.E.BYPASS.LTC128B.128 [R10+0xf000], desc[UR52][R2.64], !P2 ;  /* 0x0f000000020acfae */ /* 0x000fe8000d101d74 */
[----:B------:R-:W-:Y:S04]  /*f6e0*/  @!P4 LDGSTS.E.BYPASS.LTC128B.128 [R10+0x10800], desc[UR52][R2.64+0x20], !P1 ;  /* 0x10800020020acfae */ /* 0x000fe8000c901d74 */
[----:B------:R0:W-:Y:S02]  /*f6f0*/  @!P4 LDGSTS.E.BYPASS.LTC128B.128 [R10+0x12000], desc[UR52][R2.64+0x40], !P0 ;  /* 0x12000040020acfae */ /* 0x0001e4000c101d74 */
[----:B0-----:R-:W-:-:S05]  /*f700*/  VIADD R2, R25, 0x40 ;  /* 0x0000004019027836 */ /* 0x001fca0000000000 */
[----:B------:R-:W-:-:S13]  /*f710*/  ISETP.GE.AND P4, PT, R2, R7, PT ;  /* 0x000000070200720c */ /* 0x000fda0003f86270 */
[----:B------:R-:W-:-:S05]  /*f720*/  @!P4 IADD3 R8, P3, R20, R4, RZ ;  /* 0x000000041408c210 */ /* 0x000fca0007f7e0ff */
[----:B------:R-:W-:Y:S02]  /*f730*/  @!P4 IMAD.X R9, RZ, RZ, R0, P3 ;  /* 0x000000ffff09c224 */ /* 0x000fe400018e0600 */
[----:B------:R-:W-:Y:S02]  /*f740*/  @!P4 IMAD.MOV.U32 R2, RZ, RZ, R8 ;  /* 0x000000ffff02c224 */ /* 0x000fe400078e0008 */
[----:B------:R-:W-:-:S05]  /*f750*/  @!P4 IMAD.MOV.U32 R3, RZ, RZ, R9 ;  /* 0x000000ffff03c224 */ /* 0x000fca00078e0009 */
[----:B------:R0:W-:Y:S04]  /*f760*/  @!P4 LDGSTS.E.BYPASS.LTC128B.128 [R10+0xf800], desc[UR52][R2.64], !P2 ;  /* 0x0f800000020acfae */ /* 0x0001e8000d101d74 */
[----:B------:R0:W-:Y:S04]  /*f770*/  @!P4 LDGSTS.E.BYPASS.LTC128B.128 [R10+0x11000], desc[UR52][R2.64+0x20], !P1 ;  /* 0x11000020020acfae */ /* 0x0001e8000c901d74 */
[----:B------:R0:W-:Y:S01]  /*f780*/  @!P4 LDGSTS.E.BYPASS.LTC128B.128 [R10+0x12800], desc[UR52][R2.64+0x40], !P0 ;  /* 0x12800040020acfae */ /* 0x0001e2000c101d74 */
[----:B------:R-:W-:Y:S05]  /*f790*/  BRA `(.L_x_286) ;  /* 0xffffffd000407947 */ /* 0x000fea000383ffff */
.L_x_214:
[----:B0-----:R0:W1:Y:S02]  /*f7a0*/  SYNCS.PHASECHK.TRANS64.TRYWAIT P0, [R17+URZ+0x19c20], R2 ;  /* 0x019c2002110075a7 */ /* 0x001064000800017f */
[----:B-1----:R-:W-:Y:S05]  /*f7b0*/  @!P0 NANOSLEEP.SYNCS 0x989680 ;  /* 0x009896800000895d */ /* 0x002fea0003900000 */
[----:B------:R-:W1:Y:S02]  /*f7c0*/  @!P0 SYNCS.PHASECHK.TRANS64 P0, [R17+URZ+0x19c20], R2 ;  /* 0x019c2002110085a7 */ /* 0x000e64000800007f */
[----:B-1----:R-:W-:Y:S05]  /*f7d0*/  @!P0 BRA `(.L_x_214) ;  /* 0xfffffffc00f08947 */ /* 0x002fea000383ffff */
[----:B------:R-:W-:Y:S05]  /*f7e0*/  BRA `(.L_x_287) ;  /* 0xffffffd000b87947 */ /* 0x000fea000383ffff */
.L_x_220:
[----:B0-----:R0:W1:Y:S02]  /*f7f0*/  SYNCS.PHASECHK.TRANS64.TRYWAIT P0, [R4+URZ+0x19c80], R2 ;  /* 0x019c8002040075a7 */ /* 0x001064000800017f */
[----:B-1----:R-:W-:Y:S05]  /*f800*/  @!P0 NANOSLEEP.SYNCS 0x989680 ;  /* 0x009896800000895d */ /* 0x002fea0003900000 */
[----:B------:R-:W1:Y:S02]  /*f810*/  @!P0 SYNCS.PHASECHK.TRANS64 P0, [R4+URZ+0x19c80], R2 ;  /* 0x019c8002040085a7 */ /* 0x000e64000800007f */
[----:B-1----:R-:W-:Y:S05]  /*f820*/  @!P0 BRA `(.L_x_220) ;  /* 0xfffffffc00f08947 */ /* 0x002fea000383ffff */
[----:B------:R-:W-:Y:S05]  /*f830*/  BRA `(.L_x_288) ;  /* 0xffffffd400547947 */ /* 0x000fea000383ffff */
.L_x_227:
[----:B-1----:R1:W2:Y:S02]  /*f840*/  SYNCS.PHASECHK.TRANS64.TRYWAIT P0, [R4+URZ+0x19c40], R2 ;  /* 0x019c4002040075a7 */ /* 0x0022a4000800017f */
[----:B--2---:R-:W-:Y:S05]  /*f850*/  @!P0 NANOSLEEP.SYNCS 0x989680 ;  /* 0x009896800000895d */ /* 0x004fea0003900000 */
[----:B------:R-:W2:Y:S02]  /*f860*/  @!P0 SYNCS.PHASECHK.TRANS64 P0, [R4+URZ+0x19c40], R2 ;  /* 0x019c4002040085a7 */ /* 0x000ea4000800007f */
[----:B--2---:R-:W-:Y:S05]  /*f870*/  @!P0 BRA `(.L_x_227) ;  /* 0xfffffffc00f08947 */ /* 0x004fea000383ffff */
[----:B------:R-:W-:Y:S05]  /*f880*/  BRA `(.L_x_289) ;  /* 0xffffffd8004c7947 */ /* 0x000fea000383ffff */
.L_x_235:
[----:B0-----:R0:W1:Y:S02]  /*f890*/  SYNCS.PHASECHK.TRANS64.TRYWAIT P0, [R3+URZ+0x19c70], R2 ;  /* 0x019c7002030075a7 */ /* 0x001064000800017f */
[----:B-1----:R-:W-:Y:S05]  /*f8a0*/  @!P0 NANOSLEEP.SYNCS 0x989680 ;  /* 0x009896800000895d */ /* 0x002fea0003900000 */
[----:B------:R-:W1:Y:S02]  /*f8b0*/  @!P0 SYNCS.PHASECHK.TRANS64 P0, [R3+URZ+0x19c70], R2 ;  /* 0x019c7002030085a7 */ /* 0x000e64000800007f */
[----:B-1----:R-:W-:Y:S05]  /*f8c0*/  @!P0 BRA `(.L_x_235) ;  /* 0xfffffffc00f08947 */ /* 0x002fea000383ffff */
[----:B------:R-:W-:Y:S05]  /*f8d0*/  BRA `(.L_x_290) ;  /* 0xffffffdc00607947 */ /* 0x000fea000383ffff */
.L_x_237:
[----:B0-----:R0:W1:Y:S02]  /*f8e0*/  SYNCS.PHASECHK.TRANS64.TRYWAIT P0, [R3+URZ+0x19c60], R2 ;  /* 0x019c6002030075a7 */ /* 0x001064000800017f */
[----:B-1----:R-:W-:Y:S05]  /*f8f0*/  @!P0 NANOSLEEP.SYNCS 0x989680 ;  /* 0x009896800000895d */ /* 0x002fea0003900000 */
[----:B------:R-:W1:Y:S02]  /*f900*/  @!P0 SYNCS.PHASECHK.TRANS64 P0, [R3+URZ+0x19c60], R2 ;  /* 0x019c6002030085a7 */ /* 0x000e64000800007f */
[----:B-1----:R-:W-:Y:S05]  /*f910*/  @!P0 BRA `(.L_x_237) ;  /* 0xfffffffc00f08947 */ /* 0x002fea000383ffff */
[----:B------:R-:W-:Y:S05]  /*f920*/  BRA `(.L_x_291) ;  /* 0xffffffdc00687947 */ /* 0x000fea000383ffff */
.L_x_244:
[----:B0-----:R0:W1:Y:S02]  /*f930*/  SYNCS.PHASECHK.TRANS64.TRYWAIT P1, [R3+URZ+0x19c70], R0 ;  /* 0x019c7000030075a7 */ /* 0x001064000802017f */
[----:B-1----:R-:W-:Y:S05]  /*f940*/  @!P1 NANOSLEEP.SYNCS 0x989680 ;  /* 0x009896800000995d */ /* 0x002fea0003900000 */
[----:B------:R-:W1:Y:S02]  /*f950*/  @!P1 SYNCS.PHASECHK.TRANS64 P1, [R3+URZ+0x19c70], R0 ;  /* 0x019c7000030095a7 */ /* 0x000e64000802007f */
[----:B-1----:R-:W-:Y:S05]  /*f960*/  @!P1 BRA `(.L_x_244) ;  /* 0xfffffffc00f09947 */ /* 0x002fea000383ffff */
[----:B------:R-:W-:Y:S05]  /*f970*/  BRA `(.L_x_292) ;  /* 0xffffffe000cc7947 */ /* 0x000fea000383ffff */
.L_x_246:
[----:B0-----:R0:W1:Y:S02]  /*f980*/  SYNCS.PHASECHK.TRANS64.TRYWAIT P1, [R3+URZ+0x19c60], R0 ;  /* 0x019c6000030075a7 */ /* 0x001064000802017f */
[----:B-1----:R-:W-:Y:S05]  /*f990*/  @!P1 NANOSLEEP.SYNCS 0x989680 ;  /* 0x009896800000995d */ /* 0x002fea0003900000 */
[----:B------:R-:W1:Y:S02]  /*f9a0*/  @!P1 SYNCS.PHASECHK.TRANS64 P1, [R3+URZ+0x19c60], R0 ;  /* 0x019c6000030095a7 */ /* 0x000e64000802007f */
[----:B-1----:R-:W-:Y:S05]  /*f9b0*/  @!P1 BRA `(.L_x_246) ;  /* 0xfffffffc00f09947 */ /* 0x002fea000383ffff */
[----:B------:R-:W-:Y:S05]  /*f9c0*/  BRA `(.L_x_293) ;  /* 0xffffffe000d07947 */ /* 0x000fea000383ffff */
.L_x_257:
[----:B0-----:R0:W1:Y:S02]  /*f9d0*/  SYNCS.PHASECHK.TRANS64.TRYWAIT P0, [R7+URZ+0x19c20], R0 ;  /* 0x019c2000070075a7 */ /* 0x001064000800017f */
[----:B-1----:R-:W-:Y:S05]  /*f9e0*/  @!P0 NANOSLEEP.SYNCS 0x989680 ;  /* 0x009896800000895d */ /* 0x002fea0003900000 */
[----:B------:R-:W1:Y:S02]  /*f9f0*/  @!P0 SYNCS.PHASECHK.TRANS64 P0, [R7+URZ+0x19c20], R0 ;  /* 0x019c2000070085a7 */ /* 0x000e64000800007f */
[----:B-1----:R-:W-:Y:S05]  /*fa00*/  @!P0 BRA `(.L_x_257) ;  /* 0xfffffffc00f08947 */ /* 0x002fea000383ffff */
[----:B------:R-:W-:Y:S05]  /*fa10*/  BRA `(.L_x_294) ;  /* 0xfffffff000d47947 */ /* 0x000fea000383ffff */
.L_x_258:
[----:B------:R-:W1:Y:S01]  /*fa20*/  S2R R2, SR_TID.X ;  /* 0x0000000000027919 */ /* 0x000e620000002100 */
[----:B------:R-:W-:Y:S01]  /*fa30*/  BSSY B0, `(.L_x_295) ;  /* 0x000000a000007945 */ /* 0x000fe20003800000 */
[----:B------:R-:W-:Y:S02]  /*fa40*/  IMAD.MOV.U32 R12, RZ, RZ, RZ ;  /* 0x000000ffff0c7224 */ /* 0x000fe400078e00ff */
[----:B------:R-:W-:Y:S02]  /*fa50*/  IMAD.MOV.U32 R11, RZ, RZ, 0x1f ;  /* 0x0000001fff0b7424 */ /* 0x000fe400078e00ff */
[----:B------:R-:W-:Y:S01]  /*fa60*/  IMAD.MOV.U32 R15, RZ, RZ, -0x1 ;  /* 0xffffffffff0f7424 */ /* 0x000fe200078e00ff */
[----:B-1----:R-:W-:-:S04]  /*fa70*/  SHF.R.U32.HI R2, RZ, 0x5, R2 ;  /* 0x00000005ff027819 */ /* 0x002fc80000011602 */
[----:B------:R-:W-:-:S05]  /*fa80*/  LOP3.LUT R2, R2, 0x3, RZ, 0xc0, !PT ;  /* 0x0000000302027812 */ /* 0x000fca00078ec0ff */
[----:B------:R-:W-:-:S07]  /*fa90*/  IMAD.MOV.U32 R13, RZ, RZ, R2 ;  /* 0x000000ffff0d7224 */ /* 0x000fce00078e0002 */
[----:B0-----:R-:W-:Y:S05]  /*faa0*/  WARPSYNC.COLLECTIVE R15, `(.L_x_296) ;  /* 0x000000000f087348 */ /* 0x001fea0003c00000 */
[----:B------:R1:W2:Y:S02]  /*fab0*/  SHFL.IDX P6, R14, R13, R12, R11 ;  /* 0x0000000c0d0e7389 */ /* 0x0002a400000c000b */
[----:B012---:R-:W-:Y:S01]  /*fac0*/  ENDCOLLECTIVE ;  /* 0x000000000000791b */ /* 0x007fe20003800000 */
.L_x_296:
[----:B------:R-:W-:Y:S05]  /*fad0*/  BSYNC B0 ;  /* 0x0000000000007941 */ /* 0x000fea0003800000 */
.L_x_295:
[----:B------:R-:W-:Y:S05]  /*fae0*/  BRA `(.L_x_297) ;  /* 0xfffffff000bc7947 */ /* 0x000fea000383ffff */
.L_x_261:
[----:B------:R-:W-:Y:S01]  /*faf0*/  BSSY B1, `(.L_x_298) ;  /* 0x0000006000017945 */ /* 0x000fe20003800000 */
[----:B------:R-:W-:-:S07]  /*fb00*/  IMAD.MOV.U32 R15, RZ, RZ, -0x1 ;  /* 0xffffffffff0f7424 */ /* 0x000fce00078e00ff */
[----:B0-----:R-:W-:Y:S05]  /*fb10*/  WARPSYNC.COLLECTIVE R15, `(.L_x_299) ;  /* 0x000000000f0c7348 */ /* 0x001fea0003c00000 */
[----:B------:R-:W-:Y:S02]  /*fb20*/  ELECT P6, UR62, PT ;  /* 0x00000000003e782f */ /* 0x000fe400038c0000 */
[----:B------:R-:W-:Y:S01]  /*fb30*/  MOV R14, UR62 ;  /* 0x0000003e000e7c02 */ /* 0x000fe20008000f00 */
[----:B0-----:R-:W-:Y:S10]  /*fb40*/  ENDCOLLECTIVE ;  /* 0x000000000000791b */ /* 0x001ff40003800000 */
.L_x_299:
[----:B------:R-:W-:Y:S05]  /*fb50*/  BSYNC B1 ;  /* 0x0000000000017941 */ /* 0x000fea0003800000 */
.L_x_298:
[----:B------:R-:W-:Y:S05]  /*fb60*/  BRA `(.L_x_300) ;  /* 0xfffffff000b47947 */ /* 0x000fea000383ffff */
.L_x_263:
[----:B0-----:R0:W1:Y:S02]  /*fb70*/  SYNCS.PHASECHK.TRANS64.TRYWAIT P1, [R5+URZ], R4 ;  /* 0x00000004050075a7 */ /* 0x001064000802017f */
[----:B-1----:R-:W-:Y:S05]  /*fb80*/  @!P1 NANOSLEEP.SYNCS 0x989680 ;  /* 0x009896800000995d */ /* 0x002fea0003900000 */
[----:B------:R-:W1:Y:S02]  /*fb90*/  @!P1 SYNCS.PHASECHK.TRANS64 P1, [R5+URZ], R4 ;  /* 0x00000004050095a7 */ /* 0x000e64000802007f */
[----:B-1----:R-:W-:Y:S05]  /*fba0*/  @!P1 BRA `(.L_x_263) ;  /* 0xfffffffc00f09947 */ /* 0x002fea000383ffff */
[----:B------:R-:W-:Y:S05]  /*fbb0*/  BRA `(.L_x_301) ;  /* 0xfffffff000e87947 */ /* 0x000fea000383ffff */
.L_x_264:
[----:B-1----:R1:W2:Y:S02]  /*fbc0*/  SYNCS.PHASECHK.TRANS64.TRYWAIT P1, [R3+URZ], R0 ;  /* 0x00000000030075a7 */ /* 0x0022a4000802017f */
[----:B--2---:R-:W-:Y:S05]  /*fbd0*/  @!P1 NANOSLEEP.SYNCS 0x989680 ;  /* 0x009896800000995d */ /* 0x004fea0003900000 */
[----:B------:R-:W2:Y:S02]  /*fbe0*/  @!P1 SYNCS.PHASECHK.TRANS64 P1, [R3+URZ], R0 ;  /* 0x00000000030095a7 */ /* 0x000ea4000802007f */
[----:B--2---:R-:W-:Y:S05]  /*fbf0*/  @!P1 BRA `(.L_x_264) ;  /* 0xfffffffc00f09947 */ /* 0x004fea000383ffff */
[----:B------:R-:W-:Y:S05]  /*fc00*/  BRA `(.L_x_302) ;  /* 0xfffffff000dc7947 */ /* 0x000fea000383ffff */
.L_x_266:
[----:B-1----:R1:W2:Y:S02]  /*fc10*/  SYNCS.PHASECHK.TRANS64.TRYWAIT P1, [R3+URZ+0x19c60], R4 ;  /* 0x019c6004030075a7 */ /* 0x0022a4000802017f */
[----:B--2---:R-:W-:Y:S05]  /*fc20*/  @!P1 NANOSLEEP.SYNCS 0x989680 ;  /* 0x009896800000995d */ /* 0x004fea0003900000 */
[----:B------:R-:W2:Y:S02]  /*fc30*/  @!P1 SYNCS.PHASECHK.TRANS64 P1, [R3+URZ+0x19c60], R4 ;  /* 0x019c6004030095a7 */ /* 0x000ea4000802007f */
[----:B--2---:R-:W-:Y:S05]  /*fc40*/  @!P1 BRA `(.L_x_266) ;  /* 0xfffffffc00f09947 */ /* 0x004fea000383ffff */
[----:B------:R-:W-:Y:S05]  /*fc50*/  BRA `(.L_x_303) ;  /* 0xfffffff000dc7947 */ /* 0x000fea000383ffff */
.L_x_268:
[----:B0-----:R0:W2:Y:S02]  /*fc60*/  SYNCS.PHASECHK.TRANS64.TRYWAIT P1, [R5+URZ+0x19c60], R0 ;  /* 0x019c6000050075a7 */ /* 0x0010a4000802017f */
[----:B--2---:R-:W-:Y:S05]  /*fc70*/  @!P1 NANOSLEEP.SYNCS 0x989680 ;  /* 0x009896800000995d */ /* 0x004fea0003900000 */
[----:B------:R-:W2:Y:S02]  /*fc80*/  @!P1 SYNCS.PHASECHK.TRANS64 P1, [R5+URZ+0x19c60], R0 ;  /* 0x019c6000050095a7 */ /* 0x000ea4000802007f */
[----:B--2---:R-:W-:Y:S05]  /*fc90*/  @!P1 BRA `(.L_x_268) ;  /* 0xfffffffc00f09947 */ /* 0x004fea000383ffff */
[----:B------:R-:W-:Y:S05]  /*fca0*/  BRA `(.L_x_304) ;  /* 0xfffffff000dc7947 */ /* 0x000fea000383ffff */
.L_x_270:
[----:B--2---:R2:W3:Y:S02]  /*fcb0*/  SYNCS.PHASECHK.TRANS64.TRYWAIT P0, [R3+URZ+0x19c80], R4 ;  /* 0x019c8004030075a7 */ /* 0x0044e4000800017f */
[----:B---3--:R-:W-:Y:S05]  /*fcc0*/  @!P0 NANOSLEEP.SYNCS 0x989680 ;  /* 0x009896800000895d */ /* 0x008fea0003900000 */
[----:B------:R-:W3:Y:S02]  /*fcd0*/  @!P0 SYNCS.PHASECHK.TRANS64 P0, [R3+URZ+0x19c80], R4 ;  /* 0x019c8004030085a7 */ /* 0x000ee4000800007f */
[----:B---3--:R-:W-:Y:S05]  /*fce0*/  @!P0 BRA `(.L_x_270) ;  /* 0xfffffffc00f08947 */ /* 0x008fea000383ffff */
[----:B------:R-:W-:Y:S05]  /*fcf0*/  BRA `(.L_x_271) ;  /* 0xfffffff000d87947 */ /* 0x000fea000383ffff */
.L_x_305:
        /* <DEDUP_REMOVED lines=16> */
.L_x_2277:


//--------------------- .text._ZN7cutlass13device_kernelIN5flash11enable_sm90INS1_16FlashAttnFwdSm90INS1_25CollectiveMainloopFwdSm90ILi2EN4cute5tupleIJNS5_1CILi1EEES8_S8_EEENS6_IJNS7_ILi192EEENS7_ILi128EEENS7_ILi96EEEEEELi96ENS_12float_e4m3_tEfNS_4arch4Sm90ELb0ELb0ELb0ELb1ELb0ELb1ELb0ELb1ELb1ELb1ELb1ELb0EEENS1_21CollectiveEpilogueFwdINS6_IJSA_SC_SB_EEES9_NS_10bfloat16_tESG_Li384ELb1ELb1ELb1ELb1EEENS1_36VarlenDynamicPersistentTileSchedulerILi192ELi128ELi384ELi128ELb1ELb1ELb1ELb0ELb1ELb1EEEEEEEEEvNT_6ParamsE --------------------------
	.section	.text._ZN7cutlass13device_kernelIN5flash11enable_sm90INS1_16FlashAttnFwdSm90INS1_25CollectiveMainloopFwdSm90ILi2EN4cute5tupleIJNS5_1CILi1EEES8_S8_EEENS6_IJNS7_ILi192EEENS7_ILi128EEENS7_ILi96EEEEEELi96ENS_12float_e4m3_tEfNS_4arch4Sm90ELb0ELb0ELb0ELb1ELb0ELb1ELb0ELb1ELb1ELb1ELb1ELb0EEENS1_21CollectiveEpilogueFwdINS6_IJSA_SC_SB_EEES9_NS_10bfloat16_tESG_Li384ELb1ELb1ELb1ELb1EEENS1_36VarlenDynamicPersistentTileSchedulerILi192ELi128ELi384ELi128ELb1ELb1ELb1ELb0ELb1ELb1EEEEEEEEEvNT_6ParamsE,"ax",@progbits
	.align	128
.text._ZN7cutlass13device_kernelIN5flash11enable_sm90INS1_16FlashAttnFwdSm90INS1_25CollectiveMainloopFwdSm90ILi2EN4cute5tupleIJNS5_1CILi1EEES8_S8_EEENS6_IJNS7_ILi192EEENS7_ILi128EEENS7_ILi96EEEEEELi96ENS_12float_e4m3_tEfNS_4arch4Sm90ELb0ELb0ELb0ELb1ELb0ELb1ELb0ELb1ELb1ELb1ELb1ELb0EEENS1_21CollectiveEpilogueFwdINS6_IJSA_SC_SB_EEES9_NS_10bfloat16_tESG_Li384ELb1ELb1ELb1ELb1EEENS1_36VarlenDynamicPersistentTileSchedulerILi192ELi128ELi384ELi128ELb1ELb1ELb1ELb0ELb1ELb1EEEEEEEEEvNT_6ParamsE:
        .type           _ZN7cutlass13device_kernelIN5flash11enable_sm90INS1_16FlashAttnFwdSm90INS1_25CollectiveMainloopFwdSm90ILi2EN4cute5tupleIJNS5_1CILi1EEES8_S8_EEENS6_IJNS7_ILi192EEENS7_ILi128EEENS7_ILi96EEEEEELi96ENS_12float_e4m3_tEfNS_4arch4Sm90ELb0ELb0ELb0ELb1ELb0ELb1ELb0ELb1ELb1ELb1ELb1ELb0EEENS1_21CollectiveEpilogueFwdINS6_IJSA_SC_SB_EEES9_NS_10bfloat16_tESG_Li384ELb1ELb1ELb1ELb1EEENS1_36VarlenDynamicPersistentTileSchedulerILi192ELi128ELi384ELi128ELb1ELb1ELb1ELb0ELb1ELb1EEEEEEEEEvNT_6ParamsE,@function
        .size           _ZN7cutlass13device_kernelIN5flash11enable_sm90INS1_16FlashAttnFwdSm90INS1_25CollectiveMainloopFwdSm90ILi2EN4cute5tupleIJNS5_1CILi1EEES8_S8_EEENS6_IJNS7_ILi192EEENS7_ILi128EEENS7_ILi96EEEEEELi96ENS_12float_e4m3_tEfNS_4arch4Sm90ELb0ELb0ELb0ELb1ELb0ELb1ELb0ELb1ELb1ELb1ELb1ELb0EEENS1_21CollectiveEpilogueFwdINS6_IJSA_SC_SB_EEES9_NS_10bfloat16_tESG_Li384ELb1ELb1ELb1ELb1EEENS1_36VarlenDynamicPersistentTileSchedulerILi192ELi128ELi384ELi128ELb1ELb1ELb1ELb0ELb1ELb1EEEEEEEEEvNT_6ParamsE,(.L_x_2278 - _ZN7cutlass13device_kernelIN5flash11enable_sm90INS1_16FlashAttnFwdSm90INS1_25CollectiveMainloopFwdSm90ILi2EN4cute5tupleIJNS5_1CILi1EEES8_S8_EEENS6_IJNS7_ILi192EEENS7_ILi128EEENS7_ILi96EEEEEELi96ENS_12float_e4m3_tEfNS_4arch4Sm90ELb0ELb0ELb0ELb1ELb0ELb1ELb0ELb1ELb1ELb1ELb1ELb0EEENS1_21CollectiveEpilogueFwdINS6_IJSA_SC_SB_EEES9_NS_10bfloat16_tESG_Li384ELb1ELb1ELb1ELb1EEENS1_36VarlenDynamicPersistentTileSchedulerILi192ELi128ELi384ELi128ELb1ELb1ELb1ELb0ELb1ELb1EEEEEEEEEvNT_6ParamsE)
        .other          _ZN7cutlass13device_kernelIN5flash11enable_sm90INS1_16FlashAttnFwdSm90INS1_25CollectiveMainloopFwdSm90ILi2EN4cute5tupleIJNS5_1CILi1EEES8_S8_EEENS6_IJNS7_ILi192EEENS7_ILi128EEENS7_ILi96EEEEEELi96ENS_12float_e4m3_tEfNS_4arch4Sm90ELb0ELb0ELb0ELb1ELb0ELb1ELb0ELb1ELb1ELb1ELb1ELb0EEENS1_21CollectiveEpilogueFwdINS6_IJSA_SC_SB_EEES9_NS_10bfloat16_tESG_Li384ELb1ELb1ELb1ELb1EEENS1_36VarlenDynamicPersistentTileSchedulerILi192ELi128ELi384ELi128ELb1ELb1ELb1ELb0ELb1ELb1EEEEEEEEEvNT_6ParamsE,@"STO_CUDA_ENTRY STV_DEFAULT"
_ZN7cutlass13device_kernelIN5flash11enable_sm90INS1_16FlashAttnFwdSm90INS1_25CollectiveMainloopFwdSm90ILi2EN4cute5tupleIJNS5_1CILi1EEES8_S8_EEENS6_IJNS7_ILi192EEENS7_ILi128EEENS7_ILi96EEEEEELi96ENS_12float_e4m3_tEfNS_4arch4Sm90ELb0ELb0ELb0ELb1ELb0ELb1ELb0ELb1ELb1ELb1ELb1ELb0EEENS1_21CollectiveEpilogueFwdINS6_IJSA_SC_SB_EEES9_NS_10bfloat16_tESG_Li384ELb1ELb1ELb1ELb1EEENS1_36VarlenDynamicPersistentTileSchedulerILi192ELi128ELi384ELi128ELb1ELb1ELb1ELb0ELb1ELb1EEEEEEEEEvNT_6ParamsE:
[----:B------:R-:W0:Y:S02]  /*0000*/  LDC R1, c[0x0][0x28] ;  /* 0x00000a00ff017b82 */ /* 0x000e240000000800 */
[----:B0-----:R-:W-:Y:S01]  /*0010*/  VIADD R1, R1, 0xffffff60 ;  /* 0xffffff6001017836 */ /* 0x001fe20000000000 */
[----:B------:R-:W0:Y:S01]  /*0020*/  S2R R2, SR_TID.X ;  /* 0x0000000000027919 */ /* 0x000e220000002100 */
[----:B------:R-:W-:Y:S01]  /*0030*/  ELECT P0, URZ, PT ;  /* 0x00000000003f782f */ /* 0x000fe20003800000 */
[----:B------:R-:W-:Y:S01]  /*0040*/  BSSY B0, `(.L_x_306) ;  /* 0x0000013000007945 */ /* 0x000fe20003800000 */
[----:B0-----:R-:W-:-:S05]  /*0050*/  SHF.R.U32.HI R6, RZ, 0x5, R2 ;  /* 0x00000005ff067819 */ /* 0x001fca0000011602 */
[----:B------:R-:W0:Y:S02]  /*0060*/  SHFL.IDX PT, R0, R6, RZ, 0x1f ;  /* 0x00001fff06007589 */ /* 0x000e2400000e0000 */
[----:B0-----:R-:W-:-:S13]  /*0070*/  ISETP.EQ.AND P0, PT, R0, RZ, P0 ;  /* 0x000000ff0000720c */ /* 0x001fda0000702270 */
[----:B------:R-:W-:Y:S05]  /*0080*/  @!P0 BRA `(.L_x_307) ;  /* 0x0000000000388947 */ /* 0x000fea0003800000 */
[----:B------:R-:W-:Y:S02]  /*0090*/  ULDC.64 UR4, c[0x0][0x198] ;  /* 0x0000660000047ab9 */ /* 0x000fe40000000a00 */
[----:B------:R-:W-:Y:S02]  /*00a0*/  UIADD3 UR6, UP0, UR4, 0x370, URZ ;  /* 0x0000037004067890 */ /* 0x000fe4000ff1e03f */
[----:B------:R-:W-:Y:S02]  /*00b0*/  UIADD3 UR8, UP1, UR4, 0x470, URZ ;  /* 0x0000047004087890 */ /* 0x000fe4000ff3e03f */
[----:B------:R-:W-:Y:S02]  /*00c0*/  UIADD3 UR10, UP2, UR4, 0x570, URZ ;  /* 0x00000570040a7890 */ /* 0x000fe4000ff5e03f */
[----:B------:R-:W-:Y:S02]  /*00d0*/  UIADD3 UR4, UP3, UR4, 0x670, URZ ;  /* 0x0000067004047890 */ /* 0x000fe4000ff7e03f */
[----:B------:R-:W-:-:S02]  /*00e0*/  UIADD3.X UR7, URZ, UR5, URZ, UP0, !UPT ;  /* 0x000000053f077290 */ /* 0x000fc400087fe43f */
[----:B------:R-:W-:Y:S02]  /*00f0*/  UIADD3.X UR9, URZ, UR5, URZ, UP1, !UPT ;  /* 0x000000053f097290 */ /* 0x000fe40008ffe43f */
[----:B------:R-:W-:Y:S02]  /*0100*/  UIADD3.X UR11, URZ, UR5, URZ, UP2, !UPT ;  /* 0x000000053f0b7290 */ /* 0x000fe400097fe43f */
[----:B------:R-:W-:-:S03]  /*0110*/  UIADD3.X UR5, URZ, UR5, URZ, UP3, !UPT ;  /* 0x000000053f057290 */ /* 0x000fc60009ffe43f */
[----:B------:R0:W-:Y:S02]  /*0120*/  UTMACCTL.PF [UR6] ;  /* 0x00000000060079b9 */ /* 0x0001e40008040000 */
[----:B------:R0:W-:Y:S02]  /*0130*/  UTMACCTL.PF [UR8] ;  /* 0x00000000080079b9 */ /* 0x0001e40008040000 */
[----:B------:R0:W-:Y:S02]  /*0140*/  UTMACCTL.PF [UR10] ;  /* 0x000000000a0079b9 */ /* 0x0001e40008040000 */
[----:B------:R0:W-:Y:S02]  /*0150*/  UTMACCTL.PF [UR4] ;  /* 0x00000000040079b9 */ /* 0x0001e40008040000 */
[----:B0-----:R-:W-:Y:S01]  /*0160*/  NOP ;  /* 0x0000000000007918 */ /* 0x001fe20000000000 */
.L_x_307:
[----:B------:R-:W-:Y:S05]  /*0170*/  BSYNC B0 ;  /* 0x0000000000007941 */ /* 0x000fea0003800000 */
.L_x_306:
[----:B------:R-:W-:Y:S01]  /*0180*/  VOTEU.ANY UP0, P0 ;  /* 0x00000000003f7886 */ /* 0x000fe20000000100 */
[----:B------:R-:W0:Y:S01]  /*0190*/  SHFL.IDX PT, R0, R6, RZ, 0x1f ;  /* 0x00001fff06007589 */ /* 0x000e2200000e0000 */
[----:B------:R-:W-:Y:S01]  /*01a0*/  UMOV UR4, 0x80 ;  /* 0x0000008000047882 */ /* 0x000fe20000000000 */
[----:B------:R-:W-:Y:S01]  /*01b0*/  UMOV UR7, 0x180 ;  /* 0x0000018000077882 */ /* 0x000fe20000000000 */
[----:B------:R-:W-:Y:S01]  /*01c0*/  SHF.R.U32.HI R2, RZ, 0x7, R2 ;  /* 0x00000007ff027819 */ /* 0x000fe20000011602 */
[----:B------:R-:W1:Y:S01]  /*01d0*/  @UP0 S2UR UR8, SR_CgaCtaId ;  /* 0x00000000000809c3 */ /* 0x000e620000008800 */
[----:B------:R-:W-:Y:S01]  /*01e0*/  @UP0 UMOV UR6, 0x400 ;  /* 0x0000040000060882 */ /* 0x000fe20000000000 */
[----:B------:R-:W-:-:S04]  /*01f0*/  @UP0 UIADD3 UR4, -UR4, 0x100000, URZ ;  /* 0x0010000004040890 */ /* 0x000fc8000fffe13f */
[----:B------:R-:W-:Y:S02]  /*0200*/  @UP0 USHF.L.U32 UR5, UR4, 0xb, URZ ;  /* 0x0000000b04050899 */ /* 0x000fe4000800063f */
[----:B------:R-:W-:Y:S01]  /*0210*/  @UP0 USHF.L.U32 UR4, UR4, 0x1, URZ ;  /* 0x0000000104040899 */ /* 0x000fe2000800063f */
[----:B------:R-:W-:Y:S01]  /*0220*/  VOTEU.ANY UP1, P0 ;  /* 0x00000000003f7886 */ /* 0x000fe20000020100 */
[----:B0-----:R-:W-:Y:S02]  /*0230*/  ISETP.NE.AND P1, PT, R0, RZ, PT ;  /* 0x000000ff0000720c */ /* 0x001fe40003f25270 */
[----:B------:R0:W2:Y:S01]  /*0240*/  SHFL.IDX PT, R0, R2, RZ, 0x1f ;  /* 0x00001fff02007589 */ /* 0x0000a200000e0000 */
[----:B-1----:R-:W-:Y:S02]  /*0250*/  @UP0 ULEA UR8, UR8, UR6, 0x18 ;  /* 0x0000000608080291 */ /* 0x002fe4000f8ec03f */
[----:B------:R-:W-:-:S04]  /*0260*/  @UP0 UIADD3 UR6, -UR7, 0x100000, URZ ;  /* 0x0010000007060890 */ /* 0x000fc8000fffe13f */
[----:B------:R-:W-:Y:S02]  /*0270*/  @UP0 USHF.L.U32 UR7, UR6, 0xb, URZ ;  /* 0x0000000b06070899 */ /* 0x000fe4000800063f */
[----:B------:R-:W-:Y:S01]  /*0280*/  @UP0 USHF.L.U32 UR6, UR6, 0x1, URZ ;  /* 0x0000000106060899 */ /* 0x000fe2000800063f */
[----:B------:R-:W-:Y:S01]  /*0290*/  VOTEU.ANY UP0, P0 ;  /* 0x00000000003f7886 */ /* 0x000fe20000000100 */
[----:B------:R-:W1:Y:S04]  /*02a0*/  FENCE.VIEW.ASYNC.S ;  /* 0x00000000000073c6 */ /* 0x000e680000000000 */
[----:B-1----:R0:W1:Y:S06]  /*02b0*/  @UP0 SYNCS.EXCH.64 URZ, [UR8+0x19c00], UR4 ;  /* 0x019c0004083f05b2 */ /* 0x00206c0008000100 */
[----:B------:R0:W3:Y:S02]  /*02c0*/  @UP1 SYNCS.EXCH.64 URZ, [UR8+0x19c20], UR6 ;  /* 0x019c2006083f15b2 */ /* 0x0000e40008000100 */
[----:B0-----:R-:W-:Y:S05]  /*02d0*/  @P1 BRA `(.L_x_308) ;  /* 0x0000000000481947 */ /* 0x001fea0003800000 */
[----:B------:R-:W0:Y:S01]  /*02e0*/  S2UR UR5, SR_CgaCtaId ;  /* 0x00000000000579c3 */ /* 0x000e220000008800 */
        /* <DEDUP_REMOVED lines=15> */
[----:B------:R0:W0:Y:S01]  /*03e0*/  SYNCS.EXCH.64 URZ, [UR8+0x19c48], UR6 ;  /* 0x019c4806083f75b2 */ /* 0x0000220008000100 */
[----:B------:R-:W-:Y:S01]  /*03f0*/  NOP ;  /* 0x0000000000007918 */ /* 0x000fe20000000000 */
.L_x_308:
[----:B------:R-:W5:Y:S01]  /*0400*/  SHFL.IDX PT, R2, R6, RZ, 0x1f ;  /* 0x00001fff06027589 */ /* 0x000f6200000e0000 */
[----:B------:R-:W-:Y:S01]  /*0410*/  NOP ;  /* 0x0000000000007918 */ /* 0x000fe20000000000 */
[----:B-----5:R-:W-:-:S13]  /*0420*/  ISETP.NE.AND P0, PT, R2, RZ, PT ;  /* 0x000000ff0200720c */ /* 0x020fda0003f05270 */
        /* <DEDUP_REMOVED lines=17> */
[----:B------:R0:W0:Y:S01]  /*0540*/  SYNCS.EXCH.64 URZ, [UR8+0x19c68], UR6 ;  /* 0x019c6806083f75b2 */ /* 0x0000220008000100 */
[----:B------:R-:W-:Y:S01]  /*0550*/  NOP ;  /* 0x0000000000007918 */ /* 0x000fe20000000000 */
.L_x_309:
[----:B------:R-:W5:Y:S01]  /*0560*/  SHFL.IDX PT, R2, R6, RZ, 0x1f ;  /* 0x00001fff06027589 */ /* 0x000f6200000e0000 */
[----:B------:R-:W-:Y:S01]  /*0570*/  NOP ;  /* 0x0000000000007918 */ /* 0x000fe20000000000 */
[----:B-----5:R-:W-:-:S13]  /*0580*/  ISETP.NE.AND P0, PT, R2, RZ, PT ;  /* 0x000000ff0200720c */ /* 0x020fda0003f05270 */
        /* <DEDUP_REMOVED lines=13> */
[----:B------:R0:W0:Y:S01]  /*0660*/  SYNCS.EXCH.64 URZ, [UR6+0x19c88], UR4 ;  /* 0x019c8804063f75b2 */ /* 0x0000220008000100 */
[----:B------:R-:W-:Y:S01]  /*0670*/  NOP ;  /* 0x0000000000007918 */ /* 0x000fe20000000000 */
.L_x_310:
        /* <DEDUP_REMOVED lines=22> */
.L_x_311:
        /* <DEDUP_REMOVED lines=22> */
.L_x_312:
[----:B--2---:R-:W-:Y:S01]  /*0940*/  ISETP.NE.AND P0, PT, R0, RZ, PT ;  /* 0x000000ff0000720c */ /* 0x004fe20003f05270 */
[----:B------:R-:W-:Y:S01]  /*0950*/  IMAD.MOV.U32 R0, RZ, RZ, 0x1 ;  /* 0x00000001ff007424 */ /* 0x000fe200078e00ff */
[----:B------:R-:W-:Y:S01]  /*0960*/  NOP ;  /* 0x0000000000007918 */ /* 0x000fe20000000000 */
[----:B------:R-:W-:Y:S01]  /*0970*/  ULDC.64 UR40, c[0x0][0x208] ;  /* 0x0000820000287ab9 */ /* 0x000fe20000000a00 */
[----:B------:R-:W-:Y:S02]  /*0980*/  BSSY B8, `(.L_x_313) ;  /* 0x0001998000087945 */ /* 0x000fe40003800000 */
[----:B------:R-:W-:-:S05]  /*0990*/  SEL R0, R0, 0x2, !P0 ;  /* 0x0000000200007807 */ /* 0x000fca0004000000 */
[----:B------:R2:W-:Y:S01]  /*09a0*/  STL [R1+0x40], R0 ;  /* 0x0000400001007387 */ /* 0x0005e20000100800 */
[----:B01-34-:R-:W-:Y:S06]  /*09b0*/  BAR.SYNC.DEFER_BLOCKING 0x0 ;  /* 0x0000000000007b1d */ /* 0x01bfec0000010000 */
[----:B------:R-:W-:Y:S05]  /*09c0*/  @!P0 BRA `(.L_x_314) ;  /* 0x0000012800648947 */ /* 0x000fea0003800000 */
.L_x_315:
[----:B------:R-:W-:-:S08]  /*09d0*/  NOP ;  /* 0x0000000000007918 */ /* 0x000fd00000000000 */
[----:B------:R-:W0:Y:S02]  /*09e0*/  USETMAXREG.TRY_ALLOC.CTAPOOL UP0, 0xa0 ;  /* 0x000000a0000079c8 */ /* 0x000e240008000600 */
[----:B0-----:R-:W-:-:S13]  /*09f0*/  PLOP3.LUT P0, PT, PT, PT, UP0, 0x80, 0x0 ;  /* 0x000000000000781c */ /* 0x001fda0003f0f008 */
[----:B------:R-:W-:Y:S05]  /*0a00*/  @!P0 BRA `(.L_x_315) ;  /* 0xfffffffc00f08947 */ /* 0x000fea000383ffff */
[----:B------:R-:W2:Y:S08]  /*0a10*/  S2UR UR4, SR_CgaCtaId ;  /* 0x00000000000479c3 */ /* 0x000eb00000008800 */
[----:B------:R-:W-:Y:S06]  /*0a20*/  BAR.ARV 0x8, 0x200 ;  /* 0x0208000000007b1d */ /* 0x000fec0000002000 */
[----:B------:R-:W-:-:S02]  /*0a30*/  MOV R16, 0x400 ;  /* 0x0000040000107802 */ /* 0x000fc40000000f00 */
[----:B------:R-:W-:Y:S01]  /*0a40*/  BAR.SYNC.DEFER_BLOCKING 0x5, 0x200 ;  /* 0x0148000000007b1d */ /* 0x000fe20000010000 */
[----:B--2---:R-:W-:-:S05]  /*0a50*/  IMAD.U32 R0, RZ, RZ, UR4 ;  /* 0x00000004ff007e24 */ /* 0x004fca000f8e00ff */
[----:B------:R-:W-:Y:S01]  /*0a60*/  ULDC UR4, c[0x0][0xc3c] ;  /* 0x00030f0000047ab9 */ /* 0x000fe20000000800 */
[----:B------:R-:W-:Y:S01]  /*0a70*/  LEA R16, R0, R16, 0x18 ;  /* 0x0000001000107211 */ /* 0x000fe200078ec0ff */
[----:B------:R-:W-:Y:S04]  /*0a80*/  STL [R1+0x24], R0 ;  /* 0x0000240001007387 */ /* 0x000fe80000100800 */
[----:B------:R-:W0:Y:S01]  /*0a90*/  LDS.128 R28, [R16+0x19cd0] ;  /* 0x019cd000101c7984 */ /* 0x000e220000000c00 */
[----:B------:R-:W-:Y:S06]  /*0aa0*/  BAR.ARV 0x4, 0x200 ;  /* 0x0108000000007b1d */ /* 0x000fec0000002000 */
[----:B0-----:R-:W-:-:S13]  /*0ab0*/  ISETP.GE.AND P0, PT, R31, UR4, PT ;  /* 0x000000041f007c0c */ /* 0x001fda000bf06270 */
[----:B------:R-:W-:Y:S05]  /*0ac0*/  @P0 BRA `(.L_x_316) ;  /* 0x00000198000c0947 */ /* 0x000fea0003800000 */
[----:B------:R-:W0:Y:S02]  /*0ad0*/  S2R R0, SR_TID.X ;  /* 0x0000000000007919 */ /* 0x000e240000002100 */
[----:B0-----:R-:W-:-:S05]  /*0ae0*/  VIADD R21, R0, 0xffffff80 ;  /* 0xffffff8000157836 */ /* 0x001fca0000000000 */
[----:B------:R-:W-:Y:S02]  /*0af0*/  SHF.R.S32.HI R0, RZ, 0x1f, R21 ;  /* 0x0000001fff007819 */ /* 0x000fe40000011415 */
[-C--:B------:R-:W-:Y:S02]  /*0b00*/  LEA.HI R3, R21, R21.reuse, RZ, 0x1 ;  /* 0x0000001515037211 */ /* 0x080fe400078f08ff */
[CC--:B------:R-:W-:Y:S02]  /*0b10*/  LEA.HI R2, R0.reuse, R21.reuse, RZ, 0x5 ;  /* 0x0000001500027211 */ /* 0x0c0fe400078f28ff */
[----:B------:R-:W-:Y:S02]  /*0b20*/  LEA.HI R6, R0, R21, RZ, 0x4 ;  /* 0x0000001500067211 */ /* 0x000fe400078f20ff */
[----:B------:R-:W-:Y:S01]  /*0b30*/  SHF.R.S32.HI R22, RZ, 0x1, R3 ;  /* 0x00000001ff167819 */ /* 0x000fe20000011403 */
[----:B------:R-:W-:Y:S01]  /*0b40*/  IMAD.SHL.U32 R4, R2, 0x10, RZ ;  /* 0x0000001002047824 */ /* 0x000fe200078e00ff */
[----:B------:R-:W-:-:S04]  /*0b50*/  LOP3.LUT R2, R6, 0x7fffff0, RZ, 0xc0, !PT ;  /* 0x07fffff006027812 */ /* 0x000fc800078ec0ff */
[----:B------:R-:W-:Y:S01]  /*0b60*/  LOP3.LUT R5, R4, 0xfffffe00, RZ, 0xc0, !PT ;  /* 0xfffffe0004057812 */ /* 0x000fe200078ec0ff */
[----:B------:R-:W-:Y:S01]  /*0b70*/  IMAD.IADD R4, R21, 0x1, -R2 ;  /* 0x0000000115047824 */ /* 0x000fe200078e0a02 */
[----:B------:R-:W-:-:S03]  /*0b80*/  LEA.HI R2, R0, R21, RZ, 0x7 ;  /* 0x0000001500027211 */ /* 0x000fc600078f38ff */
[----:B------:R-:W-:Y:S01]  /*0b90*/  IMAD R9, R4, 0x20, R5 ;  /* 0x0000002004097824 */ /* 0x000fe200078e0205 */
[----:B------:R-:W-:Y:S02]  /*0ba0*/  SHF.R.S32.HI R5, RZ, 0x1f, R3 ;  /* 0x0000001fff057819 */ /* 0x000fe40000011403 */
[----:B------:R-:W-:Y:S02]  /*0bb0*/  LOP3.LUT R3, R3, 0xfffffffe, RZ, 0xc0, !PT ;  /* 0xfffffffe03037812 */ /* 0x000fe400078ec0ff */
[----:B------:R-:W-:Y:S02]  /*0bc0*/  LOP3.LUT R7, R2, 0xffffff80, RZ, 0xc0, !PT ;  /* 0xffffff8002077812 */ /* 0x000fe400078ec0ff */
[----:B------:R-:W-:Y:S01]  /*0bd0*/  LEA.HI R5, R5, R22, RZ, 0x2 ;  /* 0x0000001605057211 */ /* 0x000fe200078f10ff */
[C---:B------:R-:W-:Y:S01]  /*0be0*/  IMAD.IADD R18, R21.reuse, 0x1, -R3 ;  /* 0x0000000115127824 */ /* 0x040fe200078e0a03 */
[----:B------:R-:W-:Y:S01]  /*0bf0*/  LEA.HI R4, R0, R21, RZ, 0x3 ;  /* 0x0000001500047211 */ /* 0x000fe200078f18ff */
[----:B------:R-:W-:Y:S01]  /*0c00*/  IMAD.IADD R20, R21, 0x1, -R7 ;  /* 0x0000000115147824 */ /* 0x000fe200078e0a07 */
[----:B------:R-:W-:Y:S01]  /*0c10*/  LOP3.LUT R5, R5, 0x7fffffc, RZ, 0xc0, !PT ;  /* 0x07fffffc05057812 */ /* 0x000fe200078ec0ff */
[----:B------:R-:W-:Y:S01]  /*0c20*/  IMAD.SHL.U32 R152, R18, 0x8, RZ ;  /* 0x0000000812987824 */ /* 0x000fe200078e00ff */
[----:B------:R-:W-:-:S02]  /*0c30*/  SHF.R.S32.HI R7, RZ, 0x4, R6 ;  /* 0x00000004ff077819 */ /* 0x000fc40000011406 */
[----:B------:R-:W-:Y:S01]  /*0c40*/  SHF.R.S32.HI R3, RZ, 0x1f, R20 ;  /* 0x0000001fff037819 */ /* 0x000fe20000011414 */
[----:B------:R-:W-:Y:S01]  /*0c50*/  VIADD R12, R152, 0x20 ;  /* 0x00000020980c7836 */ /* 0x000fe20000000000 */
[----:B------:R-:W-:Y:S01]  /*0c60*/  SHF.R.S32.HI R23, RZ, 0x7, R2 ;  /* 0x00000007ff177819 */ /* 0x000fe20000011402 */
[----:B------:R-:W-:Y:S01]  /*0c70*/  IMAD.IADD R5, R22, 0x1, -R5 ;  /* 0x0000000116057824 */ /* 0x000fe200078e0a05 */
[----:B------:R-:W-:Y:S02]  /*0c80*/  LEA.HI R8, R3, R20, RZ, 0x2 ;  /* 0x0000001403087211 */ /* 0x000fe400078f10ff */
[----:B------:R0:W-:Y:S01]  /*0c90*/  STL [R1+0xc], R12 ;  /* 0x00000c0c01007387 */ /* 0x0001e20000100800 */
[----:B------:R-:W-:Y:S01]  /*0ca0*/  IMAD R13, R7, 0x8, R5 ;  /* 0x00000008070d7824 */ /* 0x000fe200078e0205 */
[----:B------:R-:W-:Y:S01]  /*0cb0*/  SHF.R.S32.HI R10, RZ, 0x2, R8 ;  /* 0x00000002ff0a7819 */ /* 0x000fe20000011408 */
[----:B------:R-:W-:Y:S01]  /*0cc0*/  IMAD.IADD R5, R152, 0x1, R12 ;  /* 0x0000000198057824 */ /* 0x000fe200078e020c */
[----:B------:R-:W2:Y:S01]  /*0cd0*/  LDL.LU R17, [R1+0x40] ;  /* 0x0000400001117983 */ /* 0x000ea20000300800 */
[----:B------:R-:W-:-:S02]  /*0ce0*/  SHF.R.S32.HI R11, RZ, 0x1f, R8 ;  /* 0x0000001fff0b7819 */ /* 0x000fc40000011408 */
[----:B------:R-:W-:Y:S02]  /*0cf0*/  SHF.R.S32.HI R4, RZ, 0x3, R4 ;  /* 0x00000003ff047819 */ /* 0x000fe40000011404 */
[----:B------:R-:W-:Y:S01]  /*0d00*/  LEA.HI R11, R11, R10, RZ, 0x3 ;  /* 0x0000000a0b0b7211 */ /* 0x000fe200078f18ff */
[----:B------:R-:W-:Y:S01]  /*0d10*/  IMAD.HI R2, R23, 0x55555556, RZ ;  /* 0x5555555617027827 */ /* 0x000fe200078e02ff */
[----:B0-----:R-:W-:Y:S02]  /*0d20*/  SHF.R.S32.HI R12, RZ, 0x1f, R5 ;  /* 0x0000001fff0c7819 */ /* 0x001fe40000011405 */
[----:B------:R-:W-:Y:S01]  /*0d30*/  LEA.HI R6, R6, R7, RZ, 0x1 ;  /* 0x0000000706067211 */ /* 0x000fe200078f08ff */
[----:B------:R-:W-:Y:S01]  /*0d40*/  IMAD.SHL.U32 R4, R4, 0x80, RZ ;  /* 0x0000008004047824 */ /* 0x000fe200078e00ff */
[----:B------:R-:W-:Y:S02]  /*0d50*/  LOP3.LUT R11, R11, 0xfffffff8, RZ, 0xc0, !PT ;  /* 0xfffffff80b0b7812 */ /* 0x000fe400078ec0ff */
[----:B------:R-:W-:-:S02]  /*0d60*/  LEA.HI R3, R3, R20, RZ, 0x5 ;  /* 0x0000001403037211 */ /* 0x000fc400078f28ff */
[-C--:B------:R-:W-:Y:S01]  /*0d70*/  LEA.HI R14, R12, R5.reuse, RZ, 0x4 ;  /* 0x000000050c0e7211 */ /* 0x080fe200078f20ff */
[----:B------:R-:W-:Y:S01]  /*0d80*/  IMAD.IADD R10, R10, 0x1, -R11 ;  /* 0x000000010a0a7824 */ /* 0x000fe200078e0a0b */
[----:B------:R-:W-:Y:S02]  /*0d90*/  LOP3.LUT R6, R6, 0x1ffffffe, RZ, 0xc0, !PT ;  /* 0x1ffffffe06067812 */ /* 0x000fe400078ec0ff */
[----:B------:R-:W-:Y:S02]  /*0da0*/  LEA.HI R5, R12, R5, RZ, 0x5 ;  /* 0x000000050c057211 */ /* 0x000fe400078f28ff */
[----:B------:R-:W-:Y:S02]  /*0db0*/  LEA.HI R2, R2, R2, RZ, 0x1 ;  /* 0x0000000202027211 */ /* 0x000fe400078f08ff */
[----:B------:R-:W-:Y:S02]  /*0dc0*/  SHF.R.S32.HI R3, RZ, 0x5, R3 ;  /* 0x00000005ff037819 */ /* 0x000fe40000011403 */
[----:B------:R-:W-:Y:S01]  /*0dd0*/  LOP3.LUT R157, R4, 0x80, RZ, 0xc0, !PT ;  /* 0x00000080049d7812 */ /* 0x000fe200078ec0ff */
[----:B------:R-:W-:Y:S01]  /*0de0*/  IMAD.IADD R6, R7, 0x1, -R6 ;  /* 0x0000000107067824 */ /* 0x000fe200078e0a06 */
[----:B------:R-:W-:Y:S01]  /*0df0*/  SHF.R.S32.HI R5, RZ, 0x5, R5 ;  /* 0x00000005ff057819 */ /* 0x000fe20000011405 */
[----:B------:R-:W-:Y:S01]  /*0e00*/  IMAD.SHL.U32 R13, R13, 0x20, RZ ;  /* 0x000000200d0d7824 */ /* 0x000fe200078e00ff */
[----:B------:R-:W-:Y:S01]  /*0e10*/  SHF.R.U32.HI R15, RZ, 0x3, R157 ;  /* 0x00000003ff0f7819 */ /* 0x000fe2000001169d */
[----:B------:R-:W-:Y:S01]  /*0e20*/  IMAD R2, R2, -0x3, R23 ;  /* 0xfffffffd02027824 */ /* 0x000fe200078e0217 */
[----:B------:R-:W-:Y:S01]  /*0e30*/  LOP3.LUT R4, R157, 0x10, R14, 0xf8, !PT ;  /* 0x000000109d047812 */ /* 0x000fe200078ef80e */
[----:B------:R-:W-:Y:S01]  /*0e40*/  IMAD R3, R3, 0x10, R10 ;  /* 0x0000001003037824 */ /* 0x000fe200078e020a */
[----:B------:R-:W-:Y:S01]  /*0e50*/  LEA.HI R0, R0, R21, RZ, 0x2 ;  /* 0x0000001500007211 */ /* 0x000fe200078f10ff */
[----:B------:R-:W-:Y:S01]  /*0e60*/  IMAD R5, R5, 0x1800, R13 ;  /* 0x0000180005057824 */ /* 0x000fe200078e020d */
[----:B------:R-:W-:Y:S01]  /*0e70*/  LOP3.LUT R4, R4, R15, RZ, 0x3c, !PT ;  /* 0x0000000f04047212 */ /* 0x000fe200078e3cff */
[----:B------:R-:W-:-:S02]  /*0e80*/  IMAD R6, R6, 0x8, R9 ;  /* 0x0000000806067824 */ /* 0x000fc400078e0209 */
[----:B------:R-:W-:Y:S01]  /*0e90*/  IMAD R3, R2, 0x40, R3 ;  /* 0x0000004002037824 */ /* 0x000fe200078e0203 */
[----:B------:R-:W-:Y:S01]  /*0ea0*/  LOP3.LUT R2, R0, 0xfffffffc, RZ, 0xc0, !PT ;  /* 0xfffffffc00027812 */ /* 0x000fe200078ec0ff */
[----:B------:R-:W-:Y:S01]  /*0eb0*/  STL [R1+0x10], R13 ;  /* 0x0000100d01007387 */ /* 0x000fe20000100800 */
[----:B------:R-:W-:-:S03]  /*0ec0*/  IADD3 R4, R16, R5, R4 ;  /* 0x0000000510047210 */ /* 0x000fc60007ffe004 */
[----:B------:R0:W-:Y:S01]  /*0ed0*/  STL [R1+0x88], R6 ;  /* 0x0000880601007387 */ /* 0x0001e20000100800 */
[----:B------:R-:W-:Y:S01]  /*0ee0*/  SHF.R.S32.HI R0, RZ, 0x2, R0 ;  /* 0x00000002ff007819 */ /* 0x000fe20000011400 */
[----:B------:R-:W-:Y:S02]  /*0ef0*/  VIADD R5, R152, 0x10 ;  /* 0x0000001098057836 */ /* 0x000fe40000000000 */
[----:B------:R1:W-:Y:S01]  /*0f00*/  STL [R1+0x7c], R4 ;  /* 0x00007c0401007387 */ /* 0x0003e20000100800 */
[----:B------:R-:W-:Y:S02]  /*0f10*/  IMAD.SHL.U32 R18, R18, 0x10, RZ ;  /* 0x0000001012127824 */ /* 0x000fe400078e00ff */
[----:B0-----:R-:W-:Y:S01]  /*0f20*/  IMAD.IADD R6, R21, 0x1, -R2 ;  /* 0x0000000115067824 */ /* 0x001fe200078e0a02 */
[----:B------:R-:W-:Y:S03]  /*0f30*/  STL [R1+0x80], R3 ;  /* 0x0000800301007387 */ /* 0x000fe60000100800 */
[C---:B-1----:R-:W-:Y:S01]  /*0f40*/  IMAD.SHL.U32 R4, R6.reuse, 0x8, RZ ;  /* 0x0000000806047824 */ /* 0x042fe200078e00ff */
[----:B------:R-:W-:Y:S01]  /*0f50*/  LEA.HI R0, R6, R6, RZ, 0x1 ;  /* 0x0000000606007211 */ /* 0x000fe200078f08ff */
[----:B------:R-:W-:Y:S01]  /*0f60*/  STL [R1+0x44], RZ ;  /* 0x000044ff01007387 */ /* 0x000fe20000100800 */
[----:B------:R-:W-:-:S02]  /*0f70*/  SHF.R.S32.HI R2, RZ, 0x1f, R22 ;  /* 0x0000001fff027819 */ /* 0x000fc40000011416 */
[----:B------:R-:W-:Y:S01]  /*0f80*/  LOP3.LUT R2, R0, 0x1ffffffe, RZ, 0xc0, !PT ;  /* 0x1ffffffe00027812 */ /* 0x000fe200078ec0ff */
[----:B------:R0:W-:Y:S01]  /*0f90*/  STL [R1+0x8], R5 ;  /* 0x0000080501007387 */ /* 0x0001e20000100800 */
[----:B------:R-:W-:Y:S02]  /*0fa0*/  LOP3.LUT R8, R8, 0x7ffffffc, RZ, 0xc0, !PT ;  /* 0x7ffffffc08087812 */ /* 0x000fe400078ec0ff */
[----:B------:R-:W-:Y:S01]  /*0fb0*/  LOP3.LUT R0, R157, 0x10, R18, 0xf8, !PT ;  /* 0x000000109d007812 */ /* 0x000fe200078ef812 */
[----:B------:R1:W-:Y:S02]  /*0fc0*/  STL [R1+0x30], R4 ;  /* 0x0000300401007387 */ /* 0x0003e40000100800 */
[----:B------:R-:W-:Y:S02]  /*0fd0*/  IMAD.IADD R8, R20, 0x1, -R8 ;  /* 0x0000000114087824 */ /* 0x000fe400078e0a08 */
[----:B0-----:R-:W-:Y:S01]  /*0fe0*/  VIADD R5, R4, 0x20 ;  /* 0x0000002004057836 */ /* 0x001fe20000000000 */
[----:B------:R-:W-:Y:S01]  /*0ff0*/  LOP3.LUT R0, R0, R15, RZ, 0x3c, !PT ;  /* 0x0000000f00007212 */ /* 0x000fe200078e3cff */
[----:B-1----:R-:W-:-:S03]  /*1000*/  VIADD R4, R4, 0x40 ;  /* 0x0000004004047836 */ /* 0x002fc60000000000 */
[----:B------:R0:W-:Y:S01]  /*1010*/  STL [R1+0x50], R5 ;  /* 0x0000500501007387 */ /* 0x0001e20000100800 */
[----:B------:R-:W-:Y:S01]  /*1020*/  SHF.R.S32.HI R7, RZ, 0x1f, R5 ;  /* 0x0000001fff077819 */ /* 0x000fe20000011405 */
[----:B------:R-:W-:Y:S02]  /*1030*/  IMAD.IADD R2, R6, 0x1, -R2 ;  /* 0x0000000106027824 */ /* 0x000fe400078e0a02 */
[----:B------:R1:W-:Y:S01]  /*1040*/  STL [R1+0x5c], R4 ;  /* 0x00005c0401007387 */ /* 0x0003e20000100800 */
[----:B------:R-:W-:Y:S01]  /*1050*/  IMAD.SHL.U32 R6, R8, 0x2, RZ ;  /* 0x0000000208067824 */ /* 0x000fe200078e00ff */
[----:B0-----:R-:W-:Y:S02]  /*1060*/  SHF.R.S32.HI R5, RZ, 0x1f, R4 ;  /* 0x0000001fff057819 */ /* 0x001fe40000011404 */
[----:B------:R0:W-:Y:S01]  /*1070*/  STL [R1+0x90], R7 ;  /* 0x0000900701007387 */ /* 0x0001e20000100800 */
[----:B-1----:R-:W-:Y:S01]  /*1080*/  IMAD.IADD R4, R13, 0x1, R0 ;  /* 0x000000010d047824 */ /* 0x002fe200078e0200 */
[----:B------:R-:W-:-:S02]  /*1090*/  SHF.R.S32.HI R0, RZ, 0x4, R14 ;  /* 0x00000004ff007819 */ /* 0x000fc4000001140e */
[----:B------:R1:W-:Y:S04]  /*10a0*/  STL [R1+0x8c], R5 ;  /* 0x00008c0501007387 */ /* 0x0003e80000100800 */
[----:B------:R-:W-:Y:S01]  /*10b0*/  STL [R1+0x34], R6 ;  /* 0x0000340601007387 */ /* 0x000fe20000100800 */
[----:B0-----:R-:W-:-:S03]  /*10c0*/  VIADD R7, R6, 0x40 ;  /* 0x0000004006077836 */ /* 0x001fc60000000000 */
[----:B------:R0:W-:Y:S01]  /*10d0*/  STL [R1+0x28], R4 ;  /* 0x0000280401007387 */ /* 0x0001e20000100800 */
[----:B-1----:R-:W-:-:S03]  /*10e0*/  VIADD R5, R6, 0x48 ;  /* 0x0000004806057836 */ /* 0x002fc60000000000 */
[----:B------:R1:W-:Y:S01]  /*10f0*/  STL [R1+0x6c], R0 ;  /* 0x00006c0001007387 */ /* 0x0003e20000100800 */
[----:B0-----:R-:W-:-:S03]  /*1100*/  VIADD R4, R6, 0x50 ;  /* 0x0000005006047836 */ /* 0x001fc60000000000 */
[----:B------:R0:W-:Y:S01]  /*1110*/  STL [R1+0x68], R5 ;  /* 0x0000680501007387 */ /* 0x0001e20000100800 */
[----:B-1----:R-:W-:Y:S01]  /*1120*/  VIADD R0, R6, 0x58 ;  /* 0x0000005806007836 */ /* 0x002fe20000000000 */
[----:B------:R-:W-:Y:S02]  /*1130*/  SHF.R.S32.HI R6, RZ, 0x1f, R5 ;  /* 0x0000001fff067819 */ /* 0x000fe40000011405 */
[----:B------:R-:W-:Y:S04]  /*1140*/  STL [R1+0x58], R7 ;  /* 0x0000580701007387 */ /* 0x000fe80000100800 */
[----:B------:R1:W-:Y:S01]  /*1150*/  STL [R1+0x64], R4 ;  /* 0x0000640401007387 */ /* 0x0003e20000100800 */
[----:B0-----:R-:W-:-:S03]  /*1160*/  SHF.R.S32.HI R5, RZ, 0x1f, R4 ;  /* 0x0000001fff057819 */ /* 0x001fc60000011404 */
[----:B------:R-:W-:Y:S04]  /*1170*/  STL [R1+0x78], R6 ;  /* 0x0000780601007387 */ /* 0x000fe80000100800 */
[----:B------:R0:W-:Y:S01]  /*1180*/  STL [R1+0x60], R0 ;  /* 0x0000600001007387 */ /* 0x0001e20000100800 */
[----:B-1----:R-:W-:-:S03]  /*1190*/  SHF.R.S32.HI R4, RZ, 0x1f, R0 ;  /* 0x0000001fff047819 */ /* 0x002fc60000011400 */
[----:B------:R1:W-:Y:S01]  /*11a0*/  STL [R1+0x74], R5 ;  /* 0x0000740501007387 */ /* 0x0003e20000100800 */
[----:B0-----:R-:W-:-:S05]  /*11b0*/  IMAD R0, R2, 0x8, R3 ;  /* 0x0000000802007824 */ /* 0x001fca00078e0203 */
[----:B------:R1:W-:Y:S04]  /*11c0*/  STL [R1+0x84], R0 ;  /* 0x0000840001007387 */ /* 0x0003e80000100800 */
[----:B------:R1:W-:Y:S01]  /*11d0*/  STL [R1+0x70], R4 ;  /* 0x0000700401007387 */ /* 0x0003e20000100800 */
[----:B------:R-:W-:Y:S02]  /*11e0*/  IMAD.MOV.U32 R23, RZ, RZ, RZ ;  /* 0x000000ffff177224 */ /* 0x000fe400078e00ff */
[----:B------:R-:W-:Y:S02]  /*11f0*/  IMAD.MOV.U32 R156, RZ, RZ, RZ ;  /* 0x000000ffff9c7224 */ /* 0x000fe400078e00ff */
[----:B------:R-:W-:Y:S01]  /*1200*/  IMAD.MOV.U32 R154, RZ, RZ, RZ ;  /* 0x000000ffff9a7224 */ /* 0x000fe200078e00ff */
[----:B--2---:R-:W-:Y:S01]  /*1210*/  LOP3.LUT R155, R17, 0x1, RZ, 0xfc, !PT ;  /* 0x00000001119b7812 */ /* 0x004fe200078efcff */
[----:B-1----:R-:W-:-:S07]  /*1220*/  IMAD.MOV.U32 R17, RZ, RZ, RZ ;  /* 0x000000ffff117224 */ /* 0x002fce00078e00ff */
.L_x_438:
[----:B012-4-:R-:W0:Y:S01]  /*1230*/  LDC.64 R2, c[0x0][0xc88] ;  /* 0x00032200ff027b82 */ /* 0x017e220000000a00 */
[----:B------:R-:W-:Y:S01]  /*1240*/  ULDC.64 UR4, c[0x0][0xa28] ;  /* 0x00028a0000047ab9 */ /* 0x000fe20000000a00 */
[----:B------:R-:W-:Y:S01]  /*1250*/  ULDC.64 UR8, c[0x0][0xa18] ;  /* 0x0002860000087ab9 */ /* 0x000fe20000000a00 */
[----:B------:R-:W-:Y:S01]  /*1260*/  ULDC.64 UR6, c[0x0][0xa08] ;  /* 0x0002820000067ab9 */ /* 0x000fe20000000a00 */
[----:B0-----:R-:W-:-:S05]  /*1270*/  IMAD.WIDE R2, R31, 0x4, R2 ;  /* 0x000000041f027825 */ /* 0x001fca00078e0202 */
[----:B------:R-:W2:Y:S01]  /*1280*/  LDG.E R34, desc[UR40][R2.64] ;  /* 0x0000002802227981 */ /* 0x000ea2000c1e1900 */
[----:B------:R-:W-:Y:S01]  /*1290*/  ISETP.NE.U32.AND P2, PT, RZ, UR4, PT ;  /* 0x00000004ff007c0c */ /* 0x000fe2000bf45070 */
[----:B------:R-:W-:Y:S01]  /*12a0*/  IMAD.MOV.U32 R9, RZ, RZ, RZ ;  /* 0x000000ffff097224 */ /* 0x000fe200078e00ff */
[----:B------:R-:W-:Y:S01]  /*12b0*/  ISETP.NE.U32.AND P1, PT, RZ, UR8, PT ;  /* 0x00000008ff007c0c */ /* 0x000fe2000bf25070 */
[----:B------:R-:W-:Y:S01]  /*12c0*/  IMAD.MOV.U32 R31, RZ, RZ, RZ ;  /* 0x000000ffff1f7224 */ /* 0x000fe200078e00ff */
[----:B------:R-:W-:Y:S02]  /*12d0*/  ISETP.NE.AND.EX P2, PT, RZ, UR5, PT, P2 ;  /* 0x00000005ff007c0c */ /* 0x000fe4000bf45320 */
[----:B------:R-:W-:Y:S02]  /*12e0*/  ISETP.NE.AND.EX P1, PT, RZ, UR9, PT, P1 ;  /* 0x00000009ff007c0c */ /* 0x000fe4000bf25310 */
[----:B------:R-:W-:-:S04]  /*12f0*/  ISETP.NE.U32.AND P0, PT, RZ, UR6, PT ;  /* 0x00000006ff007c0c */ /* 0x000fc8000bf05070 */
[----:B------:R-:W-:Y:S02]  /*1300*/  ISETP.NE.AND.EX P0, PT, RZ, UR7, PT, P0 ;  /* 0x00000007ff007c0c */ /* 0x000fe4000bf05300 */
[----:B--23--:R-:W-:Y:S01]  /*1310*/  SHF.R.S32.HI R0, RZ, 0x1f, R34 ;  /* 0x0000001fff007819 */ /* 0x00cfe20000011422 */
[C---:B------:R-:W-:Y:S02]  /*1320*/  IMAD.SHL.U32 R36, R34.reuse, 0x4, RZ ;  /* 0x0000000422247824 */ /* 0x040fe400078e00ff */
[C---:B------:R-:W-:Y:S01]  /*1330*/  @P2 LEA R2, P3, R34.reuse, UR4, 0x2 ;  /* 0x0000000422022c11 */ /* 0x040fe2000f8610ff */
[----:B------:R-:W-:Y:S01]  /*1340*/  STL [R1+0x2c], R34 ;  /* 0x00002c2201007387 */ /* 0x000fe20000100800 */
[C-C-:B------:R-:W-:Y:S02]  /*1350*/  SHF.L.U64.HI R35, R34.reuse, 0x2, R0.reuse ;  /* 0x0000000222237819 */ /* 0x140fe40000010200 */
[----:B------:R-:W-:Y:S01]  /*1360*/  @P2 LEA.HI.X R3, R34, UR5, R0, 0x2, P3 ;  /* 0x0000000522032c11 */ /* 0x000fe200098f1400 */
[----:B------:R-:W-:Y:S01]  /*1370*/  ULDC UR4, c[0x0][0x288] ;  /* 0x0000a20000047ab9 */ /* 0x000fe20000000800 */
[C---:B------:R-:W-:Y:S01]  /*1380*/  IADD3 R6, P4, R36.reuse, UR6, RZ ;  /* 0x0000000624067c10 */ /* 0x040fe2000ff9e0ff */
[----:B------:R0:W-:Y:S04]  /*1390*/  STL [R1+0x48], R0 ;  /* 0x0000480001007387 */ /* 0x0001e80000100800 */
[----:B-----5:R1:W5:Y:S01]  /*13a0*/  @P2 LDG.E R9, desc[UR40][R2.64] ;  /* 0x0000002802092981 */ /* 0x020362000c1e1900 */
[----:B------:R-:W-:Y:S01]  /*13b0*/  @P1 IADD3 R4, P2, R36, UR8, RZ ;  /* 0x0000000824041c10 */ /* 0x000fe2000ff5e0ff */
[----:B------:R-:W-:Y:S01]  /*13c0*/  IMAD.U32 R24, RZ, RZ, UR4 ;  /* 0x00000004ff187e24 */ /* 0x000fe2000f8e00ff */
[C---:B------:R-:W-:Y:S01]  /*13d0*/  IADD3.X R7, R35.reuse, UR7, RZ, P4, !PT ;  /* 0x0000000723077c10 */ /* 0x040fe2000a7fe4ff */
[----:B------:R2:W-:Y:S01]  /*13e0*/  STL [R1+0x3c], R36 ;  /* 0x00003c2401007387 */ /* 0x0005e20000100800 */
[----:B------:R-:W-:Y:S01]  /*13f0*/  @P1 IADD3.X R5, R35, UR9, RZ, P2, !PT ;  /* 0x0000000923051c10 */ /* 0x000fe200097fe4ff */
[----:B------:R-:W-:Y:S01]  /*1400*/  ULDC.64 UR4, c[0x0][0x418] ;  /* 0x0001060000047ab9 */ /* 0x000fe20000000a00 */
[----:B------:R-:W-:Y:S01]  /*1410*/  LOP3.LUT R33, R30, 0xffff, RZ, 0xc0, !PT ;  /* 0x0000ffff1e217812 */ /* 0x000fe200078ec0ff */
[----:B------:R2:W5:Y:S01]  /*1420*/  @P0 LDG.E R31, desc[UR40][R6.64] ;  /* 0x00000028061f0981 */ /* 0x000562000c1e1900 */
[----:B------:R-:W-:-:S03]  /*1430*/  ULDC.64 UR8, c[0x0][0xa20] ;  /* 0x0002880000087ab9 */ /* 0x000fc60000000a00 */
[----:B------:R2:W5:Y:S04]  /*1440*/  @P1 LDG.E R24, desc[UR40][R4.64] ;  /* 0x0000002804181981 */ /* 0x000568000c1e1900 */
[----:B------:R2:W-:Y:S04]  /*1450*/  STL [R1+0x40], R35 ;  /* 0x0000402301007387 */ /* 0x0005e80000100800 */
[----:B------:R2:W-:Y:S04]  /*1460*/  STL [R1+0x4c], R29 ;  /* 0x00004c1d01007387 */ /* 0x0005e80000100800 */
[----:B------:R2:W-:Y:S01]  /*1470*/  STL [R1+0x18], R33 ;  /* 0x0000182101007387 */ /* 0x0005e20000100800 */
[----:B------:R-:W-:Y:S01]  /*1480*/  UISETP.NE.U32.AND UP0, UPT, UR4, URZ, UPT ;  /* 0x0000003f0400728c */ /* 0x000fe2000bf05070 */
[----:B-1----:R-:W-:-:S02]  /*1490*/  LOP3.LUT R2, R30, 0xff000000, RZ, 0xc0, !PT ;  /* 0xff0000001e027812 */ /* 0x002fc400078ec0ff */
[----:B------:R-:W-:Y:S01]  /*14a0*/  ULDC UR4, c[0x0][0x424] ;  /* 0x0001090000047ab9 */ /* 0x000fe20000000800 */
[----:B------:R-:W-:Y:S01]  /*14b0*/  UISETP.NE.AND.EX UP0, UPT, UR5, URZ, UPT, UP0 ;  /* 0x0000003f0500728c */ /* 0x000fe2000bf05300 */
[----:B------:R-:W-:Y:S02]  /*14c0*/  ISETP.NE.U32.AND P2, PT, RZ, UR8, PT ;  /* 0x00000008ff007c0c */ /* 0x000fe4000bf45070 */
[----:B------:R-:W-:Y:S01]  /*14d0*/  ULDC UR5, c[0x0][0x2f0] ;  /* 0x0000bc0000057ab9 */ /* 0x000fe20000000800 */
[----:B------:R-:W-:Y:S01]  /*14e0*/  USEL UR4, UR4, 0x1, UP0 ;  /* 0x0000000104047887 */ /* 0x000fe20008000000 */
[----:B0-----:R-:W-:Y:S02]  /*14f0*/  LOP3.LUT R0, R30, 0xff0000, RZ, 0xc0, !PT ;  /* 0x00ff00001e007812 */ /* 0x001fe400078ec0ff */
[----:B------:R-:W-:Y:S01]  /*1500*/  SHF.R.U32.HI R3, RZ, 0x8, R2 ;  /* 0x00000008ff037819 */ /* 0x000fe20000011602 */
[----:B------:R-:W-:Y:S01]  /*1510*/  UIMAD UR4, UR4, UR5, URZ ;  /* 0x00000005040472a4 */ /* 0x000fe2000f8e023f */
[----:B------:R-:W-:-:S02]  /*1520*/  ISETP.NE.AND.EX P2, PT, RZ, UR9, PT, P2 ;  /* 0x00000009ff007c0c */ /* 0x000fc4000bf45320 */
[----:B------:R-:W-:Y:S01]  /*1530*/  ULDC UR5, c[0x0][0x348] ;  /* 0x0000d20000057ab9 */ /* 0x000fe20000000800 */
[----:B------:R-:W-:Y:S01]  /*1540*/  LEA.HI R8, R0, R3, RZ, 0x10 ;  /* 0x0000000300087211 */ /* 0x000fe200078f80ff */
[----:B--2---:R-:W-:Y:S09]  /*1550*/  @P1 BRA `(.L_x_317) ;  /* 0x0000000000241947 */ /* 0x004ff20003800000 */
[----:B------:R-:W-:Y:S02]  /*1560*/  ULDC.64 UR6, c[0x0][0xa00] ;  /* 0x0002800000067ab9 */ /* 0x000fe40000000a00 */
[----:B------:R-:W-:-:S04]  /*1570*/  ISETP.NE.U32.AND P1, PT, RZ, UR6, PT ;  /* 0x00000006ff007c0c */ /* 0x000fc8000bf25070 */
[----:B------:R-:W-:-:S13]  /*1580*/  ISETP.NE.AND.EX P1, PT, RZ, UR7, PT, P1 ;  /* 0x00000007ff007c0c */ /* 0x000fda000bf25310 */
[----:B------:R-:W-:Y:S05]  /*1590*/  @!P1 BRA `(.L_x_317) ;  /* 0x0000000000149947 */ /* 0x000fea0003800000 */
[----:B------:R-:W0:Y:S02]  /*15a0*/  LDC.64 R2, c[0x0][0xa00] ;  /* 0x00028000ff027b82 */ /* 0x000e240000000a00 */
[----:B0-----:R-:W-:-:S05]  /*15b0*/  IMAD.WIDE R2, R34, 0x4, R2 ;  /* 0x0000000422027825 */ /* 0x001fca00078e0202 */
[----:B-----5:R-:W2:Y:S04]  /*15c0*/  LDG.E R24, desc[UR40][R2.64] ;  /* 0x0000002802187981 */ /* 0x020ea8000c1e1900 */
[----:B------:R-:W2:Y:S02]  /*15d0*/  LDG.E R5, desc[UR40][R2.64+0x4] ;  /* 0x0000042802057981 */ /* 0x000ea4000c1e1900 */
[----:B--2---:R-:W-:-:S07]  /*15e0*/  IMAD.IADD R24, R5, 0x1, -R24 ;  /* 0x0000000105187824 */ /* 0x004fce00078e0a18 */
.L_x_317:
[----:B------:R-:W-:Y:S02]  /*15f0*/  IMAD.U32 R28, RZ, RZ, UR5 ;  /* 0x00000005ff1c7e24 */ /* 0x000fe4000f8e00ff */
[----:B------:R-:W-:Y:S01]  /*1600*/  IMAD.U32 R30, RZ, RZ, UR4 ;  /* 0x00000004ff1e7e24 */ /* 0x000fe2000f8e00ff */
[----:B------:R-:W-:Y:S06]  /*1610*/  @!P2 BRA `(.L_x_318) ;  /* 0x000000000010a947 */ /* 0x000fec0003800000 */
[----:B------:R-:W-:-:S04]  /*1620*/  IADD3 R2, P0, R36, UR8, RZ ;  /* 0x0000000824027c10 */ /* 0x000fc8000ff1e0ff */
[----:B------:R-:W-:-:S05]  /*1630*/  IADD3.X R3, R35, UR9, RZ, P0, !PT ;  /* 0x0000000923037c10 */ /* 0x000fca00087fe4ff */
[----:B------:R0:W5:Y:S01]  /*1640*/  LDG.E R30, desc[UR40][R2.64] ;  /* 0x00000028021e7981 */ /* 0x000162000c1e1900 */
[----:B------:R-:W-:Y:S05]  /*1650*/  BRA `(.L_x_319) ;  /* 0x0000000000107947 */ /* 0x000fea0003800000 */
.L_x_318:
[----:B------:R-:W-:Y:S05]  /*1660*/  @!P0 BRA `(.L_x_319) ;  /* 0x00000000000c8947 */ /* 0x000fea0003800000 */
[----:B------:R-:W2:Y:S04]  /*1670*/  LDG.E R3, desc[UR40][R6.64] ;  /* 0x0000002806037981 */ /* 0x000ea8000c1e1900 */
[----:B------:R-:W2:Y:S02]  /*1680*/  LDG.E R30, desc[UR40][R6.64+0x4] ;  /* 0x00000428061e7981 */ /* 0x000ea4000c1e1900 */
[----:B--2---:R-:W-:-:S07]  /*1690*/  IMAD.IADD R30, R30, 0x1, -R3 ;  /* 0x000000011e1e7824 */ /* 0x004fce00078e0a03 */
.L_x_319:
[----:B------:R-:W-:Y:S01]  /*16a0*/  ULDC.64 UR4, c[0x0][0xa10] ;  /* 0x0002840000047ab9 */ /* 0x000fe20000000a00 */
[----:B------:R-:W2:Y:S01]  /*16b0*/  LDL.LU R32, [R1+0x14] ;  /* 0x0000140001207983 */ /* 0x000ea20000300800 */
[----:B------:R-:W-:-:S04]  /*16c0*/  ISETP.NE.U32.AND P0, PT, RZ, UR4, PT ;  /* 0x00000004ff007c0c */ /* 0x000fc8000bf05070 */
[----:B------:R-:W-:Y:S01]  /*16d0*/  ISETP.NE.AND.EX P0, PT, RZ, UR5, PT, P0 ;  /* 0x00000005ff007c0c */ /* 0x000fe2000bf05300 */
[----:B------:R-:W-:Y:S02]  /*16e0*/  ULDC.64 UR4, c[0x0][0xa30] ;  /* 0x00028c0000047ab9 */ /* 0x000fe40000000a00 */
[----:B------:R-:W-:-:S10]  /*16f0*/  ISETP.NE.U32.AND P1, PT, RZ, UR4, PT ;  /* 0x00000004ff007c0c */ /* 0x000fd4000bf25070 */
[----:B0-----:R-:W0:Y:S02]  /*1700*/  @P0 LDC.64 R2, c[0x0][0xa10] ;  /* 0x00028400ff020b82 */ /* 0x001e240000000a00 */
[----:B0-----:R-:W-:-:S05]  /*1710*/  @P0 IMAD.WIDE R2, R34, 0x4, R2 ;  /* 0x0000000422020825 */ /* 0x001fca00078e0202 */
[----:B------:R-:W3:Y:S04]  /*1720*/  @P0 LDG.E R0, desc[UR40][R2.64] ;  /* 0x0000002802000981 */ /* 0x000ee8000c1e1900 */
[----:B------:R-:W3:Y:S01]  /*1730*/  @P0 LDG.E R7, desc[UR40][R2.64+0x4] ;  /* 0x0000042802070981 */ /* 0x000ee2000c1e1900 */
[----:B------:R-:W-:Y:S01]  /*1740*/  ISETP.NE.AND.EX P1, PT, RZ, UR5, PT, P1 ;  /* 0x00000005ff007c0c */ /* 0x000fe2000bf25310 */
[----:B-----5:R-:W-:-:S12]  /*1750*/  IMAD.MOV.U32 R26, RZ, RZ, R30 ;  /* 0x000000ffff1a7224 */ /* 0x020fd800078e001e */
[----:B------:R-:W-:-:S04]  /*1760*/  @P1 IADD3 R4, P2, R36, UR4, RZ ;  /* 0x0000000424041c10 */ /* 0x000fc8000ff5e0ff */
[----:B------:R-:W-:-:S05]  /*1770*/  @P1 IADD3.X R5, R35, UR5, RZ, P2, !PT ;  /* 0x0000000523051c10 */ /* 0x000fca00097fe4ff */
[----:B------:R0:W5:Y:S01]  /*1780*/  @P1 LDG.E R26, desc[UR40][R4.64] ;  /* 0x00000028041a1981 */ /* 0x000162000c1e1900 */
[----:B------:R-:W-:Y:S01]  /*1790*/  IMAD.IADD R9, R30, 0x1, -R9 ;  /* 0x000000011e097824 */ /* 0x000fe200078e0a09 */
[----:B------:R-:W-:Y:S01]  /*17a0*/  LOP3.LUT R11, R8, 0xff, RZ, 0xc0, !PT ;  /* 0x000000ff080b7812 */ /* 0x000fe200078ec0ff */
[----:B------:R-:W-:Y:S01]  /*17b0*/  BSSY B0, `(.L_x_320) ;  /* 0x000002e000007945 */ /* 0x000fe20003800000 */
[----:B------:R-:W-:-:S03]  /*17c0*/  SHF.R.U32.HI R6, RZ, 0x10, R8 ;  /* 0x00000010ff067819 */ /* 0x000fc60000011608 */
[----:B------:R0:W-:Y:S04]  /*17d0*/  STL [R1+0x54], R11 ;  /* 0x0000540b01007387 */ /* 0x0001e80000100800 */
[----:B------:R0:W-:Y:S01]  /*17e0*/  STL [R1+0x38], R6 ;  /* 0x0000380601007387 */ /* 0x0001e20000100800 */
[----:B--2---:R-:W-:Y:S01]  /*17f0*/  LOP3.LUT R32, R32, 0xfffffffd, RZ, 0xc0, !PT ;  /* 0xfffffffd20207812 */ /* 0x004fe200078ec0ff */
[----:B---3--:R-:W-:-:S04]  /*1800*/  @P0 IMAD.IADD R28, R7, 0x1, -R0 ;  /* 0x00000001071c0824 */ /* 0x008fc800078e0a00 */
[----:B------:R-:W-:-:S04]  /*1810*/  IMAD.IADD R89, R9, 0x1, R28 ;  /* 0x0000000109597824 */ /* 0x000fc800078e021c */
[C---:B------:R-:W-:Y:S01]  /*1820*/  VIADD R0, R89.reuse, 0x7f ;  /* 0x0000007f59007836 */ /* 0x040fe20000000000 */
[----:B------:R-:W-:-:S04]  /*1830*/  ISETP.GE.AND P3, PT, R89, 0x1, PT ;  /* 0x000000015900780c */ /* 0x000fc80003f66270 */
[----:B------:R-:W-:-:S04]  /*1840*/  SHF.R.S32.HI R3, RZ, 0x1f, R0 ;  /* 0x0000001fff037819 */ /* 0x000fc80000011400 */
[----:B------:R-:W-:Y:S01]  /*1850*/  LEA.HI R3, R3, R0, RZ, 0x7 ;  /* 0x0000000003037211 */ /* 0x000fe200078f38ff */
[----:B------:R-:W-:-:S03]  /*1860*/  IMAD.MOV.U32 R0, RZ, RZ, RZ ;  /* 0x000000ffff007224 */ /* 0x000fc600078e00ff */
[----:B------:R-:W-:Y:S02]  /*1870*/  SHF.R.S32.HI R25, RZ, 0x7, R3 ;  /* 0x00000007ff197819 */ /* 0x000fe40000011403 */
[----:B------:R-:W-:-:S05]  /*1880*/  @P3 LOP3.LUT R32, R32, 0x2, RZ, 0xfc, !PT ;  /* 0x0000000220203812 */ /* 0x000fca00078efcff */
[----:B------:R0:W-:Y:S01]  /*1890*/  STL [R1+0x14], R32 ;  /* 0x0000142001007387 */ /* 0x0001e20000100800 */
[----:B------:R-:W-:Y:S05]  /*18a0*/  @!P3 BRA `(.L_x_321) ;  /* 0x000000000078b947 */ /* 0x000fea0003800000 */
[----:B------:R-:W-:Y:S01]  /*18b0*/  ISETP.NE.AND P0, PT, R6, RZ, PT ;  /* 0x000000ff0600720c */ /* 0x000fe20003f05270 */
[----:B------:R-:W-:-:S03]  /*18c0*/  ULDC UR4, c[0x0][0x9f0] ;  /* 0x00027c0000047ab9 */ /* 0x000fc60000000800 */
[----:B0-----:R-:W-:-:S04]  /*18d0*/  SEL R6, R6, UR4, P0 ;  /* 0x0000000406067c07 */ /* 0x001fc80008000000 */
[-C--:B------:R-:W-:Y:S02]  /*18e0*/  IABS R5, R6.reuse ;  /* 0x0000000600057213 */ /* 0x080fe40000000000 */
[----:B------:R-:W-:Y:S02]  /*18f0*/  IADD3 R0, R25, -0x1, R6 ;  /* 0xffffffff19007810 */ /* 0x000fe40007ffe006 */
[----:B------:R-:W0:Y:S01]  /*1900*/  I2F.RP R4, R5 ;  /* 0x0000000500047306 */ /* 0x000e220000209400 */
[----:B------:R-:W-:-:S05]  /*1910*/  IABS R10, R6 ;  /* 0x00000006000a7213 */ /* 0x000fca0000000000 */
[----:B------:R-:W-:Y:S02]  /*1920*/  IMAD.MOV R10, RZ, RZ, -R10 ;  /* 0x000000ffff0a7224 */ /* 0x000fe400078e0a0a */
[----:B0-----:R-:W0:Y:S02]  /*1930*/  MUFU.RCP R4, R4 ;  /* 0x0000000400047308 */ /* 0x001e240000001000 */
[----:B0-----:R-:W-:Y:S01]  /*1940*/  VIADD R2, R4, 0xffffffe ;  /* 0x0ffffffe04027836 */ /* 0x001fe20000000000 */
[----:B------:R-:W-:Y:S02]  /*1950*/  IABS R4, R0 ;  /* 0x0000000000047213 */ /* 0x000fe40000000000 */
[----:B------:R-:W-:-:S03]  /*1960*/  LOP3.LUT R0, R0, R6, RZ, 0x3c, !PT ;  /* 0x0000000600007212 */ /* 0x000fc600078e3cff */
[----:B------:R0:W1:Y:S01]  /*1970*/  F2I.FTZ.U32.TRUNC.NTZ R3, R2 ;  /* 0x0000000200037305 */ /* 0x000062000021f000 */
[----:B------:R-:W-:Y:S01]  /*1980*/  ISETP.GE.AND P2, PT, R0, RZ, PT ;  /* 0x000000ff0000720c */ /* 0x000fe20003f46270 */
[----:B0-----:R-:W-:Y:S02]  /*1990*/  IMAD.MOV.U32 R2, RZ, RZ, RZ ;  /* 0x000000ffff027224 */ /* 0x001fe400078e00ff */
[----:B-1----:R-:W-:-:S04]  /*19a0*/  IMAD.MOV R8, RZ, RZ, -R3 ;  /* 0x000000ffff087224 */ /* 0x002fc800078e0a03 */
[----:B------:R-:W-:-:S04]  /*19b0*/  IMAD R7, R8, R5, RZ ;  /* 0x0000000508077224 */ /* 0x000fc800078e02ff */
[----:B------:R-:W-:-:S04]  /*19c0*/  IMAD.HI.U32 R3, R3, R7, R2 ;  /* 0x0000000703037227 */ /* 0x000fc800078e0002 */
[----:B------:R-:W-:Y:S02]  /*19d0*/  IMAD.MOV.U32 R2, RZ, RZ, R10 ;  /* 0x000000ffff027224 */ /* 0x000fe400078e000a */
[----:B------:R-:W-:-:S04]  /*19e0*/  IMAD.HI.U32 R3, R3, R4, RZ ;  /* 0x0000000403037227 */ /* 0x000fc800078e00ff */
[----:B------:R-:W-:-:S05]  /*19f0*/  IMAD R2, R3, R2, R4 ;  /* 0x0000000203027224 */ /* 0x000fca00078e0204 */
[----:B------:R-:W-:-:S13]  /*1a00*/  ISETP.GT.U32.AND P1, PT, R5, R2, PT ;  /* 0x000000020500720c */ /* 0x000fda0003f24070 */
[----:B------:R-:W-:Y:S02]  /*1a10*/  @!P1 IMAD.IADD R2, R2, 0x1, -R5 ;  /* 0x0000000102029824 */ /* 0x000fe400078e0a05 */
[----:B------:R-:W-:Y:S01]  /*1a20*/  @!P1 VIADD R3, R3, 0x1 ;  /* 0x0000000103039836 */ /* 0x000fe20000000000 */
[----:B------:R-:W-:Y:S02]  /*1a30*/  ISETP.NE.AND P1, PT, R6, RZ, PT ;  /* 0x000000ff0600720c */ /* 0x000fe40003f25270 */
[----:B------:R-:W-:-:S13]  /*1a40*/  ISETP.GE.U32.AND P0, PT, R2, R5, PT ;  /* 0x000000050200720c */ /* 0x000fda0003f06070 */
[----:B------:R-:W-:-:S04]  /*1a50*/  @P0 VIADD R3, R3, 0x1 ;  /* 0x0000000103030836 */ /* 0x000fc80000000000 */
[----:B------:R-:W-:-:S04]  /*1a60*/  IMAD.MOV.U32 R0, RZ, RZ, R3 ;  /* 0x000000ffff007224 */ /* 0x000fc800078e0003 */
[----:B------:R-:W-:Y:S01]  /*1a70*/  @!P2 IMAD.MOV R0, RZ, RZ, -R0 ;  /* 0x000000ffff00a224 */ /* 0x000fe200078e0a00 */
[----:B------:R-:W-:-:S07]  /*1a80*/  @!P1 LOP3.LUT R0, RZ, R6, RZ, 0x33, !PT ;  /* 0x00000006ff009212 */ /* 0x000fce00078e33ff */
.L_x_321:
[----:B------:R-:W-:Y:S05]  /*1a90*/  BSYNC B0 ;  /* 0x0000000000007941 */ /* 0x000fea0003800000 */
.L_x_320:
[----:B------:R-:W-:Y:S01]  /*1aa0*/  IMAD R2, R11, R0, RZ ;  /* 0x000000000b027224 */ /* 0x000fe200078e02ff */
[----:B------:R-:W-:-:S04]  /*1ab0*/  PLOP3.LUT P3, PT, PT, PT, PT, 0x80, 0x0 ;  /* 0x000000000000781c */ /* 0x000fc80003f6f070 */
[C---:B------:R-:W-:Y:S01]  /*1ac0*/  VIADDMNMX R0, R2.reuse, R0, R25, PT ;  /* 0x0000000002007246 */ /* 0x040fe20003800119 */
[----:B------:R-:W-:-:S04]  /*1ad0*/  IMAD R2, R2, 0x80, -R9 ;  /* 0x0000008002027824 */ /* 0x000fc800078e0a09 */
[----:B------:R-:W-:Y:S01]  /*1ae0*/  IMAD R3, R0, 0x80, -R9 ;  /* 0x0000008000037824 */ /* 0x000fe200078e0a09 */
[----:B------:R-:W-:-:S04]  /*1af0*/  VIMNMX R2, RZ, R2, !PT ;  /* 0x00000002ff027248 */ /* 0x000fc80007fe0100 */
[----:B------:R-:W-:Y:S02]  /*1b00*/  VIMNMX R3, R3, R28, PT ;  /* 0x0000001c03037248 */ /* 0x000fe40003fe0100 */
[----:B------:R-:W-:Y:S02]  /*1b10*/  SHF.R.U32.HI R27, RZ, 0x7, R2 ;  /* 0x00000007ff1b7819 */ /* 0x000fe40000011602 */
[----:B------:R-:W-:-:S03]  /*1b20*/  ISETP.GT.AND P0, PT, R3, R2, PT ;  /* 0x000000020300720c */ /* 0x000fc60003f04270 */
[----:B------:R-:W-:-:S10]  /*1b30*/  IMAD.MOV.U32 R2, RZ, RZ, R27 ;  /* 0x000000ffff027224 */ /* 0x000fd400078e001b */
[----:B------:R-:W-:-:S05]  /*1b40*/  @P0 VIADD R0, R3, 0x7f ;  /* 0x0000007f03000836 */ /* 0x000fca0000000000 */
[----:B------:R-:W-:-:S04]  /*1b50*/  @P0 SHF.R.S32.HI R3, RZ, 0x1f, R0 ;  /* 0x0000001fff030819 */ /* 0x000fc80000011400 */
[----:B------:R-:W-:-:S04]  /*1b60*/  @P0 LEA.HI R3, R3, R0, RZ, 0x7 ;  /* 0x0000000003030211 */ /* 0x000fc800078f38ff */
[----:B------:R-:W-:-:S04]  /*1b70*/  @P0 SHF.R.S32.HI R2, RZ, 0x7, R3 ;  /* 0x00000007ff020819 */ /* 0x000fc80000011403 */
[----:B------:R-:W-:-:S13]  /*1b80*/  ISETP.GT.AND P0, PT, R2, R27, PT ;  /* 0x0000001b0200720c */ /* 0x000fda0003f04270 */
[----:B------:R-:W-:Y:S05]  /*1b90*/  @!P0 BRA `(.L_x_322) ;  /* 0x0000004c00408947 */ /* 0x000fea0003800000 */
[----:B------:R-:W-:Y:S01]  /*1ba0*/  VIADD R0, R16, 0x13800 ;  /* 0x0001380010007836 */ /* 0x000fe20000000000 */
[----:B------:R-:W-:Y:S04]  /*1bb0*/  BSSY B6, `(.L_x_323) ;  /* 0x0000013000067945 */ /* 0x000fe80003800000 */
[----:B------:R-:W-:-:S13]  /*1bc0*/  LOP3.LUT P0, RZ, R0, 0x9f, RZ, 0xc0, !PT ;  /* 0x0000009f00ff7812 */ /* 0x000fda000780c0ff */
[----:B------:R-:W-:Y:S05]  /*1bd0*/  @!P0 BRA `(.L_x_324) ;  /* 0x0000000000408947 */ /* 0x000fea0003800000 */
[----:B------:R-:W-:Y:S01]  /*1be0*/  MOV R0, 0x0 ;  /* 0x0000000000007802 */ /* 0x000fe20000000f00 */
[----:B------:R-:W-:Y:S01]  /*1bf0*/  ULDC.64 UR4, c[0x4][0x98] ;  /* 0x0100260000047ab9 */ /* 0x000fe20000000a00 */
[----:B------:R-:W-:Y:S01]  /*1c00*/  ULDC.64 UR6, c[0x4][0x20] ;  /* 0x0100080000067ab9 */ /* 0x000fe20000000a00 */
[----:B0-----:R-:W-:Y:S01]  /*1c10*/  IMAD.U32 R4, RZ, RZ, UR4 ;  /* 0x00000004ff047e24 */ /* 0x001fe2000f8e00ff */
        /* <DEDUP_REMOVED lines=11> */
[----:B-1---5:R-:W-:Y:S05]  /*1cd0*/  CALL.ABS.NOINC R14 ;  /* 0x000000000e007343 */ /* 0x022fea0003c00000 */
.L_x_324:
[----:B------:R-:W-:Y:S05]  /*1ce0*/  BSYNC B6 ;  /* 0x0000000000067941 */ /* 0x000fea0003800000 */
.L_x_323:
        /* <DEDUP_REMOVED lines=20> */
.L_x_326:
[----:B------:R-:W-:Y:S05]  /*1e30*/  BSYNC B6 ;  /* 0x0000000000067941 */ /* 0x000fea0003800000 */
.L_x_325:
[----:B------:R-:W-:Y:S01]  /*1e40*/  ULDC.64 UR4, c[0x0][0x9f8] ;  /* 0x00027e0000047ab9 */ /* 0x000fe20000000a00 */
[----:B------:R-:W-:Y:S01]  /*1e50*/  IMAD.MOV.U32 R0, RZ, RZ, R34 ;  /* 0x000000ffff007224 */ /* 0x000fe200078e0022 */
[----:B------:R-:W-:Y:S01]  /*1e60*/  ISETP.NE.U32.AND P0, PT, RZ, UR4, PT ;  /* 0x00000004ff007c0c */ /* 0x000fe2000bf05070 */
[----:B0-----:R-:W0:Y:S01]  /*1e70*/  LDC.64 R6, c[0x0][0x300] ;  /* 0x0000c000ff067b82 */ /* 0x001e220000000a00 */
[----:B------:R-:W-:Y:S01]  /*1e80*/  IMAD.IADD R31, R31, 0x1, R30 ;  /* 0x000000011f1f7824 */ /* 0x000fe200078e021e */
[----:B------:R-:W-:Y:S01]  /*1e90*/  ULDC.64 UR8, c[0x0][0xa08] ;  /* 0x0002820000087ab9 */ /* 0x000fe20000000a00 */
[----:B------:R-:W-:Y:S01]  /*1ea0*/  ISETP.NE.AND.EX P0, PT, RZ, UR5, PT, P0 ;  /* 0x00000005ff007c0c */ /* 0x000fe2000bf05300 */
[----:B------:R-:W-:-:S04]  /*1eb0*/  ULDC.64 UR6, c[0x0][0x330] ;  /* 0x0000cc0000067ab9 */ /* 0x000fc80000000a00 */
[----:B------:R-:W1:Y:S08]  /*1ec0*/  LDC R63, c[0x0][0x3f4] ;  /* 0x0000fd00ff3f7b82 */ /* 0x000e700000000800 */
[----:B------:R-:W-:Y:S01]  /*1ed0*/  @P0 IADD3 R4, P1, R36, UR4, RZ ;  /* 0x0000000424040c10 */ /* 0x000fe2000ff3e0ff */
[----:B------:R-:W2:Y:S03]  /*1ee0*/  LDC.64 R64, c[0x0][0x408] ;  /* 0x00010200ff407b82 */ /* 0x000ea60000000a00 */
[----:B------:R-:W-:Y:S01]  /*1ef0*/  @P0 IADD3.X R5, R35, UR5, RZ, P1, !PT ;  /* 0x0000000523050c10 */ /* 0x000fe20008ffe4ff */
[----:B------:R-:W-:-:S04]  /*1f00*/  ULDC.64 UR4, c[0x0][0x308] ;  /* 0x0000c20000047ab9 */ /* 0x000fc80000000a00 */
[----:B------:R3:W4:Y:S01]  /*1f10*/  @P0 LDG.E R0, desc[UR40][R4.64] ;  /* 0x0000002804000981 */ /* 0x000722000c1e1900 */
[----:B------:R-:W-:Y:S01]  /*1f20*/  SHF.R.S32.HI R20, RZ, 0x1f, R22 ;  /* 0x0000001fff147819 */ /* 0x000fe20000011416 */
[-C--:B0-----:R-:W-:Y:S01]  /*1f30*/  IMAD.WIDE.U32 R8, R31, R6.reuse, RZ ;  /* 0x000000061f087225 */ /* 0x081fe200078e00ff */
[----:B------:R-:W-:Y:S02]  /*1f40*/  SHF.R.S32.HI R3, RZ, 0x1f, R31 ;  /* 0x0000001fff037819 */ /* 0x000fe4000001141f */
[----:B------:R-:W-:Y:S01]  /*1f50*/  ISETP.NE.U32.AND P0, PT, RZ, UR8, PT ;  /* 0x00000008ff007c0c */ /* 0x000fe2000bf05070 */
[-C--:B------:R-:W-:Y:S01]  /*1f60*/  IMAD R14, R20, R6.reuse, RZ ;  /* 0x00000006140e7224 */ /* 0x080fe200078e02ff */
[----:B------:R-:W-:Y:S01]  /*1f70*/  SHF.R.S32.HI R19, RZ, 0x1f, R18 ;  /* 0x0000001fff137819 */ /* 0x000fe20000011412 */
[----:B------:R-:W-:Y:S01]  /*1f80*/  IMAD R10, R3, R6, RZ ;  /* 0x00000006030a7224 */ /* 0x000fe200078e02ff */
[----:B------:R-:W-:Y:S01]  /*1f90*/  ISETP.NE.AND.EX P0, PT, RZ, UR9, PT, P0 ;  /* 0x00000009ff007c0c */ /* 0x000fe2000bf05300 */
[-C--:B------:R-:W-:Y:S01]  /*1fa0*/  IMAD R75, R22, R7.reuse, R14 ;  /* 0x00000007164b7224 */ /* 0x080fe200078e020e */
[----:B------:R-:W-:Y:S01]  /*1fb0*/  SHF.R.S32.HI R153, RZ, 0x1f, R152 ;  /* 0x0000001fff997819 */ /* 0x000fe20000011498 */
[----:B------:R-:W4:Y:S01]  /*1fc0*/  LDL R14, [R1+0x10] ;  /* 0x00001000010e7983 */ /* 0x000f220000100800 */
[----:B------:R-:W-:-:S02]  /*1fd0*/  IMAD R11, R31, R7, R10 ;  /* 0x000000071f0b7224 */ /* 0x000fc400078e020a */
[----:B------:R-:W-:Y:S02]  /*1fe0*/  VIADD R82, R18, 0x20 ;  /* 0x0000002012527836 */ /* 0x000fe40000000000 */
[----:B------:R-:W-:Y:S02]  /*1ff0*/  IMAD.IADD R9, R9, 0x1, R11 ;  /* 0x0000000109097824 */ /* 0x000fe400078e020b */
[----:B------:R-:W-:Y:S01]  /*2000*/  IMAD.MOV.U32 R21, RZ, RZ, R32 ;  /* 0x000000ffff157224 */ /* 0x000fe200078e0020 */
[----:B-1----:R-:W-:Y:S01]  /*2010*/  ISETP.GE.AND P2, PT, R82, R63, PT ;  /* 0x0000003f5200720c */ /* 0x002fe20003f46270 */
[----:B---3--:R-:W-:-:S03]  /*2020*/  IMAD.WIDE.U32 R4, R33, UR4, R8 ;  /* 0x0000000421047c25 */ /* 0x008fc6000f8e0008 */
[----:B------:R-:W-:Y:S01]  /*2030*/  LOP3.LUT R21, R21, 0xfffffffe, RZ, 0xc0, !PT ;  /* 0xfffffffe15157812 */ /* 0x000fe200078ec0ff */
[----:B------:R-:W-:Y:S01]  /*2040*/  IMAD R59, R33, UR5, R5 ;  /* 0x00000005213b7c24 */ /* 0x000fe2000f8e0205 */
[----:B------:R-:W-:Y:S01]  /*2050*/  ULDC.64 UR4, c[0x0][0x310] ;  /* 0x0000c40000047ab9 */ /* 0x000fe20000000a00 */
[----:B------:R-:W-:Y:S02]  /*2060*/  IMAD.MOV.U32 R58, RZ, RZ, R4 ;  /* 0x000000ffff3a7224 */ /* 0x000fe400078e0004 */
[----:B------:R-:W-:-:S04]  /*2070*/  IMAD.WIDE.U32 R8, R22, R6, R18 ;  /* 0x0000000616087225 */ /* 0x000fc800078e0012 */
[----:B------:R-:W-:Y:S01]  /*2080*/  @P2 LOP3.LUT R21, R21, 0x1, RZ, 0xfc, !PT ;  /* 0x0000000115152812 */ /* 0x000fe200078efcff */
[----:B------:R-:W0:Y:S01]  /*2090*/  S2R R32, SR_TID.X ;  /* 0x0000000000207919 */ /* 0x000e220000002100 */
[----:B------:R-:W-:-:S03]  /*20a0*/  IMAD.WIDE.U32 R56, R33, UR6, R18 ;  /* 0x0000000621387c25 */ /* 0x000fc6000f8e0012 */
[----:B------:R1:W-:Y:S01]  /*20b0*/  STL [R1+0x14], R21 ;  /* 0x0000141501007387 */ /* 0x0003e20000100800 */
[----:B------:R-:W-:Y:S01]  /*20c0*/  IMAD R57, R33, UR7, R57 ;  /* 0x0000000721397c24 */ /* 0x000fe2000f8e0239 */
[----:B------:R-:W-:Y:S01]  /*20d0*/  ULDC.64 UR6, c[0x0][0x338] ;  /* 0x0000ce0000067ab9 */ /* 0x000fe20000000a00 */
[----:B------:R-:W-:Y:S01]  /*20e0*/  SHF.R.U32.HI R30, RZ, 0x3, R157 ;  /* 0x00000003ff1e7819 */ /* 0x000fe2000001169d */
[----:B--2---:R-:W-:-:S04]  /*20f0*/  IMAD.WIDE.U32 R50, R22, R64, R152 ;  /* 0x0000004016327225 */ /* 0x004fc800078e0098 */
[----:B------:R-:W-:Y:S01]  /*2100*/  IMAD.WIDE.U32 R48, R22, R64, R18 ;  /* 0x0000004016307225 */ /* 0x000fe200078e0012 */
[----:B------:R-:W-:-:S03]  /*2110*/  SHF.L.U64.HI R70, R6, 0x7, R7 ;  /* 0x0000000706467819 */ /* 0x000fc60000010207 */
[----:B------:R-:W-:Y:S02]  /*2120*/  VIADD R66, R18, 0x40 ;  /* 0x0000004012427836 */ /* 0x000fe40000000000 */
[----:B------:R-:W-:Y:S01]  /*2130*/  IMAD.SHL.U32 R69, R6, 0x80, RZ ;  /* 0x0000008006457824 */ /* 0x000fe200078e00ff */
[----:B----4-:R-:W-:Y:S02]  /*2140*/  SHF.R.S32.HI R5, RZ, 0x1f, R0 ;  /* 0x0000001fff057819 */ /* 0x010fe40000011400 */
[----:B------:R-:W-:Y:S02]  /*2150*/  SEL R11, R0, RZ, !P0 ;  /* 0x000000ff000b7207 */ /* 0x000fe40004000000 */
[----:B------:R-:W-:Y:S02]  /*2160*/  SEL R12, R5, RZ, !P0 ;  /* 0x000000ff050c7207 */ /* 0x000fe40004000000 */
[----:B------:R-:W2:Y:S01]  /*2170*/  LDC.64 R4, c[0x0][0x3f8] ;  /* 0x0000fe00ff047b82 */ /* 0x000ea20000000a00 */
[----:B------:R-:W-:-:S04]  /*2180*/  IMAD.WIDE.U32 R58, R11, UR4, R58 ;  /* 0x000000040b3a7c25 */ /* 0x000fc8000f8e003a */
[C---:B------:R-:W-:Y:S01]  /*2190*/  IMAD R0, R12.reuse, UR4, RZ ;  /* 0x000000040c007c24 */ /* 0x040fe2000f8e02ff */
[----:B------:R-:W-:Y:S01]  /*21a0*/  ULDC UR4, c[0x0][0x2f4] ;  /* 0x0000bd0000047ab9 */ /* 0x000fe20000000800 */
[----:B------:R-:W-:Y:S01]  /*21b0*/  IMAD R12, R12, UR6, RZ ;  /* 0x000000060c0c7c24 */ /* 0x000fe2000f8e02ff */
[----:B------:R-:W-:Y:S01]  /*21c0*/  ISETP.GE.AND P0, PT, R18, UR4, PT ;  /* 0x0000000412007c0c */ /* 0x000fe2000bf06270 */
[C---:B------:R-:W-:Y:S01]  /*21d0*/  IMAD R13, R11.reuse, UR5, R0 ;  /* 0x000000050b0d7c24 */ /* 0x040fe2000f8e0200 */
[----:B------:R-:W-:Y:S01]  /*21e0*/  ISETP.GE.AND P1, PT, R82, UR4, PT ;  /* 0x0000000452007c0c */ /* 0x000fe2000bf26270 */
[----:B------:R-:W-:Y:S01]  /*21f0*/  IMAD.WIDE.U32 R56, R11, UR6, R56 ;  /* 0x000000060b387c25 */ /* 0x000fe2000f8e0038 */
[----:B------:R-:W-:Y:S02]  /*2200*/  SEL R0, RZ, 0x1, P0 ;  /* 0x00000001ff007807 */ /* 0x000fe40000000000 */
[----:B------:R-:W-:Y:S01]  /*2210*/  IADD3 R81, P0, R58, R8, RZ ;  /* 0x000000083a517210 */ /* 0x000fe20007f1e0ff */
[----:B------:R-:W-:Y:S01]  /*2220*/  IMAD.IADD R80, R59, 0x1, R13 ;  /* 0x000000013b507824 */ /* 0x000fe200078e020d */
[----:B------:R-:W-:Y:S01]  /*2230*/  SEL R10, RZ, 0xffffffff, P1 ;  /* 0xffffffffff0a7807 */ /* 0x000fe20000800000 */
[----:B------:R-:W-:-:S03]  /*2240*/  IMAD R11, R11, UR7, R12 ;  /* 0x000000070b0b7c24 */ /* 0x000fc6000f8e020c */
[----:B------:R-:W-:Y:S01]  /*2250*/  IADD3.X R75, R80, R9, R75, P0, !PT ;  /* 0x00000009504b7210 */ /* 0x000fe200007fe44b */
[----:B------:R-:W-:Y:S01]  /*2260*/  IMAD R9, R20, R64, RZ ;  /* 0x0000004014097224 */ /* 0x000fe200078e02ff */
[----:B------:R-:W-:Y:S01]  /*2270*/  ISETP.GE.AND P0, PT, R18, R63, PT ;  /* 0x0000003f1200720c */ /* 0x000fe20003f06270 */
[----:B------:R-:W-:Y:S02]  /*2280*/  IMAD.SHL.U32 R15, R10, 0x2, RZ ;  /* 0x000000020a0f7824 */ /* 0x000fe400078e00ff */
[----:B-1----:R-:W-:Y:S01]  /*2290*/  IMAD R21, R22, R65, R9 ;  /* 0x0000004116157224 */ /* 0x002fe200078e0209 */
[C---:B------:R-:W-:Y:S01]  /*22a0*/  SEL R9, R63.reuse, RZ, P0 ;  /* 0x000000ff3f097207 */ /* 0x040fe20000000000 */
[-C--:B--2---:R-:W-:Y:S01]  /*22b0*/  IMAD R8, R20, R4.reuse, RZ ;  /* 0x0000000414087224 */ /* 0x084fe200078e02ff */
[----:B------:R-:W-:Y:S01]  /*22c0*/  SEL R13, R63, RZ, P2 ;  /* 0x000000ff3f0d7207 */ /* 0x000fe20001000000 */
[----:B------:R-:W-:Y:S01]  /*22d0*/  IMAD.WIDE.U32 R54, R22, R4, R152 ;  /* 0x0000000416367225 */ /* 0x000fe200078e0098 */
[----:B------:R-:W-:-:S03]  /*22e0*/  LOP3.LUT R0, R15, 0x2, R0, 0xe2, !PT ;  /* 0x000000020f007812 */ /* 0x000fc600078ee200 */
[----:B------:R-:W-:Y:S02]  /*22f0*/  IMAD.IADD R9, R18, 0x1, R9 ;  /* 0x0000000112097824 */ /* 0x000fe400078e0209 */
[----:B------:R-:W-:Y:S02]  /*2300*/  IMAD.IADD R13, R82, 0x1, R13 ;  /* 0x00000001520d7824 */ /* 0x000fe400078e020d */
[C---:B------:R-:W-:Y:S01]  /*2310*/  IMAD R15, R22.reuse, R5, R8 ;  /* 0x00000005160f7224 */ /* 0x040fe200078e0208 */
[----:B------:R-:W-:Y:S01]  /*2320*/  SHF.R.S32.HI R8, RZ, 0x1f, R9 ;  /* 0x0000001fff087819 */ /* 0x000fe20000011409 */
[----:B------:R-:W-:Y:S01]  /*2330*/  IMAD.WIDE.U32 R52, R22, R4, R18 ;  /* 0x0000000416347225 */ /* 0x000fe200078e0012 */
[----:B------:R-:W-:Y:S02]  /*2340*/  SHF.R.S32.HI R10, RZ, 0x1f, R13 ;  /* 0x0000001fff0a7819 */ /* 0x000fe4000001140d */
[CC--:B------:R-:W-:Y:S02]  /*2350*/  LEA.HI R74, R8.reuse, R9.reuse, RZ, 0x4 ;  /* 0x00000009084a7211 */ /* 0x0c0fe400078f20ff */
[----:B------:R-:W-:-:S02]  /*2360*/  LEA.HI R8, R8, R9, RZ, 0x5 ;  /* 0x0000000908087211 */ /* 0x000fc400078f28ff */
[CC--:B------:R-:W-:Y:S02]  /*2370*/  LEA.HI R73, R10.reuse, R13.reuse, RZ, 0x4 ;  /* 0x0000000d0a497211 */ /* 0x0c0fe400078f20ff */
[----:B------:R-:W-:Y:S01]  /*2380*/  LEA.HI R10, R10, R13, RZ, 0x5 ;  /* 0x0000000d0a0a7211 */ /* 0x000fe200078f28ff */
[----:B------:R-:W-:Y:S01]  /*2390*/  IMAD.SHL.U32 R9, R8, 0x80, RZ ;  /* 0x0000008008097824 */ /* 0x000fe200078e00ff */
[----:B------:R-:W-:-:S03]  /*23a0*/  LOP3.LUT R8, R157, 0x10, R74, 0xf8, !PT ;  /* 0x000000109d087812 */ /* 0x000fc600078ef84a */
[----:B------:R-:W-:Y:S01]  /*23b0*/  IMAD.SHL.U32 R12, R10, 0x80, RZ ;  /* 0x000000800a0c7824 */ /* 0x000fe200078e00ff */
[----:B------:R-:W-:Y:S02]  /*23c0*/  LOP3.LUT R10, R157, 0x10, R73, 0xf8, !PT ;  /* 0x000000109d0a7812 */ /* 0x000fe400078ef849 */
[----:B-----5:R-:W-:Y:S02]  /*23d0*/  SHF.R.S32.HI R13, RZ, 0x1f, R26 ;  /* 0x0000001fff0d7819 */ /* 0x020fe4000001141a */
[----:B------:R-:W-:Y:S02]  /*23e0*/  LOP3.LUT R9, R9, 0xfffff000, RZ, 0xc0, !PT ;  /* 0xfffff00009097812 */ /* 0x000fe400078ec0ff */
[-C--:B------:R-:W-:Y:S02]  /*23f0*/  LOP3.LUT R8, R8, R30.reuse, RZ, 0x3c, !PT ;  /* 0x0000001e08087212 */ /* 0x080fe400078e3cff */
[----:B------:R-:W-:Y:S01]  /*2400*/  LOP3.LUT R71, R10, R30, RZ, 0x3c, !PT ;  /* 0x0000001e0a477212 */ /* 0x000fe200078e3cff */
[----:B------:R-:W-:Y:S01]  /*2410*/  IMAD.IADD R55, R55, 0x1, R15 ;  /* 0x0000000137377824 */ /* 0x000fe200078e020f */
[----:B------:R-:W-:-:S02]  /*2420*/  LOP3.LUT R12, R12, 0xfffff000, RZ, 0xc0, !PT ;  /* 0xfffff0000c0c7812 */ /* 0x000fc400078ec0ff */
[--C-:B------:R-:W-:Y:S01]  /*2430*/  IADD3 R72, R8, R9, R14.reuse ;  /* 0x0000000908487210 */ /* 0x100fe20007ffe00e */
[----:B------:R-:W-:Y:S01]  /*2440*/  IMAD R8, R13, R4, RZ ;  /* 0x000000040d087224 */ /* 0x000fe200078e02ff */
[----:B------:R-:W-:Y:S01]  /*2450*/  IADD3 R30, P2, R22, R31, RZ ;  /* 0x0000001f161e7210 */ /* 0x000fe20007f5e0ff */
[----:B------:R-:W-:Y:S02]  /*2460*/  IMAD.IADD R53, R15, 0x1, R53 ;  /* 0x000000010f357824 */ /* 0x000fe400078e0235 */
[----:B------:R-:W-:Y:S02]  /*2470*/  IMAD.IADD R51, R51, 0x1, R21 ;  /* 0x0000000133337824 */ /* 0x000fe400078e0215 */
[----:B------:R-:W-:Y:S02]  /*2480*/  IMAD.IADD R49, R21, 0x1, R49 ;  /* 0x0000000115317824 */ /* 0x000fe400078e0231 */
[----:B------:R-:W-:Y:S01]  /*2490*/  IMAD R13, R13, R64, RZ ;  /* 0x000000400d0d7224 */ /* 0x000fe200078e02ff */
[----:B------:R-:W-:Y:S01]  /*24a0*/  IADD3 R71, R71, R12, R14 ;  /* 0x0000000c47477210 */ /* 0x000fe20007ffe00e */
[C---:B------:R-:W-:Y:S01]  /*24b0*/  IMAD R21, R26.reuse, R5, R8 ;  /* 0x000000051a157224 */ /* 0x040fe200078e0208 */
[----:B0-----:R-:W-:Y:S01]  /*24c0*/  SHF.R.U32.HI R14, RZ, 0x7, R32 ;  /* 0x00000007ff0e7819 */ /* 0x001fe20000011620 */
[----:B------:R-:W-:Y:S01]  /*24d0*/  IMAD.WIDE.U32 R54, R26, R4, R54 ;  /* 0x000000041a367225 */ /* 0x000fe200078e0036 */
[----:B------:R-:W-:-:S03]  /*24e0*/  LOP3.LUT R7, R73, 0xfffffff0, RZ, 0xc0, !PT ;  /* 0xfffffff049077812 */ /* 0x000fc600078ec0ff */
[----:B------:R-:W-:Y:S01]  /*24f0*/  IMAD.X R31, R20, 0x1, R3, P2 ;  /* 0x00000001141f7824 */ /* 0x000fe200010e0603 */
[----:B------:R-:W-:Y:S01]  /*2500*/  LOP3.LUT R20, R74, 0xfffffff0, RZ, 0xc0, !PT ;  /* 0xfffffff04a147812 */ /* 0x000fe200078ec0ff */
[----:B------:R-:W-:Y:S01]  /*2510*/  IMAD.WIDE.U32 R52, R26, R4, R52 ;  /* 0x000000041a347225 */ /* 0x000fe200078e0034 */
[----:B------:R-:W-:-:S03]  /*2520*/  SHF.L.U64.HI R68, R4, 0x7, R5 ;  /* 0x0000000704447819 */ /* 0x000fc60000010205 */
[C---:B------:R-:W-:Y:S02]  /*2530*/  IMAD R13, R26.reuse, R65, R13 ;  /* 0x000000411a0d7224 */ /* 0x040fe400078e020d */
[----:B------:R-:W-:Y:S01]  /*2540*/  IMAD.WIDE.U32 R50, R26, R64, R50 ;  /* 0x000000401a327225 */ /* 0x000fe200078e0032 */
[----:B------:R-:W-:-:S03]  /*2550*/  SHF.L.U64.HI R65, R64, 0x7, R65 ;  /* 0x0000000740417819 */ /* 0x000fc60000010241 */
[----:B------:R-:W-:Y:S01]  /*2560*/  IMAD.WIDE.U32 R48, R26, R64, R48 ;  /* 0x000000401a307225 */ /* 0x000fe200078e0030 */
[C---:B------:R-:W-:Y:S02]  /*2570*/  LOP3.LUT R62, R0.reuse, 0x1, RZ, 0xc0, !PT ;  /* 0x00000001003e7812 */ /* 0x040fe400078ec0ff */
[----:B------:R-:W-:Y:S01]  /*2580*/  LOP3.LUT R61, R0, 0x2, RZ, 0xc0, !PT ;  /* 0x00000002003d7812 */ /* 0x000fe200078ec0ff */
[----:B------:R-:W-:Y:S01]  /*2590*/  IMAD.SHL.U32 R67, R4, 0x80, RZ ;  /* 0x0000008004437824 */ /* 0x000fe200078e00ff */
[----:B------:R-:W-:Y:S01]  /*25a0*/  ISETP.GE.AND P1, PT, R66, UR4, PT ;  /* 0x0000000442007c0c */ /* 0x000fe2000bf26270 */
[----:B------:R-:W-:Y:S01]  /*25b0*/  IMAD.IADD R60, R55, 0x1, R21 ;  /* 0x00000001373c7824 */ /* 0x000fe200078e0215 */
[----:B------:R-:W-:Y:S01]  /*25c0*/  SHF.R.S32.HI R4, RZ, 0x1f, R20 ;  /* 0x0000001fff047819 */ /* 0x000fe20000011414 */
[----:B------:R-:W-:Y:S01]  /*25d0*/  IMAD.SHL.U32 R64, R64, 0x80, RZ ;  /* 0x0000008040407824 */ /* 0x000fe200078e00ff */
[----:B------:R-:W-:Y:S01]  /*25e0*/  SHF.R.S32.HI R3, RZ, 0x1f, R7 ;  /* 0x0000001fff037819 */ /* 0x000fe20000011407 */
[----:B------:R-:W-:-:S02]  /*25f0*/  VIADD R88, R14, 0x8 ;  /* 0x000000080e587836 */ /* 0x000fc40000000000 */
[----:B------:R-:W-:Y:S02]  /*2600*/  IMAD.SHL.U32 R63, R63, 0x2, RZ ;  /* 0x000000023f3f7824 */ /* 0x000fe400078e00ff */
[----:B------:R-:W-:Y:S02]  /*2610*/  IMAD.IADD R21, R21, 0x1, R53 ;  /* 0x0000000115157824 */ /* 0x000fe400078e0235 */
[----:B------:R-:W-:Y:S02]  /*2620*/  IMAD.IADD R6, R51, 0x1, R13 ;  /* 0x0000000133067824 */ /* 0x000fe400078e020d */
[----:B------:R-:W-:Y:S02]  /*2630*/  IMAD.IADD R5, R13, 0x1, R49 ;  /* 0x000000010d057824 */ /* 0x000fe400078e0231 */
[----:B------:R-:W-:-:S07]  /*2640*/  IMAD.IADD R0, R57, 0x1, R11 ;  /* 0x0000000139007824 */ /* 0x000fce00078e020b */
.L_x_366:
[----:B------:R-:W2:Y:S01]  /*2650*/  LDL R8, [R1+0x28] ;  /* 0x0000280001087983 */ /* 0x000ea20000100800 */
[----:B----4-:R-:W0:Y:S01]  /*2660*/  LDC.64 R76, c[0x0][0x2e8] ;  /* 0x0000ba00ff4c7b82 */ /* 0x010e220000000a00 */
[----:B------:R-:W-:Y:S01]  /*2670*/  VIADD R10, R2, 0xffffffff ;  /* 0xffffffff020a7836 */ /* 0x000fe20000000000 */
[----:B------:R-:W-:Y:S05]  /*2680*/  YIELD ;  /* 0x0000000000007946 */ /* 0x000fea0003800000 */
[----:B---3--:R-:W-:Y:S01]  /*2690*/  SHF.R.S32.HI R12, RZ, 0x1f, R10 ;  /* 0x0000001fff0c7819 */ /* 0x008fe2000001140a */
[----:B------:R-:W1:Y:S01]  /*26a0*/  LDC R87, c[0x0][0x3f4] ;  /* 0x0000fd00ff577b82 */ /* 0x000e620000000800 */
[-C--:B------:R-:W-:Y:S01]  /*26b0*/  IMAD R2, R70, R10.reuse, RZ ;  /* 0x0000000a46027224 */ /* 0x080fe200078e02ff */
[----:B------:R-:W-:Y:S01]  /*26c0*/  BSSY B0, `(.L_x_327) ;  /* 0x00003de000007945 */ /* 0x000fe20003800000 */
[----:B------:R-:W-:Y:S01]  /*26d0*/  IMAD.WIDE.U32 R40, R69, R10, RZ ;  /* 0x0000000a45287225 */ /* 0x000fe200078e00ff */
[----:B------:R-:W-:-:S03]  /*26e0*/  ISETP.GT.AND P2, PT, R10, R27, PT ;  /* 0x0000001b0a00720c */ /* 0x000fc60003f44270 */
[----:B------:R-:W-:Y:S02]  /*26f0*/  IMAD R79, R12, R69, R2 ;  /* 0x000000450c4f7224 */ /* 0x000fe400078e0202 */
[----:B------:R-:W-:Y:S02]  /*2700*/  IMAD.MOV.U32 R2, RZ, RZ, R10 ;  /* 0x000000ffff027224 */ /* 0x000fe400078e000a */
[----:B------:R-:W-:Y:S01]  /*2710*/  IMAD.IADD R79, R41, 0x1, R79 ;  /* 0x00000001294f7824 */ /* 0x000fe200078e024f */
[----:B0-----:R-:W-:-:S04]  /*2720*/  IADD3 R32, P3, P4, R40, R76, R81 ;  /* 0x0000004c28207210 */ /* 0x001fc80007c7e051 */
[----:B------:R-:W-:Y:S02]  /*2730*/  IADD3.X R33, R79, R77, R75, P3, P4 ;  /* 0x0000004d4f217210 */ /* 0x000fe40001fe844b */
[----:B-1----:R-:W-:Y:S01]  /*2740*/  ISETP.GE.AND P3, PT, R87, 0x1, PT ;  /* 0x000000015700780c */ /* 0x002fe20003f66270 */
[----:B--2---:R-:W-:-:S04]  /*2750*/  IMAD R9, R17, 0x3000, R8 ;  /* 0x0000300011097824 */ /* 0x004fc800078e0208 */
[----:B------:R-:W-:-:S08]  /*2760*/  IMAD.IADD R84, R16, 0x1, R9 ;  /* 0x0000000110547824 */ /* 0x000fd000078e0209 */
[----:B------:R-:W-:Y:S05]  /*2770*/  @!P3 BRA `(.L_x_328) ;  /* 0x0000003800f4b947 */ /* 0x000fea0003800000 */
[----:B------:R-:W-:Y:S01]  /*2780*/  ULDC.U8 UR4, c[0x0][0x410] ;  /* 0x0001040000047ab9 */ /* 0x000fe20000000000 */
[-C--:B------:R-:W-:Y:S01]  /*2790*/  IMAD R8, R68, R10.reuse, RZ ;  /* 0x0000000a44087224 */ /* 0x080fe200078e02ff */
[----:B------:R-:W-:Y:S01]  /*27a0*/  ISETP.NE.AND P3, PT, RZ, UR4, PT ;  /* 0x00000004ff007c0c */ /* 0x000fe2000bf65270 */
[----:B------:R-:W-:Y:S02]  /*27b0*/  IMAD R11, R65, R10, RZ ;  /* 0x0000000a410b7224 */ /* 0x000fe400078e02ff */
[----:B------:R-:W-:Y:S02]  /*27c0*/  IMAD R85, R2, -0x80, R28 ;  /* 0xffffff8002557824 */ /* 0x000fe400078e021c */
[C---:B------:R-:W-:Y:S02]  /*27d0*/  IMAD R9, R12.reuse, R67, R8 ;  /* 0x000000430c097224 */ /* 0x040fe400078e0208 */
[----:B------:R-:W-:Y:S01]  /*27e0*/  IMAD R11, R12, R64, R11 ;  /* 0x000000400c0b7224 */ /* 0x000fe200078e020b */
[----:B------:R-:W-:Y:S01]  /*27f0*/  VIMNMX R85, R85, 0x80, PT ;  /* 0x0000008055557848 */ /* 0x000fe20003fe0100 */
[----:B------:R-:W-:-:S04]  /*2800*/  IMAD.WIDE.U32 R44, R67, R10, RZ ;  /* 0x0000000a432c7225 */ /* 0x000fc800078e00ff */
[----:B------:R-:W-:-:S04]  /*2810*/  IMAD.WIDE.U32 R42, R64, R10, RZ ;  /* 0x0000000a402a7225 */ /* 0x000fc800078e00ff */
[----:B------:R-:W-:Y:S02]  /*2820*/  IMAD.IADD R47, R45, 0x1, R9 ;  /* 0x000000012d2f7824 */ /* 0x000fe400078e0209 */
[----:B------:R-:W-:Y:S01]  /*2830*/  IMAD.IADD R46, R43, 0x1, R11 ;  /* 0x000000012b2e7824 */ /* 0x000fe200078e020b */
[----:B------:R-:W-:Y:S06]  /*2840*/  @!P3 BRA `(.L_x_329) ;  /* 0x000000180014b947 */ /* 0x000fec0003800000 */
[----:B------:R-:W-:Y:S01]  /*2850*/  ISETP.GE.AND P4, PT, R22, R85, PT ;  /* 0x000000551600720c */ /* 0x000fe20003f86270 */
[----:B------:R-:W-:Y:S01]  /*2860*/  BSSY B1, `(.L_x_330) ;  /* 0x000001f000017945 */ /* 0x000fe20003800000 */
[----:B------:R-:W-:Y:S02]  /*2870*/  CS2R R12, SRZ ;  /* 0x00000000000c7805 */ /* 0x000fe4000001ff00 */
[----:B------:R-:W-:Y:S02]  /*2880*/  CS2R R34, SRZ ;  /* 0x0000000000227805 */ /* 0x000fe4000001ff00 */
[----:B------:R-:W-:Y:S02]  /*2890*/  CS2R R38, SRZ ;  /* 0x0000000000267805 */ /* 0x000fe4000001ff00 */
[----:B------:R-:W-:Y:S02]  /*28a0*/  CS2R R14, SRZ ;  /* 0x00000000000e7805 */ /* 0x000fe4000001ff00 */
[----:B------:R-:W-:-:S02]  /*28b0*/  CS2R R36, SRZ ;  /* 0x0000000000247805 */ /* 0x000fc4000001ff00 */
[----:B------:R-:W-:Y:S01]  /*28c0*/  CS2R R40, SRZ ;  /* 0x0000000000287805 */ /* 0x000fe2000001ff00 */
[----:B------:R-:W-:Y:S06]  /*28d0*/  @P4 BRA `(.L_x_331) ;  /* 0x00000000005c4947 */ /* 0x000fec0003800000 */
[----:B------:R-:W2:Y:S01]  /*28e0*/  LDL R83, [R1+0x8] ;  /* 0x0000080001537983 */ /* 0x000ea20000100800 */
[----:B------:R-:W-:-:S03]  /*28f0*/  ULDC.64 UR4, c[0x0][0x3e8] ;  /* 0x0000fa0000047ab9 */ /* 0x000fc60000000a00 */
[----:B------:R-:W3:Y:S01]  /*2900*/  LDL R78, [R1+0xc] ;  /* 0x00000c00014e7983 */ /* 0x000ee20000100800 */
[----:B------:R-:W-:Y:S02]  /*2910*/  IADD3 R44, P3, P5, R54, UR4, R44 ;  /* 0x00000004362c7c10 */ /* 0x000fe4000fd7e02c */
[----:B------:R-:W-:Y:S02]  /*2920*/  CS2R R38, SRZ ;  /* 0x0000000000267805 */ /* 0x000fe4000001ff00 */
[----:B------:R-:W-:Y:S02]  /*2930*/  CS2R R40, SRZ ;  /* 0x0000000000287805 */ /* 0x000fe4000001ff00 */
[----:B------:R-:W-:Y:S01]  /*2940*/  IADD3.X R45, R60, UR5, R47, P3, P5 ;  /* 0x000000053c2d7c10 */ /* 0x000fe20009fea42f */
[----:B------:R-:W-:Y:S02]  /*2950*/  ULDC.64 UR4, c[0x0][0x400] ;  /* 0x0001000000047ab9 */ /* 0x000fe40000000a00 */
[----:B------:R-:W-:-:S04]  /*2960*/  IADD3 R42, P3, P5, R50, UR4, R42 ;  /* 0x00000004322a7c10 */ /* 0x000fc8000fd7e02a */
[----:B------:R-:W-:Y:S02]  /*2970*/  IADD3.X R43, R6, UR5, R46, P3, P5 ;  /* 0x00000005062b7c10 */ /* 0x000fe40009fea42e */
[----:B------:R-:W-:Y:S02]  /*2980*/  ISETP.GE.AND P3, PT, R152, R87, PT ;  /* 0x000000579800720c */ /* 0x000fe40003f66270 */
[----:B------:R-:W-:Y:S02]  /*2990*/  CS2R R34, SRZ ;  /* 0x0000000000227805 */ /* 0x000fe4000001ff00 */
[----:B------:R-:W-:-:S09]  /*29a0*/  CS2R R36, SRZ ;  /* 0x0000000000247805 */ /* 0x000fd2000001ff00 */
[----:B------:R0:W5:Y:S04]  /*29b0*/  @!P3 LDG.E.64 R38, desc[UR40][R44.64] ;  /* 0x000000282c26b981 */ /* 0x000168000c1e1b00 */
[----:B------:R0:W5:Y:S01]  /*29c0*/  @!P3 LDG.E.64 R40, desc[UR40][R42.64] ;  /* 0x000000282a28b981 */ /* 0x000162000c1e1b00 */
[----:B------:R-:W-:Y:S02]  /*29d0*/  CS2R R12, SRZ ;  /* 0x00000000000c7805 */ /* 0x000fe4000001ff00 */
[----:B------:R-:W-:Y:S02]  /*29e0*/  CS2R R14, SRZ ;  /* 0x00000000000e7805 */ /* 0x000fe4000001ff00 */
[----:B--2---:R-:W-:-:S13]  /*29f0*/  ISETP.GE.AND P3, PT, R83, R87, PT ;  /* 0x000000575300720c */ /* 0x004fda0003f66270 */
[----:B------:R0:W5:Y:S04]  /*2a00*/  @!P3 LDG.E.64 R34, desc[UR40][R44.64+0x10] ;  /* 0x000010282c22b981 */ /* 0x000168000c1e1b00 */
[----:B------:R0:W5:Y:S01]  /*2a10*/  @!P3 LDG.E.64 R36, desc[UR40][R42.64+0x10] ;  /* 0x000010282a24b981 */ /* 0x000162000c1e1b00 */
[----:B---3--:R-:W-:-:S13]  /*2a20*/  ISETP.GE.AND P3, PT, R78, R87, PT ;  /* 0x000000574e00720c */ /* 0x008fda0003f66270 */
[----:B------:R0:W5:Y:S04]  /*2a30*/  @!P3 LDG.E.64 R12, desc[UR40][R44.64+0x20] ;  /* 0x000020282c0cb981 */ /* 0x000168000c1e1b00 */
[----:B------:R0:W5:Y:S02]  /*2a40*/  @!P3 LDG.E.64 R14, desc[UR40][R42.64+0x20] ;  /* 0x000020282a0eb981 */ /* 0x000164000c1e1b00 */
.L_x_331:
[----:B------:R-:W-:Y:S05]  /*2a50*/  BSYNC B1 ;  /* 0x0000000000017941 */ /* 0x000fea0003800000 */
.L_x_330:
[----:B------:R-:W-:Y:S01]  /*2a60*/  ISETP.NE.AND P3, PT, R155, 0x3, PT ;  /* 0x000000039b00780c */ /* 0x000fe20003f65270 */
[----:B0----5:R-:W-:Y:S02]  /*2a70*/  IMAD.MOV.U32 R42, RZ, RZ, R12 ;  /* 0x000000ffff2a7224 */ /* 0x021fe400078e000c */
[----:B------:R-:W-:Y:S02]  /*2a80*/  IMAD.MOV.U32 R44, RZ, RZ, R34 ;  /* 0x000000ffff2c7224 */ /* 0x000fe400078e0022 */
[----:B------:R-:W-:Y:S02]  /*2a90*/  IMAD.MOV.U32 R46, RZ, RZ, R38 ;  /* 0x000000ffff2e7224 */ /* 0x000fe400078e0026 */
[----:B------:R-:W-:Y:S02]  /*2aa0*/  IMAD.MOV.U32 R43, RZ, RZ, R14 ;  /* 0x000000ffff2b7224 */ /* 0x000fe400078e000e */
[----:B------:R-:W-:Y:S02]  /*2ab0*/  IMAD.MOV.U32 R45, RZ, RZ, R36 ;  /* 0x000000ffff2d7224 */ /* 0x000fe400078e0024 */
[----:B------:R-:W-:-:S02]  /*2ac0*/  IMAD.MOV.U32 R47, RZ, RZ, R40 ;  /* 0x000000ffff2f7224 */ /* 0x000fc400078e0028 */
[----:B------:R-:W-:Y:S05]  /*2ad0*/  @!P3 BRA `(.L_x_332) ;  /* 0x000000000004b947 */ /* 0x000fea0003800000 */
[----:B------:R-:W-:Y:S01]  /*2ae0*/  BPT.TRAP 0x1 ;  /* 0x000000040000795c */ /* 0x000fe20000300000 */
.L_x_332:
[----:B------:R-:W-:Y:S01]  /*2af0*/  IMAD R83, R17, 0x8, R16 ;  /* 0x0000000811537824 */ /* 0x000fe200078e0210 */
[----:B------:R-:W-:Y:S01]  /*2b00*/  SHF.L.U32 R86, R23, 0x1f, RZ ;  /* 0x0000001f17567819 */ /* 0x000fe200000006ff */
[----:B------:R-:W-:Y:S03]  /*2b10*/  BSSY B1, `(.L_x_333) ;  /* 0x0000003000017945 */ /* 0x000fe60003800000 */
[----:B------:R-:W0:Y:S02]  /*2b20*/  SYNCS.PHASECHK.TRANS64.TRYWAIT P5, [R83+URZ+0x19c90], R86 ;  /* 0x019c9056530075a7 */ /* 0x000e2400080a017f */
[----:B0-----:R-:W-:Y:S05]  /*2b30*/  @!P5 BRA `(.L_x_334) ;  /* 0x0000017400f8d947 */ /* 0x001fea0003800000 */
.L_x_579:
[----:B------:R-:W-:Y:S05]  /*2b40*/  BSYNC B1 ;  /* 0x0000000000017941 */ /* 0x000fea0003800000 */
.L_x_333:
[----:B------:R-:W-:Y:S05]  /*2b50*/  @P4 BRA `(.L_x_335) ;  /* 0x0000003800504947 */ /* 0x000fea0003800000 */
[----:B------:R-:W-:Y:S01]  /*2b60*/  ISETP.NE.AND P4, PT, R62, RZ, PT ;  /* 0x000000ff3e00720c */ /* 0x000fe20003f85270 */
[----:B------:R-:W-:-:S12]  /*2b70*/  BSSY B1, `(.L_x_336) ;  /* 0x000006f000017945 */ /* 0x000fd80003800000 */
[----:B------:R-:W-:Y:S05]  /*2b80*/  @!P4 BRA `(.L_x_337) ;  /* 0x0000000400b4c947 */ /* 0x000fea0003800000 */
[----:B------:R1:W2:Y:S01]  /*2b90*/  LDS.128 R8, [R84+0x13800] ;  /* 0x0138000054087984 */ /* 0x0002a20000000c00 */
[----:B------:R-:W-:Y:S01]  /*2ba0*/  ISETP.GE.AND P4, PT, R152, R87, PT ;  /* 0x000000579800720c */ /* 0x000fe20003f86270 */
[----:B------:R-:W-:-:S12]  /*2bb0*/  BSSY B2, `(.L_x_338) ;  /* 0x0000069000027945 */ /* 0x000fd80003800000 */
[----:B-1----:R-:W-:Y:S05]  /*2bc0*/  @P4 BRA `(.L_x_339) ;  /* 0x00000004009c4947 */ /* 0x002fea0003800000 */
[----:B------:R-:W-:Y:S02]  /*2bd0*/  SHF.R.U32.HI R38, RZ, 0x8, R39 ;  /* 0x00000008ff267819 */ /* 0x000fe40000011627 */
[----:B------:R-:W-:Y:S02]  /*2be0*/  SHF.R.U32.HI R40, RZ, 0x8, R41 ;  /* 0x00000008ff287819 */ /* 0x000fe40000011629 */
[----:B------:R-:W-:Y:S01]  /*2bf0*/  SHF.R.U32.HI R79, RZ, 0x10, R39 ;  /* 0x00000010ff4f7819 */ /* 0x000fe20000011627 */
[----:B------:R-:W-:Y:S01]  /*2c00*/  IMAD.SHL.U32 R38, R38, 0x100, RZ ;  /* 0x0000010026267824 */ /* 0x000fe200078e00ff */
[----:B------:R-:W-:Y:S02]  /*2c10*/  SHF.R.U32.HI R77, RZ, 0x10, R41 ;  /* 0x00000010ff4d7819 */ /* 0x000fe40000011629 */
[----:B------:R-:W-:Y:S01]  /*2c20*/  LOP3.LUT R76, R41, 0xff0000ff, RZ, 0xc0, !PT ;  /* 0xff0000ff294c7812 */ /* 0x000fe200078ec0ff */
[----:B------:R-:W-:Y:S01]  /*2c30*/  IMAD.SHL.U32 R41, R40, 0x100, RZ ;  /* 0x0000010028297824 */ /* 0x000fe200078e00ff */
[----:B------:R-:W-:Y:S01]  /*2c40*/  LOP3.LUT R39, R39, 0xff0000ff, RZ, 0xc0, !PT ;  /* 0xff0000ff27277812 */ /* 0x000fe200078ec0ff */
[----:B--2---:R-:W-:Y:S01]  /*2c50*/  IMAD.MOV.U32 R40, RZ, RZ, R8 ;  /* 0x000000ffff287224 */ /* 0x004fe200078e0008 */
[----:B------:R-:W-:-:S02]  /*2c60*/  F2FP.F16.E4M3.UNPACK_B R8, R9 ;  /* 0x00000009ff08723e */ /* 0x000fc400020006ff */
[----:B------:R-:W-:Y:S01]  /*2c70*/  LOP3.LUT R39, R39, 0xff00, R38, 0xf8, !PT ;  /* 0x0000ff0027277812 */ /* 0x000fe200078ef826 */
[----:B------:R-:W-:Y:S01]  /*2c80*/  IMAD.U32 R38, R79, 0x10000, RZ ;  /* 0x000100004f267824 */ /* 0x000fe200078e00ff */
[----:B------:R-:W-:Y:S01]  /*2c90*/  LOP3.LUT R78, R76, 0xff00, R41, 0xf8, !PT ;  /* 0x0000ff004c4e7812 */ /* 0x000fe200078ef829 */
[----:B------:R-:W-:Y:S01]  /*2ca0*/  IMAD.U32 R41, R77, 0x10000, RZ ;  /* 0x000100004d297824 */ /* 0x000fe200078e00ff */
[----:B------:R-:W-:Y:S02]  /*2cb0*/  F2FP.F16.E4M3.UNPACK_B R76, R47.H1 ;  /* 0x0000002fff4c723e */ /* 0x000fe400030006ff */
[----:B------:R-:W-:Y:S02]  /*2cc0*/  LOP3.LUT R38, R39, 0xff0000, R38, 0xf8, !PT ;  /* 0x00ff000027267812 */ /* 0x000fe400078ef826 */
[----:B------:R-:W-:Y:S01]  /*2cd0*/  LOP3.LUT R39, R78, 0xff0000, R41, 0xf8, !PT ;  /* 0x00ff00004e277812 */ /* 0x000fe200078ef829 */
[----:B------:R-:W-:Y:S01]  /*2ce0*/  HADD2.F32 R90, -RZ, R76.H0_H0 ;  /* 0x2000004cff5a7230 */ /* 0x000fe20000004100 */
[----:B------:R-:W-:Y:S01]  /*2cf0*/  F2FP.F16.E4M3.UNPACK_B R78, R46.H1 ;  /* 0x0000002eff4e723e */ /* 0x000fe200030006ff */
[--C-:B------:R-:W-:Y:S01]  /*2d00*/  HADD2.F32 R41, -RZ, R8.reuse.H1_H1 ;  /* 0x30000008ff297230 */ /* 0x100fe20000004100 */
[----:B------:R-:W-:Y:S01]  /*2d10*/  F2FP.F16.E4M3.UNPACK_B R9, R9.H1 ;  /* 0x00000009ff09723e */ /* 0x000fe200030006ff */
[----:B------:R-:W-:-:S02]  /*2d20*/  HADD2.F32 R8, -RZ, R8.H0_H0 ;  /* 0x20000008ff087230 */ /* 0x000fc40000004100 */
[----:B------:R-:W-:Y:S02]  /*2d30*/  HADD2.F32 R91, -RZ, R76.H1_H1 ;  /* 0x3000004cff5b7230 */ /* 0x000fe40000004100 */
[-C--:B------:R-:W-:Y:S01]  /*2d40*/  FMUL.FTZ R93, R41, R90.reuse ;  /* 0x0000005a295d7220 */ /* 0x080fe20000410000 */
[--C-:B------:R-:W-:Y:S02]  /*2d50*/  HADD2.F32 R79, -RZ, R78.reuse.H0_H0 ;  /* 0x2000004eff4f7230 */ /* 0x100fe40000004100 */
[C---:B------:R-:W-:Y:S01]  /*2d60*/  FMUL.FTZ R92, R8.reuse, R90 ;  /* 0x0000005a085c7220 */ /* 0x040fe20000410000 */
[--C-:B------:R-:W-:Y:S01]  /*2d70*/  HADD2.F32 R77, -RZ, R9.reuse.H1_H1 ;  /* 0x30000009ff4d7230 */ /* 0x100fe20000004100 */
[----:B------:R-:W-:Y:S01]  /*2d80*/  F2FP.F16.E4M3.UNPACK_B R90, R47 ;  /* 0x0000002fff5a723e */ /* 0x000fe200020006ff */
[----:B------:R-:W-:Y:S02]  /*2d90*/  HADD2.F32 R76, -RZ, R9.H0_H0 ;  /* 0x20000009ff4c7230 */ /* 0x000fe40000004100 */
[----:B------:R-:W-:Y:S01]  /*2da0*/  FFMA.FTZ R8, R8, R79, -R93 ;  /* 0x0000004f08087223 */ /* 0x000fe2000001085d */
[----:B------:R-:W-:-:S02]  /*2db0*/  HADD2.F32 R78, -RZ, R78.H1_H1 ;  /* 0x3000004eff4e7230 */ /* 0x000fc40000004100 */
[----:B------:R-:W-:Y:S01]  /*2dc0*/  FMUL.FTZ R93, R77, R91 ;  /* 0x0000005b4d5d7220 */ /* 0x000fe20000410000 */
[----:B------:R-:W-:Y:S01]  /*2dd0*/  FFMA.FTZ R9, R41, R79, R92 ;  /* 0x0000004f29097223 */ /* 0x000fe2000001005c */
[C---:B------:R-:W-:Y:S01]  /*2de0*/  FMUL.FTZ R94, R76.reuse, R91 ;  /* 0x0000005b4c5e7220 */ /* 0x040fe20000410000 */
[----:B------:R-:W-:Y:S01]  /*2df0*/  F2FP.F16.E4M3.UNPACK_B R41, R40.H1 ;  /* 0x00000028ff29723e */ /* 0x000fe200030006ff */
[----:B------:R-:W-:Y:S01]  /*2e00*/  FFMA.FTZ R47, R76, R78, -R93 ;  /* 0x0000004e4c2f7223 */ /* 0x000fe2000001085d */
[----:B------:R-:W-:Y:S01]  /*2e10*/  F2FP.F16.E4M3.UNPACK_B R40, R40 ;  /* 0x00000028ff28723e */ /* 0x000fe200020006ff */
[----:B------:R-:W-:Y:S01]  /*2e20*/  FFMA.FTZ R96, R77, R78, R94 ;  /* 0x0000004e4d607223 */ /* 0x000fe2000001005e */
[----:B------:R-:W-:Y:S01]  /*2e30*/  F2FP.F16.E4M3.UNPACK_B R78, R46 ;  /* 0x0000002eff4e723e */ /* 0x000fe200020006ff */
[----:B------:R-:W-:Y:S02]  /*2e40*/  HADD2.F32 R79, -RZ, R90.H1_H1 ;  /* 0x3000005aff4f7230 */ /* 0x000fe40000004100 */
[--C-:B------:R-:W-:Y:S01]  /*2e50*/  HADD2.F32 R76, -RZ, R41.reuse.H0_H0 ;  /* 0x20000029ff4c7230 */ /* 0x100fe20000004100 */
[----:B------:R-:W-:Y:S01]  /*2e60*/  F2FP.SATFINITE.E4M3.F32.PACK_AB_MERGE_C R47, R96, R47, RZ ;  /* 0x0000002f602f723e */ /* 0x000fe200048070ff */
[----:B------:R-:W-:-:S02]  /*2e70*/  HADD2.F32 R77, -RZ, R41.H1_H1 ;  /* 0x30000029ff4d7230 */ /* 0x000fc40000004100 */
[----:B------:R-:W-:Y:S02]  /*2e80*/  HADD2.F32 R90, -RZ, R90.H0_H0 ;  /* 0x2000005aff5a7230 */ /* 0x000fe40000004100 */
[-C--:B------:R-:W-:Y:S01]  /*2e90*/  FMUL.FTZ R94, R76, R79.reuse ;  /* 0x0000004f4c5e7220 */ /* 0x080fe20000410000 */
[--C-:B------:R-:W-:Y:S02]  /*2ea0*/  HADD2.F32 R46, -RZ, R40.reuse.H1_H1 ;  /* 0x30000028ff2e7230 */ /* 0x100fe40000004100 */
[----:B------:R-:W-:Y:S01]  /*2eb0*/  FMUL.FTZ R91, R77, R79 ;  /* 0x0000004f4d5b7220 */ /* 0x000fe20000410000 */
[----:B------:R-:W-:Y:S01]  /*2ec0*/  HADD2.F32 R41, -RZ, R40.H0_H0 ;  /* 0x20000028ff297230 */ /* 0x000fe20000004100 */
[----:B------:R-:W-:Y:S01]  /*2ed0*/  F2FP.SATFINITE.E4M3.F32.PACK_AB_MERGE_C R9, R9, R8, R47 ;  /* 0x000000080909723e */ /* 0x000fe2000480702f */
[--C-:B------:R-:W-:Y:S02]  /*2ee0*/  HADD2.F32 R40, -RZ, R78.reuse.H1_H1 ;  /* 0x3000004eff287230 */ /* 0x100fe40000004100 */
[----:B------:R-:W-:Y:S01]  /*2ef0*/  FMUL.FTZ R92, R46, R90 ;  /* 0x0000005a2e5c7220 */ /* 0x000fe20000410000 */
[----:B------:R-:W-:-:S02]  /*2f00*/  HADD2.F32 R78, -RZ, R78.H0_H0 ;  /* 0x2000004eff4e7230 */ /* 0x000fc40000004100 */
[----:B------:R-:W-:Y:S01]  /*2f10*/  FMUL.FTZ R79, R41, R90 ;  /* 0x0000005a294f7220 */ /* 0x000fe20000410000 */
[-C--:B------:R-:W-:Y:S01]  /*2f20*/  FFMA.FTZ R91, R76, R40.reuse, -R91 ;  /* 0x000000284c5b7223 */ /* 0x080fe2000001085b */
[----:B------:R-:W-:Y:S01]  /*2f30*/  FFMA.FTZ R94, R77, R40, R94 ;  /* 0x000000284d5e7223 */ /* 0x000fe2000001005e */
[-C--:B------:R-:W-:Y:S01]  /*2f40*/  FFMA.FTZ R40, R41, R78.reuse, -R92 ;  /* 0x0000004e29287223 */ /* 0x080fe2000001085c */
[----:B------:R-:W-:Y:S01]  /*2f50*/  F2FP.F16.E4M3.UNPACK_B R76, R11.H1 ;  /* 0x0000000bff4c723e */ /* 0x000fe200030006ff */
[----:B------:R-:W-:Y:S01]  /*2f60*/  FFMA.FTZ R41, R46, R78, R79 ;  /* 0x0000004e2e297223 */ /* 0x000fe2000001004f */
[-C--:B------:R-:W-:Y:S02]  /*2f70*/  F2FP.F16.E4M3.UNPACK_B R78, R39.reuse.H1 ;  /* 0x00000027ff4e723e */ /* 0x080fe400030006ff */
[----:B------:R-:W-:Y:S01]  /*2f80*/  F2FP.F16.E4M3.UNPACK_B R79, R10.H1 ;  /* 0x0000000aff4f723e */ /* 0x000fe200030006ff */
[--C-:B------:R-:W-:Y:S01]  /*2f90*/  HADD2.F32 R90, -RZ, R76.reuse.H0_H0 ;  /* 0x2000004cff5a7230 */ /* 0x100fe20000004100 */
[----:B------:R-:W-:Y:S01]  /*2fa0*/  F2FP.F16.E4M3.UNPACK_B R77, R39 ;  /* 0x00000027ff4d723e */ /* 0x000fe200020006ff */
[----:B------:R-:W-:Y:S01]  /*2fb0*/  HADD2.F32 R93, -RZ, R76.H1_H1 ;  /* 0x3000004cff5d7230 */ /* 0x000fe20000004100 */
[-C--:B------:R-:W-:Y:S01]  /*2fc0*/  F2FP.F16.E4M3.UNPACK_B R76, R38.reuse.H1 ;  /* 0x00000026ff4c723e */ /* 0x080fe200030006ff */
[----:B------:R-:W-:Y:S01]  /*2fd0*/  HADD2.F32 R92, -RZ, R78.H1_H1 ;  /* 0x3000004eff5c7230 */ /* 0x000fe20000004100 */
[----:B------:R-:W-:Y:S01]  /*2fe0*/  F2FP.SATFINITE.E4M3.F32.PACK_AB_MERGE_C R46, R94, R91, RZ ;  /* 0x0000005b5e2e723e */ /* 0x000fe200048070ff */
[----:B------:R-:W-:Y:S01]  /*2ff0*/  HADD2.F32 R91, -RZ, R79.H1_H1 ;  /* 0x3000004fff5b7230 */ /* 0x000fe20000004100 */
[----:B------:R-:W-:Y:S01]  /*3000*/  F2FP.F16.E4M3.UNPACK_B R38, R38 ;  /* 0x00000026ff26723e */ /* 0x000fe200020006ff */
[----:B------:R-:W-:-:S02]  /*3010*/  HADD2.F32 R96, -RZ, R77.H1_H1 ;  /* 0x3000004dff607230 */ /* 0x000fc40000004100 */
[-C--:B------:R-:W-:Y:S01]  /*3020*/  FMUL.FTZ R39, R93, R92.reuse ;  /* 0x0000005c5d277220 */ /* 0x080fe20000410000 */
[----:B------:R-:W-:Y:S02]  /*3030*/  HADD2.F32 R79, -RZ, R79.H0_H0 ;  /* 0x2000004fff4f7230 */ /* 0x000fe40000004100 */
[C---:B------:R-:W-:Y:S01]  /*3040*/  FMUL.FTZ R100, R90.reuse, R92 ;  /* 0x0000005c5a647220 */ /* 0x040fe20000410000 */
[----:B------:R-:W-:Y:S02]  /*3050*/  HADD2.F32 R95, -RZ, R76.H1_H1 ;  /* 0x3000004cff5f7230 */ /* 0x000fe40000004100 */
[-C--:B------:R-:W-:Y:S01]  /*3060*/  FMUL.FTZ R98, R91, R96.reuse ;  /* 0x000000605b627220 */ /* 0x080fe20000410000 */
[----:B------:R-:W-:Y:S01]  /*3070*/  HADD2.F32 R94, -RZ, R38.H1_H1 ;  /* 0x30000026ff5e7230 */ /* 0x000fe20000004100 */
[----:B------:R-:W-:Y:S01]  /*3080*/  F2FP.F16.E4M3.UNPACK_B R92, R11 ;  /* 0x0000000bff5c723e */ /* 0x000fe200020006ff */
[----:B------:R-:W-:Y:S01]  /*3090*/  FMUL.FTZ R96, R79, R96 ;  /* 0x000000604f607220 */ /* 0x000fe20000410000 */
[----:B------:R-:W-:Y:S01]  /*30a0*/  F2FP.F16.E4M3.UNPACK_B R10, R10 ;  /* 0x0000000aff0a723e */ /* 0x000fe200020006ff */
[-C--:B------:R-:W-:Y:S01]  /*30b0*/  FFMA.FTZ R39, R90, R95.reuse, -R39 ;  /* 0x0000005f5a277223 */ /* 0x080fe20000010827 */
[----:B------:R-:W-:Y:S01]  /*30c0*/  FFMA.FTZ R90, R93, R95, R100 ;  /* 0x0000005f5d5a7223 */ /* 0x000fe20000010064 */
[----:B------:R-:W-:Y:S01]  /*30d0*/  FFMA.FTZ R11, R79, R94, -R98 ;  /* 0x0000005e4f0b7223 */ /* 0x000fe20000010862 */
[----:B------:R-:W-:-:S02]  /*30e0*/  HADD2.F32 R79, -RZ, R92.H0_H0 ;  /* 0x2000005cff4f7230 */ /* 0x000fc40000004100 */
[----:B------:R-:W-:Y:S01]  /*30f0*/  FFMA.FTZ R96, R91, R94, R96 ;  /* 0x0000005e5b607223 */ /* 0x000fe20000010060 */
[----:B------:R-:W-:Y:S01]  /*3100*/  HADD2.F32 R93, -RZ, R78.H0_H0 ;  /* 0x2000004eff5d7230 */ /* 0x000fe20000004100 */
[----:B------:R-:W-:Y:S01]  /*3110*/  F2FP.SATFINITE.E4M3.F32.PACK_AB_MERGE_C R39, R90, R39, RZ ;  /* 0x000000275a27723e */ /* 0x000fe200048070ff */
[----:B------:R-:W-:Y:S01]  /*3120*/  HADD2.F32 R92, -RZ, R92.H1_H1 ;  /* 0x3000005cff5c7230 */ /* 0x000fe20000004100 */
[----:B------:R-:W-:Y:S01]  /*3130*/  F2FP.SATFINITE.E4M3.F32.PACK_AB_MERGE_C R8, R41, R40, R46 ;  /* 0x000000282908723e */ /* 0x000fe2000480702e */
[--C-:B------:R-:W-:Y:S02]  /*3140*/  HADD2.F32 R78, -RZ, R10.reuse.H0_H0 ;  /* 0x2000000aff4e7230 */ /* 0x100fe40000004100 */
[----:B------:R-:W-:Y:S01]  /*3150*/  FMUL.FTZ R95, R79, R93 ;  /* 0x0000005d4f5f7220 */ /* 0x000fe20000410000 */
[----:B------:R-:W-:Y:S01]  /*3160*/  HADD2.F32 R10, -RZ, R10.H1_H1 ;  /* 0x3000000aff0a7230 */ /* 0x000fe20000004100 */
[----:B------:R-:W-:Y:S01]  /*3170*/  F2FP.SATFINITE.E4M3.F32.PACK_AB_MERGE_C R11, R96, R11, RZ ;  /* 0x0000000b600b723e */ /* 0x000fe200048070ff */
[----:B------:R-:W-:-:S02]  /*3180*/  HADD2.F32 R91, -RZ, R77.H0_H0 ;  /* 0x2000004dff5b7230 */ /* 0x000fc40000004100 */
[----:B------:R-:W-:Y:S02]  /*3190*/  HADD2.F32 R77, -RZ, R38.H0_H0 ;  /* 0x20000026ff4d7230 */ /* 0x000fe40000004100 */
[----:B------:R-:W-:Y:S01]  /*31a0*/  FMUL.FTZ R38, R92, R93 ;  /* 0x0000005d5c267220 */ /* 0x000fe20000410000 */
[----:B------:R-:W-:Y:S02]  /*31b0*/  HADD2.F32 R76, -RZ, R76.H0_H0 ;  /* 0x2000004cff4c7230 */ /* 0x000fe40000004100 */
[-C--:B------:R-:W-:Y:S01]  /*31c0*/  FMUL.FTZ R93, R10, R91.reuse ;  /* 0x0000005b0a5d7220 */ /* 0x080fe20000410000 */
[----:B------:R-:W-:-:S03]  /*31d0*/  FMUL.FTZ R91, R78, R91 ;  /* 0x0000005b4e5b7220 */ /* 0x000fc60000410000 */
[-C--:B------:R-:W-:Y:S01]  /*31e0*/  FFMA.FTZ R93, R78, R77.reuse, -R93 ;  /* 0x0000004d4e5d7223 */ /* 0x080fe2000001085d */
[----:B------:R-:W-:Y:S01]  /*31f0*/  FFMA.FTZ R10, R10, R77, R91 ;  /* 0x0000004d0a0a7223 */ /* 0x000fe2000001005b */
[-C--:B------:R-:W-:Y:S01]  /*3200*/  FFMA.FTZ R38, R79, R76.reuse, -R38 ;  /* 0x0000004c4f267223 */ /* 0x080fe20000010826 */
[----:B------:R-:W-:-:S03]  /*3210*/  FFMA.FTZ R95, R92, R76, R95 ;  /* 0x0000004c5c5f7223 */ /* 0x000fc6000001005f */
[----:B------:R-:W-:Y:S02]  /*3220*/  F2FP.SATFINITE.E4M3.F32.PACK_AB_MERGE_C R10, R10, R93, R11 ;  /* 0x0000005d0a0a723e */ /* 0x000fe4000480700b */
[----:B------:R-:W-:-:S07]  /*3230*/  F2FP.SATFINITE.E4M3.F32.PACK_AB_MERGE_C R11, R95, R38, R39 ;  /* 0x000000265f0b723e */ /* 0x000fce0004807027 */
.L_x_339:
[----:B------:R-:W-:Y:S05]  /*3240*/  BSYNC B2 ;  /* 0x0000000000027941 */ /* 0x000fea0003800000 */
.L_x_338:
[----:B--2---:R1:W-:Y:S02]  /*3250*/  STG.E.128 desc[UR40][R32.64], R8 ;  /* 0x0000000820007986 */ /* 0x0043e4000c101d28 */
.L_x_337:
[----:B------:R-:W-:Y:S05]  /*3260*/  BSYNC B1 ;  /* 0x0000000000017941 */ /* 0x000fea0003800000 */
.L_x_336:
[----:B------:R-:W-:Y:S01]  /*3270*/  ISETP.NE.AND P4, PT, R61, RZ, PT ;  /* 0x000000ff3d00720c */ /* 0x000fe20003f85270 */
[----:B------:R-:W-:-:S12]  /*3280*/  BSSY B1, `(.L_x_340) ;  /* 0x0000070000017945 */ /* 0x000fd80003800000 */
[----:B------:R-:W-:Y:S05]  /*3290*/  @!P4 BRA `(.L_x_341) ;  /* 0x0000000400b8c947 */ /* 0x000fea0003800000 */
[----:B------:R-:W2:Y:S01]  /*32a0*/  LDL R38, [R1+0x8] ;  /* 0x0000080001267983 */ /* 0x000ea20000100800 */
[----:B------:R-:W-:Y:S03]  /*32b0*/  BSSY B2, `(.L_x_342) ;  /* 0x000006b000027945 */ /* 0x000fe60003800000 */
[----:B-1----:R1:W3:Y:S01]  /*32c0*/  LDS.128 R8, [R84+0x14800] ;  /* 0x0148000054087984 */ /* 0x0022e20000000c00 */
[----:B--2---:R-:W-:-:S13]  /*32d0*/  ISETP.GE.AND P4, PT, R38, R87, PT ;  /* 0x000000572600720c */ /* 0x004fda0003f86270 */
[----:B-1-3--:R-:W-:Y:S05]  /*32e0*/  @P4 BRA `(.L_x_343) ;  /* 0x00000004009c4947 */ /* 0x00afea0003800000 */
[----:B------:R-:W-:Y:S02]  /*32f0*/  SHF.R.U32.HI R41, RZ, 0x8, R35 ;  /* 0x00000008ff297819 */ /* 0x000fe40000011623 */
[----:B------:R-:W-:Y:S02]  /*3300*/  SHF.R.U32.HI R36, RZ, 0x8, R37 ;  /* 0x00000008ff247819 */ /* 0x000fe40000011625 */
[----:B------:R-:W-:Y:S02]  /*3310*/  LOP3.LUT R34, R35, 0xff0000ff, RZ, 0xc0, !PT ;  /* 0xff0000ff23227812 */ /* 0x000fe400078ec0ff */
[----:B------:R-:W-:Y:S01]  /*3320*/  SHF.R.U32.HI R39, RZ, 0x10, R35 ;  /* 0x00000010ff277819 */ /* 0x000fe20000011623 */
[----:B------:R-:W-:Y:S01]  /*3330*/  IMAD.SHL.U32 R35, R41, 0x100, RZ ;  /* 0x0000010029237824 */ /* 0x000fe200078e00ff */
[----:B------:R-:W-:Y:S02]  /*3340*/  LOP3.LUT R38, R37, 0xff0000ff, RZ, 0xc0, !PT ;  /* 0xff0000ff25267812 */ /* 0x000fe400078ec0ff */
[----:B------:R-:W-:Y:S01]  /*3350*/  SHF.R.U32.HI R40, RZ, 0x10, R37 ;  /* 0x00000010ff287819 */ /* 0x000fe20000011625 */
[----:B------:R-:W-:Y:S01]  /*3360*/  IMAD.SHL.U32 R37, R36, 0x100, RZ ;  /* 0x0000010024257824 */ /* 0x000fe200078e00ff */
[----:B------:R-:W-:Y:S01]  /*3370*/  LOP3.LUT R34, R34, 0xff00, R35, 0xf8, !PT ;  /* 0x0000ff0022227812 */ /* 0x000fe200078ef823 */
[----:B------:R-:W-:-:S02]  /*3380*/  IMAD.U32 R35, R39, 0x10000, RZ ;  /* 0x0001000027237824 */ /* 0x000fc400078e00ff */
[----:B------:R-:W-:Y:S01]  /*3390*/  IMAD.MOV.U32 R36, RZ, RZ, R8 ;  /* 0x000000ffff247224 */ /* 0x000fe200078e0008 */
[----:B------:R-:W-:Y:S01]  /*33a0*/  LOP3.LUT R37, R38, 0xff00, R37, 0xf8, !PT ;  /* 0x0000ff0026257812 */ /* 0x000fe200078ef825 */
[----:B------:R-:W-:Y:S01]  /*33b0*/  IMAD.U32 R40, R40, 0x10000, RZ ;  /* 0x0001000028287824 */ /* 0x000fe200078e00ff */
[----:B------:R-:W-:Y:S02]  /*33c0*/  F2FP.F16.E4M3.UNPACK_B R38, R45.H1 ;  /* 0x0000002dff26723e */ /* 0x000fe400030006ff */
[-C--:B------:R-:W-:Y:S02]  /*33d0*/  F2FP.F16.E4M3.UNPACK_B R8, R9.reuse ;  /* 0x00000009ff08723e */ /* 0x080fe400020006ff */
[----:B------:R-:W-:Y:S01]  /*33e0*/  LOP3.LUT R34, R34, 0xff0000, R35, 0xf8, !PT ;  /* 0x00ff000022227812 */ /* 0x000fe200078ef823 */
[----:B------:R-:W-:Y:S01]  /*33f0*/  HADD2.F32 R46, -RZ, R38.H0_H0 ;  /* 0x20000026ff2e7230 */ /* 0x000fe20000004100 */
[----:B------:R-:W-:Y:S01]  /*3400*/  LOP3.LUT R35, R37, 0xff0000, R40, 0xf8, !PT ;  /* 0x00ff000025237812 */ /* 0x000fe200078ef828 */
[--C-:B------:R-:W-:Y:S01]  /*3410*/  HADD2.F32 R37, -RZ, R8.reuse.H1_H1 ;  /* 0x30000008ff257230 */ /* 0x100fe20000004100 */
[----:B------:R-:W-:Y:S01]  /*3420*/  F2FP.F16.E4M3.UNPACK_B R40, R44.H1 ;  /* 0x0000002cff28723e */ /* 0x000fe200030006ff */
[----:B------:R-:W-:Y:S01]  /*3430*/  HADD2.F32 R8, -RZ, R8.H0_H0 ;  /* 0x20000008ff087230 */ /* 0x000fe20000004100 */
[----:B------:R-:W-:Y:S01]  /*3440*/  F2FP.F16.E4M3.UNPACK_B R9, R9.H1 ;  /* 0x00000009ff09723e */ /* 0x000fe200030006ff */
[----:B------:R-:W-:-:S02]  /*3450*/  HADD2.F32 R47, -RZ, R38.H1_H1 ;  /* 0x30000026ff2f7230 */ /* 0x000fc40000004100 */
[CC--:B------:R-:W-:Y:S01]  /*3460*/  FMUL.FTZ R77, R37.reuse, R46.reuse ;  /* 0x0000002e254d7220 */ /* 0x0c0fe20000410000 */
[--C-:B------:R-:W-:Y:S02]  /*3470*/  HADD2.F32 R41, -RZ, R40.reuse.H0_H0 ;  /* 0x20000028ff297230 */ /* 0x100fe40000004100 */
[C---:B------:R-:W-:Y:S01]  /*3480*/  FMUL.FTZ R46, R8.reuse, R46 ;  /* 0x0000002e082e7220 */ /* 0x040fe20000410000 */
[--C-:B------:R-:W-:Y:S01]  /*3490*/  HADD2.F32 R39, -RZ, R9.reuse.H1_H1 ;  /* 0x30000009ff277230 */ /* 0x100fe20000004100 */
[----:B------:R-:W-:Y:S01]  /*34a0*/  F2FP.F16.E4M3.UNPACK_B R45, R45 ;  /* 0x0000002dff2d723e */ /* 0x000fe200020006ff */
[----:B------:R-:W-:Y:S02]  /*34b0*/  HADD2.F32 R38, -RZ, R9.H0_H0 ;  /* 0x20000009ff267230 */ /* 0x000fe40000004100 */
[-C--:B------:R-:W-:Y:S01]  /*34c0*/  FFMA.FTZ R8, R8, R41.reuse, -R77 ;  /* 0x0000002908087223 */ /* 0x080fe2000001084d */
[----:B------:R-:W-:Y:S02]  /*34d0*/  HADD2.F32 R40, -RZ, R40.H1_H1 ;  /* 0x30000028ff287230 */ /* 0x000fe40000004100 */
[----:B------:R-:W-:Y:S01]  /*34e0*/  FFMA.FTZ R9, R37, R41, R46 ;  /* 0x0000002925097223 */ /* 0x000fe2000001002e */
[CC--:B------:R-:W-:Y:S01]  /*34f0*/  FMUL.FTZ R77, R39.reuse, R47.reuse ;  /* 0x0000002f274d7220 */ /* 0x0c0fe20000410000 */
[C---:B------:R-:W-:Y:S01]  /*3500*/  FMUL.FTZ R76, R38.reuse, R47 ;  /* 0x0000002f264c7220 */ /* 0x040fe20000410000 */
[-C--:B------:R-:W-:Y:S01]  /*3510*/  F2FP.F16.E4M3.UNPACK_B R37, R36.reuse.H1 ;  /* 0x00000024ff25723e */ /* 0x080fe200030006ff */
[----:B------:R-:W-:Y:S01]  /*3520*/  HADD2.F32 R41, -RZ, R45.H1_H1 ;  /* 0x3000002dff297230 */ /* 0x000fe20000004100 */
[----:B------:R-:W-:Y:S01]  /*3530*/  F2FP.F16.E4M3.UNPACK_B R36, R36 ;  /* 0x00000024ff24723e */ /* 0x000fe200020006ff */
[-C--:B------:R-:W-:Y:S01]  /*3540*/  FFMA.FTZ R77, R38, R40.reuse, -R77 ;  /* 0x00000028264d7223 */ /* 0x080fe2000001084d */
[----:B------:R-:W-:Y:S01]  /*3550*/  FFMA.FTZ R78, R39, R40, R76 ;  /* 0x00000028274e7223 */ /* 0x000fe2000001004c */
[----:B------:R-:W-:Y:S01]  /*3560*/  F2FP.F16.E4M3.UNPACK_B R44, R44 ;  /* 0x0000002cff2c723e */ /* 0x000fe200020006ff */
[----:B------:R-:W-:-:S02]  /*3570*/  HADD2.F32 R40, -RZ, R37.H1_H1 ;  /* 0x30000025ff287230 */ /* 0x000fc40000004100 */
[----:B------:R-:W-:Y:S02]  /*3580*/  HADD2.F32 R39, -RZ, R37.H0_H0 ;  /* 0x20000025ff277230 */ /* 0x000fe40000004100 */
[----:B------:R-:W-:Y:S02]  /*3590*/  HADD2.F32 R45, -RZ, R45.H0_H0 ;  /* 0x2000002dff2d7230 */ /* 0x000fe40000004100 */
[-C--:B------:R-:W-:Y:S01]  /*35a0*/  FMUL.FTZ R76, R40, R41.reuse ;  /* 0x00000029284c7220 */ /* 0x080fe20000410000 */
[--C-:B------:R-:W-:Y:S02]  /*35b0*/  HADD2.F32 R38, -RZ, R36.reuse.H1_H1 ;  /* 0x30000024ff267230 */ /* 0x100fe40000004100 */
[----:B------:R-:W-:Y:S01]  /*35c0*/  FMUL.FTZ R41, R39, R41 ;  /* 0x0000002927297220 */ /* 0x000fe20000410000 */
[----:B------:R-:W-:Y:S02]  /*35d0*/  HADD2.F32 R37, -RZ, R36.H0_H0 ;  /* 0x20000024ff257230 */ /* 0x000fe40000004100 */
[----:B------:R-:W-:-:S02]  /*35e0*/  HADD2.F32 R36, -RZ, R44.H1_H1 ;  /* 0x3000002cff247230 */ /* 0x000fc40000004100 */
[-C--:B------:R-:W-:Y:S01]  /*35f0*/  FMUL.FTZ R46, R38, R45.reuse ;  /* 0x0000002d262e7220 */ /* 0x080fe20000410000 */
[----:B------:R-:W-:Y:S02]  /*3600*/  HADD2.F32 R44, -RZ, R44.H0_H0 ;  /* 0x2000002cff2c7230 */ /* 0x000fe40000004100 */
[----:B------:R-:W-:Y:S01]  /*3610*/  FMUL.FTZ R45, R37, R45 ;  /* 0x0000002d252d7220 */ /* 0x000fe20000410000 */
[-C--:B------:R-:W-:Y:S01]  /*3620*/  FFMA.FTZ R39, R39, R36.reuse, -R76 ;  /* 0x0000002427277223 */ /* 0x080fe2000001084c */
[----:B------:R-:W-:Y:S01]  /*3630*/  FFMA.FTZ R76, R40, R36, R41 ;  /* 0x00000024284c7223 */ /* 0x000fe20000010029 */
[-C--:B------:R-:W-:Y:S01]  /*3640*/  FFMA.FTZ R36, R37, R44.reuse, -R46 ;  /* 0x0000002c25247223 */ /* 0x080fe2000001082e */
[----:B------:R-:W-:Y:S01]  /*3650*/  FFMA.FTZ R37, R38, R44, R45 ;  /* 0x0000002c26257223 */ /* 0x000fe2000001002d */
[----:B------:R-:W-:Y:S02]  /*3660*/  F2FP.F16.E4M3.UNPACK_B R40, R11.H1 ;  /* 0x0000000bff28723e */ /* 0x000fe400030006ff */
[----:B------:R-:W-:-:S02]  /*3670*/  F2FP.SATFINITE.E4M3.F32.PACK_AB_MERGE_C R38, R78, R77, RZ ;  /* 0x0000004d4e26723e */ /* 0x000fc400048070ff */
[-C--:B------:R-:W-:Y:S01]  /*3680*/  F2FP.F16.E4M3.UNPACK_B R78, R35.reuse.H1 ;  /* 0x00000023ff4e723e */ /* 0x080fe200030006ff */
[--C-:B------:R-:W-:Y:S01]  /*3690*/  HADD2.F32 R44, -RZ, R40.reuse.H0_H0 ;  /* 0x20000028ff2c7230 */ /* 0x100fe20000004100 */
[----:B------:R-:W-:Y:S01]  /*36a0*/  F2FP.F16.E4M3.UNPACK_B R41, R10.H1 ;  /* 0x0000000aff29723e */ /* 0x000fe200030006ff */
[----:B------:R-:W-:Y:S01]  /*36b0*/  HADD2.F32 R45, -RZ, R40.H1_H1 ;  /* 0x30000028ff2d7230 */ /* 0x000fe20000004100 */
[----:B------:R-:W-:Y:S02]  /*36c0*/  F2FP.F16.E4M3.UNPACK_B R77, R35 ;  /* 0x00000023ff4d723e */ /* 0x000fe400020006ff */
[----:B------:R-:W-:Y:S01]  /*36d0*/  F2FP.SATFINITE.E4M3.F32.PACK_AB_MERGE_C R39, R76, R39, RZ ;  /* 0x000000274c27723e */ /* 0x000fe200048070ff */
[----:B------:R-:W-:Y:S01]  /*36e0*/  HADD2.F32 R76, -RZ, R78.H1_H1 ;  /* 0x3000004eff4c7230 */ /* 0x000fe20000004100 */
[-C--:B------:R-:W-:Y:S01]  /*36f0*/  F2FP.F16.E4M3.UNPACK_B R40, R34.reuse.H1 ;  /* 0x00000022ff28723e */ /* 0x080fe200030006ff */
[----:B------:R-:W-:Y:S01]  /*3700*/  HADD2.F32 R35, -RZ, R41.H1_H1 ;  /* 0x30000029ff237230 */ /* 0x000fe20000004100 */
[----:B------:R-:W-:Y:S01]  /*3710*/  F2FP.F16.E4M3.UNPACK_B R46, R34 ;  /* 0x00000022ff2e723e */ /* 0x000fe200020006ff */
[----:B------:R-:W-:-:S02]  /*3720*/  HADD2.F32 R90, -RZ, R77.H1_H1 ;  /* 0x3000004dff5a7230 */ /* 0x000fc40000004100 */
[-C--:B------:R-:W-:Y:S01]  /*3730*/  FMUL.FTZ R79, R45, R76.reuse ;  /* 0x0000004c2d4f7220 */ /* 0x080fe20000410000 */
[----:B------:R-:W-:Y:S02]  /*3740*/  HADD2.F32 R47, -RZ, R40.H1_H1 ;  /* 0x30000028ff2f7230 */ /* 0x000fe40000004100 */
[C---:B------:R-:W-:Y:S01]  /*3750*/  FMUL.FTZ R94, R44.reuse, R76 ;  /* 0x0000004c2c5e7220 */ /* 0x040fe20000410000 */
[----:B------:R-:W-:Y:S02]  /*3760*/  HADD2.F32 R41, -RZ, R41.H0_H0 ;  /* 0x20000029ff297230 */ /* 0x000fe40000004100 */
[----:B------:R-:W-:Y:S01]  /*3770*/  FMUL.FTZ R92, R35, R90 ;  /* 0x0000005a235c7220 */ /* 0x000fe20000410000 */
[----:B------:R-:W-:Y:S02]  /*3780*/  HADD2.F32 R76, -RZ, R46.H1_H1 ;  /* 0x3000002eff4c7230 */ /* 0x000fe40000004100 */
[----:B------:R-:W-:Y:S01]  /*3790*/  FFMA.FTZ R34, R44, R47, -R79 ;  /* 0x0000002f2c227223 */ /* 0x000fe2000001084f */
[----:B------:R-:W-:Y:S01]  /*37a0*/  F2FP.F16.E4M3.UNPACK_B R10, R10 ;  /* 0x0000000aff0a723e */ /* 0x000fe200020006ff */
[----:B------:R-:W-:Y:S01]  /*37b0*/  FMUL.FTZ R90, R41, R90 ;  /* 0x0000005a295a7220 */ /* 0x000fe20000410000 */
[----:B------:R-:W-:Y:S01]  /*37c0*/  F2FP.F16.E4M3.UNPACK_B R44, R11 ;  /* 0x0000000bff2c723e */ /* 0x000fe200020006ff */
[----:B------:R-:W-:Y:S01]  /*37d0*/  FFMA.FTZ R11, R45, R47, R94 ;  /* 0x0000002f2d0b7223 */ /* 0x000fe2000001005e */
[-C--:B------:R-:W-:Y:S01]  /*37e0*/  FFMA.FTZ R92, R41, R76.reuse, -R92 ;  /* 0x0000004c295c7223 */ /* 0x080fe2000001085c */
[----:B------:R-:W-:Y:S01]  /*37f0*/  FFMA.FTZ R45, R35, R76, R90 ;  /* 0x0000004c232d7223 */ /* 0x000fe2000001005a */
[----:B------:R-:W-:Y:S01]  /*3800*/  HADD2.F32 R35, -RZ, R10.H0_H0 ;  /* 0x2000000aff237230 */ /* 0x000fe20000004100 */
[----:B------:R-:W-:Y:S01]  /*3810*/  F2FP.SATFINITE.E4M3.F32.PACK_AB_MERGE_C R9, R9, R8, R38 ;  /* 0x000000080909723e */ /* 0x000fe20004807026 */
[----:B------:R-:W-:Y:S01]  /*3820*/  HADD2.F32 R41, -RZ, R44.H0_H0 ;  /* 0x2000002cff297230 */ /* 0x000fe20000004100 */
[----:B------:R-:W-:Y:S01]  /*3830*/  F2FP.SATFINITE.E4M3.F32.PACK_AB_MERGE_C R11, R11, R34, RZ ;  /* 0x000000220b0b723e */ /* 0x000fe200048070ff */
[----:B------:R-:W-:Y:S01]  /*3840*/  HADD2.F32 R10, -RZ, R10.H1_H1 ;  /* 0x3000000aff0a7230 */ /* 0x000fe20000004100 */
[----:B------:R-:W-:Y:S01]  /*3850*/  F2FP.SATFINITE.E4M3.F32.PACK_AB_MERGE_C R45, R45, R92, RZ ;  /* 0x0000005c2d2d723e */ /* 0x000fe200048070ff */
[----:B------:R-:W-:Y:S01]  /*3860*/  HADD2.F32 R77, -RZ, R77.H0_H0 ;  /* 0x2000004dff4d7230 */ /* 0x000fe20000004100 */
[----:B------:R-:W-:Y:S01]  /*3870*/  F2FP.SATFINITE.E4M3.F32.PACK_AB_MERGE_C R8, R37, R36, R39 ;  /* 0x000000242508723e */ /* 0x000fe20004807027 */
[----:B------:R-:W-:-:S02]  /*3880*/  HADD2.F32 R44, -RZ, R44.H1_H1 ;  /* 0x3000002cff2c7230 */ /* 0x000fc40000004100 */
[----:B------:R-:W-:Y:S02]  /*3890*/  HADD2.F32 R78, -RZ, R78.H0_H0 ;  /* 0x2000004eff4e7230 */ /* 0x000fe40000004100 */
[-C--:B------:R-:W-:Y:S01]  /*38a0*/  FMUL.FTZ R76, R10, R77.reuse ;  /* 0x0000004d0a4c7220 */ /* 0x080fe20000410000 */
        /* <DEDUP_REMOVED lines=11> */
.L_x_343:
[----:B------:R-:W-:Y:S05]  /*3960*/  BSYNC B2 ;  /* 0x0000000000027941 */ /* 0x000fea0003800000 */
.L_x_342:
[----:B------:R2:W-:Y:S02]  /*3970*/  STG.E.128 desc[UR40][R32.64+0x20], R8 ;  /* 0x0000200820007986 */ /* 0x0005e4000c101d28 */
.L_x_341:
[----:B------:R-:W-:Y:S05]  /*3980*/  BSYNC B1 ;  /* 0x0000000000017941 */ /* 0x000fea0003800000 */
.L_x_340:
[----:B------:R-:W-:Y:S05]  /*3990*/  @P1 BRA `(.L_x_335) ;  /* 0x0000002800c01947 */ /* 0x000fea0003800000 */
[----:B------:R-:W3:Y:S01]  /*39a0*/  LDL R34, [R1+0xc] ;  /* 0x00000c0001227983 */ /* 0x000ee20000100800 */
[----:B------:R-:W-:Y:S03]  /*39b0*/  BSSY B1, `(.L_x_344) ;  /* 0x000006c000017945 */ /* 0x000fe60003800000 */
[----:B-12---:R1:W2:Y:S01]  /*39c0*/  LDS.128 R8, [R84+0x15800] ;  /* 0x0158000054087984 */ /* 0x0062a20000000c00 */
[----:B---3--:R-:W-:-:S13]  /*39d0*/  ISETP.GE.AND P4, PT, R34, R87, PT ;  /* 0x000000572200720c */ /* 0x008fda0003f86270 */
[----:B-12---:R-:W-:Y:S05]  /*39e0*/  @P4 BRA `(.L_x_345) ;  /* 0x0000000400a04947 */ /* 0x006fea0003800000 */
[--C-:B------:R-:W-:Y:S01]  /*39f0*/  SHF.R.U32.HI R38, RZ, 0x10, R13.reuse ;  /* 0x00000010ff267819 */ /* 0x100fe2000001160d */
[----:B------:R-:W-:Y:S01]  /*3a00*/  IMAD.MOV.U32 R14, RZ, RZ, R8 ;  /* 0x000000ffff0e7224 */ /* 0x000fe200078e0008 */
[----:B------:R-:W-:Y:S02]  /*3a10*/  SHF.R.U32.HI R12, RZ, 0x8, R13 ;  /* 0x00000008ff0c7819 */ /* 0x000fe4000001160d */
[----:B------:R-:W-:Y:S02]  /*3a20*/  LOP3.LUT R35, R13, 0xff0000ff, RZ, 0xc0, !PT ;  /* 0xff0000ff0d237812 */ /* 0x000fe400078ec0ff */
[--C-:B------:R-:W-:Y:S01]  /*3a30*/  SHF.R.U32.HI R13, RZ, 0x8, R15.reuse ;  /* 0x00000008ff0d7819 */ /* 0x100fe2000001160f */
[----:B------:R-:W-:Y:S01]  /*3a40*/  IMAD.SHL.U32 R12, R12, 0x100, RZ ;  /* 0x000001000c0c7824 */ /* 0x000fe200078e00ff */
[----:B------:R-:W-:Y:S02]  /*3a50*/  SHF.R.U32.HI R37, RZ, 0x10, R15 ;  /* 0x00000010ff257819 */ /* 0x000fe4000001160f */
[----:B------:R-:W-:Y:S01]  /*3a60*/  LOP3.LUT R34, R15, 0xff0000ff, RZ, 0xc0, !PT ;  /* 0xff0000ff0f227812 */ /* 0x000fe200078ec0ff */
[----:B------:R-:W-:Y:S01]  /*3a70*/  IMAD.SHL.U32 R15, R13, 0x100, RZ ;  /* 0x000001000d0f7824 */ /* 0x000fe200078e00ff */
[----:B------:R-:W-:Y:S01]  /*3a80*/  LOP3.LUT R12, R35, 0xff00, R12, 0xf8, !PT ;  /* 0x0000ff00230c7812 */ /* 0x000fe200078ef80c */
[----:B------:R-:W-:-:S02]  /*3a90*/  IMAD.MOV.U32 R13, RZ, RZ, R9 ;  /* 0x000000ffff0d7224 */ /* 0x000fc400078e0009 */
[----:B------:R-:W-:Y:S01]  /*3aa0*/  IMAD.U32 R9, R38, 0x10000, RZ ;  /* 0x0001000026097824 */ /* 0x000fe200078e00ff */
        /* <DEDUP_REMOVED lines=29> */
[--C-:B------:R-:W-:Y:S01]  /*3c80*/  HADD2.F32 R36, -RZ, R15.reuse.H1_H1 ;  /* 0x3000000fff247230 */ /* 0x100fe20000004100 */
[----:B------:R-:W-:Y:S01]  /*3c90*/  F2FP.F16.E4M3.UNPACK_B R39, R9 ;  /* 0x00000009ff27723e */ /* 0x000fe200020006ff */
[----:B------:R-:W-:-:S02]  /*3ca0*/  HADD2.F32 R35, -RZ, R15.H0_H0 ;  /* 0x2000000fff237230 */ /* 0x000fc40000004100 */
[----:B------:R-:W-:Y:S02]  /*3cb0*/  HADD2.F32 R43, -RZ, R43.H0_H0 ;  /* 0x2000002bff2b7230 */ /* 0x000fe40000004100 */
[-C--:B------:R-:W-:Y:S01]  /*3cc0*/  FMUL.FTZ R40, R36, R37.reuse ;  /* 0x0000002524287220 */ /* 0x080fe20000410000 */
[--C-:B------:R-:W-:Y:S02]  /*3cd0*/  HADD2.F32 R34, -RZ, R14.reuse.H1_H1 ;  /* 0x3000000eff227230 */ /* 0x100fe40000004100 */
[----:B------:R-:W-:Y:S01]  /*3ce0*/  FMUL.FTZ R37, R35, R37 ;  /* 0x0000002523257220 */ /* 0x000fe20000410000 */
[----:B------:R-:W-:Y:S02]  /*3cf0*/  HADD2.F32 R15, -RZ, R14.H0_H0 ;  /* 0x2000000eff0f7230 */ /* 0x000fe40000004100 */
[--C-:B------:R-:W-:Y:S02]  /*3d00*/  HADD2.F32 R14, -RZ, R42.reuse.H1_H1 ;  /* 0x3000002aff0e7230 */ /* 0x100fe40000004100 */
[----:B------:R-:W-:Y:S01]  /*3d10*/  FMUL.FTZ R38, R34, R43 ;  /* 0x0000002b22267220 */ /* 0x000fe20000410000 */
[----:B------:R-:W-:-:S02]  /*3d20*/  HADD2.F32 R42, -RZ, R42.H0_H0 ;  /* 0x2000002aff2a7230 */ /* 0x000fc40000004100 */
[----:B------:R-:W-:Y:S01]  /*3d30*/  FMUL.FTZ R43, R15, R43 ;  /* 0x0000002b0f2b7220 */ /* 0x000fe20000410000 */
[-C--:B------:R-:W-:Y:S01]  /*3d40*/  FFMA.FTZ R35, R35, R14.reuse, -R40 ;  /* 0x0000000e23237223 */ /* 0x080fe20000010828 */
[----:B------:R-:W-:Y:S01]  /*3d50*/  FFMA.FTZ R36, R36, R14, R37 ;  /* 0x0000000e24247223 */ /* 0x000fe20000010025 */
[-C--:B------:R-:W-:Y:S01]  /*3d60*/  FFMA.FTZ R14, R15, R42.reuse, -R38 ;  /* 0x0000002a0f0e7223 */ /* 0x080fe20000010826 */
[----:B------:R-:W-:Y:S01]  /*3d70*/  FFMA.FTZ R15, R34, R42, R43 ;  /* 0x0000002a220f7223 */ /* 0x000fe2000001002b */
[----:B------:R-:W-:Y:S02]  /*3d80*/  F2FP.F16.E4M3.UNPACK_B R37, R11.H1 ;  /* 0x0000000bff25723e */ /* 0x000fe400030006ff */
[----:B------:R-:W-:Y:S02]  /*3d90*/  F2FP.F16.E4M3.UNPACK_B R43, R12.H1 ;  /* 0x0000000cff2b723e */ /* 0x000fe400030006ff */
[----:B------:R-:W-:Y:S01]  /*3da0*/  F2FP.SATFINITE.E4M3.F32.PACK_AB_MERGE_C R34, R44, R41, RZ ;  /* 0x000000292c22723e */ /* 0x000fe200048070ff */
[--C-:B------:R-:W-:Y:S01]  /*3db0*/  HADD2.F32 R38, -RZ, R37.reuse.H0_H0 ;  /* 0x20000025ff267230 */ /* 0x100fe20000004100 */
[----:B------:R-:W-:Y:S01]  /*3dc0*/  F2FP.SATFINITE.E4M3.F32.PACK_AB_MERGE_C R35, R36, R35, RZ ;  /* 0x000000232423723e */ /* 0x000fe200048070ff */
[----:B------:R-:W-:Y:S01]  /*3dd0*/  HADD2.F32 R37, -RZ, R37.H1_H1 ;  /* 0x30000025ff257230 */ /* 0x000fe20000004100 */
[----:B------:R-:W-:Y:S01]  /*3de0*/  F2FP.F16.E4M3.UNPACK_B R40, R9.H1 ;  /* 0x00000009ff28723e */ /* 0x000fe200030006ff */
[--C-:B------:R-:W-:Y:S01]  /*3df0*/  HADD2.F32 R44, -RZ, R43.reuse.H1_H1 ;  /* 0x3000002bff2c7230 */ /* 0x100fe20000004100 */
[----:B------:R-:W-:Y:S01]  /*3e00*/  F2FP.F16.E4M3.UNPACK_B R36, R10.H1 ;  /* 0x0000000aff24723e */ /* 0x000fe200030006ff */
[----:B------:R-:W-:Y:S01]  /*3e10*/  HADD2.F32 R43, -RZ, R43.H0_H0 ;  /* 0x2000002bff2b7230 */ /* 0x000fe20000004100 */
[----:B------:R-:W-:Y:S01]  /*3e20*/  F2FP.F16.E4M3.UNPACK_B R42, R12 ;  /* 0x0000000cff2a723e */ /* 0x000fe200020006ff */
[----:B------:R-:W-:-:S02]  /*3e30*/  HADD2.F32 R41, -RZ, R40.H1_H1 ;  /* 0x30000028ff297230 */ /* 0x000fc40000004100 */
[----:B------:R-:W-:Y:S01]  /*3e40*/  FMUL.FTZ R9, R37, R44 ;  /* 0x0000002c25097220 */ /* 0x000fe20000410000 */
[----:B------:R-:W-:Y:S01]  /*3e50*/  HADD2.F32 R12, -RZ, R36.H1_H1 ;  /* 0x30000024ff0c7230 */ /* 0x000fe20000004100 */
[----:B------:R-:W-:Y:S01]  /*3e60*/  F2FP.F16.E4M3.UNPACK_B R11, R11 ;  /* 0x0000000bff0b723e */ /* 0x000fe200020006ff */
[----:B------:R-:W-:Y:S02]  /*3e70*/  HADD2.F32 R45, -RZ, R42.H1_H1 ;  /* 0x3000002aff2d7230 */ /* 0x000fe40000004100 */
[----:B------:R-:W-:Y:S01]  /*3e80*/  FFMA.FTZ R46, R38, R41, -R9 ;  /* 0x00000029262e7223 */ /* 0x000fe20000010809 */
[----:B------:R-:W-:Y:S01]  /*3e90*/  HADD2.F32 R36, -RZ, R36.H0_H0 ;  /* 0x20000024ff247230 */ /* 0x000fe20000004100 */
[----:B------:R-:W-:Y:S01]  /*3ea0*/  F2FP.F16.E4M3.UNPACK_B R10, R10 ;  /* 0x0000000aff0a723e */ /* 0x000fe200020006ff */
[----:B------:R-:W-:Y:S02]  /*3eb0*/  HADD2.F32 R9, -RZ, R39.H1_H1 ;  /* 0x30000027ff097230 */ /* 0x000fe40000004100 */
[-C--:B------:R-:W-:Y:S01]  /*3ec0*/  FMUL.FTZ R47, R12, R45.reuse ;  /* 0x0000002d0c2f7220 */ /* 0x080fe20000410000 */
[----:B------:R-:W-:Y:S01]  /*3ed0*/  FMUL.FTZ R44, R38, R44 ;  /* 0x0000002c262c7220 */ /* 0x000fe20000410000 */
[----:B------:R-:W-:Y:S01]  /*3ee0*/  FMUL.FTZ R45, R36, R45 ;  /* 0x0000002d242d7220 */ /* 0x000fe20000410000 */
[----:B------:R-:W-:-:S02]  /*3ef0*/  HADD2.F32 R42, -RZ, R42.H0_H0 ;  /* 0x2000002aff2a7230 */ /* 0x000fc40000004100 */
[----:B------:R-:W-:Y:S01]  /*3f00*/  FFMA.FTZ R47, R36, R9, -R47 ;  /* 0x00000009242f7223 */ /* 0x000fe2000001082f */
[----:B------:R-:W-:Y:S01]  /*3f10*/  FFMA.FTZ R77, R37, R41, R44 ;  /* 0x00000029254d7223 */ /* 0x000fe2000001002c */
[----:B------:R-:W-:Y:S01]  /*3f20*/  FFMA.FTZ R38, R12, R9, R45 ;  /* 0x000000090c267223 */ /* 0x000fe2000001002d */
[--C-:B------:R-:W-:Y:S02]  /*3f30*/  HADD2.F32 R12, -RZ, R11.reuse.H0_H0 ;  /* 0x2000000bff0c7230 */ /* 0x100fe40000004100 */
[--C-:B------:R-:W-:Y:S01]  /*3f40*/  HADD2.F32 R9, -RZ, R10.reuse.H0_H0 ;  /* 0x2000000aff097230 */ /* 0x100fe20000004100 */
[----:B------:R-:W-:Y:S01]  /*3f50*/  F2FP.SATFINITE.E4M3.F32.PACK_AB_MERGE_C R46, R77, R46, RZ ;  /* 0x0000002e4d2e723e */ /* 0x000fe200048070ff */
[----:B------:R-:W-:Y:S02]  /*3f60*/  HADD2.F32 R11, -RZ, R11.H1_H1 ;  /* 0x3000000bff0b7230 */ /* 0x000fe40000004100 */
[----:B------:R-:W-:Y:S01]  /*3f70*/  FMUL.FTZ R44, R12, R43 ;  /* 0x0000002b0c2c7220 */ /* 0x000fe20000410000 */
[----:B------:R-:W-:-:S02]  /*3f80*/  HADD2.F32 R10, -RZ, R10.H1_H1 ;  /* 0x3000000aff0a7230 */ /* 0x000fc40000004100 */
[-C--:B------:R-:W-:Y:S01]  /*3f90*/  FMUL.FTZ R37, R9, R42.reuse ;  /* 0x0000002a09257220 */ /* 0x080fe20000410000 */
[----:B------:R-:W-:Y:S02]  /*3fa0*/  HADD2.F32 R40, -RZ, R40.H0_H0 ;  /* 0x20000028ff287230 */ /* 0x000fe40000004100 */
[C---:B------:R-:W-:Y:S01]  /*3fb0*/  FMUL.FTZ R41, R11.reuse, R43 ;  /* 0x0000002b0b297220 */ /* 0x040fe20000410000 */
[----:B------:R-:W-:Y:S02]  /*3fc0*/  HADD2.F32 R39, -RZ, R39.H0_H0 ;  /* 0x20000027ff277230 */ /* 0x000fe40000004100 */
[----:B------:R-:W-:Y:S01]  /*3fd0*/  FMUL.FTZ R36, R10, R42 ;  /* 0x0000002a0a247220 */ /* 0x000fe20000410000 */
[----:B------:R-:W-:Y:S01]  /*3fe0*/  F2FP.SATFINITE.E4M3.F32.PACK_AB_MERGE_C R38, R38, R47, RZ ;  /* 0x0000002f2626723e */ /* 0x000fe200048070ff */
[-C--:B------:R-:W-:Y:S01]  /*3ff0*/  FFMA.FTZ R41, R12, R40.reuse, -R41 ;  /* 0x000000280c297223 */ /* 0x080fe20000010829 */
[----:B------:R-:W-:Y:S01]  /*4000*/  FFMA.FTZ R44, R11, R40, R44 ;  /* 0x000000280b2c7223 */ /* 0x000fe2000001002c */
[-C--:B------:R-:W-:Y:S01]  /*4010*/  FFMA.FTZ R36, R9, R39.reuse, -R36 ;  /* 0x0000002709247223 */ /* 0x080fe20000010824 */
[----:B------:R-:W-:Y:S01]  /*4020*/  FFMA.FTZ R37, R10, R39, R37 ;  /* 0x000000270a257223 */ /* 0x000fe20000010025 */
[----:B------:R-:W-:-:S02]  /*4030*/  F2FP.SATFINITE.E4M3.F32.PACK_AB_MERGE_C R9, R13, R8, R34 ;  /* 0x000000080d09723e */ /* 0x000fc40004807022 */
[----:B------:R-:W-:Y:S02]  /*4040*/  F2FP.SATFINITE.E4M3.F32.PACK_AB_MERGE_C R8, R15, R14, R35 ;  /* 0x0000000e0f08723e */ /* 0x000fe40004807023 */
[----:B------:R-:W-:Y:S02]  /*4050*/  F2FP.SATFINITE.E4M3.F32.PACK_AB_MERGE_C R10, R37, R36, R38 ;  /* 0x00000024250a723e */ /* 0x000fe40004807026 */
[----:B------:R-:W-:-:S07]  /*4060*/  F2FP.SATFINITE.E4M3.F32.PACK_AB_MERGE_C R11, R44, R41, R46 ;  /* 0x000000292c0b723e */ /* 0x000fce000480702e */
.L_x_345:
[----:B------:R-:W-:Y:S05]  /*4070*/  BSYNC B1 ;  /* 0x0000000000017941 */ /* 0x000fea0003800000 */
.L_x_344:
[----:B------:R1:W-:Y:S01]  /*4080*/  STG.E.128 desc[UR40][R32.64+0x40], R8 ;  /* 0x0000400820007986 */ /* 0x0003e2000c101d28 */
[----:B------:R-:W-:Y:S05]  /*4090*/  BRA `(.L_x_335) ;  /* 0x0000002400007947 */ /* 0x000fea0003800000 */
.L_x_329:
[----:B------:R-:W-:Y:S01]  /*40a0*/  ISETP.GE.AND P4, PT, R22, R85, PT ;  /* 0x000000551600720c */ /* 0x000fe20003f86270 */
[----:B------:R-:W-:Y:S01]  /*40b0*/  BSSY B1, `(.L_x_346) ;  /* 0x000001a000017945 */ /* 0x000fe20003800000 */
        /* <DEDUP_REMOVED lines=8> */
[----:B------:R-:W-:Y:S06]  /*4140*/  @P4 BRA `(.L_x_347) ;  /* 0x0000000000404947 */ /* 0x000fec0003800000 */
[----:B------:R-:W-:Y:S02]  /*4150*/  ULDC.64 UR4, c[0x0][0x3e8] ;  /* 0x0000fa0000047ab9 */ /* 0x000fe40000000a00 */
[----:B------:R-:W-:-:S04]  /*4160*/  IADD3 R44, P3, P5, R52, UR4, R44 ;  /* 0x00000004342c7c10 */ /* 0x000fc8000fd7e02c */
[----:B------:R-:W-:Y:S01]  /*4170*/  IADD3.X R45, R21, UR5, R47, P3, P5 ;  /* 0x00000005152d7c10 */ /* 0x000fe20009fea42f */
[----:B------:R-:W-:Y:S02]  /*4180*/  ULDC.64 UR4, c[0x0][0x400] ;  /* 0x0001000000047ab9 */ /* 0x000fe40000000a00 */
[----:B------:R-:W-:-:S04]  /*4190*/  IADD3 R42, P3, P5, R48, UR4, R42 ;  /* 0x00000004302a7c10 */ /* 0x000fc8000fd7e02a */
[----:B------:R-:W-:Y:S02]  /*41a0*/  IADD3.X R43, R5, UR5, R46, P3, P5 ;  /* 0x00000005052b7c10 */ /* 0x000fe40009fea42e */
[----:B------:R-:W-:Y:S02]  /*41b0*/  ISETP.GE.AND P3, PT, R18, R87, PT ;  /* 0x000000571200720c */ /* 0x000fe40003f66270 */
[----:B------:R-:W-:Y:S02]  /*41c0*/  CS2R R10, SRZ ;  /* 0x00000000000a7805 */ /* 0x000fe4000001ff00 */
[----:B------:R-:W-:Y:S02]  /*41d0*/  CS2R R8, SRZ ;  /* 0x0000000000087805 */ /* 0x000fe4000001ff00 */
[----:B------:R-:W-:Y:S02]  /*41e0*/  CS2R R34, SRZ ;  /* 0x0000000000227805 */ /* 0x000fe4000001ff00 */
[----:B------:R-:W-:-:S05]  /*41f0*/  CS2R R32, SRZ ;  /* 0x0000000000207805 */ /* 0x000fca000001ff00 */
[----:B------:R0:W5:Y:S04]  /*4200*/  @!P3 LDG.E.128 R12, desc[UR40][R44.64] ;  /* 0x000000282c0cb981 */ /* 0x000168000c1e1d00 */
[----:B------:R0:W5:Y:S01]  /*4210*/  @!P3 LDG.E.128 R36, desc[UR40][R42.64] ;  /* 0x000000282a24b981 */ /* 0x000162000c1e1d00 */
[----:B------:R-:W-:-:S13]  /*4220*/  ISETP.GE.AND P3, PT, R82, R87, PT ;  /* 0x000000575200720c */ /* 0x000fda0003f66270 */
[----:B------:R0:W5:Y:S04]  /*4230*/  @!P3 LDG.E.128 R8, desc[UR40][R44.64+0x20] ;  /* 0x000020282c08b981 */ /* 0x000168000c1e1d00 */
[----:B------:R0:W5:Y:S02]  /*4240*/  @!P3 LDG.E.128 R32, desc[UR40][R42.64+0x20] ;  /* 0x000020282a20b981 */ /* 0x000164000c1e1d00 */
.L_x_347:
[----:B------:R-:W-:Y:S05]  /*4250*/  BSYNC B1 ;  /* 0x0000000000017941 */ /* 0x000fea0003800000 */
.L_x_346:
[----:B------:R-:W-:Y:S01]  /*4260*/  ISETP.NE.AND P3, PT, R155, 0x3, PT ;  /* 0x000000039b00780c */ /* 0x000fe20003f65270 */
[----:B-----5:R-:W-:Y:S02]  /*4270*/  IMAD.MOV.U32 R91, RZ, RZ, R10 ;  /* 0x000000ffff5b7224 */ /* 0x020fe400078e000a */
[----:B------:R-:W-:Y:S02]  /*4280*/  IMAD.MOV.U32 R90, RZ, RZ, R8 ;  /* 0x000000ffff5a7224 */ /* 0x000fe400078e0008 */
[----:B------:R-:W-:Y:S02]  /*4290*/  IMAD.MOV.U32 R99, RZ, RZ, R14 ;  /* 0x000000ffff637224 */ /* 0x000fe400078e000e */
[----:B------:R-:W-:Y:S02]  /*42a0*/  IMAD.MOV.U32 R97, RZ, RZ, R12 ;  /* 0x000000ffff617224 */ /* 0x000fe400078e000c */
[----:B------:R-:W-:Y:S02]  /*42b0*/  IMAD.MOV.U32 R92, RZ, RZ, R34 ;  /* 0x000000ffff5c7224 */ /* 0x000fe400078e0022 */
[----:B------:R-:W-:-:S02]  /*42c0*/  IMAD.MOV.U32 R93, RZ, RZ, R32 ;  /* 0x000000ffff5d7224 */ /* 0x000fc400078e0020 */
[----:B------:R-:W-:Y:S02]  /*42d0*/  IMAD.MOV.U32 R98, RZ, RZ, R38 ;  /* 0x000000ffff627224 */ /* 0x000fe400078e0026 */
[----:B------:R-:W-:Y:S01]  /*42e0*/  IMAD.MOV.U32 R100, RZ, RZ, R36 ;  /* 0x000000ffff647224 */ /* 0x000fe200078e0024 */
[----:B------:R-:W-:Y:S06]  /*42f0*/  @!P3 BRA `(.L_x_348) ;  /* 0x000000000004b947 */ /* 0x000fec0003800000 */
[----:B------:R-:W-:Y:S01]  /*4300*/  BPT.TRAP 0x1 ;  /* 0x000000040000795c */ /* 0x000fe20000300000 */
.L_x_348:
[----:B------:R-:W-:Y:S01]  /*4310*/  IMAD R83, R17, 0x8, R16 ;  /* 0x0000000811537824 */ /* 0x000fe200078e0210 */
[----:B------:R-:W-:Y:S01]  /*4320*/  SHF.L.U32 R86, R23, 0x1f, RZ ;  /* 0x0000001f17567819 */ /* 0x000fe200000006ff */
[----:B------:R-:W-:Y:S03]  /*4330*/  BSSY B1, `(.L_x_349) ;  /* 0x0000003000017945 */ /* 0x000fe60003800000 */
[----:B------:R-:W1:Y:S02]  /*4340*/  SYNCS.PHASECHK.TRANS64.TRYWAIT P5, [R83+URZ+0x19c90], R86 ;  /* 0x019c9056530075a7 */ /* 0x000e6400080a017f */
[----:B-1----:R-:W-:Y:S05]  /*4350*/  @!P5 BRA `(.L_x_350) ;  /* 0x000001600004d947 */ /* 0x002fea0003800000 */
.L_x_580:
[----:B------:R-:W-:Y:S05]  /*4360*/  BSYNC B1 ;  /* 0x0000000000017941 */ /* 0x000fea0003800000 */
.L_x_349:
[----:B------:R-:W-:Y:S05]  /*4370*/  @P4 BRA `(.L_x_335) ;  /* 0x0000002000484947 */ /* 0x000fea0003800000 */
[----:B------:R-:W2:Y:S01]  /*4380*/  LDC R94, c[0x0][0x2f4] ;  /* 0x0000bd00ff5e7b82 */ /* 0x000ea20000000800 */
[----:B------:R-:W-:Y:S01]  /*4390*/  ISETP.NE.AND P4, PT, R62, RZ, PT ;  /* 0x000000ff3e00720c */ /* 0x000fe20003f85270 */
[----:B------:R-:W-:Y:S01]  /*43a0*/  ULDC.64 UR4, c[0x0][0x300] ;  /* 0x0000c00000047ab9 */ /* 0x000fe20000000a00 */
[----:B0-----:R-:W-:Y:S01]  /*43b0*/  SHF.R.S32.HI R42, RZ, 0x1f, R22 ;  /* 0x0000001fff2a7819 */ /* 0x001fe20000011416 */
[----:B------:R-:W-:Y:S01]  /*43c0*/  IMAD.MOV.U32 R78, RZ, RZ, R40 ;  /* 0x000000ffff4e7224 */ /* 0x000fe200078e0028 */
[----:B------:R-:W-:Y:S03]  /*43d0*/  BSSY B1, `(.L_x_351) ;  /* 0x00000fb000017945 */ /* 0x000fe60003800000 */
[----:B------:R-:W-:Y:S02]  /*43e0*/  IMAD R41, R42, UR4, RZ ;  /* 0x000000042a297c24 */ /* 0x000fe4000f8e02ff */
[----:B------:R-:W-:-:S04]  /*43f0*/  IMAD.WIDE.U32 R78, R22, UR4, R78 ;  /* 0x00000004164e7c25 */ /* 0x000fc8000f8e004e */
[----:B------:R-:W-:-:S04]  /*4400*/  IMAD R41, R22, UR5, R41 ;  /* 0x0000000516297c24 */ /* 0x000fc8000f8e0229 */
[----:B------:R-:W-:Y:S02]  /*4410*/  IMAD.IADD R95, R41, 0x1, R79 ;  /* 0x00000001295f7824 */ /* 0x000fe400078e024f */
[----:B--2---:R-:W-:Y:S01]  /*4420*/  IMAD.IADD R96, R94, 0x1, -R63 ;  /* 0x000000015e607824 */ /* 0x004fe200078e0a3f */
[----:B------:R-:W-:Y:S06]  /*4430*/  @!P4 BRA `(.L_x_352) ;  /* 0x0000000c00d0c947 */ /* 0x000fec0003800000 */
[----:B------:R-:W2:Y:S01]  /*4440*/  LDL R42, [R1+0x10] ;  /* 0x00001000012a7983 */ /* 0x000ea20000100800 */
[----:B------:R-:W-:Y:S01]  /*4450*/  SEL R40, R63, R96, !P0 ;  /* 0x000000603f287207 */ /* 0x000fe20004000000 */
[----:B------:R-:W-:Y:S01]  /*4460*/  BSSY B2, `(.L_x_353) ;  /* 0x00000e5000027945 */ /* 0x000fe20003800000 */
[----:B------:R-:W-:Y:S02]  /*4470*/  SHF.R.U32.HI R43, RZ, 0x3, R157 ;  /* 0x00000003ff2b7819 */ /* 0x000fe4000001169d */
[----:B------:R-:W-:Y:S02]  /*4480*/  SHF.R.S32.HI R41, RZ, 0x1f, R40 ;  /* 0x0000001fff297819 */ /* 0x000fe40000011428 */
[----:B------:R-:W-:Y:S02]  /*4490*/  ISETP.GE.AND P4, PT, R18, R87, PT ;  /* 0x000000571200720c */ /* 0x000fe40003f86270 */
[----:B------:R-:W-:-:S04]  /*44a0*/  LEA.HI R41, R41, R40, RZ, 0x5 ;  /* 0x0000002829297211 */ /* 0x000fc800078f28ff */
[----:B------:R-:W-:-:S04]  /*44b0*/  SHF.R.S32.HI R41, RZ, 0x5, R41 ;  /* 0x00000005ff297819 */ /* 0x000fc80000011429 */
[----:B------:R-:W-:-:S04]  /*44c0*/  LEA.HI.SX32 R41, R74, R41, 0x1c ;  /* 0x000000294a297211 */ /* 0x000fc800078fe2ff */
[C---:B------:R-:W-:Y:S01]  /*44d0*/  LEA.HI R40, R41.reuse, R41, RZ, 0x1 ;  /* 0x0000002929287211 */ /* 0x040fe200078f08ff */
[----:B------:R-:W-:-:S04]  /*44e0*/  IMAD.SHL.U32 R101, R41, 0x10, RZ ;  /* 0x0000001029657824 */ /* 0x000fc800078e00ff */
[----:B------:R-:W-:Y:S01]  /*44f0*/  IMAD.SHL.U32 R41, R40, 0x800, RZ ;  /* 0x0000080028297824 */ /* 0x000fe200078e00ff */
[----:B------:R-:W-:-:S04]  /*4500*/  LOP3.LUT R40, R157, 0x10, R101, 0xf8, !PT ;  /* 0x000000109d287812 */ /* 0x000fc800078ef865 */
[----:B------:R-:W-:Y:S02]  /*4510*/  LOP3.LUT R41, R41, 0xfffff000, RZ, 0xc0, !PT ;  /* 0xfffff00029297812 */ /* 0x000fe400078ec0ff */
[----:B------:R-:W-:-:S04]  /*4520*/  LOP3.LUT R40, R40, R43, RZ, 0x3c, !PT ;  /* 0x0000002b28287212 */ /* 0x000fc800078e3cff */
[----:B--2---:R-:W-:Y:S01]  /*4530*/  IADD3 R40, R40, R41, R42 ;  /* 0x0000002928287210 */ /* 0x004fe20007ffe02a */
[----:B------:R-:W-:-:S04]  /*4540*/  IMAD R41, R17, 0x3000, R72 ;  /* 0x0000300011297824 */ /* 0x000fc800078e0248 */
[----:B------:R-:W-:Y:S02]  /*4550*/  IMAD R43, R17, 0x3000, R40 ;  /* 0x00003000112b7824 */ /* 0x000fe400078e0228 */
[C---:B------:R-:W-:Y:S02]  /*4560*/  IMAD.IADD R41, R16.reuse, 0x1, R41 ;  /* 0x0000000110297824 */ /* 0x040fe400078e0229 */
[----:B------:R-:W-:-:S04]  /*4570*/  IMAD.IADD R44, R16, 0x1, R43 ;  /* 0x00000001102c7824 */ /* 0x000fc800078e022b */
[----:B------:R-:W0:Y:S04]  /*4580*/  LDS.128 R40, [R41+0x13800] ;  /* 0x0138000029287984 */ /* 0x000e280000000c00 */
[----:B------:R-:W2:Y:S01]  /*4590*/  LDS.128 R44, [R44+0x13800] ;  /* 0x013800002c2c7984 */ /* 0x000ea20000000c00 */
[----:B------:R-:W-:Y:S05]  /*45a0*/  @P4 BRA `(.L_x_354) ;  /* 0x0000000c00404947 */ /* 0x000fea0003800000 */
[----:B------:R-:W-:Y:S02]  /*45b0*/  SHF.R.U32.HI R102, RZ, 0x8, R15 ;  /* 0x00000008ff667819 */ /* 0x000fe4000001160f */
[----:B------:R-:W-:Y:S02]  /*45c0*/  SHF.R.U32.HI R104, RZ, 0x8, R37 ;  /* 0x00000008ff687819 */ /* 0x000fe40000011625 */
[----:B------:R-:W-:Y:S01]  /*45d0*/  SHF.R.U32.HI R14, RZ, 0x8, R13 ;  /* 0x00000008ff0e7819 */ /* 0x000fe2000001160d */
[----:B------:R-:W-:Y:S01]  /*45e0*/  IMAD.SHL.U32 R102, R102, 0x100, RZ ;  /* 0x0000010066667824 */ /* 0x000fe200078e00ff */
[----:B------:R-:W-:Y:S01]  /*45f0*/  LOP3.LUT R105, R15, 0xff0000ff, RZ, 0xc0, !PT ;  /* 0xff0000ff0f697812 */ /* 0x000fe200078ec0ff */
[----:B------:R-:W-:Y:S01]  /*4600*/  IMAD.SHL.U32 R104, R104, 0x100, RZ ;  /* 0x0000010068687824 */ /* 0x000fe200078e00ff */
[----:B------:R-:W-:Y:S01]  /*4610*/  SHF.R.U32.HI R103, RZ, 0x10, R37 ;  /* 0x00000010ff677819 */ /* 0x000fe20000011625 */
[----:B------:R-:W-:Y:S01]  /*4620*/  IMAD.SHL.U32 R107, R14, 0x100, RZ ;  /* 0x000001000e6b7824 */ /* 0x000fe200078e00ff */
[----:B------:R-:W-:-:S02]  /*4630*/  SHF.R.U32.HI R12, RZ, 0x10, R13 ;  /* 0x00000010ff0c7819 */ /* 0x000fc4000001160d */
[----:B------:R-:W-:Y:S02]  /*4640*/  LOP3.LUT R38, R13, 0xff0000ff, RZ, 0xc0, !PT ;  /* 0xff0000ff0d267812 */ /* 0x000fe400078ec0ff */
[----:B------:R-:W-:Y:S02]  /*4650*/  LOP3.LUT R37, R37, 0xff0000ff, RZ, 0xc0, !PT ;  /* 0xff0000ff25257812 */ /* 0x000fe400078ec0ff */
[----:B------:R-:W-:Y:S02]  /*4660*/  SHF.R.U32.HI R13, RZ, 0x10, R15 ;  /* 0x00000010ff0d7819 */ /* 0x000fe4000001160f */
[--C-:B------:R-:W-:Y:S02]  /*4670*/  SHF.R.U32.HI R14, RZ, 0x10, R39.reuse ;  /* 0x00000010ff0e7819 */ /* 0x100fe40000011627 */
[----:B------:R-:W-:Y:S02]  /*4680*/  SHF.R.U32.HI R15, RZ, 0x8, R39 ;  /* 0x00000008ff0f7819 */ /* 0x000fe40000011627 */
[----:B------:R-:W-:-:S02]  /*4690*/  LOP3.LUT R36, R39, 0xff0000ff, RZ, 0xc0, !PT ;  /* 0xff0000ff27247812 */ /* 0x000fc400078ec0ff */
[----:B------:R-:W-:Y:S01]  /*46a0*/  LOP3.LUT R39, R105, 0xff00, R102, 0xf8, !PT ;  /* 0x0000ff0069277812 */ /* 0x000fe200078ef866 */
[----:B------:R-:W-:Y:S01]  /*46b0*/  IMAD.SHL.U32 R15, R15, 0x100, RZ ;  /* 0x000001000f0f7824 */ /* 0x000fe200078e00ff */
[----:B------:R-:W-:Y:S01]  /*46c0*/  LOP3.LUT R105, R37, 0xff00, R104, 0xf8, !PT ;  /* 0x0000ff0025697812 */ /* 0x000fe200078ef868 */
[----:B------:R-:W-:Y:S01]  /*46d0*/  IMAD.U32 R37, R12, 0x10000, RZ ;  /* 0x000100000c257824 */ /* 0x000fe200078e00ff */
[----:B------:R-:W-:Y:S01]  /*46e0*/  LOP3.LUT R38, R38, 0xff00, R107, 0xf8, !PT ;  /* 0x0000ff0026267812 */ /* 0x000fe200078ef86b */
[----:B------:R-:W-:Y:S01]  /*46f0*/  IMAD.U32 R12, R103, 0x10000, RZ ;  /* 0x00010000670c7824 */ /* 0x000fe200078e00ff */
[----:B--2---:R-:W-:Y:S02]  /*4700*/  F2FP.F16.E4M3.UNPACK_B R103, R45 ;  /* 0x0000002dff67723e */ /* 0x004fe400020006ff */
[----:B------:R-:W-:Y:S02]  /*4710*/  LOP3.LUT R102, R38, 0xff0000, R37, 0xf8, !PT ;  /* 0x00ff000026667812 */ /* 0x000fe400078ef825 */
[----:B------:R-:W-:Y:S01]  /*4720*/  LOP3.LUT R12, R105, 0xff0000, R12, 0xf8, !PT ;  /* 0x00ff0000690c7812 */ /* 0x000fe200078ef80c */
[----:B------:R-:W-:Y:S01]  /*4730*/  HADD2.F32 R38, -RZ, R103.H0_H0 ;  /* 0x20000067ff267230 */ /* 0x000fe20000004100 */
[----:B0-----:R-:W-:-:S02]  /*4740*/  F2FP.F16.E4M3.UNPACK_B R37, R41 ;  /* 0x00000029ff25723e */ /* 0x001fc400020006ff */
[----:B------:R-:W-:Y:S02]  /*4750*/  F2FP.F16.E4M3.UNPACK_B R105, R12 ;  /* 0x0000000cff69723e */ /* 0x000fe400020006ff */
[-C--:B------:R-:W-:Y:S01]  /*4760*/  F2FP.F16.E4M3.UNPACK_B R106, R102.reuse ;  /* 0x00000066ff6a723e */ /* 0x080fe200020006ff */
[----:B------:R-:W-:Y:S01]  /*4770*/  HADD2.F32 R104, -RZ, R37.H0_H0 ;  /* 0x20000025ff687230 */ /* 0x000fe20000004100 */
[----:B------:R-:W-:Y:S01]  /*4780*/  F2FP.F16.E4M3.UNPACK_B R41, R41.H1 ;  /* 0x00000029ff29723e */ /* 0x000fe200030006ff */
[--C-:B------:R-:W-:Y:S01]  /*4790*/  HADD2.F32 R108, -RZ, R105.reuse.H0_H0 ;  /* 0x20000069ff6c7230 */ /* 0x100fe20000004100 */
[----:B------:R-:W-:Y:S01]  /*47a0*/  F2FP.F16.E4M3.UNPACK_B R102, R102.H1 ;  /* 0x00000066ff66723e */ /* 0x000fe200030006ff */
[----:B------:R-:W-:Y:S01]  /*47b0*/  HADD2.F32 R107, -RZ, R106.H0_H0 ;  /* 0x2000006aff6b7230 */ /* 0x000fe20000004100 */
[----:B------:R-:W-:Y:S01]  /*47c0*/  LOP3.LUT R36, R36, 0xff00, R15, 0xf8, !PT ;  /* 0x0000ff0024247812 */ /* 0x000fe200078ef80f */
[----:B------:R-:W-:Y:S02]  /*47d0*/  HADD2.F32 R105, -RZ, R105.H1_H1 ;  /* 0x30000069ff697230 */ /* 0x000fe40000004100 */
[-C--:B------:R-:W-:Y:S01]  /*47e0*/  FMUL.FTZ R109, R38, R108.reuse ;  /* 0x0000006c266d7220 */ /* 0x080fe20000410000 */
[----:B------:R-:W-:Y:S01]  /*47f0*/  FMUL.FTZ R108, R104, R108 ;  /* 0x0000006c686c7220 */ /* 0x000fe20000410000 */
[----:B------:R-:W-:-:S02]  /*4800*/  HADD2.F32 R37, -RZ, R37.H1_H1 ;  /* 0x30000025ff257230 */ /* 0x000fc40000004100 */
[-C--:B------:R-:W-:Y:S01]  /*4810*/  FFMA.FTZ R104, R104, R107.reuse, -R109 ;  /* 0x0000006b68687223 */ /* 0x080fe2000001086d */
[----:B------:R-:W-:Y:S01]  /*4820*/  FFMA.FTZ R38, R38, R107, R108 ;  /* 0x0000006b26267223 */ /* 0x000fe2000001006c */
[----:B------:R-:W-:Y:S02]  /*4830*/  HADD2.F32 R107, -RZ, R103.H1_H1 ;  /* 0x30000067ff6b7230 */ /* 0x000fe40000004100 */
[----:B------:R-:W-:Y:S02]  /*4840*/  HADD2.F32 R106, -RZ, R106.H1_H1 ;  /* 0x3000006aff6a7230 */ /* 0x000fe40000004100 */
[----:B------:R-:W-:Y:S02]  /*4850*/  IMAD.MOV.U32 R15, RZ, RZ, R47 ;  /* 0x000000ffff0f7224 */ /* 0x000fe400078e002f */
[-C--:B------:R-:W-:Y:S01]  /*4860*/  FMUL.FTZ R103, R107, R105.reuse ;  /* 0x000000696b677220 */ /* 0x080fe20000410000 */
[----:B------:R-:W-:-:S03]  /*4870*/  FMUL.FTZ R105, R37, R105 ;  /* 0x0000006925697220 */ /* 0x000fc60000410000 */
[-C--:B------:R-:W-:Y:S01]  /*4880*/  FFMA.FTZ R103, R37, R106.reuse, -R103 ;  /* 0x0000006a25677223 */ /* 0x080fe20000010867 */
[----:B------:R-:W-:Y:S01]  /*4890*/  FFMA.FTZ R37, R107, R106, R105 ;  /* 0x0000006a6b257223 */ /* 0x000fe20000010069 */
[----:B------:R-:W-:Y:S01]  /*48a0*/  F2FP.F16.E4M3.UNPACK_B R105, R45.H1 ;  /* 0x0000002dff69723e */ /* 0x000fe200030006ff */
[----:B------:R-:W-:Y:S01]  /*48b0*/  HADD2.F32 R45, -RZ, R41.H0_H0 ;  /* 0x20000029ff2d7230 */ /* 0x000fe20000004100 */
[----:B------:R-:W-:Y:S01]  /*48c0*/  F2FP.F16.E4M3.UNPACK_B R106, R12.H1 ;  /* 0x0000000cff6a723e */ /* 0x000fe200030006ff */
[----:B------:R-:W-:Y:S02]  /*48d0*/  HADD2.F32 R107, -RZ, R102.H0_H0 ;  /* 0x20000066ff6b7230 */ /* 0x000fe40000004100 */
[----:B------:R-:W-:Y:S02]  /*48e0*/  HADD2.F32 R12, -RZ, R105.H0_H0 ;  /* 0x20000069ff0c7230 */ /* 0x000fe40000004100 */
[--C-:B------:R-:W-:Y:S02]  /*48f0*/  HADD2.F32 R108, -RZ, R106.reuse.H0_H0 ;  /* 0x2000006aff6c7230 */ /* 0x100fe40000004100 */
[----:B------:R-:W-:-:S02]  /*4900*/  HADD2.F32 R106, -RZ, R106.H1_H1 ;  /* 0x3000006aff6a7230 */ /* 0x000fc40000004100 */
[----:B------:R-:W-:Y:S02]  /*4910*/  HADD2.F32 R41, -RZ, R41.H1_H1 ;  /* 0x30000029ff297230 */ /* 0x000fe40000004100 */
[CC--:B------:R-:W-:Y:S01]  /*4920*/  FMUL.FTZ R109, R12.reuse, R108.reuse ;  /* 0x0000006c0c6d7220 */ /* 0x0c0fe20000410000 */
[C---:B------:R-:W-:Y:S01]  /*4930*/  FMUL.FTZ R108, R45.reuse, R108 ;  /* 0x0000006c2d6c7220 */ /* 0x040fe20000410000 */
[----:B------:R-:W-:Y:S02]  /*4940*/  HADD2.F32 R102, -RZ, R102.H1_H1 ;  /* 0x30000066ff667230 */ /* 0x000fe40000004100 */
[-C--:B------:R-:W-:Y:S01]  /*4950*/  FFMA.FTZ R45, R45, R107.reuse, -R109 ;  /* 0x0000006b2d2d7223 */ /* 0x080fe2000001086d */
[----:B------:R-:W-:Y:S01]  /*4960*/  FFMA.FTZ R12, R12, R107, R108 ;  /* 0x0000006b0c0c7223 */ /* 0x000fe2000001006c */
[----:B------:R-:W-:-:S05]  /*4970*/  HADD2.F32 R107, -RZ, R105.H1_H1 ;  /* 0x30000069ff6b7230 */ /* 0x000fca0000004100 */
[-C--:B------:R-:W-:Y:S01]  /*4980*/  FMUL.FTZ R105, R107, R106.reuse ;  /* 0x0000006a6b697220 */ /* 0x080fe20000410000 */
[----:B------:R-:W-:-:S03]  /*4990*/  FMUL.FTZ R106, R41, R106 ;  /* 0x0000006a296a7220 */ /* 0x000fc60000410000 */
[-C--:B------:R-:W-:Y:S01]  /*49a0*/  FFMA.FTZ R105, R41, R102.reuse, -R105 ;  /* 0x0000006629697223 */ /* 0x080fe20000010869 */
[----:B------:R-:W-:Y:S01]  /*49b0*/  FFMA.FTZ R102, R107, R102, R106 ;  /* 0x000000666b667223 */ /* 0x000fe2000001006a */
[----:B------:R-:W-:Y:S02]  /*49c0*/  IMAD.U32 R106, R13, 0x10000, RZ ;  /* 0x000100000d6a7824 */ /* 0x000fe400078e00ff */
[----:B------:R-:W-:Y:S01]  /*49d0*/  IMAD.U32 R13, R14, 0x10000, RZ ;  /* 0x000100000e0d7824 */ /* 0x000fe200078e00ff */
[----:B------:R-:W-:Y:S02]  /*49e0*/  F2FP.SATFINITE.E4M3.F32.PACK_AB_MERGE_C R45, R105, R45, RZ ;  /* 0x0000002d692d723e */ /* 0x000fe400048070ff */
[----:B------:R-:W-:Y:S02]  /*49f0*/  LOP3.LUT R14, R39, 0xff0000, R106, 0xf8, !PT ;  /* 0x00ff0000270e7812 */ /* 0x000fe400078ef86a */
[----:B------:R-:W-:Y:S02]  /*4a00*/  LOP3.LUT R13, R36, 0xff0000, R13, 0xf8, !PT ;  /* 0x00ff0000240d7812 */ /* 0x000fe400078ef80d */
[----:B------:R-:W-:-:S02]  /*4a10*/  F2FP.F16.E4M3.UNPACK_B R36, R15 ;  /* 0x0000000fff24723e */ /* 0x000fc400020006ff */
[----:B------:R-:W-:Y:S02]  /*4a20*/  F2FP.F16.E4M3.UNPACK_B R47, R13 ;  /* 0x0000000dff2f723e */ /* 0x000fe400020006ff */
[----:B------:R-:W-:Y:S01]  /*4a30*/  F2FP.F16.E4M3.UNPACK_B R39, R43 ;  /* 0x0000002bff27723e */ /* 0x000fe200020006ff */
[----:B------:R-:W-:Y:S01]  /*4a40*/  HADD2.F32 R107, -RZ, R36.H0_H0 ;  /* 0x20000024ff6b7230 */ /* 0x000fe20000004100 */
[----:B------:R-:W-:Y:S01]  /*4a50*/  F2FP.F16.E4M3.UNPACK_B R106, R14 ;  /* 0x0000000eff6a723e */ /* 0x000fe200020006ff */
[----:B------:R-:W-:Y:S01]  /*4a60*/  HADD2.F32 R41, -RZ, R47.H0_H0 ;  /* 0x2000002fff297230 */ /* 0x000fe20000004100 */
[----:B------:R-:W-:Y:S01]  /*4a70*/  F2FP.F16.E4M3.UNPACK_B R15, R15.H1 ;  /* 0x0000000fff0f723e */ /* 0x000fe200030006ff */
[----:B------:R-:W-:Y:S01]  /*4a80*/  HADD2.F32 R109, -RZ, R39.H0_H0 ;  /* 0x20000027ff6d7230 */ /* 0x000fe20000004100 */
[----:B------:R-:W-:Y:S01]  /*4a90*/  F2FP.F16.E4M3.UNPACK_B R13, R13.H1 ;  /* 0x0000000dff0d723e */ /* 0x000fe200030006ff */
[----:B------:R-:W-:Y:S02]  /*4aa0*/  HADD2.F32 R108, -RZ, R106.H0_H0 ;  /* 0x2000006aff6c7230 */ /* 0x000fe40000004100 */
[----:B------:R-:W-:Y:S01]  /*4ab0*/  FMUL.FTZ R110, R107, R41 ;  /* 0x000000296b6e7220 */ /* 0x000fe20000410000 */
[----:B------:R-:W-:-:S02]  /*4ac0*/  HADD2.F32 R36, -RZ, R36.H1_H1 ;  /* 0x30000024ff247230 */ /* 0x000fc40000004100 */
[C---:B------:R-:W-:Y:S01]  /*4ad0*/  FMUL.FTZ R41, R109.reuse, R41 ;  /* 0x000000296d297220 */ /* 0x040fe20000410000 */
[----:B------:R-:W-:Y:S02]  /*4ae0*/  HADD2.F32 R47, -RZ, R47.H1_H1 ;  /* 0x3000002fff2f7230 */ /* 0x000fe40000004100 */
[-C--:B------:R-:W-:Y:S01]  /*4af0*/  FFMA.FTZ R110, R109, R108.reuse, -R110 ;  /* 0x0000006c6d6e7223 */ /* 0x080fe2000001086e */
[----:B------:R-:W-:Y:S02]  /*4b00*/  HADD2.F32 R106, -RZ, R106.H1_H1 ;  /* 0x3000006aff6a7230 */ /* 0x000fe40000004100 */
[----:B------:R-:W-:Y:S01]  /*4b10*/  FFMA.FTZ R107, R107, R108, R41 ;  /* 0x0000006c6b6b7223 */ /* 0x000fe20000010029 */
[----:B------:R-:W-:Y:S02]  /*4b20*/  HADD2.F32 R41, -RZ, R39.H1_H1 ;  /* 0x30000027ff297230 */ /* 0x000fe40000004100 */
[-C--:B------:R-:W-:Y:S01]  /*4b30*/  FMUL.FTZ R39, R36, R47.reuse ;  /* 0x0000002f24277220 */ /* 0x080fe20000410000 */
[----:B------:R-:W-:Y:S01]  /*4b40*/  F2FP.F16.E4M3.UNPACK_B R14, R14.H1 ;  /* 0x0000000eff0e723e */ /* 0x000fe200030006ff */
[--C-:B------:R-:W-:Y:S01]  /*4b50*/  HADD2.F32 R108, -RZ, R13.reuse.H0_H0 ;  /* 0x2000000dff6c7230 */ /* 0x100fe20000004100 */
[----:B------:R-:W-:Y:S01]  /*4b60*/  F2FP.SATFINITE.E4M3.F32.PACK_AB_MERGE_C R103, R103, R104, R45 ;  /* 0x000000686767723e */ /* 0x000fe2000480702d */
[C---:B------:R-:W-:Y:S01]  /*4b70*/  FFMA.FTZ R39, R41.reuse, R106, -R39 ;  /* 0x0000006a29277223 */ /* 0x040fe20000010827 */
[----:B------:R-:W-:Y:S01]  /*4b80*/  FMUL.FTZ R41, R41, R47 ;  /* 0x0000002f29297220 */ /* 0x000fe20000410000 */
[----:B------:R-:W-:Y:S01]  /*4b90*/  HADD2.F32 R47, -RZ, R14.H0_H0 ;  /* 0x2000000eff2f7230 */ /* 0x000fe20000004100 */
[----:B------:R-:W-:Y:S01]  /*4ba0*/  F2FP.F16.E4M3.UNPACK_B R45, R97.H1 ;  /* 0x00000061ff2d723e */ /* 0x000fe200030006ff */
[----:B------:R-:W-:-:S02]  /*4bb0*/  HADD2.F32 R13, -RZ, R13.H1_H1 ;  /* 0x3000000dff0d7230 */ /* 0x000fc40000004100 */
[----:B------:R-:W-:Y:S01]  /*4bc0*/  FFMA.FTZ R36, R36, R106, R41 ;  /* 0x0000006a24247223 */ /* 0x000fe20000010029 */
[----:B------:R-:W-:Y:S01]  /*4bd0*/  F2FP.F16.E4M3.UNPACK_B R41, R43.H1 ;  /* 0x0000002bff29723e */ /* 0x000fe200030006ff */
[--C-:B------:R-:W-:Y:S01]  /*4be0*/  HADD2.F32 R43, -RZ, R15.reuse.H0_H0 ;  /* 0x2000000fff2b7230 */ /* 0x100fe20000004100 */
[----:B------:R-:W-:Y:S01]  /*4bf0*/  F2FP.SATFINITE.E4M3.F32.PACK_AB_MERGE_C R12, R102, R12, RZ ;  /* 0x0000000c660c723e */ /* 0x000fe200048070ff */
[----:B------:R-:W-:Y:S01]  /*4c00*/  HADD2.F32 R15, -RZ, R15.H1_H1 ;  /* 0x3000000fff0f7230 */ /* 0x000fe20000004100 */
[----:B------:R-:W-:Y:S01]  /*4c10*/  F2FP.F16.E4M3.UNPACK_B R97, R97 ;  /* 0x00000061ff61723e */ /* 0x000fe200020006ff */
[--C-:B------:R-:W-:Y:S02]  /*4c20*/  HADD2.F32 R106, -RZ, R41.reuse.H0_H0 ;  /* 0x20000029ff6a7230 */ /* 0x100fe40000004100 */
[----:B------:R-:W-:Y:S01]  /*4c30*/  FMUL.FTZ R109, R43, R108 ;  /* 0x0000006c2b6d7220 */ /* 0x000fe20000410000 */
[----:B------:R-:W-:Y:S02]  /*4c40*/  HADD2.F32 R41, -RZ, R41.H1_H1 ;  /* 0x30000029ff297230 */ /* 0x000fe40000004100 */
[----:B------:R-:W-:-:S02]  /*4c50*/  HADD2.F32 R14, -RZ, R14.H1_H1 ;  /* 0x3000000eff0e7230 */ /* 0x000fc40000004100 */
[CC--:B------:R-:W-:Y:S01]  /*4c60*/  FFMA.FTZ R109, R106.reuse, R47.reuse, -R109 ;  /* 0x0000002f6a6d7223 */ /* 0x0c0fe2000001086d */
[----:B------:R-:W-:Y:S01]  /*4c70*/  FMUL.FTZ R106, R106, R108 ;  /* 0x0000006c6a6a7220 */ /* 0x000fe20000410000 */
[--C-:B------:R-:W-:Y:S02]  /*4c80*/  HADD2.F32 R102, -RZ, R45.reuse.H0_H0 ;  /* 0x2000002dff667230 */ /* 0x100fe40000004100 */
[----:B------:R-:W-:Y:S02]  /*4c90*/  HADD2.F32 R45, -RZ, R45.H1_H1 ;  /* 0x3000002dff2d7230 */ /* 0x000fe40000004100 */
[----:B------:R-:W-:Y:S01]  /*4ca0*/  FFMA.FTZ R106, R43, R47, R106 ;  /* 0x0000002f2b6a7223 */ /* 0x000fe2000001006a */
[-C--:B------:R-:W-:Y:S01]  /*4cb0*/  FMUL.FTZ R43, R15, R13.reuse ;  /* 0x0000000d0f2b7220 */ /* 0x080fe20000410000 */
[----:B------:R-:W-:-:S03]  /*4cc0*/  FMUL.FTZ R13, R41, R13 ;  /* 0x0000000d290d7220 */ /* 0x000fc60000410000 */
[-C--:B------:R-:W-:Y:S01]  /*4cd0*/  FFMA.FTZ R43, R41, R14.reuse, -R43 ;  /* 0x0000000e292b7223 */ /* 0x080fe2000001082b */
[----:B------:R-:W-:Y:S01]  /*4ce0*/  FFMA.FTZ R14, R15, R14, R13 ;  /* 0x0000000e0f0e7223 */ /* 0x000fe2000001000d */
[----:B------:R-:W-:Y:S01]  /*4cf0*/  IMAD.MOV.U32 R13, RZ, RZ, R40 ;  /* 0x000000ffff0d7224 */ /* 0x000fe200078e0028 */
[----:B------:R-:W-:Y:S02]  /*4d00*/  F2FP.F16.E4M3.UNPACK_B R15, R100.H1 ;  /* 0x00000064ff0f723e */ /* 0x000fe400030006ff */
[----:B------:R-:W-:Y:S02]  /*4d10*/  F2FP.F16.E4M3.UNPACK_B R40, R44.H1 ;  /* 0x0000002cff28723e */ /* 0x000fe400030006ff */
[-C--:B------:R-:W-:Y:S01]  /*4d20*/  F2FP.F16.E4M3.UNPACK_B R41, R13.reuse.H1 ;  /* 0x0000000dff29723e */ /* 0x080fe200030006ff */
[----:B------:R-:W-:Y:S01]  /*4d30*/  HADD2.F32 R104, -RZ, R15.H0_H0 ;  /* 0x2000000fff687230 */ /* 0x000fe20000004100 */
[----:B------:R-:W-:Y:S01]  /*4d40*/  F2FP.F16.E4M3.UNPACK_B R100, R100 ;  /* 0x00000064ff64723e */ /* 0x000fe200020006ff */
[----:B------:R-:W-:Y:S01]  /*4d50*/  HADD2.F32 R47, -RZ, R40.H0_H0 ;  /* 0x20000028ff2f7230 */ /* 0x000fe20000004100 */
[----:B------:R-:W-:Y:S01]  /*4d60*/  F2FP.F16.E4M3.UNPACK_B R44, R44 ;  /* 0x0000002cff2c723e */ /* 0x000fe200020006ff */
[----:B------:R-:W-:Y:S01]  /*4d70*/  HADD2.F32 R105, -RZ, R41.H0_H0 ;  /* 0x20000029ff697230 */ /* 0x000fe20000004100 */
[----:B------:R-:W-:Y:S01]  /*4d80*/  F2FP.F16.E4M3.UNPACK_B R13, R13 ;  /* 0x0000000dff0d723e */ /* 0x000fe200020006ff */
[----:B------:R-:W-:-:S02]  /*4d90*/  HADD2.F32 R15, -RZ, R15.H1_H1 ;  /* 0x3000000fff0f7230 */ /* 0x000fc40000004100 */
[-C--:B------:R-:W-:Y:S01]  /*4da0*/  FMUL.FTZ R108, R47, R104.reuse ;  /* 0x000000682f6c7220 */ /* 0x080fe20000410000 */
[----:B------:R-:W-:Y:S02]  /*4db0*/  HADD2.F32 R41, -RZ, R41.H1_H1 ;  /* 0x30000029ff297230 */ /* 0x000fe40000004100 */
[----:B------:R-:W-:Y:S01]  /*4dc0*/  FMUL.FTZ R104, R105, R104 ;  /* 0x0000006869687220 */ /* 0x000fe20000410000 */
[----:B------:R-:W-:Y:S01]  /*4dd0*/  F2FP.SATFINITE.E4M3.F32.PACK_AB_MERGE_C R43, R43, R109, RZ ;  /* 0x0000006d2b2b723e */ /* 0x000fe200048070ff */
[----:B------:R-:W-:Y:S01]  /*4de0*/  FFMA.FTZ R108, R105, R102, -R108 ;  /* 0x00000066696c7223 */ /* 0x000fe2000001086c */
[----:B------:R-:W-:Y:S01]  /*4df0*/  F2FP.SATFINITE.E4M3.F32.PACK_AB_MERGE_C R14, R14, R106, RZ ;  /* 0x0000006a0e0e723e */ /* 0x000fe200048070ff */
[----:B------:R-:W-:Y:S01]  /*4e00*/  FFMA.FTZ R104, R47, R102, R104 ;  /* 0x000000662f687223 */ /* 0x000fe20000010068 */
[----:B------:R-:W-:Y:S01]  /*4e10*/  HADD2.F32 R47, -RZ, R40.H1_H1 ;  /* 0x30000028ff2f7230 */ /* 0x000fe20000004100 */
[----:B------:R-:W-:Y:S01]  /*4e20*/  F2FP.SATFINITE.E4M3.F32.PACK_AB_MERGE_C R43, R39, R110, R43 ;  /* 0x0000006e272b723e */ /* 0x000fe2000480702b */
[----:B------:R-:W-:-:S02]  /*4e30*/  HADD2.F32 R102, -RZ, R13.H0_H0 ;  /* 0x2000000dff667230 */ /* 0x000fc40000004100 */
[----:B------:R-:W-:Y:S02]  /*4e40*/  HADD2.F32 R13, -RZ, R13.H1_H1 ;  /* 0x3000000dff0d7230 */ /* 0x000fe40000004100 */
[-C--:B------:R-:W-:Y:S01]  /*4e50*/  FMUL.FTZ R40, R47, R15.reuse ;  /* 0x0000000f2f287220 */ /* 0x080fe20000410000 */
[----:B------:R-:W-:-:S03]  /*4e60*/  FMUL.FTZ R15, R41, R15 ;  /* 0x0000000f290f7220 */ /* 0x000fc60000410000 */
[-C--:B------:R-:W-:Y:S01]  /*4e70*/  FFMA.FTZ R40, R41, R45.reuse, -R40 ;  /* 0x0000002d29287223 */ /* 0x080fe20000010828 */
[----:B------:R-:W-:Y:S01]  /*4e80*/  FFMA.FTZ R15, R47, R45, R15 ;  /* 0x0000002d2f0f7223 */ /* 0x000fe2000001000f */
[----:B------:R-:W-:Y:S02]  /*4e90*/  HADD2.F32 R47, -RZ, R100.H0_H0 ;  /* 0x20000064ff2f7230 */ /* 0x000fe40000004100 */
[----:B------:R-:W-:Y:S01]  /*4ea0*/  HADD2.F32 R41, -RZ, R44.H0_H0 ;  /* 0x2000002cff297230 */ /* 0x000fe20000004100 */
[----:B------:R-:W-:Y:S01]  /*4eb0*/  F2FP.SATFINITE.E4M3.F32.PACK_AB_MERGE_C R40, R40, R108, RZ ;  /* 0x0000006c2828723e */ /* 0x000fe200048070ff */
[--C-:B------:R-:W-:Y:S01]  /*4ec0*/  HADD2.F32 R45, -RZ, R97.reuse.H0_H0 ;  /* 0x20000061ff2d7230 */ /* 0x100fe20000004100 */
[----:B------:R-:W-:Y:S01]  /*4ed0*/  F2FP.SATFINITE.E4M3.F32.PACK_AB_MERGE_C R104, R15, R104, RZ ;  /* 0x000000680f68723e */ /* 0x000fe200048070ff */
[----:B------:R-:W-:Y:S02]  /*4ee0*/  HADD2.F32 R100, -RZ, R100.H1_H1 ;  /* 0x30000064ff647230 */ /* 0x000fe40000004100 */
[-C--:B------:R-:W-:Y:S01]  /*4ef0*/  FMUL.FTZ R105, R41, R47.reuse ;  /* 0x0000002f29697220 */ /* 0x080fe20000410000 */
[----:B------:R-:W-:Y:S01]  /*4f00*/  FMUL.FTZ R47, R102, R47 ;  /* 0x0000002f662f7220 */ /* 0x000fe20000410000 */
[----:B------:R-:W-:Y:S01]  /*4f10*/  HADD2.F32 R44, -RZ, R44.H1_H1 ;  /* 0x3000002cff2c7230 */ /* 0x000fe20000004100 */
[----:B------:R-:W-:Y:S01]  /*4f20*/  F2FP.F16.E4M3.UNPACK_B R15, R98.H1 ;  /* 0x00000062ff0f723e */ /* 0x000fe200030006ff */
[----:B------:R-:W-:-:S02]  /*4f30*/  HADD2.F32 R97, -RZ, R97.H1_H1 ;  /* 0x30000061ff617230 */ /* 0x000fc40000004100 */
[-C--:B------:R-:W-:Y:S01]  /*4f40*/  FFMA.FTZ R47, R41, R45.reuse, R47 ;  /* 0x0000002d292f7223 */ /* 0x080fe2000001002f */
[----:B------:R-:W-:Y:S01]  /*4f50*/  FFMA.FTZ R105, R102, R45, -R105 ;  /* 0x0000002d66697223 */ /* 0x000fe20000010869 */
[CC--:B------:R-:W-:Y:S01]  /*4f60*/  FMUL.FTZ R41, R44.reuse, R100.reuse ;  /* 0x000000642c297220 */ /* 0x0c0fe20000410000 */
[C---:B------:R-:W-:Y:S01]  /*4f70*/  FMUL.FTZ R100, R13.reuse, R100 ;  /* 0x000000640d647220 */ /* 0x040fe20000410000 */
[----:B------:R-:W-:Y:S01]  /*4f80*/  F2FP.F16.E4M3.UNPACK_B R45, R46.H1 ;  /* 0x0000002eff2d723e */ /* 0x000fe200030006ff */
[----:B------:R-:W-:Y:S02]  /*4f90*/  HADD2.F32 R111, -RZ, R15.H0_H0 ;  /* 0x2000000fff6f7230 */ /* 0x000fe40000004100 */
[-C--:B------:R-:W-:Y:S01]  /*4fa0*/  FFMA.FTZ R41, R13, R97.reuse, -R41 ;  /* 0x000000610d297223 */ /* 0x080fe20000010829 */
[----:B------:R-:W-:Y:S01]  /*4fb0*/  FFMA.FTZ R13, R44, R97, R100 ;  /* 0x000000612c0d7223 */ /* 0x000fe20000010064 */
[----:B------:R-:W-:Y:S01]  /*4fc0*/  F2FP.F16.E4M3.UNPACK_B R44, R42.H1 ;  /* 0x0000002aff2c723e */ /* 0x000fe200030006ff */
[----:B------:R-:W-:Y:S01]  /*4fd0*/  HADD2.F32 R97, -RZ, R45.H0_H0 ;  /* 0x2000002dff617230 */ /* 0x000fe20000004100 */
[----:B------:R-:W-:Y:S01]  /*4fe0*/  F2FP.F16.E4M3.UNPACK_B R100, R99.H1 ;  /* 0x00000063ff64723e */ /* 0x000fe200030006ff */
[----:B------:R-:W-:Y:S01]  /*4ff0*/  HADD2.F32 R15, -RZ, R15.H1_H1 ;  /* 0x3000000fff0f7230 */ /* 0x000fe20000004100 */
[----:B------:R-:W-:Y:S01]  /*5000*/  F2FP.F16.E4M3.UNPACK_B R98, R98 ;  /* 0x00000062ff62723e */ /* 0x000fe200020006ff */
[----:B------:R-:W-:-:S02]  /*5010*/  HADD2.F32 R102, -RZ, R44.H0_H0 ;  /* 0x2000002cff667230 */ /* 0x000fc40000004100 */
[CC--:B------:R-:W-:Y:S01]  /*5020*/  FMUL.FTZ R109, R97.reuse, R111.reuse ;  /* 0x0000006f616d7220 */ /* 0x0c0fe20000410000 */
[----:B------:R-:W-:Y:S01]  /*5030*/  HADD2.F32 R108, -RZ, R100.H0_H0 ;  /* 0x20000064ff6c7230 */ /* 0x000fe20000004100 */
[----:B------:R-:W-:Y:S01]  /*5040*/  F2FP.F16.E4M3.UNPACK_B R46, R46 ;  /* 0x0000002eff2e723e */ /* 0x000fe200020006ff */
[----:B------:R-:W-:Y:S02]  /*5050*/  HADD2.F32 R45, -RZ, R45.H1_H1 ;  /* 0x3000002dff2d7230 */ /* 0x000fe40000004100 */
[----:B------:R-:W-:Y:S01]  /*5060*/  FMUL.FTZ R111, R102, R111 ;  /* 0x0000006f666f7220 */ /* 0x000fe20000410000 */
[----:B------:R-:W-:Y:S01]  /*5070*/  HADD2.F32 R44, -RZ, R44.H1_H1 ;  /* 0x3000002cff2c7230 */ /* 0x000fe20000004100 */
[----:B------:R-:W-:Y:S01]  /*5080*/  F2FP.F16.E4M3.UNPACK_B R42, R42 ;  /* 0x0000002aff2a723e */ /* 0x000fe200020006ff */
[----:B------:R-:W-:Y:S02]  /*5090*/  HADD2.F32 R100, -RZ, R100.H1_H1 ;  /* 0x30000064ff647230 */ /* 0x000fe40000004100 */
[-C--:B------:R-:W-:Y:S01]  /*50a0*/  FFMA.FTZ R111, R97, R108.reuse, R111 ;  /* 0x0000006c616f7223 */ /* 0x080fe2000001006f */
[CC--:B------:R-:W-:Y:S01]  /*50b0*/  FMUL.FTZ R97, R45.reuse, R15.reuse ;  /* 0x0000000f2d617220 */ /* 0x0c0fe20000410000 */
[----:B------:R-:W-:Y:S01]  /*50c0*/  FMUL.FTZ R15, R44, R15 ;  /* 0x0000000f2c0f7220 */ /* 0x000fe20000410000 */
[----:B------:R-:W-:Y:S01]  /*50d0*/  FFMA.FTZ R109, R102, R108, -R109 ;  /* 0x0000006c666d7223 */ /* 0x000fe2000001086d */
[----:B------:R-:W-:Y:S01]  /*50e0*/  F2FP.F16.E4M3.UNPACK_B R99, R99 ;  /* 0x00000063ff63723e */ /* 0x000fe200020006ff */
[-C--:B------:R-:W-:Y:S01]  /*50f0*/  FFMA.FTZ R44, R44, R100.reuse, -R97 ;  /* 0x000000642c2c7223 */ /* 0x080fe20000010861 */
[----:B------:R-:W-:Y:S01]  /*5100*/  FFMA.FTZ R15, R45, R100, R15 ;  /* 0x000000642d0f7223 */ /* 0x000fe2000001000f */
[----:B------:R-:W-:Y:S01]  /*5110*/  HADD2.F32 R108, -RZ, R98.H0_H0 ;  /* 0x20000062ff6c7230 */ /* 0x000fe20000004100 */
[----:B------:R-:W-:Y:S01]  /*5120*/  F2FP.SATFINITE.E4M3.F32.PACK_AB_MERGE_C R13, R13, R47, R104 ;  /* 0x0000002f0d0d723e */ /* 0x000fe20004807068 */
[----:B------:R-:W-:Y:S01]  /*5130*/  HADD2.F32 R45, -RZ, R46.H0_H0 ;  /* 0x2000002eff2d7230 */ /* 0x000fe20000004100 */
[----:B------:R-:W-:Y:S01]  /*5140*/  F2FP.SATFINITE.E4M3.F32.PACK_AB_MERGE_C R44, R44, R109, RZ ;  /* 0x0000006d2c2c723e */ /* 0x000fe200048070ff */
[----:B------:R-:W-:Y:S01]  /*5150*/  HADD2.F32 R100, -RZ, R42.H0_H0 ;  /* 0x2000002aff647230 */ /* 0x000fe20000004100 */
[----:B------:R-:W-:Y:S01]  /*5160*/  F2FP.SATFINITE.E4M3.F32.PACK_AB_MERGE_C R15, R15, R111, RZ ;  /* 0x0000006f0f0f723e */ /* 0x000fe200048070ff */
[----:B------:R-:W-:-:S02]  /*5170*/  HADD2.F32 R97, -RZ, R99.H0_H0 ;  /* 0x20000063ff617230 */ /* 0x000fc40000004100 */
[CC--:B------:R-:W-:Y:S01]  /*5180*/  FMUL.FTZ R102, R45.reuse, R108.reuse ;  /* 0x0000006c2d667220 */ /* 0x0c0fe20000410000 */
[----:B------:R-:W-:Y:S02]  /*5190*/  HADD2.F32 R98, -RZ, R98.H1_H1 ;  /* 0x30000062ff627230 */ /* 0x000fe40000004100 */
[C---:B------:R-:W-:Y:S01]  /*51a0*/  FMUL.FTZ R108, R100.reuse, R108 ;  /* 0x0000006c646c7220 */ /* 0x040fe20000410000 */
[----:B------:R-:W-:Y:S02]  /*51b0*/  HADD2.F32 R46, -RZ, R46.H1_H1 ;  /* 0x3000002eff2e7230 */ /* 0x000fe40000004100 */
[-C--:B------:R-:W-:Y:S01]  /*51c0*/  FFMA.FTZ R102, R100, R97.reuse, -R102 ;  /* 0x0000006164667223 */ /* 0x080fe20000010866 */
[----:B------:R-:W-:Y:S02]  /*51d0*/  HADD2.F32 R42, -RZ, R42.H1_H1 ;  /* 0x3000002aff2a7230 */ /* 0x000fe40000004100 */
[----:B------:R-:W-:Y:S01]  /*51e0*/  FFMA.FTZ R108, R45, R97, R108 ;  /* 0x000000612d6c7223 */ /* 0x000fe2000001006c */
[----:B------:R-:W-:-:S02]  /*51f0*/  HADD2.F32 R99, -RZ, R99.H1_H1 ;  /* 0x30000063ff637230 */ /* 0x000fc40000004100 */
[-C--:B------:R-:W-:Y:S01]  /*5200*/  FMUL.FTZ R45, R46, R98.reuse ;  /* 0x000000622e2d7220 */ /* 0x080fe20000410000 */
[----:B------:R-:W-:Y:S01]  /*5210*/  F2FP.SATFINITE.E4M3.F32.PACK_AB_MERGE_C R40, R41, R105, R40 ;  /* 0x000000692928723e */ /* 0x000fe20004807028 */
[----:B------:R-:W-:Y:S01]  /*5220*/  FMUL.FTZ R98, R42, R98 ;  /* 0x000000622a627220 */ /* 0x000fe20000410000 */
[----:B------:R-:W-:Y:S01]  /*5230*/  F2FP.SATFINITE.E4M3.F32.PACK_AB_MERGE_C R47, R36, R107, R14 ;  /* 0x0000006b242f723e */ /* 0x000fe2000480700e */
[-C--:B------:R-:W-:Y:S01]  /*5240*/  FFMA.FTZ R45, R42, R99.reuse, -R45 ;  /* 0x000000632a2d7223 */ /* 0x080fe2000001082d */
[----:B------:R-:W-:Y:S02]  /*5250*/  IMAD.MOV.U32 R41, RZ, RZ, R103 ;  /* 0x000000ffff297224 */ /* 0x000fe400078e0067 */
[----:B------:R-:W-:Y:S02]  /*5260*/  FFMA.FTZ R99, R46, R99, R98 ;  /* 0x000000632e637223 */ /* 0x000fe40000010062 */
[----:B------:R-:W-:Y:S01]  /*5270*/  F2FP.SATFINITE.E4M3.F32.PACK_AB_MERGE_C R42, R45, R102, R44 ;  /* 0x000000662d2a723e */ /* 0x000fe2000480702c */
[----:B------:R-:W-:-:S02]  /*5280*/  IMAD.MOV.U32 R44, RZ, RZ, R13 ;  /* 0x000000ffff2c7224 */ /* 0x000fc400078e000d */
[----:B------:R-:W-:Y:S02]  /*5290*/  F2FP.SATFINITE.E4M3.F32.PACK_AB_MERGE_C R46, R99, R108, R15 ;  /* 0x0000006c632e723e */ /* 0x000fe4000480700f */
[----:B------:R-:W-:-:S07]  /*52a0*/  F2FP.SATFINITE.E4M3.F32.PACK_AB_MERGE_C R45, R37, R38, R12 ;  /* 0x00000026252d723e */ /* 0x000fce000480700c */
.L_x_354:
[----:B------:R-:W-:Y:S05]  /*52b0*/  BSYNC B2 ;  /* 0x0000000000027941 */ /* 0x000fea0003800000 */
.L_x_353:
[----:B------:R-:W-:-:S04]  /*52c0*/  IADD3 R13, P4, P5, R58, R78, R20 ;  /* 0x0000004e3a0d7210 */ /* 0x000fc80007d9e014 */
[----:B------:R-:W-:Y:S02]  /*52d0*/  IADD3.X R14, R80, R95, R4, P4, P5 ;  /* 0x0000005f500e7210 */ /* 0x000fe400027ea404 */
[----:B------:R-:W-:-:S13]  /*52e0*/  ISETP.GE.AND P4, PT, R101, R94, PT ;  /* 0x0000005e6500720c */ /* 0x000fda0003f86270 */
[--C-:B------:R-:W-:Y:S02]  /*52f0*/  @!P4 SHF.R.S32.HI R12, RZ, 0x1f, R101.reuse ;  /* 0x0000001fff0cc819 */ /* 0x100fe40000011465 */
[----:B------:R-:W-:-:S04]  /*5300*/  @!P4 IADD3 R15, P5, P6, R58, R78, R101 ;  /* 0x0000004e3a0fc210 */ /* 0x000fc80007ebe065 */
[----:B------:R-:W-:Y:S02]  /*5310*/  @!P4 IADD3.X R36, R80, R95, R12, P5, P6 ;  /* 0x0000005f5024c210 */ /* 0x000fe40002fec40c */
[----:B------:R-:W-:-:S05]  /*5320*/  IADD3 R12, P5, R13, R76, RZ ;  /* 0x0000004c0d0c7210 */ /* 0x000fca0007fbe0ff */
[----:B------:R-:W-:Y:S01]  /*5330*/  IMAD.X R13, R14, 0x1, R77, P5 ;  /* 0x000000010e0d7824 */ /* 0x000fe200028e064d */
[----:B------:R-:W-:-:S04]  /*5340*/  @!P4 IADD3 R14, P5, R15, R76, RZ ;  /* 0x0000004c0f0ec210 */ /* 0x000fc80007fbe0ff */
[----:B0-----:R0:W-:Y:S01]  /*5350*/  STG.E.128 desc[UR40][R12.64], R40 ;  /* 0x000000280c007986 */ /* 0x0011e2000c101d28 */
[----:B------:R-:W-:-:S05]  /*5360*/  @!P4 IMAD.X R15, R36, 0x1, R77, P5 ;  /* 0x00000001240fc824 */ /* 0x000fca00028e064d */
[----:B--2---:R0:W-:Y:S03]  /*5370*/  @!P4 STG.E.128 desc[UR40][R14.64], R44 ;  /* 0x0000002c0e00c986 */ /* 0x0041e6000c101d28 */
.L_x_352:
[----:B------:R-:W-:Y:S05]  /*5380*/  BSYNC B1 ;  /* 0x0000000000017941 */ /* 0x000fea0003800000 */
.L_x_351:
[----:B------:R-:W-:-:S13]  /*5390*/  ISETP.NE.AND P4, PT, R61, RZ, PT ;  /* 0x000000ff3d00720c */ /* 0x000fda0003f85270 */
[----:B------:R-:W-:Y:S05]  /*53a0*/  @!P4 BRA `(.L_x_335) ;  /* 0x00000010003cc947 */ /* 0x000fea0003800000 */
[----:B0-----:R-:W2:Y:S04]  /*53b0*/  LDL R12, [R1+0x14] ;  /* 0x00001400010c7983 */ /* 0x001ea80000100800 */
[----:B------:R-:W3:Y:S01]  /*53c0*/  LDL R13, [R1+0x10] ;  /* 0x00001000010d7983 */ /* 0x000ee20000100800 */
[----:B------:R-:W-:Y:S02]  /*53d0*/  SHF.R.U32.HI R36, RZ, 0x3, R157 ;  /* 0x00000003ff247819 */ /* 0x000fe4000001169d */
[----:B------:R-:W-:-:S04]  /*53e0*/  IADD3 R41, P4, P5, R58, R78, R7 ;  /* 0x0000004e3a297210 */ /* 0x000fc80007d9e007 */
[----:B------:R-:W-:Y:S02]  /*53f0*/  IADD3.X R14, R80, R95, R3, P4, P5 ;  /* 0x0000005f500e7210 */ /* 0x000fe400027ea403 */
[----:B------:R-:W-:-:S05]  /*5400*/  IADD3 R40, P4, R41, R76, RZ ;  /* 0x0000004c29287210 */ /* 0x000fca0007f9e0ff */
[----:B------:R-:W-:Y:S01]  /*5410*/  IMAD.X R41, R14, 0x1, R77, P4 ;  /* 0x000000010e297824 */ /* 0x000fe200020e064d */
[----:B------:R-:W-:Y:S01]  /*5420*/  ISETP.GE.AND P4, PT, R82, R87, PT ;  /* 0x000000575200720c */ /* 0x000fe20003f86270 */
[----:B------:R-:W-:Y:S01]  /*5430*/  BSSY B1, `(.L_x_355) ;  /* 0x00000e7000017945 */ /* 0x000fe20003800000 */
[----:B--2---:R-:W-:-:S04]  /*5440*/  LOP3.LUT P6, RZ, R12, 0x1, RZ, 0xc0, !PT ;  /* 0x000000010cff7812 */ /* 0x004fc800078cc0ff */
[----:B------:R-:W-:Y:S01]  /*5450*/  SEL R96, R63, R96, !P6 ;  /* 0x000000603f607207 */ /* 0x000fe20007000000 */
[----:B---3--:R-:W-:-:S03]  /*5460*/  IMAD.MOV.U32 R15, RZ, RZ, R13 ;  /* 0x000000ffff0f7224 */ /* 0x008fc600078e000d */
[----:B------:R-:W-:-:S04]  /*5470*/  SHF.R.S32.HI R13, RZ, 0x1f, R96 ;  /* 0x0000001fff0d7819 */ /* 0x000fc80000011460 */
        /* <DEDUP_REMOVED lines=9> */
[----:B------:R-:W-:Y:S01]  /*5510*/  IADD3 R12, R12, R13, R15 ;  /* 0x0000000d0c0c7210 */ /* 0x000fe20007ffe00f */
[----:B------:R-:W-:-:S04]  /*5520*/  IMAD R13, R17, 0x3000, R71 ;  /* 0x00003000110d7824 */ /* 0x000fc800078e0247 */
[----:B------:R-:W-:Y:S02]  /*5530*/  IMAD R15, R17, 0x3000, R12 ;  /* 0x00003000110f7824 */ /* 0x000fe400078e020c */
[C---:B------:R-:W-:Y:S02]  /*5540*/  IMAD.IADD R13, R16.reuse, 0x1, R13 ;  /* 0x00000001100d7824 */ /* 0x040fe400078e020d */
[----:B------:R-:W-:-:S04]  /*5550*/  IMAD.IADD R36, R16, 0x1, R15 ;  /* 0x0000000110247824 */ /* 0x000fc800078e020f */
[----:B------:R-:W0:Y:S04]  /*5560*/  LDS.128 R12, [R13+0x13800] ;  /* 0x013800000d0c7984 */ /* 0x000e280000000c00 */
[----:B------:R-:W2:Y:S01]  /*5570*/  LDS.128 R36, [R36+0x13800] ;  /* 0x0138000024247984 */ /* 0x000ea20000000c00 */
[----:B------:R-:W-:Y:S05]  /*5580*/  @P4 BRA `(.L_x_356) ;  /* 0x0000000c00444947 */ /* 0x000fea0003800000 */
[----:B0-----:R-:W-:Y:S01]  /*5590*/  IMAD.MOV.U32 R32, RZ, RZ, R12 ;  /* 0x000000ffff207224 */ /* 0x001fe200078e000c */
[----:B------:R-:W-:Y:S01]  /*55a0*/  F2FP.F16.E4M3.UNPACK_B R44, R93.H1 ;  /* 0x0000005dff2c723e */ /* 0x000fe200030006ff */
[----:B--2---:R-:W-:Y:S01]  /*55b0*/  IMAD.MOV.U32 R99, RZ, RZ, R38 ;  /* 0x000000ffff637224 */ /* 0x004fe200078e0026 */
[----:B------:R-:W-:Y:S02]  /*55c0*/  F2FP.F16.E4M3.UNPACK_B R10, R36.H1 ;  /* 0x00000024ff0a723e */ /* 0x000fe400030006ff */
[----:B------:R-:W-:Y:S01]  /*55d0*/  F2FP.F16.E4M3.UNPACK_B R12, R32.H1 ;  /* 0x00000020ff0c723e */ /* 0x000fe200030006ff */
[----:B------:R-:W-:Y:S01]  /*55e0*/  HADD2.F32 R45, -RZ, R44.H0_H0 ;  /* 0x2000002cff2d7230 */ /* 0x000fe20000004100 */
[----:B------:R-:W-:Y:S01]  /*55f0*/  F2FP.F16.E4M3.UNPACK_B R43, R90.H1 ;  /* 0x0000005aff2b723e */ /* 0x000fe200030006ff */
[----:B------:R-:W-:Y:S01]  /*5600*/  HADD2.F32 R34, -RZ, R10.H0_H0 ;  /* 0x2000000aff227230 */ /* 0x000fe20000004100 */
[----:B------:R-:W-:Y:S01]  /*5610*/  F2FP.F16.E4M3.UNPACK_B R38, R92.H1 ;  /* 0x0000005cff26723e */ /* 0x000fe200030006ff */
[----:B------:R-:W-:Y:S01]  /*5620*/  HADD2.F32 R8, -RZ, R12.H0_H0 ;  /* 0x2000000cff087230 */ /* 0x000fe20000004100 */
[----:B------:R-:W-:Y:S01]  /*5630*/  F2FP.F16.E4M3.UNPACK_B R98, R99.H1 ;  /* 0x00000063ff62723e */ /* 0x000fe200030006ff */
[----:B------:R-:W-:-:S02]  /*5640*/  HADD2.F32 R44, -RZ, R44.H1_H1 ;  /* 0x3000002cff2c7230 */ /* 0x000fc40000004100 */
[-C--:B------:R-:W-:Y:S01]  /*5650*/  FMUL.FTZ R87, R34, R45.reuse ;  /* 0x0000002d22577220 */ /* 0x080fe20000410000 */
[----:B------:R-:W-:Y:S02]  /*5660*/  HADD2.F32 R12, -RZ, R12.H1_H1 ;  /* 0x3000000cff0c7230 */ /* 0x000fe40000004100 */
[----:B------:R-:W-:Y:S01]  /*5670*/  FMUL.FTZ R97, R8, R45 ;  /* 0x0000002d08617220 */ /* 0x000fe20000410000 */
[----:B------:R-:W-:Y:S01]  /*5680*/  HADD2.F32 R45, -RZ, R10.H1_H1 ;  /* 0x3000000aff2d7230 */ /* 0x000fe20000004100 */
[----:B------:R-:W-:Y:S01]  /*5690*/  F2FP.F16.E4M3.UNPACK_B R100, R14.H1 ;  /* 0x0000000eff64723e */ /* 0x000fe200030006ff */
[--C-:B------:R-:W-:Y:S02]  /*56a0*/  HADD2.F32 R47, -RZ, R43.reuse.H0_H0 ;  /* 0x2000002bff2f7230 */ /* 0x100fe40000004100 */
[-C--:B------:R-:W-:Y:S01]  /*56b0*/  FMUL.FTZ R96, R12, R44.reuse ;  /* 0x0000002c0c607220 */ /* 0x080fe20000410000 */
[----:B------:R-:W-:Y:S02]  /*56c0*/  HADD2.F32 R46, -RZ, R43.H1_H1 ;  /* 0x3000002bff2e7230 */ /* 0x000fe40000004100 */
[C---:B------:R-:W-:Y:S01]  /*56d0*/  FMUL.FTZ R43, R45.reuse, R44 ;  /* 0x0000002c2d2b7220 */ /* 0x040fe20000410000 */
[----:B------:R-:W-:Y:S01]  /*56e0*/  F2FP.F16.E4M3.UNPACK_B R44, R32 ;  /* 0x00000020ff2c723e */ /* 0x000fe200020006ff */
[----:B------:R-:W-:Y:S01]  /*56f0*/  FFMA.FTZ R10, R34, R47, R97 ;  /* 0x0000002f220a7223 */ /* 0x000fe20000010061 */
[----:B------:R-:W-:Y:S01]  /*5700*/  F2FP.F16.E4M3.UNPACK_B R34, R36 ;  /* 0x00000024ff22723e */ /* 0x000fe200020006ff */
[-C--:B------:R-:W-:Y:S01]  /*5710*/  FFMA.FTZ R12, R12, R46.reuse, -R43 ;  /* 0x0000002e0c0c7223 */ /* 0x080fe2000001082b */
[----:B------:R-:W-:Y:S01]  /*5720*/  F2FP.F16.E4M3.UNPACK_B R43, R93 ;  /* 0x0000005dff2b723e */ /* 0x000fe200020006ff */
[----:B------:R-:W-:Y:S01]  /*5730*/  FFMA.FTZ R32, R45, R46, R96 ;  /* 0x0000002e2d207223 */ /* 0x000fe20000010060 */
[----:B------:R-:W-:Y:S01]  /*5740*/  FFMA.FTZ R8, R8, R47, -R87 ;  /* 0x0000002f08087223 */ /* 0x000fe20000010857 */
[----:B------:R-:W-:Y:S01]  /*5750*/  F2FP.F16.E4M3.UNPACK_B R46, R90 ;  /* 0x0000005aff2e723e */ /* 0x000fe200020006ff */
[----:B------:R-:W-:Y:S01]  /*5760*/  HADD2.F32 R45, -RZ, R34.H0_H0 ;  /* 0x20000022ff2d7230 */ /* 0x000fe20000004100 */
[----:B------:R-:W-:Y:S01]  /*5770*/  F2FP.F16.E4M3.UNPACK_B R101, R91.H1 ;  /* 0x0000005bff65723e */ /* 0x000fe200030006ff */
[----:B------:R-:W-:Y:S01]  /*5780*/  HADD2.F32 R87, -RZ, R43.H0_H0 ;  /* 0x2000002bff577230 */ /* 0x000fe20000004100 */
[----:B------:R-:W-:Y:S01]  /*5790*/  SHF.R.U32.HI R96, RZ, 0x8, R35 ;  /* 0x00000008ff607819 */ /* 0x000fe20000011623 */
[----:B------:R-:W-:Y:S01]  /*57a0*/  HADD2.F32 R36, -RZ, R44.H0_H0 ;  /* 0x2000002cff247230 */ /* 0x000fe20000004100 */
[----:B------:R-:W-:Y:S01]  /*57b0*/  LOP3.LUT R97, R35, 0xff0000ff, RZ, 0xc0, !PT ;  /* 0xff0000ff23617812 */ /* 0x000fe200078ec0ff */
[----:B------:R-:W-:-:S02]  /*57c0*/  HADD2.F32 R47, -RZ, R46.H0_H0 ;  /* 0x2000002eff2f7230 */ /* 0x000fc40000004100 */
[CC--:B------:R-:W-:Y:S01]  /*57d0*/  FMUL.FTZ R93, R45.reuse, R87.reuse ;  /* 0x000000572d5d7220 */ /* 0x0c0fe20000410000 */
[----:B------:R-:W-:Y:S02]  /*57e0*/  HADD2.F32 R106, -RZ, R38.H0_H0 ;  /* 0x20000026ff6a7230 */ /* 0x000fe40000004100 */
[C---:B------:R-:W-:Y:S01]  /*57f0*/  FMUL.FTZ R90, R36.reuse, R87 ;  /* 0x00000057245a7220 */ /* 0x040fe20000410000 */
[----:B------:R-:W-:Y:S02]  /*5800*/  HADD2.F32 R102, -RZ, R98.H0_H0 ;  /* 0x20000062ff667230 */ /* 0x000fe40000004100 */
[-C--:B------:R-:W-:Y:S01]  /*5810*/  FFMA.FTZ R36, R36, R47.reuse, -R93 ;  /* 0x0000002f24247223 */ /* 0x080fe2000001085d */
[----:B------:R-:W-:Y:S02]  /*5820*/  HADD2.F32 R34, -RZ, R34.H1_H1 ;  /* 0x30000022ff227230 */ /* 0x000fe40000004100 */
[----:B------:R-:W-:Y:S01]  /*5830*/  FFMA.FTZ R45, R45, R47, R90 ;  /* 0x0000002f2d2d7223 */ /* 0x000fe2000001005a */
[----:B------:R-:W-:-:S02]  /*5840*/  HADD2.F32 R47, -RZ, R43.H1_H1 ;  /* 0x3000002bff2f7230 */ /* 0x000fc40000004100 */
[-C--:B------:R-:W-:Y:S01]  /*5850*/  FMUL.FTZ R105, R102, R106.reuse ;  /* 0x0000006a66697220 */ /* 0x080fe20000410000 */
[----:B------:R-:W-:Y:S01]  /*5860*/  HADD2.F32 R104, -RZ, R100.H0_H0 ;  /* 0x20000064ff687230 */ /* 0x000fe20000004100 */
[----:B------:R-:W-:Y:S01]  /*5870*/  SHF.R.U32.HI R90, RZ, 0x10, R11 ;  /* 0x00000010ff5a7819 */ /* 0x000fe2000001160b */
[----:B------:R-:W-:Y:S02]  /*5880*/  HADD2.F32 R44, -RZ, R44.H1_H1 ;  /* 0x3000002cff2c7230 */ /* 0x000fe40000004100 */
[-C--:B------:R-:W-:Y:S01]  /*5890*/  FMUL.FTZ R87, R34, R47.reuse ;  /* 0x0000002f22577220 */ /* 0x080fe20000410000 */
[----:B------:R-:W-:Y:S02]  /*58a0*/  HADD2.F32 R43, -RZ, R46.H1_H1 ;  /* 0x3000002eff2b7230 */ /* 0x000fe40000004100 */
[----:B------:R-:W-:Y:S01]  /*58b0*/  FMUL.FTZ R106, R104, R106 ;  /* 0x0000006a686a7220 */ /* 0x000fe20000410000 */
[----:B------:R-:W-:Y:S02]  /*58c0*/  HADD2.F32 R103, -RZ, R101.H0_H0 ;  /* 0x20000065ff677230 */ /* 0x000fe40000004100 */
[----:B------:R-:W-:Y:S01]  /*58d0*/  FMUL.FTZ R47, R44, R47 ;  /* 0x0000002f2c2f7220 */ /* 0x000fe20000410000 */
[----:B------:R-:W-:-:S02]  /*58e0*/  HADD2.F32 R38, -RZ, R38.H1_H1 ;  /* 0x30000026ff267230 */ /* 0x000fc40000004100 */
[----:B------:R-:W-:Y:S01]  /*58f0*/  FFMA.FTZ R44, R44, R43, -R87 ;  /* 0x0000002b2c2c7223 */ /* 0x000fe20000010857 */
[----:B------:R-:W-:Y:S02]  /*5900*/  HADD2.F32 R107, -RZ, R100.H1_H1 ;  /* 0x30000064ff6b7230 */ /* 0x000fe40000004100 */
[-C--:B------:R-:W-:Y:S01]  /*5910*/  FFMA.FTZ R105, R104, R103.reuse, -R105 ;  /* 0x0000006768697223 */ /* 0x080fe20000010869 */
[----:B------:R-:W-:Y:S01]  /*5920*/  FFMA.FTZ R106, R102, R103, R106 ;  /* 0x00000067666a7223 */ /* 0x000fe2000001006a */
[----:B------:R-:W-:Y:S01]  /*5930*/  FFMA.FTZ R43, R34, R43, R47 ;  /* 0x0000002b222b7223 */ /* 0x000fe2000001002f */
[----:B------:R-:W-:Y:S01]  /*5940*/  HADD2.F32 R103, -RZ, R98.H1_H1 ;  /* 0x30000062ff677230 */ /* 0x000fe20000004100 */
[----:B------:R-:W-:Y:S01]  /*5950*/  SHF.R.U32.HI R34, RZ, 0x8, R9 ;  /* 0x00000008ff227819 */ /* 0x000fe20000011609 */
[----:B------:R-:W-:Y:S01]  /*5960*/  HADD2.F32 R98, -RZ, R101.H1_H1 ;  /* 0x30000065ff627230 */ /* 0x000fe20000004100 */
[----:B------:R-:W-:Y:S01]  /*5970*/  SHF.R.U32.HI R87, RZ, 0x8, R11 ;  /* 0x00000008ff577819 */ /* 0x000fe2000001160b */
[----:B------:R-:W-:Y:S01]  /*5980*/  IMAD.U32 R90, R90, 0x10000, RZ ;  /* 0x000100005a5a7824 */ /* 0x000fe200078e00ff */
[----:B------:R-:W-:Y:S01]  /*5990*/  LOP3.LUT R46, R9, 0xff0000ff, RZ, 0xc0, !PT ;  /* 0xff0000ff092e7812 */ /* 0x000fe200078ec0ff */
[-C--:B------:R-:W-:Y:S01]  /*59a0*/  FMUL.FTZ R100, R103, R38.reuse ;  /* 0x0000002667647220 */ /* 0x080fe20000410000 */
[----:B------:R-:W-:Y:S01]  /*59b0*/  SHF.R.U32.HI R47, RZ, 0x10, R9 ;  /* 0x00000010ff2f7819 */ /* 0x000fe20000011609 */
[----:B------:R-:W-:Y:S01]  /*59c0*/  FMUL.FTZ R38, R107, R38 ;  /* 0x000000266b267220 */ /* 0x000fe20000410000 */
[----:B------:R-:W-:Y:S01]  /*59d0*/  LOP3.LUT R9, R11, 0xff0000ff, RZ, 0xc0, !PT ;  /* 0xff0000ff0b097812 */ /* 0x000fe200078ec0ff */
[----:B------:R-:W-:Y:S01]  /*59e0*/  IMAD.SHL.U32 R101, R34, 0x100, RZ ;  /* 0x0000010022657824 */ /* 0x000fe200078e00ff */
[----:B------:R-:W-:Y:S01]  /*59f0*/  SHF.R.U32.HI R11, RZ, 0x8, R33 ;  /* 0x00000008ff0b7819 */ /* 0x000fe20000011621 */
[----:B------:R-:W-:-:S02]  /*5a00*/  IMAD.SHL.U32 R34, R87, 0x100, RZ ;  /* 0x0000010057227824 */ /* 0x000fc400078e00ff */
[-C--:B------:R-:W-:Y:S01]  /*5a10*/  FFMA.FTZ R103, R103, R98.reuse, R38 ;  /* 0x0000006267677223 */ /* 0x080fe20000010026 */
[----:B------:R-:W-:Y:S01]  /*5a20*/  SHF.R.U32.HI R35, RZ, 0x10, R35 ;  /* 0x00000010ff237819 */ /* 0x000fe20000011623 */
[----:B------:R-:W-:Y:S01]  /*5a30*/  FFMA.FTZ R100, R107, R98, -R100 ;  /* 0x000000626b647223 */ /* 0x000fe20000010864 */
[----:B------:R-:W-:Y:S01]  /*5a40*/  IMAD.SHL.U32 R38, R11, 0x100, RZ ;  /* 0x000001000b267824 */ /* 0x000fe200078e00ff */
[----:B------:R-:W-:Y:S01]  /*5a50*/  LOP3.LUT R11, R9, 0xff00, R34, 0xf8, !PT ;  /* 0x0000ff00090b7812 */ /* 0x000fe200078ef822 */
[----:B------:R-:W-:Y:S01]  /*5a60*/  IMAD.U32 R9, R47, 0x10000, RZ ;  /* 0x000100002f097824 */ /* 0x000fe200078e00ff */
[----:B------:R-:W-:Y:S01]  /*5a70*/  LOP3.LUT R46, R46, 0xff00, R101, 0xf8, !PT ;  /* 0x0000ff002e2e7812 */ /* 0x000fe200078ef865 */
[----:B------:R-:W-:Y:S01]  /*5a80*/  IMAD.SHL.U32 R34, R96, 0x100, RZ ;  /* 0x0000010060227824 */ /* 0x000fe200078e00ff */
[----:B------:R-:W-:Y:S01]  /*5a90*/  LOP3.LUT R93, R33, 0xff0000ff, RZ, 0xc0, !PT ;  /* 0xff0000ff215d7812 */ /* 0x000fe200078ec0ff */
[----:B------:R-:W-:Y:S01]  /*5aa0*/  IMAD.U32 R35, R35, 0x10000, RZ ;  /* 0x0001000023237824 */ /* 0x000fe200078e00ff */
[----:B------:R-:W-:-:S02]  /*5ab0*/  SHF.R.U32.HI R33, RZ, 0x10, R33 ;  /* 0x00000010ff217819 */ /* 0x000fc40000011621 */
[----:B------:R-:W-:Y:S02]  /*5ac0*/  LOP3.LUT R9, R46, 0xff0000, R9, 0xf8, !PT ;  /* 0x00ff00002e097812 */ /* 0x000fe400078ef809 */
[----:B------:R-:W-:Y:S02]  /*5ad0*/  F2FP.F16.E4M3.UNPACK_B R92, R92 ;  /* 0x0000005cff5c723e */ /* 0x000fe400020006ff */
[----:B------:R-:W-:Y:S02]  /*5ae0*/  F2FP.F16.E4M3.UNPACK_B R99, R99 ;  /* 0x00000063ff63723e */ /* 0x000fe400020006ff */
[----:B------:R-:W-:Y:S01]  /*5af0*/  F2FP.F16.E4M3.UNPACK_B R46, R14 ;  /* 0x0000000eff2e723e */ /* 0x000fe200020006ff */
[----:B------:R-:W-:Y:S01]  /*5b00*/  HADD2.F32 R87, -RZ, R92.H0_H0 ;  /* 0x2000005cff577230 */ /* 0x000fe20000004100 */
[----:B------:R-:W-:Y:S01]  /*5b10*/  LOP3.LUT R34, R97, 0xff00, R34, 0xf8, !PT ;  /* 0x0000ff0061227812 */ /* 0x000fe200078ef822 */
[--C-:B------:R-:W-:Y:S01]  /*5b20*/  HADD2.F32 R14, -RZ, R99.reuse.H0_H0 ;  /* 0x20000063ff0e7230 */ /* 0x100fe20000004100 */
[----:B------:R-:W-:Y:S01]  /*5b30*/  LOP3.LUT R11, R11, 0xff0000, R90, 0xf8, !PT ;  /* 0x00ff00000b0b7812 */ /* 0x000fe200078ef85a */
[----:B------:R-:W-:Y:S01]  /*5b40*/  IMAD.U32 R90, R33, 0x10000, RZ ;  /* 0x00010000215a7824 */ /* 0x000fe200078e00ff */
[----:B------:R-:W-:Y:S01]  /*5b50*/  LOP3.LUT R93, R93, 0xff00, R38, 0xf8, !PT ;  /* 0x0000ff005d5d7812 */ /* 0x000fe200078ef826 */
[----:B------:R-:W-:Y:S01]  /*5b60*/  HADD2.F32 R38, -RZ, R46.H0_H0 ;  /* 0x2000002eff267230 */ /* 0x000fe20000004100 */
[----:B------:R-:W-:Y:S01]  /*5b70*/  F2FP.F16.E4M3.UNPACK_B R91, R91 ;  /* 0x0000005bff5b723e */ /* 0x000fe200020006ff */
[----:B------:R-:W-:Y:S01]  /*5b80*/  HADD2.F32 R92, -RZ, R92.H1_H1 ;  /* 0x3000005cff5c7230 */ /* 0x000fe20000004100 */
[----:B------:R-:W-:Y:S01]  /*5b90*/  LOP3.LUT R34, R34, 0xff0000, R35, 0xf8, !PT ;  /* 0x00ff000022227812 */ /* 0x000fe200078ef823 */
[----:B------:R-:W-:Y:S01]  /*5ba0*/  HADD2.F32 R99, -RZ, R99.H1_H1 ;  /* 0x30000063ff637230 */ /* 0x000fe20000004100 */
[----:B------:R-:W-:Y:S01]  /*5bb0*/  F2FP.SATFINITE.E4M3.F32.PACK_AB_MERGE_C R35, R12, R8, RZ ;  /* 0x000000080c23723e */ /* 0x000fe200048070ff */
[----:B------:R-:W-:Y:S01]  /*5bc0*/  HADD2.F32 R47, -RZ, R91.H0_H0 ;  /* 0x2000005bff2f7230 */ /* 0x000fe20000004100 */
[----:B------:R-:W-:Y:S01]  /*5bd0*/  F2FP.SATFINITE.E4M3.F32.PACK_AB_MERGE_C R10, R32, R10, RZ ;  /* 0x0000000a200a723e */ /* 0x000fe200048070ff */
[-C--:B------:R-:W-:Y:S01]  /*5be0*/  FMUL.FTZ R97, R14, R87.reuse ;  /* 0x000000570e617220 */ /* 0x080fe20000410000 */
[----:B------:R-:W-:Y:S01]  /*5bf0*/  LOP3.LUT R93, R93, 0xff0000, R90, 0xf8, !PT ;  /* 0x00ff00005d5d7812 */ /* 0x000fe200078ef85a */
[----:B------:R-:W-:Y:S01]  /*5c00*/  FMUL.FTZ R87, R38, R87 ;  /* 0x0000005726577220 */ /* 0x000fe20000410000 */
[----:B------:R-:W-:-:S02]  /*5c10*/  HADD2.F32 R46, -RZ, R46.H1_H1 ;  /* 0x3000002eff2e7230 */ /* 0x000fc40000004100 */
[----:B------:R-:W-:Y:S01]  /*5c20*/  FMUL.FTZ R33, R99, R92 ;  /* 0x0000005c63217220 */ /* 0x000fe20000410000 */
[----:B------:R-:W-:Y:S01]  /*5c30*/  HADD2.F32 R91, -RZ, R91.H1_H1 ;  /* 0x3000005bff5b7230 */ /* 0x000fe20000004100 */
[----:B------:R-:W-:Y:S01]  /*5c40*/  F2FP.SATFINITE.E4M3.F32.PACK_AB_MERGE_C R12, R44, R36, R35 ;  /* 0x000000242c0c723e */ /* 0x000fe20004807023 */
[----:B------:R-:W-:Y:S01]  /*5c50*/  FFMA.FTZ R38, R38, R47, -R97 ;  /* 0x0000002f26267223 */ /* 0x000fe20000010861 */
[----:B------:R-:W-:Y:S01]  /*5c60*/  F2FP.F16.E4M3.UNPACK_B R32, R37 ;  /* 0x00000025ff20723e */ /* 0x000fe200020006ff */
[----:B------:R-:W-:Y:S01]  /*5c70*/  FFMA.FTZ R14, R14, R47, R87 ;  /* 0x0000002f0e0e7223 */ /* 0x000fe20000010057 */
[----:B------:R-:W-:Y:S01]  /*5c80*/  F2FP.SATFINITE.E4M3.F32.PACK_AB_MERGE_C R36, R43, R45, R10 ;  /* 0x0000002d2b24723e */ /* 0x000fe2000480700a */
[C---:B------:R-:W-:Y:S01]  /*5c90*/  FFMA.FTZ R47, R46.reuse, R91, -R33 ;  /* 0x0000005b2e2f7223 */ /* 0x040fe20000010821 */
[----:B------:R-:W-:Y:S01]  /*5ca0*/  F2FP.F16.E4M3.UNPACK_B R35, R93 ;  /* 0x0000005dff23723e */ /* 0x000fe200020006ff */
[----:B------:R-:W-:Y:S01]  /*5cb0*/  FMUL.FTZ R92, R46, R92 ;  /* 0x0000005c2e5c7220 */ /* 0x000fe20000410000 */
[----:B------:R-:W-:Y:S01]  /*5cc0*/  F2FP.F16.E4M3.UNPACK_B R10, R13 ;  /* 0x0000000dff0a723e */ /* 0x000fe200020006ff */
[--C-:B------:R-:W-:Y:S01]  /*5cd0*/  HADD2.F32 R43, -RZ, R32.reuse.H0_H0 ;  /* 0x20000020ff2b7230 */ /* 0x100fe20000004100 */
[----:B------:R-:W-:Y:S01]  /*5ce0*/  F2FP.SATFINITE.E4M3.F32.PACK_AB_MERGE_C R8, R100, R105, RZ ;  /* 0x000000696408723e */ /* 0x000fe200048070ff */
[----:B------:R-:W-:Y:S01]  /*5cf0*/  HADD2.F32 R44, -RZ, R32.H1_H1 ;  /* 0x30000020ff2c7230 */ /* 0x000fe20000004100 */
[----:B------:R-:W-:Y:S01]  /*5d00*/  F2FP.F16.E4M3.UNPACK_B R45, R9 ;  /* 0x00000009ff2d723e */ /* 0x000fe200020006ff */
[--C-:B------:R-:W-:Y:S01]  /*5d10*/  HADD2.F32 R46, -RZ, R35.reuse.H0_H0 ;  /* 0x20000023ff2e7230 */ /* 0x100fe20000004100 */
[----:B------:R-:W-:Y:S01]  /*5d20*/  F2FP.SATFINITE.E4M3.F32.PACK_AB_MERGE_C R8, R47, R38, R8 ;  /* 0x000000262f08723e */ /* 0x000fe20004807008 */
[----:B------:R-:W-:Y:S01]  /*5d30*/  HADD2.F32 R32, -RZ, R10.H0_H0 ;  /* 0x2000000aff207230 */ /* 0x000fe20000004100 */
[----:B------:R-:W-:Y:S01]  /*5d40*/  F2FP.F16.E4M3.UNPACK_B R93, R93.H1 ;  /* 0x0000005dff5d723e */ /* 0x000fe200030006ff */
[----:B------:R-:W-:-:S02]  /*5d50*/  HADD2.F32 R47, -RZ, R35.H1_H1 ;  /* 0x30000023ff2f7230 */ /* 0x000fc40000004100 */
[-C--:B------:R-:W-:Y:S01]  /*5d60*/  FMUL.FTZ R87, R43, R46.reuse ;  /* 0x0000002e2b577220 */ /* 0x080fe20000410000 */
[--C-:B------:R-:W-:Y:S02]  /*5d70*/  HADD2.F32 R38, -RZ, R45.reuse.H0_H0 ;  /* 0x2000002dff267230 */ /* 0x100fe40000004100 */
[----:B------:R-:W-:Y:S01]  /*5d80*/  FFMA.FTZ R33, R99, R91, R92 ;  /* 0x0000005b63217223 */ /* 0x000fe2000001005c */
[----:B------:R-:W-:Y:S02]  /*5d90*/  HADD2.F32 R35, -RZ, R10.H1_H1 ;  /* 0x3000000aff237230 */ /* 0x000fe40000004100 */
[----:B------:R-:W-:Y:S01]  /*5da0*/  FMUL.FTZ R10, R32, R46 ;  /* 0x0000002e200a7220 */ /* 0x000fe20000410000 */
[----:B------:R-:W-:Y:S02]  /*5db0*/  HADD2.F32 R45, -RZ, R45.H1_H1 ;  /* 0x3000002dff2d7230 */ /* 0x000fe40000004100 */
[-C--:B------:R-:W-:Y:S01]  /*5dc0*/  FMUL.FTZ R46, R44, R47.reuse ;  /* 0x0000002f2c2e7220 */ /* 0x080fe20000410000 */
[-C--:B------:R-:W-:Y:S01]  /*5dd0*/  FFMA.FTZ R32, R32, R38.reuse, -R87 ;  /* 0x0000002620207223 */ /* 0x080fe20000010857 */
[----:B------:R-:W-:Y:S01]  /*5de0*/  FMUL.FTZ R47, R35, R47 ;  /* 0x0000002f232f7220 */ /* 0x000fe20000410000 */
[----:B------:R-:W-:Y:S01]  /*5df0*/  FFMA.FTZ R10, R43, R38, R10 ;  /* 0x000000262b0a7223 */ /* 0x000fe2000001000a */
[----:B------:R-:W-:Y:S01]  /*5e00*/  F2FP.F16.E4M3.UNPACK_B R43, R37.H1 ;  /* 0x00000025ff2b723e */ /* 0x000fe200030006ff */
[----:B------:R-:W-:Y:S01]  /*5e10*/  HADD2.F32 R90, -RZ, R93.H0_H0 ;  /* 0x2000005dff5a7230 */ /* 0x000fe20000004100 */
[----:B------:R-:W-:Y:S01]  /*5e20*/  F2FP.F16.E4M3.UNPACK_B R38, R13.H1 ;  /* 0x0000000dff26723e */ /* 0x000fe200030006ff */
[----:B------:R-:W-:Y:S01]  /*5e30*/  FFMA.FTZ R13, R44, R45, R47 ;  /* 0x0000002d2c0d7223 */ /* 0x000fe2000001002f */
[----:B------:R-:W-:Y:S01]  /*5e40*/  F2FP.F16.E4M3.UNPACK_B R44, R9.H1 ;  /* 0x00000009ff2c723e */ /* 0x000fe200030006ff */
[----:B------:R-:W-:-:S02]  /*5e50*/  HADD2.F32 R9, -RZ, R43.H0_H0 ;  /* 0x2000002bff097230 */ /* 0x000fc40000004100 */
[----:B------:R-:W-:Y:S01]  /*5e60*/  FFMA.FTZ R35, R35, R45, -R46 ;  /* 0x0000002d23237223 */ /* 0x000fe2000001082e */
[--C-:B------:R-:W-:Y:S01]  /*5e70*/  HADD2.F32 R37, -RZ, R38.reuse.H0_H0 ;  /* 0x20000026ff257230 */ /* 0x100fe20000004100 */
[----:B------:R-:W-:Y:S01]  /*5e80*/  F2FP.F16.E4M3.UNPACK_B R91, R34.H1 ;  /* 0x00000022ff5b723e */ /* 0x000fe200030006ff */
[----:B------:R-:W-:Y:S01]  /*5e90*/  HADD2.F32 R43, -RZ, R43.H1_H1 ;  /* 0x3000002bff2b7230 */ /* 0x000fe20000004100 */
[----:B------:R-:W-:Y:S01]  /*5ea0*/  F2FP.SATFINITE.E4M3.F32.PACK_AB_MERGE_C R103, R103, R106, RZ ;  /* 0x0000006a6767723e */ /* 0x000fe200048070ff */
[----:B------:R-:W-:Y:S02]  /*5eb0*/  HADD2.F32 R93, -RZ, R93.H1_H1 ;  /* 0x3000005dff5d7230 */ /* 0x000fe40000004100 */
[----:B------:R-:W-:Y:S01]  /*5ec0*/  HADD2.F32 R38, -RZ, R38.H1_H1 ;  /* 0x30000026ff267230 */ /* 0x000fe20000004100 */
[----:B------:R-:W-:Y:S01]  /*5ed0*/  F2FP.SATFINITE.E4M3.F32.PACK_AB_MERGE_C R33, R33, R14, R103 ;  /* 0x0000000e2121723e */ /* 0x000fe20004807067 */
[--C-:B------:R-:W-:Y:S02]  /*5ee0*/  HADD2.F32 R46, -RZ, R44.reuse.H0_H0 ;  /* 0x2000002cff2e7230 */ /* 0x100fe40000004100 */
[----:B------:R-:W-:Y:S01]  /*5ef0*/  FMUL.FTZ R47, R43, R93 ;  /* 0x0000005d2b2f7220 */ /* 0x000fe20000410000 */
[----:B------:R-:W-:-:S02]  /*5f00*/  HADD2.F32 R45, -RZ, R44.H1_H1 ;  /* 0x3000002cff2d7230 */ /* 0x000fc40000004100 */
[-C--:B------:R-:W-:Y:S01]  /*5f10*/  FMUL.FTZ R44, R9, R90.reuse ;  /* 0x0000005a092c7220 */ /* 0x080fe20000410000 */
[C---:B------:R-:W-:Y:S01]  /*5f20*/  FMUL.FTZ R90, R37.reuse, R90 ;  /* 0x0000005a255a7220 */ /* 0x040fe20000410000 */
[C---:B------:R-:W-:Y:S01]  /*5f30*/  FMUL.FTZ R92, R38.reuse, R93 ;  /* 0x0000005d265c7220 */ /* 0x040fe20000410000 */
[--C-:B------:R-:W-:Y:S02]  /*5f40*/  HADD2.F32 R98, -RZ, R91.reuse.H0_H0 ;  /* 0x2000005bff627230 */ /* 0x100fe40000004100 */
[-C--:B------:R-:W-:Y:S01]  /*5f50*/  FFMA.FTZ R37, R37, R46.reuse, -R44 ;  /* 0x0000002e25257223 */ /* 0x080fe2000001082c */
[-C--:B------:R-:W-:Y:S01]  /*5f60*/  FFMA.FTZ R44, R38, R45.reuse, -R47 ;  /* 0x0000002d262c7223 */ /* 0x080fe2000001082f */
[----:B------:R-:W-:Y:S01]  /*5f70*/  FFMA.FTZ R9, R9, R46, R90 ;  /* 0x0000002e09097223 */ /* 0x000fe2000001005a */
[----:B------:R-:W-:Y:S01]  /*5f80*/  FFMA.FTZ R38, R43, R45, R92 ;  /* 0x0000002d2b267223 */ /* 0x000fe2000001005c */
[----:B------:R-:W-:Y:S01]  /*5f90*/  F2FP.F16.E4M3.UNPACK_B R46, R39 ;  /* 0x00000027ff2e723e */ /* 0x000fe200020006ff */
[----:B------:R-:W-:Y:S01]  /*5fa0*/  HADD2.F32 R91, -RZ, R91.H1_H1 ;  /* 0x3000005bff5b7230 */ /* 0x000fe20000004100 */
[----:B------:R-:W-:Y:S01]  /*5fb0*/  F2FP.F16.E4M3.UNPACK_B R45, R34 ;  /* 0x00000022ff2d723e */ /* 0x000fe200020006ff */
[----:B------:R-:W-:Y:S01]  /*5fc0*/  IMAD.MOV.U32 R14, RZ, RZ, R8 ;  /* 0x000000ffff0e7224 */ /* 0x000fe200078e0008 */
[-C--:B------:R-:W-:Y:S01]  /*5fd0*/  F2FP.F16.E4M3.UNPACK_B R43, R15.reuse ;  /* 0x0000000fff2b723e */ /* 0x080fe200020006ff */
[--C-:B------:R-:W-:Y:S01]  /*5fe0*/  HADD2.F32 R93, -RZ, R46.reuse.H0_H0 ;  /* 0x2000002eff5d7230 */ /* 0x100fe20000004100 */
[----:B------:R-:W-:Y:S01]  /*5ff0*/  F2FP.F16.E4M3.UNPACK_B R47, R15.H1 ;  /* 0x0000000fff2f723e */ /* 0x000fe200030006ff */
[----:B------:R-:W-:Y:S01]  /*6000*/  HADD2.F32 R92, -RZ, R45.H0_H0 ;  /* 0x2000002dff5c7230 */ /* 0x000fe20000004100 */
[----:B------:R-:W-:Y:S01]  /*6010*/  F2FP.F16.E4M3.UNPACK_B R15, R11 ;  /* 0x0000000bff0f723e */ /* 0x000fe200020006ff */
[----:B------:R-:W-:Y:S01]  /*6020*/  HADD2.F32 R46, -RZ, R46.H1_H1 ;  /* 0x3000002eff2e7230 */ /* 0x000fe20000004100 */
[----:B------:R-:W-:Y:S01]  /*6030*/  F2FP.F16.E4M3.UNPACK_B R90, R39.H1 ;  /* 0x00000027ff5a723e */ /* 0x000fe200030006ff */
[----:B------:R-:W-:Y:S01]  /*6040*/  HADD2.F32 R39, -RZ, R43.H0_H0 ;  /* 0x2000002bff277230 */ /* 0x000fe20000004100 */
[----:B------:R-:W-:Y:S01]  /*6050*/  F2FP.F16.E4M3.UNPACK_B R34, R11.H1 ;  /* 0x0000000bff22723e */ /* 0x000fe200030006ff */
[----:B------:R-:W-:-:S02]  /*6060*/  HADD2.F32 R96, -RZ, R15.H0_H0 ;  /* 0x2000000fff607230 */ /* 0x000fc40000004100 */
[-C--:B------:R-:W-:Y:S01]  /*6070*/  FMUL.FTZ R100, R93, R92.reuse ;  /* 0x0000005c5d647220 */ /* 0x080fe20000410000 */
[--C-:B------:R-:W-:Y:S02]  /*6080*/  HADD2.F32 R87, -RZ, R90.reuse.H0_H0 ;  /* 0x2000005aff577230 */ /* 0x100fe40000004100 */
[C---:B------:R-:W-:Y:S01]  /*6090*/  FMUL.FTZ R102, R39.reuse, R92 ;  /* 0x0000005c27667220 */ /* 0x040fe20000410000 */
[----:B------:R-:W-:Y:S02]  /*60a0*/  HADD2.F32 R90, -RZ, R90.H1_H1 ;  /* 0x3000005aff5a7230 */ /* 0x000fe40000004100 */
[-C--:B------:R-:W-:Y:S01]  /*60b0*/  FFMA.FTZ R11, R39, R96.reuse, -R100 ;  /* 0x00000060270b7223 */ /* 0x080fe20000010864 */
[--C-:B------:R-:W-:Y:S02]  /*60c0*/  HADD2.F32 R92, -RZ, R47.reuse.H0_H0 ;  /* 0x2000002fff5c7230 */ /* 0x100fe40000004100 */
[----:B------:R-:W-:Y:S01]  /*60d0*/  FFMA.FTZ R39, R93, R96, R102 ;  /* 0x000000605d277223 */ /* 0x000fe20000010066 */
[----:B------:R-:W-:-:S02]  /*60e0*/  HADD2.F32 R47, -RZ, R47.H1_H1 ;  /* 0x3000002fff2f7230 */ /* 0x000fc40000004100 */
[-C--:B------:R-:W-:Y:S01]  /*60f0*/  FMUL.FTZ R96, R90, R91.reuse ;  /* 0x0000005b5a607220 */ /* 0x080fe20000410000 */
[--C-:B------:R-:W-:Y:S02]  /*6100*/  HADD2.F32 R97, -RZ, R34.reuse.H0_H0 ;  /* 0x20000022ff617230 */ /* 0x100fe40000004100 */
[-C--:B------:R-:W-:Y:S01]  /*6110*/  FMUL.FTZ R99, R87, R98.reuse ;  /* 0x0000006257637220 */ /* 0x080fe20000410000 */
[----:B------:R-:W-:Y:S02]  /*6120*/  HADD2.F32 R34, -RZ, R34.H1_H1 ;  /* 0x30000022ff227230 */ /* 0x000fe40000004100 */
[----:B------:R-:W-:Y:S01]  /*6130*/  FMUL.FTZ R98, R92, R98 ;  /* 0x000000625c627220 */ /* 0x000fe20000410000 */
[----:B------:R-:W-:Y:S02]  /*6140*/  HADD2.F32 R45, -RZ, R45.H1_H1 ;  /* 0x3000002dff2d7230 */ /* 0x000fe40000004100 */
[----:B------:R-:W-:Y:S01]  /*6150*/  FMUL.FTZ R91, R47, R91 ;  /* 0x0000005b2f5b7220 */ /* 0x000fe20000410000 */
[----:B------:R-:W-:-:S02]  /*6160*/  HADD2.F32 R43, -RZ, R43.H1_H1 ;  /* 0x3000002bff2b7230 */ /* 0x000fc40000004100 */
[-C--:B------:R-:W-:Y:S01]  /*6170*/  FFMA.FTZ R47, R47, R34.reuse, -R96 ;  /* 0x000000222f2f7223 */ /* 0x080fe20000010860 */
[----:B------:R-:W-:Y:S02]  /*6180*/  HADD2.F32 R15, -RZ, R15.H1_H1 ;  /* 0x3000000fff0f7230 */ /* 0x000fe40000004100 */
[----:B------:R-:W-:Y:S01]  /*6190*/  FMUL.FTZ R96, R46, R45 ;  /* 0x0000002d2e607220 */ /* 0x000fe20000410000 */
[-C--:B------:R-:W-:Y:S01]  /*61a0*/  FFMA.FTZ R92, R92, R97.reuse, -R99 ;  /* 0x000000615c5c7223 */ /* 0x080fe20000010863 */
[----:B------:R-:W-:Y:S01]  /*61b0*/  FFMA.FTZ R87, R87, R97, R98 ;  /* 0x0000006157577223 */ /* 0x000fe20000010062 */
[C---:B------:R-:W-:Y:S01]  /*61c0*/  FMUL.FTZ R45, R43.reuse, R45 ;  /* 0x0000002d2b2d7220 */ /* 0x040fe20000410000 */
[----:B------:R-:W-:Y:S01]  /*61d0*/  FFMA.FTZ R34, R90, R34, R91 ;  /* 0x000000225a227223 */ /* 0x000fe2000001005b */
[----:B------:R-:W-:Y:S01]  /*61e0*/  F2FP.SATFINITE.E4M3.F32.PACK_AB_MERGE_C R37, R44, R37, RZ ;  /* 0x000000252c25723e */ /* 0x000fe200048070ff */
[-C--:B------:R-:W-:Y:S01]  /*61f0*/  FFMA.FTZ R96, R43, R15.reuse, -R96 ;  /* 0x0000000f2b607223 */ /* 0x080fe20000010860 */
[----:B------:R-:W-:Y:S01]  /*6200*/  FFMA.FTZ R46, R46, R15, R45 ;  /* 0x0000000f2e2e7223 */ /* 0x000fe2000001002d */
[----:B------:R-:W-:Y:S01]  /*6210*/  F2FP.SATFINITE.E4M3.F32.PACK_AB_MERGE_C R9, R38, R9, RZ ;  /* 0x000000092609723e */ /* 0x000fe200048070ff */
[----:B------:R-:W-:Y:S01]  /*6220*/  IMAD.MOV.U32 R38, RZ, RZ, R33 ;  /* 0x000000ffff267224 */ /* 0x000fe200078e0021 */
[----:B------:R-:W-:-:S02]  /*6230*/  F2FP.SATFINITE.E4M3.F32.PACK_AB_MERGE_C R35, R35, R32, R37 ;  /* 0x000000202323723e */ /* 0x000fc40004807025 */
[----:B------:R-:W-:Y:S02]  /*6240*/  F2FP.SATFINITE.E4M3.F32.PACK_AB_MERGE_C R47, R47, R92, RZ ;  /* 0x0000005c2f2f723e */ /* 0x000fe400048070ff */
[----:B------:R-:W-:Y:S02]  /*6250*/  F2FP.SATFINITE.E4M3.F32.PACK_AB_MERGE_C R34, R34, R87, RZ ;  /* 0x000000572222723e */ /* 0x000fe400048070ff */
[----:B------:R-:W-:Y:S01]  /*6260*/  F2FP.SATFINITE.E4M3.F32.PACK_AB_MERGE_C R37, R13, R10, R9 ;  /* 0x0000000a0d25723e */ /* 0x000fe20004807009 */
[----:B------:R-:W-:Y:S01]  /*6270*/  IMAD.MOV.U32 R13, RZ, RZ, R35 ;  /* 0x000000ffff0d7224 */ /* 0x000fe200078e0023 */
[----:B------:R-:W-:Y:S02]  /*6280*/  F2FP.SATFINITE.E4M3.F32.PACK_AB_MERGE_C R15, R96, R11, R47 ;  /* 0x0000000b600f723e */ /* 0x000fe4000480702f */
[----:B------:R-:W-:-:S07]  /*6290*/  F2FP.SATFINITE.E4M3.F32.PACK_AB_MERGE_C R39, R46, R39, R34 ;  /* 0x000000272e27723e */ /* 0x000fce0004807022 */
.L_x_356:
[----:B------:R-:W-:Y:S05]  /*62a0*/  BSYNC B1 ;  /* 0x0000000000017941 */ /* 0x000fea0003800000 */
.L_x_355:
[----:B0-----:R3:W-:Y:S01]  /*62b0*/  STG.E.128 desc[UR40][R40.64], R12 ;  /* 0x0000000c28007986 */ /* 0x0017e2000c101d28 */
[----:B------:R-:W-:-:S13]  /*62c0*/  ISETP.GE.AND P4, PT, R42, R94, PT ;  /* 0x0000005e2a00720c */ /* 0x000fda0003f86270 */
[----:B------:R-:W-:Y:S05]  /*62d0*/  @P4 BRA `(.L_x_335) ;  /* 0x0000000000704947 */ /* 0x000fea0003800000 */
[--C-:B------:R-:W-:Y:S02]  /*62e0*/  SHF.R.S32.HI R8, RZ, 0x1f, R42.reuse ;  /* 0x0000001fff087819 */ /* 0x100fe4000001142a */
[----:B------:R-:W-:-:S04]  /*62f0*/  IADD3 R79, P4, P5, R58, R78, R42 ;  /* 0x0000004e3a4f7210 */ /* 0x000fc80007d9e02a */
[----:B------:R-:W-:Y:S02]  /*6300*/  IADD3.X R8, R80, R95, R8, P4, P5 ;  /* 0x0000005f50087210 */ /* 0x000fe400027ea408 */
[----:B------:R-:W-:-:S05]  /*6310*/  IADD3 R76, P4, R79, R76, RZ ;  /* 0x0000004c4f4c7210 */ /* 0x000fca0007f9e0ff */
[----:B------:R-:W-:-:S05]  /*6320*/  IMAD.X R77, R8, 0x1, R77, P4 ;  /* 0x00000001084d7824 */ /* 0x000fca00020e064d */
[----:B--2---:R4:W-:Y:S01]  /*6330*/  STG.E.128 desc[UR40][R76.64], R36 ;  /* 0x000000244c007986 */ /* 0x0049e2000c101d28 */
[----:B------:R-:W-:Y:S05]  /*6340*/  BRA `(.L_x_335) ;  /* 0x0000000000547947 */ /* 0x000fea0003800000 */
.L_x_328:
[----:B------:R-:W-:-:S13]  /*6350*/  ISETP.NE.AND P3, PT, R155, 0x3, PT ;  /* 0x000000039b00780c */ /* 0x000fda0003f65270 */
[----:B------:R-:W-:Y:S05]  /*6360*/  @!P3 BRA `(.L_x_357) ;  /* 0x000000000004b947 */ /* 0x000fea0003800000 */
[----:B------:R-:W-:Y:S01]  /*6370*/  BPT.TRAP 0x1 ;  /* 0x000000040000795c */ /* 0x000fe20000300000 */
.L_x_357:
[----:B------:R-:W-:Y:S01]  /*6380*/  IMAD R83, R17, 0x8, R16 ;  /* 0x0000000811537824 */ /* 0x000fe200078e0210 */
[----:B------:R-:W-:Y:S01]  /*6390*/  SHF.L.U32 R86, R23, 0x1f, RZ ;  /* 0x0000001f17567819 */ /* 0x000fe200000006ff */
[----:B------:R-:W-:Y:S01]  /*63a0*/  IMAD R85, R2, -0x80, R28 ;  /* 0xffffff8002557824 */ /* 0x000fe200078e021c */
[----:B------:R-:W-:Y:S02]  /*63b0*/  BSSY B1, `(.L_x_358) ;  /* 0x0000004000017945 */ /* 0x000fe40003800000 */
[----:B------:R-:W0:Y:S02]  /*63c0*/  SYNCS.PHASECHK.TRANS64.TRYWAIT P4, [R83+URZ+0x19c90], R86 ;  /* 0x019c9056530075a7 */ /* 0x000e24000808017f */
[----:B------:R-:W-:Y:S01]  /*63d0*/  VIMNMX R85, R85, 0x80, PT ;  /* 0x0000008055557848 */ /* 0x000fe20003fe0100 */
[----:B0-----:R-:W-:Y:S06]  /*63e0*/  @!P4 BRA `(.L_x_359) ;  /* 0x0000013c00f4c947 */ /* 0x001fec0003800000 */
.L_x_581:
[----:B------:R-:W-:Y:S05]  /*63f0*/  BSYNC B1 ;  /* 0x0000000000017941 */ /* 0x000fea0003800000 */
.L_x_358:
[----:B------:R-:W-:-:S13]  /*6400*/  ISETP.GE.AND P4, PT, R22, R85, PT ;  /* 0x000000551600720c */ /* 0x000fda0003f86270 */
[----:B------:R-:W-:Y:S05]  /*6410*/  @P4 BRA `(.L_x_335) ;  /* 0x0000000000204947 */ /* 0x000fea0003800000 */
[----:B------:R-:W-:-:S13]  /*6420*/  ISETP.NE.AND P4, PT, R62, RZ, PT ;  /* 0x000000ff3e00720c */ /* 0x000fda0003f85270 */
[----:B------:R-:W1:Y:S04]  /*6430*/  @P4 LDS.128 R8, [R84+0x13800] ;  /* 0x0138000054084984 */ /* 0x000e680000000c00 */
[----:B-1----:R-:W-:Y:S01]  /*6440*/  @P4 STG.E.128 desc[UR40][R32.64], R8 ;  /* 0x0000000820004986 */ /* 0x002fe2000c101d28 */
[----:B------:R-:W-:-:S03]  /*6450*/  ISETP.NE.AND P4, PT, R61, RZ, PT ;  /* 0x000000ff3d00720c */ /* 0x000fc60003f85270 */
[----:B------:R-:W1:Y:S10]  /*6460*/  @!P1 LDS.128 R8, [R84+0x15800] ;  /* 0x0158000054089984 */ /* 0x000e740000000c00 */
[----:B------:R-:W2:Y:S04]  /*6470*/  @P4 LDS.128 R12, [R84+0x14800] ;  /* 0x01480000540c4984 */ /* 0x000ea80000000c00 */
[----:B-1----:R1:W-:Y:S04]  /*6480*/  @!P1 STG.E.128 desc[UR40][R32.64+0x40], R8 ;  /* 0x0000400820009986 */ /* 0x0023e8000c101d28 */
[----:B--2---:R1:W-:Y:S02]  /*6490*/  @P4 STG.E.128 desc[UR40][R32.64+0x20], R12 ;  /* 0x0000200c20004986 */ /* 0x0043e4000c101d28 */
.L_x_335:
[----:B------:R-:W-:Y:S05]  /*64a0*/  BSYNC B0 ;  /* 0x0000000000007941 */ /* 0x000fea0003800000 */
.L_x_327:
[----:B-12---:R-:W1:Y:S01]  /*64b0*/  S2R R8, SR_TID.X ;  /* 0x0000000000087919 */ /* 0x006e620000002100 */
[----:B------:R-:W-:Y:S01]  /*64c0*/  @!PT LDS RZ, [RZ] ;  /* 0x00000000fffff984 */ /* 0x000fe20000000800 */
[----:B------:R-:W-:Y:S01]  /*64d0*/  @!PT LDS RZ, [RZ] ;  /* 0x00000000fffff984 */ /* 0x000fe20000000800 */
[----:B------:R-:W-:Y:S01]  /*64e0*/  @!PT LDS RZ, [RZ] ;  /* 0x00000000fffff984 */ /* 0x000fe20000000800 */
[----:B------:R-:W-:Y:S01]  /*64f0*/  @!PT LDS RZ, [RZ] ;  /* 0x00000000fffff984 */ /* 0x000fe20000000800 */
[----:B------:R2:W-:Y:S06]  /*6500*/  MEMBAR.ALL.CTA ;  /* 0x0000000000007992 */ /* 0x0005ec0000008000 */
[----:B--2---:R-:W2:Y:S01]  /*6510*/  FENCE.VIEW.ASYNC.S ;  /* 0x00000000000073c6 */ /* 0x004ea20000000000 */
[----:B------:R-:W-:Y:S05]  /*6520*/  WARPSYNC.ALL ;  /* 0x0000000000007948 */ /* 0x000fea0003800000 */
[----:B------:R-:W-:Y:S01]  /*6530*/  BSSY B0, `(.L_x_360) ;  /* 0x0000009000007945 */ /* 0x000fe20003800000 */
[----:B-1----:R-:W-:Y:S01]  /*6540*/  LOP3.LUT R8, R8, 0x7f, RZ, 0xc0, !PT ;  /* 0x0000007f08087812 */ /* 0x002fe200078ec0ff */
[----:B--2---:R1:W-:Y:S03]  /*6550*/  BAR.SYNC.DEFER_BLOCKING R88, 0x80 ;  /* 0x000200580000751d */ /* 0x0043e60000010000 */
[----:B------:R-:W-:-:S13]  /*6560*/  ISETP.NE.AND P4, PT, R8, RZ, PT ;  /* 0x000000ff0800720c */ /* 0x000fda0003f85270 */
[----:B------:R-:W-:-:S05]  /*6570*/  @!P4 VIADD R8, R83, 0x19ca0 ;  /* 0x00019ca05308c836 */ /* 0x000fca0000000000 */
[----:B------:R-:W-:-:S04]  /*6580*/  @!P4 PRMT R8, RZ, 0x654, R8 ;  /* 0x00000654ff08c816 */ /* 0x000fc80000000008 */
[----:B------:R1:W-:Y:S01]  /*6590*/  @!P4 SYNCS.ARRIVE.TRANS64.RED.A1T0 RZ, [R8+URZ], RZ ;  /* 0x000000ff08ffc9a7 */ /* 0x0003e2000810043f */
[----:B------:R-:W-:Y:S05]  /*65a0*/  @!P3 BRA `(.L_x_361) ;  /* 0x000000000004b947 */ /* 0x000fea0003800000 */
[----:B------:R-:W-:Y:S01]  /*65b0*/  BPT.TRAP 0x1 ;  /* 0x000000040000795c */ /* 0x000fe20000300000 */
.L_x_361:
[----:B------:R-:W-:Y:S05]  /*65c0*/  BSYNC B0 ;  /* 0x0000000000007941 */ /* 0x000fea0003800000 */
.L_x_360:
[----:B------:R-:W2:Y:S01]  /*65d0*/  SYNCS.PHASECHK.TRANS64.TRYWAIT P3, [R83+URZ+0x19cb0], R86 ;  /* 0x019cb056530075a7 */ /* 0x000ea2000806017f */
[----:B------:R-:W-:Y:S04]  /*65e0*/  BSSY B0, `(.L_x_362) ;  /* 0x0000002000007945 */ /* 0x000fe80003800000 */
[----:B--2---:R-:W-:Y:S05]  /*65f0*/  @!P3 BRA `(.L_x_363) ;  /* 0x0000013c0084b947 */ /* 0x004fea0003800000 */
.L_x_582:
[----:B------:R-:W-:Y:S05]  /*6600*/  BSYNC B0 ;  /* 0x0000000000007941 */ /* 0x000fea0003800000 */
.L_x_362:
[----:B------:R-:W-:Y:S01]  /*6610*/  ISETP.GE.AND P3, PT, R22, R85, PT ;  /* 0x000000551600720c */ /* 0x000fe20003f66270 */
[----:B------:R-:W-:-:S12]  /*6620*/  BSSY B0, `(.L_x_364) ;  /* 0x0000016000007945 */ /* 0x000fd80003800000 */
[----:B------:R-:W-:Y:S05]  /*6630*/  @P3 BRA `(.L_x_365) ;  /* 0x0000000000503947 */ /* 0x000fea0003800000 */
[----:B-1----:R-:W-:Y:S01]  /*6640*/  IMAD.WIDE R8, R2, 0x80, R30 ;  /* 0x0000008002087825 */ /* 0x002fe200078e021e */
[----:B------:R-:W-:Y:S01]  /*6650*/  ULDC.64 UR4, c[0x0][0x328] ;  /* 0x0000ca0000047ab9 */ /* 0x000fe20000000a00 */
[----:B------:R-:W-:Y:S02]  /*6660*/  ULDC.64 UR6, c[0x0][0x318] ;  /* 0x0000c60000067ab9 */ /* 0x000fe40000000a00 */
[----:B------:R-:W-:Y:S02]  /*6670*/  IMAD.MOV.U32 R10, RZ, RZ, R56 ;  /* 0x000000ffff0a7224 */ /* 0x000fe400078e0038 */
[----:B------:R-:W-:Y:S02]  /*6680*/  IMAD.MOV.U32 R11, RZ, RZ, R0 ;  /* 0x000000ffff0b7224 */ /* 0x000fe400078e0000 */
[----:B------:R-:W-:Y:S02]  /*6690*/  IMAD R9, R9, UR4, RZ ;  /* 0x0000000409097c24 */ /* 0x000fe4000f8e02ff */
[----:B------:R-:W-:Y:S01]  /*66a0*/  IMAD.WIDE.U32 R10, R8, UR4, R10 ;  /* 0x00000004080a7c25 */ /* 0x000fe2000f8e000a */
[----:B------:R-:W-:-:S03]  /*66b0*/  ULDC UR4, c[0x0][0x2f4] ;  /* 0x0000bd0000047ab9 */ /* 0x000fc60000000800 */
[----:B------:R-:W-:Y:S01]  /*66c0*/  IMAD R9, R8, UR5, R9 ;  /* 0x0000000508097c24 */ /* 0x000fe2000f8e0209 */
[----:B0--3--:R-:W-:-:S04]  /*66d0*/  IADD3 R12, P3, R10, UR6, RZ ;  /* 0x000000060a0c7c10 */ /* 0x009fc8000ff7e0ff */
[----:B------:R-:W-:Y:S02]  /*66e0*/  IADD3.X R13, R11, UR7, R9, P3, !PT ;  /* 0x000000070b0d7c10 */ /* 0x000fe40009ffe409 */
[----:B------:R-:W-:-:S13]  /*66f0*/  ISETP.GE.AND P3, PT, R18, UR4, PT ;  /* 0x0000000412007c0c */ /* 0x000fda000bf66270 */
[----:B------:R-:W0:Y:S04]  /*6700*/  @!P3 LDS.128 R8, [R84+0x9000] ;  /* 0x009000005408b984 */ /* 0x000e280000000c00 */
[----:B0-----:R-:W-:Y:S01]  /*6710*/  @!P3 STG.E.128 desc[UR40][R12.64], R8 ;  /* 0x000000080c00b986 */ /* 0x001fe2000c101d28 */
[----:B------:R-:W-:-:S13]  /*6720*/  ISETP.GE.AND P3, PT, R82, UR4, PT ;  /* 0x0000000452007c0c */ /* 0x000fda000bf66270 */
[----:B------:R-:W0:Y:S04]  /*6730*/  @!P3 LDS.128 R8, [R84+0xa000] ;  /* 0x00a000005408b984 */ /* 0x000e280000000c00 */
[----:B0-----:R-:W-:Y:S01]  /*6740*/  @!P3 STG.E.128 desc[UR40][R12.64+0x20], R8 ;  /* 0x000020080c00b986 */ /* 0x001fe2000c101d28 */
[----:B------:R-:W-:-:S13]  /*6750*/  ISETP.GE.AND P3, PT, R66, UR4, PT ;  /* 0x0000000442007c0c */ /* 0x000fda000bf66270 */
[----:B------:R-:W0:Y:S04]  /*6760*/  @!P3 LDS.128 R8, [R84+0xb000] ;  /* 0x00b000005408b984 */ /* 0x000e280000000c00 */
[----:B0-----:R0:W-:Y:S02]  /*6770*/  @!P3 STG.E.128 desc[UR40][R12.64+0x40], R8 ;  /* 0x000040080c00b986 */ /* 0x0011e4000c101d28 */
.L_x_365:
[----:B------:R-:W-:Y:S05]  /*6780*/  BSYNC B0 ;  /* 0x0000000000007941 */ /* 0x000fea0003800000 */
.L_x_364:
[----:B------:R-:W-:Y:S01]  /*6790*/  @!PT LDS RZ, [RZ] ;  /* 0x00000000fffff984 */ /* 0x000fe20000000800 */
[----:B------:R-:W-:Y:S01]  /*67a0*/  @!PT LDS RZ, [RZ] ;  /* 0x00000000fffff984 */ /* 0x000fe20000000800 */
[----:B------:R-:W-:Y:S01]  /*67b0*/  @!PT LDS RZ, [RZ] ;  /* 0x00000000fffff984 */ /* 0x000fe20000000800 */
[----:B------:R-:W-:Y:S01]  /*67c0*/  @!PT LDS RZ, [RZ] ;  /* 0x00000000fffff984 */ /* 0x000fe20000000800 */
[----:B------:R5:W-:Y:S06]  /*67d0*/  MEMBAR.ALL.CTA ;  /* 0x0000000000007992 */ /* 0x000bec0000008000 */
[----:B-----5:R-:W5:Y:S01]  /*67e0*/  FENCE.VIEW.ASYNC.S ;  /* 0x00000000000073c6 */ /* 0x020f620000000000 */
[----:B0-2---:R-:W-:Y:S01]  /*67f0*/  @!P4 VIADD R83, R83, 0x19cc0 ;  /* 0x00019cc05353c836 */ /* 0x005fe20000000000 */
[----:B-----5:R2:W-:Y:S04]  /*6800*/  BAR.SYNC.DEFER_BLOCKING R88, 0x80 ;  /* 0x000200580000751d */ /* 0x0205e80000010000 */
[----:B------:R-:W-:Y:S01]  /*6810*/  @!P4 PRMT R83, RZ, 0x654, R83 ;  /* 0x00000654ff53c816 */ /* 0x000fe20000000053 */
[----:B------:R-:W-:Y:S01]  /*6820*/  VIADD R17, R17, 0x1 ;  /* 0x0000000111117836 */ /* 0x000fe20000000000 */
[----:B------:R-:W-:-:S02]  /*6830*/  PLOP3.LUT P3, PT, PT, PT, PT, 0x8, 0x0 ;  /* 0x000000000000781c */ /* 0x000fc40003f6e170 */
[----:B------:R2:W-:Y:S02]  /*6840*/  @!P4 SYNCS.ARRIVE.TRANS64.RED.A1T0 RZ, [R83+URZ], RZ ;  /* 0x000000ff53ffc9a7 */ /* 0x0005e4000810043f */
[----:B------:R-:W-:-:S04]  /*6850*/  ISETP.NE.AND P4, PT, R17, 0x2, PT ;  /* 0x000000021100780c */ /* 0x000fc80003f85270 */
[----:B-1----:R-:W-:Y:S02]  /*6860*/  SEL R8, RZ, 0x1, P4 ;  /* 0x00000001ff087807 */ /* 0x002fe40002000000 */
[----:B------:R-:W-:Y:S02]  /*6870*/  SEL R17, R17, RZ, P4 ;  /* 0x000000ff11117207 */ /* 0x000fe40002000000 */
[----:B------:R-:W-:Y:S01]  /*6880*/  LOP3.LUT R23, R23, R8, RZ, 0x3c, !PT ;  /* 0x0000000817177212 */ /* 0x000fe200078e3cff */
[----:B--2---:R-:W-:Y:S06]  /*6890*/  @P2 BRA `(.L_x_366) ;  /* 0xffffffbc006c2947 */ /* 0x004fec000383ffff */
.L_x_322:
[----:B------:R-:W-:Y:S04]  /*68a0*/  BSSY B0, `(.L_x_367) ;  /* 0x0000004000007945 */ /* 0x000fe80003800000 */
[----:B------:R-:W-:Y:S05]  /*68b0*/  @P3 BRA `(.L_x_368) ;  /* 0x0000000000083947 */ /* 0x000fea0003800000 */
[----:B------:R-:W1:Y:S02]  /*68c0*/  FENCE.VIEW.ASYNC.G ;  /* 0x00000000000073c6 */ /* 0x000e640000000100 */
[----:B-1----:R-:W-:Y:S06]  /*68d0*/  BAR.ARV 0xc, 0x200 ;  /* 0x0308000000007b1d */ /* 0x002fec0000002000 */
.L_x_368:
[----:B------:R-:W-:Y:S05]  /*68e0*/  BSYNC B0 ;  /* 0x0000000000007941 */ /* 0x000fea0003800000 */
.L_x_367:
[----:B------:R-:W2:Y:S01]  /*68f0*/  LDL R0, [R1+0x14] ;  /* 0x0000140001007983 */ /* 0x000ea20000100800 */
[----:B------:R-:W-:Y:S01]  /*6900*/  ULDC.64 UR4, c[0x0][0x990] ;  /* 0x0002640000047ab9 */ /* 0x000fe20000000a00 */
[----:B------:R-:W-:Y:S02]  /*6910*/  ULDC.64 UR6, c[0x0][0x998] ;  /* 0x0002660000067ab9 */ /* 0x000fe40000000a00 */
[----:B------:R-:W4:Y:S04]  /*6920*/  LDL R2, [R1+0x48] ;  /* 0x0000480001027983 */ /* 0x000f280000100800 */
[----:B0-----:R-:W4:Y:S04]  /*6930*/  LDL R4, [R1+0x2c] ;  /* 0x00002c0001047983 */ /* 0x001f280000100800 */
[----:B---3--:R-:W3:Y:S01]  /*6940*/  LDL R14, [R1+0x18] ;  /* 0x00001800010e7983 */ /* 0x008ee20000100800 */
[----:B------:R-:W-:-:S02]  /*6950*/  ISETP.NE.U32.AND P0, PT, RZ, UR4, PT ;  /* 0x00000004ff007c0c */ /* 0x000fc4000bf05070 */
[----:B------:R-:W-:Y:S02]  /*6960*/  ISETP.NE.U32.AND P1, PT, RZ, UR6, PT ;  /* 0x00000006ff007c0c */ /* 0x000fe4000bf25070 */
[----:B------:R-:W-:Y:S02]  /*6970*/  ISETP.NE.AND.EX P0, PT, RZ, UR5, PT, P0 ;  /* 0x00000005ff007c0c */ /* 0x000fe4000bf05300 */
[----:B------:R-:W-:-:S11]  /*6980*/  ISETP.NE.AND.EX P1, PT, RZ, UR7, PT, P1 ;  /* 0x00000007ff007c0c */ /* 0x000fd6000bf25310 */
[----:B------:R-:W4:Y:S08]  /*6990*/  @P0 LDC.64 R6, c[0x0][0x9a8] ;  /* 0x00026a00ff060b82 */ /* 0x000f300000000a00 */
[----:B------:R-:W0:Y:S08]  /*69a0*/  @P1 LDC.64 R8, c[0x0][0x9b8] ;  /* 0x00026e00ff081b82 */ /* 0x000e300000000a00 */
[----:B------:R-:W3:Y:S08]  /*69b0*/  @P0 LDC.64 R10, c[0x0][0x9b0] ;  /* 0x00026c00ff0a0b82 */ /* 0x000ef00000000a00 */
[----:B------:R-:W1:Y:S01]  /*69c0*/  @P1 LDC.64 R12, c[0x0][0x9c0] ;  /* 0x00027000ff0c1b82 */ /* 0x000e620000000a00 */
[----:B--2---:R-:W-:Y:S01]  /*69d0*/  LOP3.LUT P4, RZ, R0, 0x2, RZ, 0xc0, !PT ;  /* 0x0000000200ff7812 */ /* 0x004fe2000788c0ff */
[----:B----4-:R-:W-:-:S02]  /*69e0*/  @P0 IMAD R0, R2, R6, RZ ;  /* 0x0000000602000224 */ /* 0x010fc400078e02ff */
[----:B0-----:R-:W-:Y:S02]  /*69f0*/  @P1 IMAD R2, R2, R8, RZ ;  /* 0x0000000802021224 */ /* 0x001fe400078e02ff */
[C---:B------:R-:W-:Y:S02]  /*6a00*/  @P0 IMAD R7, R4.reuse, R7, R0 ;  /* 0x0000000704070224 */ /* 0x040fe400078e0200 */
[C---:B------:R-:W-:Y:S02]  /*6a10*/  @P1 IMAD R9, R4.reuse, R9, R2 ;  /* 0x0000000904091224 */ /* 0x040fe400078e0202 */
[----:B------:R-:W-:-:S04]  /*6a20*/  @P0 IMAD.WIDE.U32 R2, R4, R6, RZ ;  /* 0x0000000604020225 */ /* 0x000fc800078e00ff */
[----:B------:R-:W-:-:S04]  /*6a30*/  @P1 IMAD.WIDE.U32 R4, R4, R8, RZ ;  /* 0x0000000804041225 */ /* 0x000fc800078e00ff */
[----:B------:R-:W-:Y:S02]  /*6a40*/  @P0 IMAD.IADD R3, R3, 0x1, R7 ;  /* 0x0000000103030824 */ /* 0x000fe400078e0207 */
[----:B------:R-:W-:Y:S02]  /*6a50*/  @P1 IMAD.IADD R5, R5, 0x1, R9 ;  /* 0x0000000105051824 */ /* 0x000fe400078e0209 */
[----:B---3--:R-:W-:-:S04]  /*6a60*/  @P0 IMAD.WIDE.U32 R2, R14, R10, R2 ;  /* 0x0000000a0e020225 */ /* 0x008fc800078e0002 */
[----:B-1----:R-:W-:Y:S01]  /*6a70*/  @P1 IMAD.WIDE.U32 R6, R14, R12, R4 ;  /* 0x0000000c0e061225 */ /* 0x002fe200078e0004 */
[----:B------:R-:W-:Y:S01]  /*6a80*/  @P0 LEA R4, P2, R2, UR4, 0x2 ;  /* 0x0000000402040c11 */ /* 0x000fe2000f8410ff */
[----:B------:R-:W-:Y:S02]  /*6a90*/  ULDC UR4, c[0x0][0x988] ;  /* 0x0002620000047ab9 */ /* 0x000fe40000000800 */
[----:B------:R-:W-:Y:S01]  /*6aa0*/  @P0 IMAD R5, R14, R11, R3 ;  /* 0x0000000b0e050224 */ /* 0x000fe200078e0203 */
[----:B------:R-:W-:Y:S01]  /*6ab0*/  @P1 LEA R8, P3, R6, UR6, 0x2 ;  /* 0x0000000606081c11 */ /* 0x000fe2000f8610ff */
[----:B------:R-:W-:Y:S02]  /*6ac0*/  @P1 IMAD R3, R14, R13, R7 ;  /* 0x0000000d0e031224 */ /* 0x000fe400078e0207 */
[----:B------:R-:W-:Y:S01]  /*6ad0*/  IMAD.MOV.U32 R0, RZ, RZ, 0x3f800000 ;  /* 0x3f800000ff007424 */ /* 0x000fe200078e00ff */
[----:B------:R-:W-:Y:S02]  /*6ae0*/  @P0 LEA.HI.X R5, R2, UR5, R5, 0x2, P2 ;  /* 0x0000000502050c11 */ /* 0x000fe400090f1405 */
[----:B------:R-:W-:Y:S01]  /*6af0*/  @P1 LEA.HI.X R9, R6, UR7, R3, 0x2, P3 ;  /* 0x0000000706091c11 */ /* 0x000fe200098f1403 */
[----:B------:R-:W-:-:S04]  /*6b00*/  IMAD.MOV.U32 R3, RZ, RZ, 0x3f800000 ;  /* 0x3f800000ff037424 */ /* 0x000fc800078e00ff */
[----:B------:R-:W2:Y:S04]  /*6b10*/  @P1 LDG.E R0, desc[UR40][R8.64] ;  /* 0x0000002808001981 */ /* 0x000ea8000c1e1900 */
[----:B------:R-:W2:Y:S01]  /*6b20*/  @P0 LDG.E R3, desc[UR40][R4.64] ;  /* 0x0000002804030981 */ /* 0x000ea2000c1e1900 */
[----:B------:R-:W-:Y:S01]  /*6b30*/  BSSY B0, `(.L_x_369) ;  /* 0x0000023000007945 */ /* 0x000fe20003800000 */
[----:B------:R-:W-:Y:S02]  /*6b40*/  IMAD.MOV.U32 R88, RZ, RZ, RZ ;  /* 0x000000ffff587224 */ /* 0x000fe400078e00ff */
[----:B--2---:R-:W-:-:S04]  /*6b50*/  FMUL.FTZ R0, R3, R0 ;  /* 0x0000000003007220 */ /* 0x004fc80000410000 */
[----:B------:R-:W-:Y:S01]  /*6b60*/  FMUL.FTZ R2, R0, UR4 ;  /* 0x0000000400027c20 */ /* 0x000fe20008410000 */
[----:B------:R-:W-:Y:S06]  /*6b70*/  @!P4 BRA `(.L_x_370) ;  /* 0x000000000078c947 */ /* 0x000fec0003800000 */
[----:B------:R-:W2:Y:S01]  /*6b80*/  LDL R14, [R1+0x38] ;  /* 0x00003800010e7983 */ /* 0x000ea20000100800 */
[----:B------:R-:W-:Y:S01]  /*6b90*/  ULDC UR4, c[0x0][0x9f0] ;  /* 0x00027c0000047ab9 */ /* 0x000fe20000000800 */
[----:B--2---:R-:W-:-:S04]  /*6ba0*/  ISETP.NE.AND P0, PT, R14, RZ, PT ;  /* 0x000000ff0e00720c */ /* 0x004fc80003f05270 */
[----:B------:R-:W-:-:S04]  /*6bb0*/  SEL R9, R14, UR4, P0 ;  /* 0x000000040e097c07 */ /* 0x000fc80008000000 */
[-C--:B------:R-:W-:Y:S02]  /*6bc0*/  IABS R6, R9.reuse ;  /* 0x0000000900067213 */ /* 0x080fe40000000000 */
[----:B------:R-:W-:Y:S02]  /*6bd0*/  IADD3 R0, R25, -0x1, R9 ;  /* 0xffffffff19007810 */ /* 0x000fe40007ffe009 */
[----:B------:R-:W0:Y:S01]  /*6be0*/  I2F.RP R3, R6 ;  /* 0x0000000600037306 */ /* 0x000e220000209400 */
[-C--:B------:R-:W-:Y:S02]  /*6bf0*/  IABS R10, R9.reuse ;  /* 0x00000009000a7213 */ /* 0x080fe40000000000 */
[----:B------:R-:W-:Y:S02]  /*6c00*/  IABS R8, R0 ;  /* 0x0000000000087213 */ /* 0x000fe40000000000 */
[----:B------:R-:W-:-:S04]  /*6c10*/  LOP3.LUT R0, R0, R9, RZ, 0x3c, !PT ;  /* 0x0000000900007212 */ /* 0x000fc800078e3cff */
[----:B------:R-:W-:Y:S01]  /*6c20*/  ISETP.GE.AND P2, PT, R0, RZ, PT ;  /* 0x000000ff0000720c */ /* 0x000fe20003f46270 */
[----:B0-----:R-:W0:Y:S02]  /*6c30*/  MUFU.RCP R3, R3 ;  /* 0x0000000300037308 */ /* 0x001e240000001000 */
[----:B0-----:R-:W-:Y:S02]  /*6c40*/  VIADD R4, R3, 0xffffffe ;  /* 0x0ffffffe03047836 */ /* 0x001fe40000000000 */
[----:B------:R-:W-:-:S04]  /*6c50*/  IMAD.MOV R3, RZ, RZ, -R10 ;  /* 0x000000ffff037224 */ /* 0x000fc800078e0a0a */
[----:B------:R0:W1:Y:S02]  /*6c60*/  F2I.FTZ.U32.TRUNC.NTZ R5, R4 ;  /* 0x0000000400057305 */ /* 0x000064000021f000 */
[----:B0-----:R-:W-:Y:S02]  /*6c70*/  IMAD.MOV.U32 R4, RZ, RZ, RZ ;  /* 0x000000ffff047224 */ /* 0x001fe400078e00ff */
[----:B-1----:R-:W-:-:S04]  /*6c80*/  IMAD.MOV R7, RZ, RZ, -R5 ;  /* 0x000000ffff077224 */ /* 0x002fc800078e0a05 */
[----:B------:R-:W-:-:S04]  /*6c90*/  IMAD R7, R7, R6, RZ ;  /* 0x0000000607077224 */ /* 0x000fc800078e02ff */
[----:B------:R-:W-:-:S06]  /*6ca0*/  IMAD.HI.U32 R5, R5, R7, R4 ;  /* 0x0000000705057227 */ /* 0x000fcc00078e0004 */
        /* <DEDUP_REMOVED lines=9> */
[----:B------:R-:W-:-:S05]  /*6d40*/  @!P1 LOP3.LUT R5, RZ, R9, RZ, 0x33, !PT ;  /* 0x00000009ff059212 */ /* 0x000fca00078e33ff */
[----:B------:R-:W-:-:S07]  /*6d50*/  IMAD.MOV.U32 R88, RZ, RZ, R5 ;  /* 0x000000ffff587224 */ /* 0x000fce00078e0005 */
.L_x_370:
[----:B------:R-:W-:Y:S05]  /*6d60*/  BSYNC B0 ;  /* 0x0000000000007941 */ /* 0x000fea0003800000 */
.L_x_369:
[----:B------:R-:W2:Y:S01]  /*6d70*/  LDL R0, [R1+0x54] ;  /* 0x0000540001007983 */ /* 0x000ea20000100800 */
[----:B------:R-:W-:Y:S02]  /*6d80*/  PLOP3.LUT P0, PT, PT, PT, PT, 0x80, 0x0 ;  /* 0x000000000000781c */ /* 0x000fe40003f0f070 */
[----:B------:R-:W-:Y:S02]  /*6d90*/  CS2R R34, SRZ ;  /* 0x0000000000227805 */ /* 0x000fe4000001ff00 */
[----:B------:R-:W-:Y:S01]  /*6da0*/  CS2R R20, SRZ ;  /* 0x0000000000147805 */ /* 0x000fe2000001ff00 */
[----:B------:R-:W-:Y:S01]  /*6db0*/  IMAD.MOV.U32 R3, RZ, RZ, RZ ;  /* 0x000000ffff037224 */ /* 0x000fe200078e00ff */
[----:B------:R-:W-:Y:S02]  /*6dc0*/  CS2R R94, SRZ ;  /* 0x00000000005e7805 */ /* 0x000fe4000001ff00 */
[----:B------:R-:W-:Y:S02]  /*6dd0*/  CS2R R90, SRZ ;  /* 0x00000000005a7805 */ /* 0x000fe4000001ff00 */
[----:B------:R-:W-:Y:S01]  /*6de0*/  CS2R R14, SRZ ;  /* 0x00000000000e7805 */ /* 0x000fe2000001ff00 */
[----:B------:R-:W-:Y:S01]  /*6df0*/  IMAD.MOV.U32 R36, RZ, RZ, RZ ;  /* 0x000000ffff247224 */ /* 0x000fe200078e00ff */
[----:B------:R-:W-:Y:S01]  /*6e00*/  CS2R R32, SRZ ;  /* 0x0000000000207805 */ /* 0x000fe2000001ff00 */
[----:B------:R-:W-:Y:S01]  /*6e10*/  IMAD.MOV.U32 R27, RZ, RZ, RZ ;  /* 0x000000ffff1b7224 */ /* 0x000fe200078e00ff */
        /* <DEDUP_REMOVED lines=8> */
[----:B------:R-:W-:Y:S01]  /*6ea0*/  CS2R R114, SRZ ;  /* 0x0000000000727805 */ /* 0x000fe2000001ff00 */
[----:B------:R-:W-:Y:S01]  /*6eb0*/  IMAD.MOV.U32 R38, RZ, RZ, RZ ;  /* 0x000000ffff267224 */ /* 0x000fe200078e00ff */
[----:B------:R-:W-:Y:S01]  /*6ec0*/  CS2R R126, SRZ ;  /* 0x00000000007e7805 */ /* 0x000fe2000001ff00 */
[----:B------:R-:W-:Y:S01]  /*6ed0*/  IMAD.MOV.U32 R124, RZ, RZ, RZ ;  /* 0x000000ffff7c7224 */ /* 0x000fe200078e00ff */
[----:B------:R-:W-:Y:S02]  /*6ee0*/  CS2R R122, SRZ ;  /* 0x00000000007a7805 */ /* 0x000fe4000001ff00 */
[----:B------:R-:W-:Y:S01]  /*6ef0*/  CS2R R6, SRZ ;  /* 0x0000000000067805 */ /* 0x000fe2000001ff00 */
[----:B------:R-:W-:Y:S01]  /*6f00*/  IMAD.MOV.U32 R121, RZ, RZ, RZ ;  /* 0x000000ffff797224 */ /* 0x000fe200078e00ff */
[----:B------:R-:W-:Y:S01]  /*6f10*/  CS2R R134, SRZ ;  /* 0x0000000000867805 */ /* 0x000fe2000001ff00 */
[----:B------:R-:W-:Y:S01]  /*6f20*/  IMAD.MOV.U32 R132, RZ, RZ, RZ ;  /* 0x000000ffff847224 */ /* 0x000fe200078e00ff */
[----:B------:R-:W-:Y:S01]  /*6f30*/  CS2R R130, SRZ ;  /* 0x0000000000827805 */ /* 0x000fe2000001ff00 */
[----:B------:R-:W-:-:S02]  /*6f40*/  IMAD.MOV.U32 R129, RZ, RZ, RZ ;  /* 0x000000ffff817224 */ /* 0x000fc400078e00ff */
[----:B--2---:R-:W-:Y:S02]  /*6f50*/  IMAD R4, R0, R88, RZ ;  /* 0x0000005800047224 */ /* 0x004fe400078e02ff */
[----:B------:R-:W-:-:S03]  /*6f60*/  IMAD.MOV.U32 R0, RZ, RZ, RZ ;  /* 0x000000ffff007224 */ /* 0x000fc600078e00ff */
[----:B------:R0:W-:Y:S01]  /*6f70*/  STL [R1+0x1c], R4 ;  /* 0x00001c0401007387 */ /* 0x0001e20000100800 */
[----:B------:R-:W-:Y:S01]  /*6f80*/  VIADDMNMX R88, R4, R88, R25, PT ;  /* 0x0000005804587246 */ /* 0x000fe20003800119 */
[----:B------:R-:W-:-:S03]  /*6f90*/  IMAD.MOV.U32 R25, RZ, RZ, RZ ;  /* 0x000000ffff197224 */ /* 0x000fc600078e00ff */
[----:B------:R-:W-:-:S13]  /*6fa0*/  ISETP.GT.AND P1, PT, R88, R4, PT ;  /* 0x000000045800720c */ /* 0x000fda0003f24270 */
[----:B0-----:R-:W-:Y:S05]  /*6fb0*/  @!P1 BRA `(.L_x_371) ;  /* 0x0000008c00dc9947 */ /* 0x001fea0003800000 */
[----:B------:R-:W0:Y:S01]  /*6fc0*/  S2R R4, SR_TID.X ;  /* 0x0000000000047919 */ /* 0x000e220000002100 */
[----:B------:R-:W-:Y:S01]  /*6fd0*/  VIADD R28, R16, 0xf000 ;  /* 0x0000f000101c7836 */ /* 0x000fe20000000000 */
[----:B------:R-:W-:Y:S04]  /*6fe0*/  BSSY B6, `(.L_x_372) ;  /* 0x000001e000067945 */ /* 0x000fe80003800000 */
[----:B------:R-:W-:Y:S01]  /*6ff0*/  LOP3.LUT P0, RZ, R28, 0x3ff, RZ, 0xc0, !PT ;  /* 0x000003ff1cff7812 */ /* 0x000fe2000780c0ff */
[----:B0-----:R-:W-:-:S05]  /*7000*/  VIADD R5, R4, 0xffffff80 ;  /* 0xffffff8004057836 */ /* 0x001fca0000000000 */
[----:B------:R-:W-:-:S04]  /*7010*/  SHF.R.S32.HI R4, RZ, 0x1f, R5 ;  /* 0x0000001fff047819 */ /* 0x000fc80000011405 */
[----:B------:R-:W-:-:S04]  /*7020*/  LEA.HI R4, R4, R5, RZ, 0x7 ;  /* 0x0000000504047211 */ /* 0x000fc800078f38ff */
[----:B------:R-:W-:-:S05]  /*7030*/  SHF.R.S32.HI R4, RZ, 0x7, R4 ;  /* 0x00000007ff047819 */ /* 0x000fca0000011404 */
[----:B------:R-:W0:Y:S02]  /*7040*/  SHFL.IDX PT, R0, R4, RZ, 0x1f ;  /* 0x00001fff04007589 */ /* 0x000e2400000e0000 */
[----:B0-----:R-:W-:-:S05]  /*7050*/  IMAD.HI R3, R0, 0x55555556, RZ ;  /* 0x5555555600037827 */ /* 0x001fca00078e02ff */
[----:B------:R-:W-:-:S05]  /*7060*/  LEA.HI R3, R3, R3, RZ, 0x1 ;  /* 0x0000000303037211 */ /* 0x000fca00078f08ff */
[----:B------:R-:W-:-:S04]  /*7070*/  IMAD R3, R3, -0x3, R0 ;  /* 0xfffffffd03037824 */ /* 0x000fc800078e0200 */
[----:B------:R-:W-:-:S05]  /*7080*/  IMAD R3, R3, 0x800, R28 ;  /* 0x0000080003037824 */ /* 0x000fca00078e021c */
[----:B------:R-:W-:-:S04]  /*7090*/  SHF.R.U32.HI R3, RZ, 0x4, R3 ;  /* 0x00000004ff037819 */ /* 0x000fc80000011603 */
[----:B------:R-:W-:Y:S01]  /*70a0*/  LOP3.LUT R36, R3, 0x3fff, RZ, 0xc0, !PT ;  /* 0x00003fff03247812 */ /* 0x000fe200078ec0ff */
[----:B------:R-:W-:Y:S06]  /*70b0*/  @!P0 BRA `(.L_x_373) ;  /* 0x0000000000408947 */ /* 0x000fec0003800000 */
        /* <DEDUP_REMOVED lines=16> */
.L_x_373:
[----:B------:R-:W-:Y:S05]  /*71c0*/  BSYNC B6 ;  /* 0x0000000000067941 */ /* 0x000fea0003800000 */
.L_x_372:
[----:B------:R-:W-:Y:S02]  /*71d0*/  ULDC UR4, c[0x0][0x3f4] ;  /* 0x0000fd0000047ab9 */ /* 0x000fe40000000800 */
[----:B------:R-:W-:-:S13]  /*71e0*/  ISETP.LT.AND P0, PT, RZ, UR4, PT ;  /* 0x00000004ff007c0c */ /* 0x000fda000bf01270 */
[----:B------:R-:W-:Y:S05]  /*71f0*/  @P0 BRA `(.L_x_374) ;  /* 0x0000000000400947 */ /* 0x000fea0003800000 */
[----:B------:R-:W2:Y:S02]  /*7200*/  LDL R20, [R1+0x44] ;  /* 0x0000440001147983 */ /* 0x000ea40000100800 */
[----:B--2---:R-:W-:-:S04]  /*7210*/  LEA.HI R0, R20, R20, RZ, 0x1 ;  /* 0x0000001414007211 */ /* 0x004fc800078f08ff */
[----:B------:R-:W-:-:S05]  /*7220*/  LOP3.LUT R0, R0, 0xfffffffe, RZ, 0xc0, !PT ;  /* 0xfffffffe00007812 */ /* 0x000fca00078ec0ff */
[----:B------:R-:W-:-:S05]  /*7230*/  IMAD.IADD R0, R20, 0x1, -R0 ;  /* 0x0000000114007824 */ /* 0x000fca00078e0a00 */
[----:B------:R-:W-:-:S04]  /*7240*/  SHF.L.U32 R3, R0, 0x1f, RZ ;  /* 0x0000001f00037819 */ /* 0x000fc800000006ff */
[----:B------:R0:W1:Y:S03]  /*7250*/  SYNCS.PHASECHK.TRANS64.TRYWAIT P0, [R16+URZ+0x19c00], R3 ;  /* 0x019c0003100075a7 */ /* 0x000066000800017f */
[----:B-1----:R-:W-:Y:S05]  /*7260*/  @!P0 NANOSLEEP.SYNCS 0x989680 ;  /* 0x009896800000895d */ /* 0x002fea0003900000 */
[----:B------:R-:W1:Y:S01]  /*7270*/  @!P0 SYNCS.PHASECHK.TRANS64 P0, [R16+URZ+0x19c00], R3 ;  /* 0x019c0003100085a7 */ /* 0x000e62000800007f */
[----:B------:R-:W-:Y:S04]  /*7280*/  BSSY B0, `(.L_x_375) ;  /* 0x0000006000007945 */ /* 0x000fe80003800000 */
[----:B-1----:R-:W-:Y:S05]  /*7290*/  @P0 BRA `(.L_x_376) ;  /* 0x0000000000100947 */ /* 0x002fea0003800000 */
.L_x_377:
[----:B-1----:R1:W2:Y:S02]  /*72a0*/  SYNCS.PHASECHK.TRANS64.TRYWAIT P0, [R16+URZ+0x19c00], R3 ;  /* 0x019c0003100075a7 */ /* 0x0022a4000800017f */
[----:B--2---:R-:W-:Y:S05]  /*72b0*/  @!P0 NANOSLEEP.SYNCS 0x989680 ;  /* 0x009896800000895d */ /* 0x004fea0003900000 */
[----:B------:R-:W2:Y:S02]  /*72c0*/  @!P0 SYNCS.PHASECHK.TRANS64 P0, [R16+URZ+0x19c00], R3 ;  /* 0x019c0003100085a7 */ /* 0x000ea4000800007f */
[----:B--2---:R-:W-:Y:S05]  /*72d0*/  @!P0 BRA `(.L_x_377) ;  /* 0xfffffffc00f08947 */ /* 0x004fea000383ffff */
.L_x_376:
[----:B------:R-:W-:Y:S05]  /*72e0*/  BSYNC B0 ;  /* 0x0000000000007941 */ /* 0x000fea0003800000 */
.L_x_375:
[----:B------:R-:W-:Y:S05]  /*72f0*/  BRA `(.L_x_378) ;  /* 0x00000040008c7947 */ /* 0x000fea0003800000 */
.L_x_374:
[----:B------:R-:W0:Y:S01]  /*7300*/  LDC.64 R30, c[0x0][0x3e8] ;  /* 0x0000fa00ff1e7b82 */ /* 0x000e220000000a00 */
[----:B------:R-:W-:Y:S01]  /*7310*/  LOP3.LUT P0, RZ, R28, 0x9f, RZ, 0xc0, !PT ;  /* 0x0000009f1cff7812 */ /* 0x000fe2000780c0ff */
[----:B------:R-:W-:Y:S01]  /*7320*/  ULDC.64 UR4, c[0x0][0x3f8] ;  /* 0x0000fe0000047ab9 */ /* 0x000fe20000000a00 */
[----:B-----5:R-:W-:Y:S01]  /*7330*/  SHF.R.S32.HI R0, RZ, 0x1f, R26 ;  /* 0x0000001fff007819 */ /* 0x020fe2000001141a */
[----:B------:R-:W-:Y:S01]  /*7340*/  ULDC.64 UR6, c[0x0][0x408] ;  /* 0x0001020000067ab9 */ /* 0x000fe20000000a00 */
[----:B------:R-:W-:Y:S03]  /*7350*/  BSSY B6, `(.L_x_379) ;  /* 0x000001b000067945 */ /* 0x000fe60003800000 */
[----:B------:R-:W1:Y:S01]  /*7360*/  LDC.64 R4, c[0x0][0x400] ;  /* 0x00010000ff047b82 */ /* 0x000e620000000a00 */
[C---:B------:R-:W-:Y:S02]  /*7370*/  IMAD R3, R0.reuse, UR4, RZ ;  /* 0x0000000400037c24 */ /* 0x040fe4000f8e02ff */
[----:B------:R-:W-:-:S02]  /*7380*/  IMAD R7, R0, UR6, RZ ;  /* 0x0000000600077c24 */ /* 0x000fc4000f8e02ff */
[C---:B------:R-:W-:Y:S02]  /*7390*/  IMAD R3, R26.reuse, UR5, R3 ;  /* 0x000000051a037c24 */ /* 0x040fe4000f8e0203 */
[C---:B------:R-:W-:Y:S02]  /*73a0*/  IMAD R7, R26.reuse, UR7, R7 ;  /* 0x000000071a077c24 */ /* 0x040fe4000f8e0207 */
[----:B0-----:R-:W-:-:S04]  /*73b0*/  IMAD.WIDE.U32 R30, R26, UR4, R30 ;  /* 0x000000041a1e7c25 */ /* 0x001fc8000f8e001e */
[----:B------:R-:W-:Y:S02]  /*73c0*/  IMAD.IADD R25, R3, 0x1, R31 ;  /* 0x0000000103197824 */ /* 0x000fe400078e021f */
[----:B-1----:R-:W-:-:S04]  /*73d0*/  IMAD.WIDE.U32 R26, R26, UR6, R4 ;  /* 0x000000061a1a7c25 */ /* 0x002fc8000f8e0004 */
[----:B------:R-:W-:Y:S01]  /*73e0*/  IMAD.IADD R28, R7, 0x1, R27 ;  /* 0x00000001071c7824 */ /* 0x000fe200078e021b */
        /* <DEDUP_REMOVED lines=17> */
.L_x_380:
[----:B------:R-:W-:Y:S05]  /*7500*/  BSYNC B6 ;  /* 0x0000000000067941 */ /* 0x000fea0003800000 */
.L_x_379:
[----:B------:R-:W2:Y:S01]  /*7510*/  LDL R20, [R1+0x28] ;  /* 0x0000280001147983 */ /* 0x000ea20000100800 */
[----:B------:R-:W-:Y:S01]  /*7520*/  ULDC.U8 UR4, c[0x0][0x410] ;  /* 0x0001040000047ab9 */ /* 0x000fe20000000000 */
[----:B------:R-:W-:Y:S01]  /*7530*/  BSSY B0, `(.L_x_381) ;  /* 0x00003f7000007945 */ /* 0x000fe20003800000 */
[----:B------:R-:W-:Y:S01]  /*7540*/  ISETP.NE.AND P0, PT, RZ, UR4, PT ;  /* 0x00000004ff007c0c */ /* 0x000fe2000bf05270 */
[----:B------:R-:W-:Y:S02]  /*7550*/  IMAD R4, R29, 0xc0, R22 ;  /* 0x000000c01d047824 */ /* 0x000fe400078e0216 */
[----:B--2---:R-:W-:-:S10]  /*7560*/  IMAD.IADD R20, R16, 0x1, R20 ;  /* 0x0000000110147824 */ /* 0x004fd400078e0214 */
[----:B------:R-:W-:Y:S05]  /*7570*/  @!P0 BRA `(.L_x_382) ;  /* 0x0000001800d08947 */ /* 0x000fea0003800000 */
[----:B------:R-:W-:-:S03]  /*7580*/  UMOV UR4, 0xffffffff ;  /* 0xffffffff00047882 */ /* 0x000fc60000000000 */
[----:B------:R-:W-:Y:S05]  /*7590*/  BRA.DIV UR4, `(.L_x_383) ;  /* 0x0000012e04b07947 */ /* 0x000fea000b800000 */
[----:B------:R0:W1:Y:S04]  /*75a0*/  SHFL.IDX PT, R31, R30, RZ, 0x1e1f ;  /* 0x001e1fff1e1f7589 */ /* 0x00006800000e0000 */
[----:B------:R0:W2:Y:S04]  /*75b0*/  SHFL.IDX PT, R14, R26, RZ, 0x1e1f ;  /* 0x001e1fff1a0e7589 */ /* 0x0000a800000e0000 */
[----:B------:R0:W3:Y:S04]  /*75c0*/  SHFL.IDX PT, R0, R25, RZ, 0x1e1f ;  /* 0x001e1fff19007589 */ /* 0x0000e800000e0000 */
[----:B------:R0:W4:Y:S02]  /*75d0*/  SHFL.IDX PT, R3, R28, RZ, 0x1e1f ;  /* 0x001e1fff1c037589 */ /* 0x00012400000e0000 */
.L_x_588:
[----:B------:R-:W5:Y:S01]  /*75e0*/  LDL R6, [R1+0x44] ;  /* 0x0000440001067983 */ /* 0x000f620000100800 */
[----:B------:R-:W-:Y:S01]  /*75f0*/  ULDC UR4, c[0x0][0x448] ;  /* 0x0001120000047ab9 */ /* 0x000fe20000000800 */
[----:B------:R-:W-:Y:S01]  /*7600*/  BSSY B1, `(.L_x_384) ;  /* 0x000002f000017945 */ /* 0x000fe20003800000 */
[----:B0-----:R-:W-:Y:S01]  /*7610*/  IMAD R28, R24, UR4, RZ ;  /* 0x00000004181c7c24 */ /* 0x001fe2000f8e02ff */
[----:B------:R-:W-:Y:S02]  /*7620*/  CS2R R32, SRZ ;  /* 0x0000000000207805 */ /* 0x000fe4000001ff00 */
[----:B------:R-:W-:Y:S02]  /*7630*/  CS2R R12, SRZ ;  /* 0x00000000000c7805 */ /* 0x000fe4000001ff00 */
[----:B------:R-:W-:Y:S02]  /*7640*/  CS2R R8, SRZ ;  /* 0x0000000000087805 */ /* 0x000fe4000001ff00 */
[----:B------:R-:W-:-:S02]  /*7650*/  CS2R R26, SRZ ;  /* 0x00000000001a7805 */ /* 0x000fc4000001ff00 */
[----:B------:R-:W-:Y:S02]  /*7660*/  ISETP.GE.AND P0, PT, R4, R28, PT ;  /* 0x0000001c0400720c */ /* 0x000fe40003f06270 */
[----:B------:R-:W-:Y:S02]  /*7670*/  CS2R R24, SRZ ;  /* 0x0000000000187805 */ /* 0x000fe4000001ff00 */
[----:B------:R-:W-:Y:S02]  /*7680*/  CS2R R10, SRZ ;  /* 0x00000000000a7805 */ /* 0x000fe4000001ff00 */
[----:B-----5:R-:W-:-:S04]  /*7690*/  LEA.HI R5, R6, R6, RZ, 0x1 ;  /* 0x0000000606057211 */ /* 0x020fc800078f08ff */
[----:B------:R-:W-:-:S05]  /*76a0*/  LOP3.LUT R5, R5, 0xfffffffe, RZ, 0xc0, !PT ;  /* 0xfffffffe05057812 */ /* 0x000fca00078ec0ff */
[----:B------:R-:W-:-:S05]  /*76b0*/  IMAD.IADD R5, R6, 0x1, -R5 ;  /* 0x0000000106057824 */ /* 0x000fca00078e0a05 */
[----:B------:R-:W-:Y:S01]  /*76c0*/  SHF.L.U32 R21, R5, 0x1f, RZ ;  /* 0x0000001f05157819 */ /* 0x000fe200000006ff */
[----:B------:R-:W-:Y:S06]  /*76d0*/  @P0 BRA `(.L_x_385) ;  /* 0x0000000000840947 */ /* 0x000fec0003800000 */
[----:B------:R-:W2:Y:S01]  /*76e0*/  LDL R6, [R1+0x8] ;  /* 0x0000080001067983 */ /* 0x000ea20000100800 */
[----:B------:R-:W-:-:S03]  /*76f0*/  ULDC UR4, c[0x0][0x3f4] ;  /* 0x0000fd0000047ab9 */ /* 0x000fc60000000800 */
[----:B------:R-:W3:Y:S01]  /*7700*/  LDL R15, [R1+0xc] ;  /* 0x00000c00010f7983 */ /* 0x000ee20000100800 */
[----:B------:R-:W-:Y:S02]  /*7710*/  ISETP.GE.AND P1, PT, R152, UR4, PT ;  /* 0x0000000498007c0c */ /* 0x000fe4000bf26270 */
[----:B------:R-:W-:Y:S02]  /*7720*/  CS2R R24, SRZ ;  /* 0x0000000000187805 */ /* 0x000fe4000001ff00 */
[----:B------:R-:W-:Y:S02]  /*7730*/  CS2R R12, SRZ ;  /* 0x00000000000c7805 */ /* 0x000fe4000001ff00 */
[----:B------:R-:W-:Y:S02]  /*7740*/  CS2R R26, SRZ ;  /* 0x00000000001a7805 */ /* 0x000fe4000001ff00 */
[----:B------:R-:W-:Y:S02]  /*7750*/  CS2R R32, SRZ ;  /* 0x0000000000207805 */ /* 0x000fe4000001ff00 */
[----:B------:R-:W-:-:S03]  /*7760*/  CS2R R10, SRZ ;  /* 0x00000000000a7805 */ /* 0x000fc6000001ff00 */
[----:B-1----:R-:W-:Y:S02]  /*7770*/  @!P1 IADD3 R30, P3, R152, R31, RZ ;  /* 0x0000001f981e9210 */ /* 0x002fe40007f7e0ff */
[----:B------:R-:W-:Y:S02]  /*7780*/  @!P1 SHF.R.S32.HI R5, RZ, 0x1f, R152 ;  /* 0x0000001fff059819 */ /* 0x000fe40000011498 */
[----:B--2---:R-:W-:Y:S02]  /*7790*/  ISETP.GE.AND P2, PT, R6, UR4, PT ;  /* 0x0000000406007c0c */ /* 0x004fe4000bf46270 */
[----:B------:R-:W-:Y:S02]  /*77a0*/  SHF.R.S32.HI R7, RZ, 0x1f, R6 ;  /* 0x0000001fff077819 */ /* 0x000fe40000011406 */
[----:B---3--:R-:W-:Y:S02]  /*77b0*/  ISETP.GE.AND P0, PT, R15, UR4, PT ;  /* 0x000000040f007c0c */ /* 0x008fe4000bf06270 */
[----:B------:R-:W-:-:S07]  /*77c0*/  SHF.R.S32.HI R8, RZ, 0x1f, R15 ;  /* 0x0000001fff087819 */ /* 0x000fce000001140f */
[CC--:B------:R-:W-:Y:S02]  /*77d0*/  @!P2 IADD3 R34, P6, R6.reuse, R31.reuse, RZ ;  /* 0x0000001f0622a210 */ /* 0x0c0fe40007fde0ff */
[-C--:B------:R-:W-:Y:S02]  /*77e0*/  @!P2 IADD3 R38, P5, R6, R14.reuse, RZ ;  /* 0x0000000e0626a210 */ /* 0x080fe40007fbe0ff */
[----:B------:R-:W-:Y:S01]  /*77f0*/  @!P0 IADD3 R4, P4, R15, R31, RZ ;  /* 0x0000001f0f048210 */ /* 0x000fe20007f9e0ff */
[--C-:B------:R-:W-:Y:S01]  /*7800*/  @!P2 IMAD.X R35, R0, 0x1, R7.reuse, P6 ;  /* 0x000000010023a824 */ /* 0x100fe200030e0607 */
[-C--:B------:R-:W-:Y:S01]  /*7810*/  @!P1 IADD3 R6, P6, R152, R14.reuse, RZ ;  /* 0x0000000e98069210 */ /* 0x080fe20007fde0ff */
[----:B----4-:R-:W-:Y:S01]  /*7820*/  @!P2 IMAD.X R39, R3, 0x1, R7, P5 ;  /* 0x000000010327a824 */ /* 0x010fe200028e0607 */
[----:B------:R-:W-:Y:S01]  /*7830*/  @!P0 IADD3 R14, P5, R15, R14, RZ ;  /* 0x0000000e0f0e8210 */ /* 0x000fe20007fbe0ff */
[--C-:B------:R-:W-:Y:S01]  /*7840*/  @!P1 IMAD.X R31, R0, 0x1, R5.reuse, P3 ;  /* 0x00000001001f9824 */ /* 0x100fe200018e0605 */
[----:B------:R0:W5:Y:S01]  /*7850*/  @!P2 LD.E.64 R24, desc[UR40][R34.64] ;  /* 0x000000282218a980 */ /* 0x000162000c101b00 */
[----:B------:R-:W-:-:S02]  /*7860*/  @!P1 IMAD.X R7, R3, 0x1, R5, P6 ;  /* 0x0000000103079824 */ /* 0x000fc400030e0605 */
[--C-:B------:R-:W-:Y:S01]  /*7870*/  @!P0 IMAD.X R5, R0, 0x1, R8.reuse, P4 ;  /* 0x0000000100058824 */ /* 0x100fe200020e0608 */
[----:B------:R0:W5:Y:S01]  /*7880*/  @!P2 LD.E.64 R12, desc[UR40][R38.64] ;  /* 0x00000028260ca980 */ /* 0x000162000c101b00 */
[----:B------:R-:W-:Y:S01]  /*7890*/  @!P0 IMAD.X R15, R3, 0x1, R8, P5 ;  /* 0x00000001030f8824 */ /* 0x000fe200028e0608 */
[----:B------:R-:W-:Y:S02]  /*78a0*/  CS2R R8, SRZ ;  /* 0x0000000000087805 */ /* 0x000fe4000001ff00 */
[----:B------:R0:W5:Y:S04]  /*78b0*/  @!P1 LD.E.64 R26, desc[UR40][R30.64] ;  /* 0x000000281e1a9980 */ /* 0x000168000c101b00 */
[----:B------:R0:W5:Y:S04]  /*78c0*/  @!P1 LD.E.64 R32, desc[UR40][R6.64] ;  /* 0x0000002806209980 */ /* 0x000168000c101b00 */
[----:B------:R0:W5:Y:S04]  /*78d0*/  @!P0 LD.E.64 R10, desc[UR40][R4.64] ;  /* 0x00000028040a8980 */ /* 0x000168000c101b00 */
[----:B------:R0:W5:Y:S02]  /*78e0*/  @!P0 LD.E.64 R8, desc[UR40][R14.64] ;  /* 0x000000280e088980 */ /* 0x000164000c101b00 */
.L_x_385:
[----:B------:R-:W-:Y:S05]  /*78f0*/  BSYNC B1 ;  /* 0x0000000000017941 */ /* 0x000fea0003800000 */
.L_x_384:
[----:B------:R-:W1:Y:S01]  /*7900*/  SYNCS.PHASECHK.TRANS64.TRYWAIT P0, [R16+URZ+0x19c00], R21 ;  /* 0x019c0015100075a7 */ /* 0x000e62000800017f */
[----:B---3--:R-:W-:Y:S01]  /*7910*/  IMAD R0, R29, -0xc0, R28 ;  /* 0xffffff401d007824 */ /* 0x008fe200078e021c */
[----:B------:R-:W-:Y:S04]  /*7920*/  BSSY B1, `(.L_x_386) ;  /* 0x0000004000017945 */ /* 0x000fe80003800000 */
[----:B----4-:R-:W-:-:S04]  /*7930*/  VIMNMX R3, R0, 0xc0, PT ;  /* 0x000000c000037848 */ /* 0x010fc80003fe0100 */
[----:B------:R-:W-:Y:S01]  /*7940*/  ISETP.GE.AND P1, PT, R22, R3, PT ;  /* 0x000000031600720c */ /* 0x000fe20003f26270 */
[----:B-1----:R-:W-:-:S12]  /*7950*/  @!P0 BRA `(.L_x_387) ;  /* 0x0000012c00308947 */ /* 0x002fd80003800000 */
.L_x_589:
[----:B------:R-:W-:Y:S05]  /*7960*/  BSYNC B1 ;  /* 0x0000000000017941 */ /* 0x000fea0003800000 */
.L_x_386:
[----:B------:R-:W-:Y:S05]  /*7970*/  @P1 BRA `(.L_x_388) ;  /* 0x0000003800c81947 */ /* 0x000fea0003800000 */
[----:B0-----:R-:W3:Y:S01]  /*7980*/  LDL R4, [R1+0x8] ;  /* 0x0000080001047983 */ /* 0x001ee20000100800 */
[----:B------:R-:W0:Y:S03]  /*7990*/  LDC R3, c[0x0][0x3f4] ;  /* 0x0000fd00ff037b82 */ /* 0x000e260000000800 */
[----:B------:R-:W4:Y:S01]  /*79a0*/  LDL R0, [R1+0xc] ;  /* 0x00000c0001007983 */ /* 0x000f220000100800 */
[----:B------:R-:W-:Y:S01]  /*79b0*/  BSSY B1, `(.L_x_389) ;  /* 0x000007b000017945 */ /* 0x000fe20003800000 */
[-C--:B0-----:R-:W-:Y:S02]  /*79c0*/  ISETP.GE.AND P0, PT, R152, R3.reuse, PT ;  /* 0x000000039800720c */ /* 0x081fe40003f06270 */
[-C--:B---3--:R-:W-:Y:S02]  /*79d0*/  ISETP.GE.AND P1, PT, R4, R3.reuse, PT ;  /* 0x000000030400720c */ /* 0x088fe40003f26270 */
[----:B----4-:R-:W-:-:S09]  /*79e0*/  ISETP.GE.AND P2, PT, R0, R3, PT ;  /* 0x000000030000720c */ /* 0x010fd20003f46270 */
[----:B------:R-:W-:Y:S05]  /*79f0*/  @P0 BRA `(.L_x_390) ;  /* 0x0000000400d80947 */ /* 0x000fea0003800000 */
[----:B------:R-:W0:Y:S01]  /*7a00*/  LDS.128 R4, [R20+0xf000] ;  /* 0x00f0000014047984 */ /* 0x000e220000000c00 */
[----:B-----5:R-:W-:Y:S02]  /*7a10*/  SHF.R.U32.HI R15, RZ, 0x8, R27 ;  /* 0x00000008ff0f7819 */ /* 0x020fe4000001161b */
[----:B--2---:R-:W-:Y:S02]  /*7a20*/  LOP3.LUT R14, R27, 0xff, RZ, 0xc0, !PT ;  /* 0x000000ff1b0e7812 */ /* 0x004fe400078ec0ff */
[----:B------:R-:W-:Y:S02]  /*7a30*/  LOP3.LUT R15, R15, 0xff, RZ, 0xc0, !PT ;  /* 0x000000ff0f0f7812 */ /* 0x000fe400078ec0ff */
[----:B------:R-:W-:Y:S02]  /*7a40*/  SHF.R.U32.HI R29, RZ, 0x8, R33 ;  /* 0x00000008ff1d7819 */ /* 0x000fe40000011621 */
[----:B------:R-:W-:Y:S02]  /*7a50*/  PRMT R14, R15, 0x7604, R14 ;  /* 0x000076040f0e7816 */ /* 0x000fe4000000000e */
[----:B------:R-:W-:-:S02]  /*7a60*/  LOP3.LUT R28, R33, 0xff, RZ, 0xc0, !PT ;  /* 0x000000ff211c7812 */ /* 0x000fc400078ec0ff */
[----:B------:R-:W-:Y:S02]  /*7a70*/  LOP3.LUT R29, R29, 0xff, RZ, 0xc0, !PT ;  /* 0x000000ff1d1d7812 */ /* 0x000fe400078ec0ff */
[----:B------:R-:W-:Y:S02]  /*7a80*/  SHF.R.U32.HI R30, RZ, 0x10, R33 ;  /* 0x00000010ff1e7819 */ /* 0x000fe40000011621 */
[----:B------:R-:W-:Y:S02]  /*7a90*/  SHF.R.U32.HI R31, RZ, 0x10, R27 ;  /* 0x00000010ff1f7819 */ /* 0x000fe4000001161b */
[----:B------:R-:W-:Y:S02]  /*7aa0*/  SHF.R.U32.HI R15, RZ, 0x8, R32 ;  /* 0x00000008ff0f7819 */ /* 0x000fe40000011620 */
[----:B------:R-:W-:Y:S02]  /*7ab0*/  SHF.R.U32.HI R3, RZ, 0x8, R26 ;  /* 0x00000008ff037819 */ /* 0x000fe4000001161a */
[----:B------:R-:W-:Y:S01]  /*7ac0*/  PRMT R28, R29, 0x7604, R28 ;  /* 0x000076041d1c7816 */ /* 0x000fe2000000001c */
[----:B------:R-:W-:Y:S01]  /*7ad0*/  IMAD.U32 R29, R30, 0x10000, RZ ;  /* 0x000100001e1d7824 */ /* 0x000fe200078e00ff */
[----:B-1----:R-:W-:Y:S01]  /*7ae0*/  LOP3.LUT R21, R15, 0xff, RZ, 0xc0, !PT ;  /* 0x000000ff0f157812 */ /* 0x002fe200078ec0ff */
[----:B------:R-:W-:Y:S01]  /*7af0*/  IMAD.U32 R15, R31, 0x10000, RZ ;  /* 0x000100001f0f7824 */ /* 0x000fe200078e00ff */
[----:B------:R-:W-:-:S02]  /*7b00*/  LOP3.LUT R0, R26, 0xff, RZ, 0xc0, !PT ;  /* 0x000000ff1a007812 */ /* 0x000fc400078ec0ff */
[----:B------:R-:W-:Y:S02]  /*7b10*/  LOP3.LUT R3, R3, 0xff, RZ, 0xc0, !PT ;  /* 0x000000ff03037812 */ /* 0x000fe400078ec0ff */
[----:B------:R-:W-:Y:S02]  /*7b20*/  LOP3.LUT R29, R28, 0xff0000, R29, 0xf8, !PT ;  /* 0x00ff00001c1d7812 */ /* 0x000fe400078ef81d */
[----:B------:R-:W-:Y:S02]  /*7b30*/  LOP3.LUT R15, R14, 0xff0000, R15, 0xf8, !PT ;  /* 0x00ff00000e0f7812 */ /* 0x000fe400078ef80f */
[----:B------:R-:W-:Y:S02]  /*7b40*/  PRMT R3, R3, 0x7604, R0 ;  /* 0x0000760403037816 */ /* 0x000fe40000000000 */
[----:B------:R-:W-:Y:S02]  /*7b50*/  LOP3.LUT R0, R32, 0xff, RZ, 0xc0, !PT ;  /* 0x000000ff20007812 */ /* 0x000fe400078ec0ff */
[----:B------:R-:W-:-:S02]  /*7b60*/  LOP3.LUT R31, R29, 0xff000000, R33, 0xf8, !PT ;  /* 0xff0000001d1f7812 */ /* 0x000fc400078ef821 */
[----:B------:R-:W-:Y:S02]  /*7b70*/  LOP3.LUT R27, R15, 0xff000000, R27, 0xf8, !PT ;  /* 0xff0000000f1b7812 */ /* 0x000fe400078ef81b */
[----:B------:R-:W-:Y:S02]  /*7b80*/  PRMT R21, R21, 0x7604, R0 ;  /* 0x0000760415157816 */ /* 0x000fe40000000000 */
[-C--:B0-----:R-:W-:Y:S02]  /*7b90*/  F2FP.F16.E4M3.UNPACK_B R0, R6.reuse.H1 ;  /* 0x00000006ff00723e */ /* 0x081fe400030006ff */
[----:B------:R-:W-:Y:S02]  /*7ba0*/  F2FP.F16.E4M3.UNPACK_B R33, R31 ;  /* 0x0000001fff21723e */ /* 0x000fe400020006ff */
[----:B------:R-:W-:Y:S01]  /*7bb0*/  F2FP.F16.E4M3.UNPACK_B R29, R27 ;  /* 0x0000001bff1d723e */ /* 0x000fe200020006ff */
[--C-:B------:R-:W-:Y:S01]  /*7bc0*/  HADD2.F32 R15, -RZ, R0.reuse.H1_H1 ;  /* 0x30000000ff0f7230 */ /* 0x100fe20000004100 */
[----:B------:R-:W-:Y:S01]  /*7bd0*/  LOP3.LUT R3, R3, 0xff0000, R26, 0xf8, !PT ;  /* 0x00ff000003037812 */ /* 0x000fe200078ef81a */
[----:B------:R-:W-:Y:S01]  /*7be0*/  HADD2.F32 R34, -RZ, R33.H1_H1 ;  /* 0x30000021ff227230 */ /* 0x000fe20000004100 */
[----:B------:R-:W-:Y:S01]  /*7bf0*/  LOP3.LUT R21, R21, 0xff0000, R32, 0xf8, !PT ;  /* 0x00ff000015157812 */ /* 0x000fe200078ef820 */
[----:B------:R-:W-:Y:S01]  /*7c00*/  HADD2.F32 R30, -RZ, R29.H1_H1 ;  /* 0x3000001dff1e7230 */ /* 0x000fe20000004100 */
[----:B------:R-:W-:Y:S01]  /*7c10*/  LOP3.LUT R28, R3, 0xff000000, R26, 0xf8, !PT ;  /* 0xff000000031c7812 */ /* 0x000fe200078ef81a */
[----:B------:R-:W-:Y:S01]  /*7c20*/  HADD2.F32 R14, -RZ, R0.H0_H0 ;  /* 0x20000000ff0e7230 */ /* 0x000fe20000004100 */
[----:B------:R-:W-:Y:S01]  /*7c30*/  F2FP.F16.E4M3.UNPACK_B R3, R6 ;  /* 0x00000006ff03723e */ /* 0x000fe200020006ff */
[C---:B------:R-:W-:Y:S01]  /*7c40*/  FMUL.FTZ R35, R15.reuse, R34 ;  /* 0x000000220f237220 */ /* 0x040fe20000410000 */
[----:B------:R-:W-:Y:S01]  /*7c50*/  FMUL.FTZ R15, R15, R30 ;  /* 0x0000001e0f0f7220 */ /* 0x000fe20000410000 */
[----:B------:R-:W-:-:S02]  /*7c60*/  LOP3.LUT R32, R21, 0xff000000, R32, 0xf8, !PT ;  /* 0xff00000015207812 */ /* 0x000fc400078ef820 */
[-C--:B------:R-:W-:Y:S01]  /*7c70*/  F2FP.F16.E4M3.UNPACK_B R21, R7.reuse ;  /* 0x00000007ff15723e */ /* 0x080fe200020006ff */
[C---:B------:R-:W-:Y:S01]  /*7c80*/  FFMA.FTZ R35, R14.reuse, R30, -R35 ;  /* 0x0000001e0e237223 */ /* 0x040fe20000010823 */
[----:B------:R-:W-:Y:S01]  /*7c90*/  F2FP.F16.E4M3.UNPACK_B R26, R7.H1 ;  /* 0x00000007ff1a723e */ /* 0x000fe200030006ff */
[----:B------:R-:W-:Y:S01]  /*7ca0*/  FFMA.FTZ R40, R14, R34, R15 ;  /* 0x000000220e287223 */ /* 0x000fe2000001000f */
[-C--:B------:R-:W-:Y:S01]  /*7cb0*/  F2FP.F16.E4M3.UNPACK_B R6, R5.reuse ;  /* 0x00000005ff06723e */ /* 0x080fe200020006ff */
[----:B------:R-:W-:Y:S01]  /*7cc0*/  HADD2.F32 R30, -RZ, R33.H0_H0 ;  /* 0x20000021ff1e7230 */ /* 0x000fe20000004100 */
[----:B------:R-:W-:Y:S01]  /*7cd0*/  F2FP.F16.E4M3.UNPACK_B R7, R5.H1 ;  /* 0x00000005ff07723e */ /* 0x000fe200030006ff */
[----:B------:R-:W-:Y:S01]  /*7ce0*/  HADD2.F32 R5, -RZ, R3.H1_H1 ;  /* 0x30000003ff057230 */ /* 0x000fe20000004100 */
[----:B------:R-:W-:Y:S01]  /*7cf0*/  F2FP.F16.E4M3.UNPACK_B R31, R31.H1 ;  /* 0x0000001fff1f723e */ /* 0x000fe200030006ff */
[----:B------:R-:W-:Y:S01]  /*7d00*/  HADD2.F32 R14, -RZ, R29.H0_H0 ;  /* 0x2000001dff0e7230 */ /* 0x000fe20000004100 */
[----:B------:R-:W-:Y:S01]  /*7d10*/  F2FP.F16.E4M3.UNPACK_B R27, R27.H1 ;  /* 0x0000001bff1b723e */ /* 0x000fe200030006ff */
[----:B------:R-:W-:-:S02]  /*7d20*/  HADD2.F32 R3, -RZ, R3.H0_H0 ;  /* 0x20000003ff037230 */ /* 0x000fc40000004100 */
[C---:B------:R-:W-:Y:S01]  /*7d30*/  FMUL.FTZ R38, R5.reuse, R30 ;  /* 0x0000001e05267220 */ /* 0x040fe20000410000 */
[----:B------:R-:W-:Y:S02]  /*7d40*/  HADD2.F32 R34, -RZ, R31.H0_H0 ;  /* 0x2000001fff227230 */ /* 0x000fe40000004100 */
[-C--:B------:R-:W-:Y:S01]  /*7d50*/  FMUL.FTZ R15, R5, R14.reuse ;  /* 0x0000000e050f7220 */ /* 0x080fe20000410000 */
[----:B------:R-:W-:Y:S02]  /*7d60*/  HADD2.F32 R5, -RZ, R21.H1_H1 ;  /* 0x30000015ff057230 */ /* 0x000fe40000004100 */
[C---:B------:R-:W-:Y:S01]  /*7d70*/  FFMA.FTZ R38, R3.reuse, R14, -R38 ;  /* 0x0000000e03267223 */ /* 0x040fe20000010826 */
[----:B------:R-:W-:Y:S02]  /*7d80*/  HADD2.F32 R14, -RZ, R27.H0_H0 ;  /* 0x2000001bff0e7230 */ /* 0x000fe40000004100 */
[----:B------:R-:W-:Y:S01]  /*7d90*/  FFMA.FTZ R33, R3, R30, R15 ;  /* 0x0000001e03217223 */ /* 0x000fe2000001000f */
[----:B------:R-:W-:-:S02]  /*7da0*/  HADD2.F32 R21, -RZ, R21.H0_H0 ;  /* 0x20000015ff157230 */ /* 0x000fc40000004100 */
[C---:B------:R-:W-:Y:S01]  /*7db0*/  FMUL.FTZ R30, R5.reuse, R34 ;  /* 0x00000022051e7220 */ /* 0x040fe20000410000 */
[----:B------:R-:W-:Y:S02]  /*7dc0*/  HADD2.F32 R31, -RZ, R31.H1_H1 ;  /* 0x3000001fff1f7230 */ /* 0x000fe40000004100 */
[----:B------:R-:W-:Y:S01]  /*7dd0*/  FMUL.FTZ R42, R5, R14 ;  /* 0x0000000e052a7220 */ /* 0x000fe20000410000 */
[--C-:B------:R-:W-:Y:S01]  /*7de0*/  HADD2.F32 R3, -RZ, R26.reuse.H1_H1 ;  /* 0x3000001aff037230 */ /* 0x100fe20000004100 */
[----:B------:R-:W-:Y:S01]  /*7df0*/  F2FP.F16.E4M3.UNPACK_B R0, R4 ;  /* 0x00000004ff00723e */ /* 0x000fe200020006ff */
[----:B------:R-:W-:Y:S02]  /*7e00*/  HADD2.F32 R27, -RZ, R27.H1_H1 ;  /* 0x3000001bff1b7230 */ /* 0x000fe40000004100 */
[----:B------:R-:W-:Y:S01]  /*7e10*/  FFMA.FTZ R37, R21, R14, -R30 ;  /* 0x0000000e15257223 */ /* 0x000fe2000001081e */
[----:B------:R-:W-:Y:S02]  /*7e20*/  HADD2.F32 R26, -RZ, R26.H0_H0 ;  /* 0x2000001aff1a7230 */ /* 0x000fe40000004100 */
[C---:B------:R-:W-:Y:S01]  /*7e30*/  FMUL.FTZ R5, R3.reuse, R31 ;  /* 0x0000001f03057220 */ /* 0x040fe20000410000 */
[----:B------:R-:W-:Y:S01]  /*7e40*/  F2FP.F16.E4M3.UNPACK_B R15, R32 ;  /* 0x00000020ff0f723e */ /* 0x000fe200020006ff */
[-C--:B------:R-:W-:Y:S01]  /*7e50*/  FMUL.FTZ R3, R3, R27.reuse ;  /* 0x0000001b03037220 */ /* 0x080fe20000410000 */
[----:B------:R-:W-:Y:S01]  /*7e60*/  F2FP.F16.E4M3.UNPACK_B R4, R4.H1 ;  /* 0x00000004ff04723e */ /* 0x000fe200030006ff */
[----:B------:R-:W-:Y:S01]  /*7e70*/  FFMA.FTZ R42, R21, R34, R42 ;  /* 0x00000022152a7223 */ /* 0x000fe2000001002a */
[----:B------:R-:W-:Y:S01]  /*7e80*/  F2FP.F16.E4M3.UNPACK_B R14, R28 ;  /* 0x0000001cff0e723e */ /* 0x000fe200020006ff */
[----:B------:R-:W-:Y:S01]  /*7e90*/  FFMA.FTZ R39, R26, R27, -R5 ;  /* 0x0000001b1a277223 */ /* 0x000fe20000010805 */
[----:B------:R-:W-:-:S02]  /*7ea0*/  HADD2.F32 R27, -RZ, R15.H1_H1 ;  /* 0x3000000fff1b7230 */ /* 0x000fc40000004100 */
[----:B------:R-:W-:Y:S01]  /*7eb0*/  FFMA.FTZ R44, R26, R31, R3 ;  /* 0x0000001f1a2c7223 */ /* 0x000fe20000010003 */
[----:B------:R-:W-:Y:S01]  /*7ec0*/  HADD2.F32 R21, -RZ, R15.H0_H0 ;  /* 0x2000000fff157230 */ /* 0x000fe20000004100 */
[----:B------:R-:W-:Y:S01]  /*7ed0*/  F2FP.F16.E4M3.UNPACK_B R28, R28.H1 ;  /* 0x0000001cff1c723e */ /* 0x000fe200030006ff */
[----:B------:R-:W-:Y:S01]  /*7ee0*/  HADD2.F32 R5, -RZ, R4.H1_H1 ;  /* 0x30000004ff057230 */ /* 0x000fe20000004100 */
[----:B------:R-:W-:Y:S01]  /*7ef0*/  F2FP.F16.E4M3.UNPACK_B R32, R32.H1 ;  /* 0x00000020ff20723e */ /* 0x000fe200030006ff */
[----:B------:R-:W-:Y:S02]  /*7f00*/  HADD2.F32 R15, -RZ, R14.H1_H1 ;  /* 0x3000000eff0f7230 */ /* 0x000fe40000004100 */
[----:B------:R-:W-:Y:S02]  /*7f10*/  HADD2.F32 R3, -RZ, R0.H1_H1 ;  /* 0x30000000ff037230 */ /* 0x000fe40000004100 */
[----:B------:R-:W-:Y:S01]  /*7f20*/  FMUL.FTZ R29, R5, R27 ;  /* 0x0000001b051d7220 */ /* 0x000fe20000410000 */
[----:B------:R-:W-:-:S02]  /*7f30*/  HADD2.F32 R14, -RZ, R14.H0_H0 ;  /* 0x2000000eff0e7230 */ /* 0x000fc40000004100 */
[----:B------:R-:W-:Y:S01]  /*7f40*/  FMUL.FTZ R31, R5, R15 ;  /* 0x0000000f051f7220 */ /* 0x000fe20000410000 */
[----:B------:R-:W-:Y:S02]  /*7f50*/  HADD2.F32 R4, -RZ, R4.H0_H0 ;  /* 0x20000004ff047230 */ /* 0x000fe40000004100 */
[C---:B------:R-:W-:Y:S01]  /*7f60*/  FMUL.FTZ R5, R3.reuse, R21 ;  /* 0x0000001503057220 */ /* 0x040fe20000410000 */
[----:B------:R-:W-:Y:S02]  /*7f70*/  HADD2.F32 R0, -RZ, R0.H0_H0 ;  /* 0x20000000ff007230 */ /* 0x000fe40000004100 */
[-C--:B------:R-:W-:Y:S01]  /*7f80*/  FMUL.FTZ R30, R3, R14.reuse ;  /* 0x0000000e031e7220 */ /* 0x080fe20000410000 */
[----:B------:R-:W-:Y:S02]  /*7f90*/  HADD2.F32 R3, -RZ, R7.H1_H1 ;  /* 0x30000007ff037230 */ /* 0x000fe40000004100 */
[C---:B------:R-:W-:Y:S01]  /*7fa0*/  FFMA.FTZ R29, R4.reuse, R15, -R29 ;  /* 0x0000000f041d7223 */ /* 0x040fe2000001081d */
[----:B------:R-:W-:Y:S01]  /*7fb0*/  FFMA.FTZ R34, R4, R27, R31 ;  /* 0x0000001b04227223 */ /* 0x000fe2000001001f */
[----:B------:R-:W-:Y:S01]  /*7fc0*/  FFMA.FTZ R26, R0, R14, -R5 ;  /* 0x0000000e001a7223 */ /* 0x000fe20000010805 */
[----:B------:R-:W-:-:S02]  /*7fd0*/  HADD2.F32 R4, -RZ, R28.H1_H1 ;  /* 0x3000001cff047230 */ /* 0x000fc40000004100 */
[----:B------:R-:W-:Y:S01]  /*7fe0*/  FFMA.FTZ R21, R0, R21, R30 ;  /* 0x0000001500157223 */ /* 0x000fe2000001001e */
[--C-:B------:R-:W-:Y:S02]  /*7ff0*/  HADD2.F32 R14, -RZ, R32.reuse.H1_H1 ;  /* 0x30000020ff0e7230 */ /* 0x100fe40000004100 */
[----:B------:R-:W-:Y:S02]  /*8000*/  HADD2.F32 R15, -RZ, R32.H0_H0 ;  /* 0x20000020ff0f7230 */ /* 0x000fe40000004100 */
[C---:B------:R-:W-:Y:S01]  /*8010*/  FMUL.FTZ R27, R3.reuse, R4 ;  /* 0x00000004031b7220 */ /* 0x040fe20000410000 */
[----:B------:R-:W-:Y:S02]  /*8020*/  HADD2.F32 R0, -RZ, R6.H1_H1 ;  /* 0x30000006ff007230 */ /* 0x000fe40000004100 */
[----:B------:R-:W-:Y:S02]  /*8030*/  HADD2.F32 R5, -RZ, R28.H0_H0 ;  /* 0x2000001cff057230 */ /* 0x000fe40000004100 */
[----:B------:R-:W-:Y:S01]  /*8040*/  FMUL.FTZ R28, R3, R14 ;  /* 0x0000000e031c7220 */ /* 0x000fe20000410000 */
[----:B------:R-:W-:-:S02]  /*8050*/  HADD2.F32 R7, -RZ, R7.H0_H0 ;  /* 0x20000007ff077230 */ /* 0x000fc40000004100 */
[C---:B------:R-:W-:Y:S01]  /*8060*/  FMUL.FTZ R3, R0.reuse, R15 ;  /* 0x0000000f00037220 */ /* 0x040fe20000410000 */
[----:B------:R-:W-:Y:S02]  /*8070*/  HADD2.F32 R6, -RZ, R6.H0_H0 ;  /* 0x20000006ff067230 */ /* 0x000fe40000004100 */
[-C--:B------:R-:W-:Y:S01]  /*8080*/  FMUL.FTZ R0, R0, R5.reuse ;  /* 0x0000000500007220 */ /* 0x080fe20000410000 */
[C---:B------:R-:W-:Y:S01]  /*8090*/  FFMA.FTZ R28, R7.reuse, R4, -R28 ;  /* 0x00000004071c7223 */ /* 0x040fe2000001081c */
[----:B------:R-:W-:Y:S01]  /*80a0*/  FFMA.FTZ R27, R7, R14, R27 ;  /* 0x0000000e071b7223 */ /* 0x000fe2000001001b */
[C---:B------:R-:W-:Y:S01]  /*80b0*/  FFMA.FTZ R5, R6.reuse, R5, -R3 ;  /* 0x0000000506057223 */ /* 0x040fe20000010803 */
[----:B------:R-:W-:Y:S01]  /*80c0*/  FFMA.FTZ R0, R6, R15, R0 ;  /* 0x0000000f06007223 */ /* 0x000fe20000010000 */
[----:B------:R-:W-:Y:S02]  /*80d0*/  F2FP.SATFINITE.E4M3.F32.PACK_AB_MERGE_C R6, R40, R35, RZ ;  /* 0x000000232806723e */ /* 0x000fe400048070ff */
[----:B------:R-:W-:-:S02]  /*80e0*/  F2FP.SATFINITE.E4M3.F32.PACK_AB_MERGE_C R7, R44, R39, RZ ;  /* 0x000000272c07723e */ /* 0x000fc400048070ff */
[----:B------:R-:W-:Y:S02]  /*80f0*/  F2FP.SATFINITE.E4M3.F32.PACK_AB_MERGE_C R4, R34, R29, RZ ;  /* 0x0000001d2204723e */ /* 0x000fe400048070ff */
[----:B------:R-:W-:Y:S02]  /*8100*/  F2FP.SATFINITE.E4M3.F32.PACK_AB_MERGE_C R27, R27, R28, RZ ;  /* 0x0000001c1b1b723e */ /* 0x000fe400048070ff */
[----:B------:R-:W-:Y:S02]  /*8110*/  F2FP.SATFINITE.E4M3.F32.PACK_AB_MERGE_C R6, R33, R38, R6 ;  /* 0x000000262106723e */ /* 0x000fe40004807006 */
[----:B------:R-:W-:Y:S02]  /*8120*/  F2FP.SATFINITE.E4M3.F32.PACK_AB_MERGE_C R7, R42, R37, R7 ;  /* 0x000000252a07723e */ /* 0x000fe40004807007 */
[----:B------:R-:W-:Y:S02]  /*8130*/  F2FP.SATFINITE.E4M3.F32.PACK_AB_MERGE_C R4, R21, R26, R4 ;  /* 0x0000001a1504723e */ /* 0x000fe40004807004 */
[----:B------:R-:W-:-:S05]  /*8140*/  F2FP.SATFINITE.E4M3.F32.PACK_AB_MERGE_C R5, R0, R5, R27 ;  /* 0x000000050005723e */ /* 0x000fca000480701b */
[----:B------:R0:W-:Y:S02]  /*8150*/  STS.128 [R20+0xf000], R4 ;  /* 0x00f0000414007388 */ /* 0x0001e40000000c00 */
.L_x_390:
[----:B------:R-:W-:Y:S05]  /*8160*/  BSYNC B1 ;  /* 0x0000000000017941 */ /* 0x000fea0003800000 */
.L_x_389:
[----:B------:R-:W-:Y:S04]  /*8170*/  BSSY B1, `(.L_x_391) ;  /* 0x000007c000017945 */ /* 0x000fe80003800000 */
[----:B------:R-:W-:Y:S05]  /*8180*/  @P1 BRA `(.L_x_392) ;  /* 0x0000000400e81947 */ /* 0x000fea0003800000 */
[----:B0-----:R-:W0:Y:S01]  /*8190*/  LDS.128 R4, [R20+0x10800] ;  /* 0x0108000014047984 */ /* 0x001e220000000c00 */
[----:B-----5:R-:W-:Y:S02]  /*81a0*/  SHF.R.U32.HI R0, RZ, 0x8, R24 ;  /* 0x00000008ff007819 */ /* 0x020fe40000011618 */
[----:B------:R-:W-:Y:S02]  /*81b0*/  SHF.R.U32.HI R27, RZ, 0x8, R13 ;  /* 0x00000008ff1b7819 */ /* 0x000fe4000001160d */
[----:B--2---:R-:W-:Y:S02]  /*81c0*/  SHF.R.U32.HI R14, RZ, 0x8, R25 ;  /* 0x00000008ff0e7819 */ /* 0x004fe40000011619 */
[----:B-1----:R-:W-:Y:S02]  /*81d0*/  SHF.R.U32.HI R21, RZ, 0x8, R12 ;  /* 0x00000008ff157819 */ /* 0x002fe4000001160c */
[----:B------:R-:W-:Y:S02]  /*81e0*/  LOP3.LUT R3, R24, 0xff, RZ, 0xc0, !PT ;  /* 0x000000ff18037812 */ /* 0x000fe400078ec0ff */
[----:B------:R-:W-:-:S02]  /*81f0*/  LOP3.LUT R28, R13, 0xff, RZ, 0xc0, !PT ;  /* 0x000000ff0d1c7812 */ /* 0x000fc400078ec0ff */
[----:B------:R-:W-:Y:S02]  /*8200*/  LOP3.LUT R0, R0, 0xff, RZ, 0xc0, !PT ;  /* 0x000000ff00007812 */ /* 0x000fe400078ec0ff */
[----:B------:R-:W-:Y:S02]  /*8210*/  LOP3.LUT R27, R27, 0xff, RZ, 0xc0, !PT ;  /* 0x000000ff1b1b7812 */ /* 0x000fe400078ec0ff */
[----:B------:R-:W-:Y:S02]  /*8220*/  LOP3.LUT R15, R25, 0xff, RZ, 0xc0, !PT ;  /* 0x000000ff190f7812 */ /* 0x000fe400078ec0ff */
[----:B------:R-:W-:Y:S02]  /*8230*/  LOP3.LUT R14, R14, 0xff, RZ, 0xc0, !PT ;  /* 0x000000ff0e0e7812 */ /* 0x000fe400078ec0ff */
[----:B------:R-:W-:Y:S02]  /*8240*/  LOP3.LUT R26, R12, 0xff, RZ, 0xc0, !PT ;  /* 0x000000ff0c1a7812 */ /* 0x000fe400078ec0ff */
[----:B------:R-:W-:-:S02]  /*8250*/  LOP3.LUT R21, R21, 0xff, RZ, 0xc0, !PT ;  /* 0x000000ff15157812 */ /* 0x000fc400078ec0ff */
[----:B------:R-:W-:Y:S02]  /*8260*/  PRMT R3, R0, 0x7604, R3 ;  /* 0x0000760400037816 */ /* 0x000fe40000000003 */
[----:B------:R-:W-:Y:S02]  /*8270*/  PRMT R28, R27, 0x7604, R28 ;  /* 0x000076041b1c7816 */ /* 0x000fe4000000001c */
[----:B------:R-:W-:Y:S02]  /*8280*/  PRMT R15, R14, 0x7604, R15 ;  /* 0x000076040e0f7816 */ /* 0x000fe4000000000f */
[----:B------:R-:W-:Y:S02]  /*8290*/  SHF.R.U32.HI R0, RZ, 0x10, R24 ;  /* 0x00000010ff007819 */ /* 0x000fe40000011618 */
[----:B------:R-:W-:Y:S02]  /*82a0*/  SHF.R.U32.HI R27, RZ, 0x10, R13 ;  /* 0x00000010ff1b7819 */ /* 0x000fe4000001160d */
[----:B------:R-:W-:-:S02]  /*82b0*/  SHF.R.U32.HI R14, RZ, 0x10, R25 ;  /* 0x00000010ff0e7819 */ /* 0x000fc40000011619 */
[----:B------:R-:W-:Y:S02]  /*82c0*/  PRMT R26, R21, 0x7604, R26 ;  /* 0x00007604151a7816 */ /* 0x000fe4000000001a */
[----:B------:R-:W-:Y:S02]  /*82d0*/  SHF.R.U32.HI R21, RZ, 0x10, R12 ;  /* 0x00000010ff157819 */ /* 0x000fe4000001160c */
[----:B------:R-:W-:Y:S02]  /*82e0*/  LOP3.LUT R0, R0, 0xff, RZ, 0xc0, !PT ;  /* 0x000000ff00007812 */ /* 0x000fe400078ec0ff */
[----:B------:R-:W-:Y:S02]  /*82f0*/  LOP3.LUT R27, R27, 0xff, RZ, 0xc0, !PT ;  /* 0x000000ff1b1b7812 */ /* 0x000fe400078ec0ff */
[----:B------:R-:W-:Y:S02]  /*8300*/  LOP3.LUT R14, R14, 0xff, RZ, 0xc0, !PT ;  /* 0x000000ff0e0e7812 */ /* 0x000fe400078ec0ff */
[----:B------:R-:W-:-:S02]  /*8310*/  LOP3.LUT R21, R21, 0xff, RZ, 0xc0, !PT ;  /* 0x000000ff15157812 */ /* 0x000fc400078ec0ff */
[----:B------:R-:W-:Y:S02]  /*8320*/  PRMT R3, R0, 0x7054, R3 ;  /* 0x0000705400037816 */ /* 0x000fe40000000003 */
[----:B------:R-:W-:Y:S02]  /*8330*/  PRMT R29, R27, 0x7054, R28 ;  /* 0x000070541b1d7816 */ /* 0x000fe4000000001c */
[----:B------:R-:W-:Y:S02]  /*8340*/  PRMT R15, R14, 0x7054, R15 ;  /* 0x000070540e0f7816 */ /* 0x000fe4000000000f */
[----:B------:R-:W-:Y:S02]  /*8350*/  PRMT R27, R21, 0x7054, R26 ;  /* 0x00007054151b7816 */ /* 0x000fe4000000001a */
[----:B------:R-:W-:Y:S02]  /*8360*/  LOP3.LUT R21, R3, 0xff000000, R24, 0xf8, !PT ;  /* 0xff00000003157812 */ /* 0x000fe400078ef818 */
[----:B------:R-:W-:-:S02]  /*8370*/  LOP3.LUT R29, R29, 0xff000000, R13, 0xf8, !PT ;  /* 0xff0000001d1d7812 */ /* 0x000fc400078ef80d */
[----:B------:R-:W-:Y:S02]  /*8380*/  LOP3.LUT R24, R15, 0xff000000, R25, 0xf8, !PT ;  /* 0xff0000000f187812 */ /* 0x000fe400078ef819 */
[----:B0-----:R-:W-:Y:S02]  /*8390*/  F2FP.F16.E4M3.UNPACK_B R0, R6.H1 ;  /* 0x00000006ff00723e */ /* 0x001fe400030006ff */
[----:B------:R-:W-:Y:S02]  /*83a0*/  F2FP.F16.E4M3.UNPACK_B R28, R29 ;  /* 0x0000001dff1c723e */ /* 0x000fe400020006ff */
[----:B------:R-:W-:Y:S01]  /*83b0*/  F2FP.F16.E4M3.UNPACK_B R25, R24 ;  /* 0x00000018ff19723e */ /* 0x000fe200020006ff */
[----:B------:R-:W-:Y:S01]  /*83c0*/  HADD2.F32 R13, -RZ, R0.H1_H1 ;  /* 0x30000000ff0d7230 */ /* 0x000fe20000004100 */
[----:B------:R-:W-:Y:S01]  /*83d0*/  LOP3.LUT R27, R27, 0xff000000, R12, 0xf8, !PT ;  /* 0xff0000001b1b7812 */ /* 0x000fe200078ef80c */
[----:B------:R-:W-:Y:S01]  /*83e0*/  HADD2.F32 R30, -RZ, R28.H1_H1 ;  /* 0x3000001cff1e7230 */ /* 0x000fe20000004100 */
[----:B------:R-:W-:Y:S01]  /*83f0*/  F2FP.F16.E4M3.UNPACK_B R3, R6 ;  /* 0x00000006ff03723e */ /* 0x000fe200020006ff */
[----:B------:R-:W-:Y:S01]  /*8400*/  HADD2.F32 R26, -RZ, R25.H1_H1 ;  /* 0x30000019ff1a7230 */ /* 0x000fe20000004100 */
[----:B------:R-:W-:Y:S01]  /*8410*/  F2FP.F16.E4M3.UNPACK_B R14, R7 ;  /* 0x00000007ff0e723e */ /* 0x000fe200020006ff */
[----:B------:R-:W-:-:S02]  /*8420*/  HADD2.F32 R12, -RZ, R0.H0_H0 ;  /* 0x20000000ff0c7230 */ /* 0x000fc40000004100 */
[C---:B------:R-:W-:Y:S01]  /*8430*/  FMUL.FTZ R31, R13.reuse, R30 ;  /* 0x0000001e0d1f7220 */ /* 0x040fe20000410000 */
[----:B------:R-:W-:Y:S01]  /*8440*/  F2FP.F16.E4M3.UNPACK_B R15, R7.H1 ;  /* 0x00000007ff0f723e */ /* 0x000fe200030006ff */
[-C--:B------:R-:W-:Y:S01]  /*8450*/  FMUL.FTZ R13, R13, R26.reuse ;  /* 0x0000001a0d0d7220 */ /* 0x080fe20000410000 */
[-C--:B------:R-:W-:Y:S01]  /*8460*/  F2FP.F16.E4M3.UNPACK_B R6, R5.reuse ;  /* 0x00000005ff06723e */ /* 0x080fe200020006ff */
[C---:B------:R-:W-:Y:S01]  /*8470*/  FFMA.FTZ R32, R12.reuse, R26, -R31 ;  /* 0x0000001a0c207223 */ /* 0x040fe2000001081f */
[----:B------:R-:W-:Y:S01]  /*8480*/  F2FP.F16.E4M3.UNPACK_B R7, R5.H1 ;  /* 0x00000005ff07723e */ /* 0x000fe200030006ff */
[----:B------:R-:W-:Y:S01]  /*8490*/  FFMA.FTZ R33, R12, R30, R13 ;  /* 0x0000001e0c217223 */ /* 0x000fe2000001000d */
[----:B------:R-:W-:Y:S01]  /*84a0*/  HADD2.F32 R28, -RZ, R28.H0_H0 ;  /* 0x2000001cff1c7230 */ /* 0x000fe20000004100 */
[----:B------:R-:W-:Y:S01]  /*84b0*/  F2FP.F16.E4M3.UNPACK_B R29, R29.H1 ;  /* 0x0000001dff1d723e */ /* 0x000fe200030006ff */
[----:B------:R-:W-:Y:S01]  /*84c0*/  HADD2.F32 R5, -RZ, R3.H1_H1 ;  /* 0x30000003ff057230 */ /* 0x000fe20000004100 */
[----:B------:R-:W-:Y:S01]  /*84d0*/  F2FP.F16.E4M3.UNPACK_B R24, R24.H1 ;  /* 0x00000018ff18723e */ /* 0x000fe200030006ff */
[----:B------:R-:W-:Y:S01]  /*84e0*/  HADD2.F32 R12, -RZ, R25.H0_H0 ;  /* 0x20000019ff0c7230 */ /* 0x000fe20000004100 */
[----:B------:R-:W-:Y:S01]  /*84f0*/  F2FP.F16.E4M3.UNPACK_B R0, R4 ;  /* 0x00000004ff00723e */ /* 0x000fe200020006ff */
        /* <DEDUP_REMOVED lines=9> */
[CC--:B------:R-:W-:Y:S01]  /*8590*/  FMUL.FTZ R25, R5.reuse, R13.reuse ;  /* 0x0000000d05197220 */ /* 0x0c0fe20000410000 */
[----:B------:R-:W-:Y:S02]  /*85a0*/  HADD2.F32 R26, -RZ, R29.H1_H1 ;  /* 0x3000001dff1a7230 */ /* 0x000fe40000004100 */
[-C--:B------:R-:W-:Y:S01]  /*85b0*/  FMUL.FTZ R5, R5, R12.reuse ;  /* 0x0000000c05057220 */ /* 0x080fe20000410000 */
[--C-:B------:R-:W-:Y:S02]  /*85c0*/  HADD2.F32 R3, -RZ, R15.reuse.H1_H1 ;  /* 0x3000000fff037230 */ /* 0x100fe40000004100 */
[C---:B------:R-:W-:Y:S01]  /*85d0*/  FFMA.FTZ R28, R14.reuse, R12, -R25 ;  /* 0x0000000c0e1c7223 */ /* 0x040fe20000010819 */
[----:B------:R-:W-:Y:S02]  /*85e0*/  HADD2.F32 R24, -RZ, R24.H1_H1 ;  /* 0x30000018ff187230 */ /* 0x000fe40000004100 */
[----:B------:R-:W-:Y:S01]  /*85f0*/  FFMA.FTZ R29, R14, R13, R5 ;  /* 0x0000000d0e1d7223 */ /* 0x000fe20000010005 */
[----:B------:R-:W-:-:S02]  /*8600*/  HADD2.F32 R15, -RZ, R15.H0_H0 ;  /* 0x2000000fff0f7230 */ /* 0x000fc40000004100 */
[C---:B------:R-:W-:Y:S01]  /*8610*/  FMUL.FTZ R12, R3.reuse, R26 ;  /* 0x0000001a030c7220 */ /* 0x040fe20000410000 */
[----:B------:R-:W-:Y:S01]  /*8620*/  F2FP.F16.E4M3.UNPACK_B R13, R27 ;  /* 0x0000001bff0d723e */ /* 0x000fe200020006ff */
[----:B------:R-:W-:Y:S01]  /*8630*/  FMUL.FTZ R14, R3, R24 ;  /* 0x00000018030e7220 */ /* 0x000fe20000410000 */
[----:B------:R-:W-:Y:S01]  /*8640*/  F2FP.F16.E4M3.UNPACK_B R4, R4.H1 ;  /* 0x00000004ff04723e */ /* 0x000fe200030006ff */
[C---:B------:R-:W-:Y:S01]  /*8650*/  FFMA.FTZ R34, R15.reuse, R24, -R12 ;  /* 0x000000180f227223 */ /* 0x040fe2000001080c */
[-C--:B------:R-:W-:Y:S01]  /*8660*/  F2FP.F16.E4M3.UNPACK_B R12, R21.reuse ;  /* 0x00000015ff0c723e */ /* 0x080fe200020006ff */
[----:B------:R-:W-:Y:S01]  /*8670*/  FFMA.FTZ R35, R15, R26, R14 ;  /* 0x0000001a0f237223 */ /* 0x000fe2000001000e */
[--C-:B------:R-:W-:Y:S01]  /*8680*/  HADD2.F32 R24, -RZ, R13.reuse.H1_H1 ;  /* 0x3000000dff187230 */ /* 0x100fe20000004100 */
[----:B------:R-:W-:Y:S01]  /*8690*/  F2FP.F16.E4M3.UNPACK_B R21, R21.H1 ;  /* 0x00000015ff15723e */ /* 0x000fe200030006ff */
[----:B------:R-:W-:Y:S01]  /*86a0*/  HADD2.F32 R14, -RZ, R13.H0_H0 ;  /* 0x2000000dff0e7230 */ /* 0x000fe20000004100 */
[----:B------:R-:W-:Y:S01]  /*86b0*/  F2FP.F16.E4M3.UNPACK_B R27, R27.H1 ;  /* 0x0000001bff1b723e */ /* 0x000fe200030006ff */
[----:B------:R-:W-:-:S02]  /*86c0*/  HADD2.F32 R5, -RZ, R4.H1_H1 ;  /* 0x30000004ff057230 */ /* 0x000fc40000004100 */
[----:B------:R-:W-:Y:S02]  /*86d0*/  HADD2.F32 R13, -RZ, R12.H1_H1 ;  /* 0x3000000cff0d7230 */ /* 0x000fe40000004100 */
[----:B------:R-:W-:Y:S02]  /*86e0*/  HADD2.F32 R3, -RZ, R0.H1_H1 ;  /* 0x30000000ff037230 */ /* 0x000fe40000004100 */
[C---:B------:R-:W-:Y:S01]  /*86f0*/  FMUL.FTZ R15, R5.reuse, R24 ;  /* 0x00000018050f7220 */ /* 0x040fe20000410000 */
[----:B------:R-:W-:Y:S02]  /*8700*/  HADD2.F32 R12, -RZ, R12.H0_H0 ;  /* 0x2000000cff0c7230 */ /* 0x000fe40000004100 */
[----:B------:R-:W-:Y:S01]  /*8710*/  FMUL.FTZ R25, R5, R13 ;  /* 0x0000000d05197220 */ /* 0x000fe20000410000 */
[----:B------:R-:W-:Y:S02]  /*8720*/  HADD2.F32 R4, -RZ, R4.H0_H0 ;  /* 0x20000004ff047230 */ /* 0x000fe40000004100 */
[----:B------:R-:W-:Y:S01]  /*8730*/  FMUL.FTZ R5, R3, R14 ;  /* 0x0000000e03057220 */ /* 0x000fe20000410000 */
[----:B------:R-:W-:-:S02]  /*8740*/  HADD2.F32 R0, -RZ, R0.H0_H0 ;  /* 0x20000000ff007230 */ /* 0x000fc40000004100 */
[----:B------:R-:W-:Y:S01]  /*8750*/  FMUL.FTZ R3, R3, R12 ;  /* 0x0000000c03037220 */ /* 0x000fe20000410000 */
[C---:B------:R-:W-:Y:S01]  /*8760*/  FFMA.FTZ R15, R4.reuse, R13, -R15 ;  /* 0x0000000d040f7223 */ /* 0x040fe2000001080f */
[----:B------:R-:W-:Y:S01]  /*8770*/  FFMA.FTZ R24, R4, R24, R25 ;  /* 0x0000001804187223 */ /* 0x000fe20000010019 */
[C---:B------:R-:W-:Y:S01]  /*8780*/  FFMA.FTZ R5, R0.reuse, R12, -R5 ;  /* 0x0000000c00057223 */ /* 0x040fe20000010805 */
[----:B------:R-:W-:Y:S01]  /*8790*/  FFMA.FTZ R14, R0, R14, R3 ;  /* 0x0000000e000e7223 */ /* 0x000fe20000010003 */
[----:B------:R-:W-:Y:S02]  /*87a0*/  HADD2.F32 R4, -RZ, R21.H1_H1 ;  /* 0x30000015ff047230 */ /* 0x000fe40000004100 */
[----:B------:R-:W-:Y:S02]  /*87b0*/  HADD2.F32 R3, -RZ, R7.H1_H1 ;  /* 0x30000007ff037230 */ /* 0x000fe40000004100 */
[--C-:B------:R-:W-:Y:S02]  /*87c0*/  HADD2.F32 R12, -RZ, R27.reuse.H1_H1 ;  /* 0x3000001bff0c7230 */ /* 0x100fe40000004100 */
[----:B------:R-:W-:-:S02]  /*87d0*/  HADD2.F32 R27, -RZ, R27.H0_H0 ;  /* 0x2000001bff1b7230 */ /* 0x000fc40000004100 */
[C---:B------:R-:W-:Y:S01]  /*87e0*/  FMUL.FTZ R13, R3.reuse, R4 ;  /* 0x00000004030d7220 */ /* 0x040fe20000410000 */
[--C-:B------:R-:W-:Y:S02]  /*87f0*/  HADD2.F32 R0, -RZ, R6.reuse.H1_H1 ;  /* 0x30000006ff007230 */ /* 0x100fe40000004100 */
[----:B------:R-:W-:Y:S01]  /*8800*/  FMUL.FTZ R26, R3, R12 ;  /* 0x0000000c031a7220 */ /* 0x000fe20000410000 */
[----:B------:R-:W-:Y:S02]  /*8810*/  HADD2.F32 R21, -RZ, R21.H0_H0 ;  /* 0x20000015ff157230 */ /* 0x000fe40000004100 */
[----:B------:R-:W-:Y:S02]  /*8820*/  HADD2.F32 R7, -RZ, R7.H0_H0 ;  /* 0x20000007ff077230 */ /* 0x000fe40000004100 */
[C---:B------:R-:W-:Y:S01]  /*8830*/  FMUL.FTZ R3, R0.reuse, R27 ;  /* 0x0000001b00037220 */ /* 0x040fe20000410000 */
[----:B------:R-:W-:Y:S02]  /*8840*/  HADD2.F32 R6, -RZ, R6.H0_H0 ;  /* 0x20000006ff067230 */ /* 0x000fe40000004100 */
[-C--:B------:R-:W-:Y:S01]  /*8850*/  FMUL.FTZ R0, R0, R21.reuse ;  /* 0x0000001500007220 */ /* 0x080fe20000410000 */
[C---:B------:R-:W-:Y:S01]  /*8860*/  FFMA.FTZ R26, R7.reuse, R4, -R26 ;  /* 0x00000004071a7223 */ /* 0x040fe2000001081a */
[----:B------:R-:W-:Y:S01]  /*8870*/  FFMA.FTZ R13, R7, R12, R13 ;  /* 0x0000000c070d7223 */ /* 0x000fe2000001000d */
[C---:B------:R-:W-:Y:S01]  /*8880*/  FFMA.FTZ R3, R6.reuse, R21, -R3 ;  /* 0x0000001506037223 */ /* 0x040fe20000010803 */
[----:B------:R-:W-:Y:S01]  /*8890*/  FFMA.FTZ R0, R6, R27, R0 ;  /* 0x0000001b06007223 */ /* 0x000fe20000010000 */
[----:B------:R-:W-:-:S02]  /*88a0*/  F2FP.SATFINITE.E4M3.F32.PACK_AB_MERGE_C R4, R24, R15, RZ ;  /* 0x0000000f1804723e */ /* 0x000fc400048070ff */
[----:B------:R-:W-:Y:S02]  /*88b0*/  F2FP.SATFINITE.E4M3.F32.PACK_AB_MERGE_C R6, R33, R32, RZ ;  /* 0x000000202106723e */ /* 0x000fe400048070ff */
[----:B------:R-:W-:Y:S02]  /*88c0*/  F2FP.SATFINITE.E4M3.F32.PACK_AB_MERGE_C R7, R35, R34, RZ ;  /* 0x000000222307723e */ /* 0x000fe400048070ff */
[----:B------:R-:W-:Y:S02]  /*88d0*/  F2FP.SATFINITE.E4M3.F32.PACK_AB_MERGE_C R13, R13, R26, RZ ;  /* 0x0000001a0d0d723e */ /* 0x000fe400048070ff */
[----:B------:R-:W-:Y:S02]  /*88e0*/  F2FP.SATFINITE.E4M3.F32.PACK_AB_MERGE_C R4, R14, R5, R4 ;  /* 0x000000050e04723e */ /* 0x000fe40004807004 */
[----:B------:R-:W-:Y:S02]  /*88f0*/  F2FP.SATFINITE.E4M3.F32.PACK_AB_MERGE_C R6, R31, R30, R6 ;  /* 0x0000001e1f06723e */ /* 0x000fe40004807006 */
[----:B------:R-:W-:-:S02]  /*8900*/  F2FP.SATFINITE.E4M3.F32.PACK_AB_MERGE_C R7, R29, R28, R7 ;  /* 0x0000001c1d07723e */ /* 0x000fc40004807007 */
[----:B------:R-:W-:-:S05]  /*8910*/  F2FP.SATFINITE.E4M3.F32.PACK_AB_MERGE_C R5, R0, R3, R13 ;  /* 0x000000030005723e */ /* 0x000fca000480700d */
[----:B------:R3:W-:Y:S02]  /*8920*/  STS.128 [R20+0x10800], R4 ;  /* 0x0108000414007388 */ /* 0x0007e40000000c00 */
.L_x_392:
[----:B------:R-:W-:Y:S05]  /*8930*/  BSYNC B1 ;  /* 0x0000000000017941 */ /* 0x000fea0003800000 */
.L_x_391:
[----:B------:R-:W-:Y:S05]  /*8940*/  @P2 BRA `(.L_x_388) ;  /* 0x0000002800d42947 */ /* 0x000fea0003800000 */
[----:B0--3--:R-:W0:Y:S01]  /*8950*/  LDS.128 R4, [R20+0x12000] ;  /* 0x0120000014047984 */ /* 0x009e220000000c00 */
[----:B-----5:R-:W-:Y:S02]  /*8960*/  SHF.R.U32.HI R13, RZ, 0x8, R11 ;  /* 0x00000008ff0d7819 */ /* 0x020fe4000001160b */
[----:B------:R-:W-:Y:S02]  /*8970*/  LOP3.LUT R12, R11, 0xff, RZ, 0xc0, !PT ;  /* 0x000000ff0b0c7812 */ /* 0x000fe400078ec0ff */
[----:B------:R-:W-:Y:S02]  /*8980*/  LOP3.LUT R13, R13, 0xff, RZ, 0xc0, !PT ;  /* 0x000000ff0d0d7812 */ /* 0x000fe400078ec0ff */
[----:B-1----:R-:W-:Y:S02]  /*8990*/  SHF.R.U32.HI R21, RZ, 0x8, R9 ;  /* 0x00000008ff157819 */ /* 0x002fe40000011609 */
[----:B------:R-:W-:Y:S02]  /*89a0*/  PRMT R12, R13, 0x7604, R12 ;  /* 0x000076040d0c7816 */ /* 0x000fe4000000000c */
[----:B--2---:R-:W-:-:S02]  /*89b0*/  LOP3.LUT R14, R9, 0xff, RZ, 0xc0, !PT ;  /* 0x000000ff090e7812 */ /* 0x004fc400078ec0ff */
[----:B------:R-:W-:Y:S02]  /*89c0*/  LOP3.LUT R21, R21, 0xff, RZ, 0xc0, !PT ;  /* 0x000000ff15157812 */ /* 0x000fe400078ec0ff */
[----:B------:R-:W-:Y:S02]  /*89d0*/  SHF.R.U32.HI R24, RZ, 0x10, R9 ;  /* 0x00000010ff187819 */ /* 0x000fe40000011609 */
[----:B------:R-:W-:Y:S02]  /*89e0*/  SHF.R.U32.HI R25, RZ, 0x10, R11 ;  /* 0x00000010ff197819 */ /* 0x000fe4000001160b */
[----:B------:R-:W-:Y:S02]  /*89f0*/  SHF.R.U32.HI R13, RZ, 0x8, R8 ;  /* 0x00000008ff0d7819 */ /* 0x000fe40000011608 */
[----:B------:R-:W-:Y:S02]  /*8a00*/  SHF.R.U32.HI R3, RZ, 0x8, R10 ;  /* 0x00000008ff037819 */ /* 0x000fe4000001160a */
[----:B------:R-:W-:Y:S01]  /*8a10*/  PRMT R14, R21, 0x7604, R14 ;  /* 0x00007604150e7816 */ /* 0x000fe2000000000e */
[----:B------:R-:W-:Y:S01]  /*8a20*/  IMAD.U32 R21, R24, 0x10000, RZ ;  /* 0x0001000018157824 */ /* 0x000fe200078e00ff */
[----:B------:R-:W-:Y:S01]  /*8a30*/  LOP3.LUT R15, R13, 0xff, RZ, 0xc0, !PT ;  /* 0x000000ff0d0f7812 */ /* 0x000fe200078ec0ff */
[----:B------:R-:W-:Y:S01]  /*8a40*/  IMAD.U32 R13, R25, 0x10000, RZ ;  /* 0x00010000190d7824 */ /* 0x000fe200078e00ff */
[----:B------:R-:W-:-:S02]  /*8a50*/  LOP3.LUT R0, R10, 0xff, RZ, 0xc0, !PT ;  /* 0x000000ff0a007812 */ /* 0x000fc400078ec0ff */
[----:B------:R-:W-:Y:S02]  /*8a60*/  LOP3.LUT R3, R3, 0xff, RZ, 0xc0, !PT ;  /* 0x000000ff03037812 */ /* 0x000fe400078ec0ff */
[----:B------:R-:W-:Y:S02]  /*8a70*/  LOP3.LUT R21, R14, 0xff0000, R21, 0xf8, !PT ;  /* 0x00ff00000e157812 */ /* 0x000fe400078ef815 */
[----:B------:R-:W-:Y:S02]  /*8a80*/  PRMT R3, R3, 0x7604, R0 ;  /* 0x0000760403037816 */ /* 0x000fe40000000000 */
[----:B------:R-:W-:Y:S02]  /*8a90*/  LOP3.LUT R0, R8, 0xff, RZ, 0xc0, !PT ;  /* 0x000000ff08007812 */ /* 0x000fe400078ec0ff */
[----:B------:R-:W-:Y:S02]  /*8aa0*/  LOP3.LUT R13, R12, 0xff0000, R13, 0xf8, !PT ;  /* 0x00ff00000c0d7812 */ /* 0x000fe400078ef80d */
[----:B------:R-:W-:-:S02]  /*8ab0*/  LOP3.LUT R24, R21, 0xff000000, R9, 0xf8, !PT ;  /* 0xff00000015187812 */ /* 0x000fc400078ef809 */
[----:B------:R-:W-:Y:S02]  /*8ac0*/  PRMT R15, R15, 0x7604, R0 ;  /* 0x000076040f0f7816 */ /* 0x000fe40000000000 */
[----:B------:R-:W-:Y:S02]  /*8ad0*/  LOP3.LUT R13, R13, 0xff000000, R11, 0xf8, !PT ;  /* 0xff0000000d0d7812 */ /* 0x000fe400078ef80b */
[----:B0-----:R-:W-:Y:S02]  /*8ae0*/  F2FP.F16.E4M3.UNPACK_B R0, R6.H1 ;  /* 0x00000006ff00723e */ /* 0x001fe400030006ff */
[----:B------:R-:W-:Y:S02]  /*8af0*/  F2FP.F16.E4M3.UNPACK_B R25, R24 ;  /* 0x00000018ff19723e */ /* 0x000fe400020006ff */
[--C-:B------:R-:W-:Y:S01]  /*8b00*/  LOP3.LUT R15, R15, 0xff0000, R8.reuse, 0xf8, !PT ;  /* 0x00ff00000f0f7812 */ /* 0x100fe200078ef808 */
[--C-:B------:R-:W-:Y:S01]  /*8b10*/  HADD2.F32 R9, -RZ, R0.reuse.H1_H1 ;  /* 0x30000000ff097230 */ /* 0x100fe20000004100 */
[----:B------:R-:W-:Y:S01]  /*8b20*/  F2FP.F16.E4M3.UNPACK_B R14, R13 ;  /* 0x0000000dff0e723e */ /* 0x000fe200020006ff */
[----:B------:R-:W-:Y:S01]  /*8b30*/  HADD2.F32 R26, -RZ, R25.H1_H1 ;  /* 0x30000019ff1a7230 */ /* 0x000fe20000004100 */
[----:B------:R-:W-:Y:S01]  /*8b40*/  LOP3.LUT R21, R15, 0xff000000, R8, 0xf8, !PT ;  /* 0xff0000000f157812 */ /* 0x000fe200078ef808 */
[----:B------:R-:W-:Y:S01]  /*8b50*/  HADD2.F32 R8, -RZ, R0.H0_H0 ;  /* 0x20000000ff087230 */ /* 0x000fe20000004100 */
[----:B------:R-:W-:Y:S01]  /*8b60*/  LOP3.LUT R3, R3, 0xff0000, R10, 0xf8, !PT ;  /* 0x00ff000003037812 */ /* 0x000fe200078ef80a */
[----:B------:R-:W-:-:S02]  /*8b70*/  HADD2.F32 R15, -RZ, R14.H1_H1 ;  /* 0x3000000eff0f7230 */ /* 0x000fc40000004100 */
[----:B------:R-:W-:Y:S01]  /*8b80*/  FMUL.FTZ R27, R9, R26 ;  /* 0x0000001a091b7220 */ /* 0x000fe20000410000 */
[----:B------:R-:W-:Y:S01]  /*8b90*/  F2FP.F16.E4M3.UNPACK_B R11, R7.H1 ;  /* 0x00000007ff0b723e */ /* 0x000fe200030006ff */
[----:B------:R-:W-:Y:S01]  /*8ba0*/  HADD2.F32 R14, -RZ, R14.H0_H0 ;  /* 0x2000000eff0e7230 */ /* 0x000fe20000004100 */
[----:B------:R-:W-:Y:S01]  /*8bb0*/  LOP3.LUT R12, R3, 0xff000000, R10, 0xf8, !PT ;  /* 0xff000000030c7812 */ /* 0x000fe200078ef80a */
[-C--:B------:R-:W-:Y:S01]  /*8bc0*/  FMUL.FTZ R9, R9, R15.reuse ;  /* 0x0000000f09097220 */ /* 0x080fe20000410000 */
[----:B------:R-:W-:Y:S01]  /*8bd0*/  F2FP.F16.E4M3.UNPACK_B R3, R6 ;  /* 0x00000006ff03723e */ /* 0x000fe200020006ff */
[C---:B------:R-:W-:Y:S01]  /*8be0*/  FFMA.FTZ R27, R8.reuse, R15, -R27 ;  /* 0x0000000f081b7223 */ /* 0x040fe2000001081b */
[----:B------:R-:W-:Y:S01]  /*8bf0*/  F2FP.F16.E4M3.UNPACK_B R10, R7 ;  /* 0x00000007ff0a723e */ /* 0x000fe200020006ff */
[----:B------:R-:W-:Y:S01]  /*8c00*/  FFMA.FTZ R28, R8, R26, R9 ;  /* 0x0000001a081c7223 */ /* 0x000fe20000010009 */
[-C--:B------:R-:W-:Y:S01]  /*8c10*/  F2FP.F16.E4M3.UNPACK_B R6, R5.reuse ;  /* 0x00000005ff06723e */ /* 0x080fe200020006ff */
[----:B------:R-:W-:Y:S01]  /*8c20*/  HADD2.F32 R8, -RZ, R25.H0_H0 ;  /* 0x20000019ff087230 */ /* 0x000fe20000004100 */
[----:B------:R-:W-:Y:S01]  /*8c30*/  F2FP.F16.E4M3.UNPACK_B R7, R5.H1 ;  /* 0x00000005ff07723e */ /* 0x000fe200030006ff */
[--C-:B------:R-:W-:Y:S01]  /*8c40*/  HADD2.F32 R5, -RZ, R3.reuse.H1_H1 ;  /* 0x30000003ff057230 */ /* 0x100fe20000004100 */
[----:B------:R-:W-:Y:S01]  /*8c50*/  F2FP.F16.E4M3.UNPACK_B R24, R24.H1 ;  /* 0x00000018ff18723e */ /* 0x000fe200030006ff */
[----:B------:R-:W-:Y:S01]  /*8c60*/  HADD2.F32 R3, -RZ, R3.H0_H0 ;  /* 0x20000003ff037230 */ /* 0x000fe20000004100 */
[----:B------:R-:W-:-:S02]  /*8c70*/  F2FP.F16.E4M3.UNPACK_B R13, R13.H1 ;  /* 0x0000000dff0d723e */ /* 0x000fc400030006ff */
[C---:B------:R-:W-:Y:S01]  /*8c80*/  FMUL.FTZ R26, R5.reuse, R8 ;  /* 0x00000008051a7220 */ /* 0x040fe20000410000 */
[----:B------:R-:W-:Y:S01]  /*8c90*/  FMUL.FTZ R15, R5, R14 ;  /* 0x0000000e050f7220 */ /* 0x000fe20000410000 */
[----:B------:R-:W-:Y:S01]  /*8ca0*/  HADD2.F32 R5, -RZ, R10.H1_H1 ;  /* 0x3000000aff057230 */ /* 0x000fe20000004100 */
[----:B------:R-:W-:Y:S01]  /*8cb0*/  F2FP.F16.E4M3.UNPACK_B R0, R4 ;  /* 0x00000004ff00723e */ /* 0x000fe200020006ff */
[----:B------:R-:W-:Y:S02]  /*8cc0*/  HADD2.F32 R9, -RZ, R24.H0_H0 ;  /* 0x20000018ff097230 */ /* 0x000fe40000004100 */
[C---:B------:R-:W-:Y:S01]  /*8cd0*/  FFMA.FTZ R25, R3.reuse, R8, R15 ;  /* 0x0000000803197223 */ /* 0x040fe2000001000f */
[----:B------:R-:W-:Y:S02]  /*8ce0*/  HADD2.F32 R8, -RZ, R13.H0_H0 ;  /* 0x2000000dff087230 */ /* 0x000fe40000004100 */
[----:B------:R-:W-:Y:S01]  /*8cf0*/  FFMA.FTZ R26, R3, R14, -R26 ;  /* 0x0000000e031a7223 */ /* 0x000fe2000001081a */
[----:B------:R-:W-:-:S02]  /*8d00*/  HADD2.F32 R10, -RZ, R10.H0_H0 ;  /* 0x2000000aff0a7230 */ /* 0x000fc40000004100 */
[CC--:B------:R-:W-:Y:S01]  /*8d10*/  FMUL.FTZ R15, R5.reuse, R9.reuse ;  /* 0x00000009050f7220 */ /* 0x0c0fe20000410000 */
[----:B------:R-:W-:Y:S02]  /*8d20*/  HADD2.F32 R24, -RZ, R24.H1_H1 ;  /* 0x30000018ff187230 */ /* 0x000fe40000004100 */
[-C--:B------:R-:W-:Y:S01]  /*8d30*/  FMUL.FTZ R5, R5, R8.reuse ;  /* 0x0000000805057220 */ /* 0x080fe20000410000 */
[----:B------:R-:W-:Y:S02]  /*8d40*/  HADD2.F32 R3, -RZ, R11.H1_H1 ;  /* 0x3000000bff037230 */ /* 0x000fe40000004100 */
[C---:B------:R-:W-:Y:S01]  /*8d50*/  FFMA.FTZ R29, R10.reuse, R8, -R15 ;  /* 0x000000080a1d7223 */ /* 0x040fe2000001080f */
[----:B------:R-:W-:Y:S02]  /*8d60*/  HADD2.F32 R8, -RZ, R13.H1_H1 ;  /* 0x3000000dff087230 */ /* 0x000fe40000004100 */
[----:B------:R-:W-:Y:S01]  /*8d70*/  FFMA.FTZ R30, R10, R9, R5 ;  /* 0x000000090a1e7223 */ /* 0x000fe20000010005 */
[----:B------:R-:W-:-:S02]  /*8d80*/  HADD2.F32 R11, -RZ, R11.H0_H0 ;  /* 0x2000000bff0b7230 */ /* 0x000fc40000004100 */
[C---:B------:R-:W-:Y:S01]  /*8d90*/  FMUL.FTZ R14, R3.reuse, R24 ;  /* 0x00000018030e7220 */ /* 0x040fe20000410000 */
[-C--:B------:R-:W-:Y:S01]  /*8da0*/  F2FP.F16.E4M3.UNPACK_B R9, R21.reuse ;  /* 0x00000015ff09723e */ /* 0x080fe200020006ff */
[----:B------:R-:W-:Y:S01]  /*8db0*/  FMUL.FTZ R10, R3, R8 ;  /* 0x00000008030a7220 */ /* 0x000fe20000410000 */
[----:B------:R-:W-:Y:S01]  /*8dc0*/  F2FP.F16.E4M3.UNPACK_B R4, R4.H1 ;  /* 0x00000004ff04723e */ /* 0x000fe200030006ff */
[C---:B------:R-:W-:Y:S01]  /*8dd0*/  FFMA.FTZ R31, R11.reuse, R8, -R14 ;  /* 0x000000080b1f7223 */ /* 0x040fe2000001080e */
[----:B------:R-:W-:Y:S01]  /*8de0*/  F2FP.F16.E4M3.UNPACK_B R8, R12 ;  /* 0x0000000cff08723e */ /* 0x000fe200020006ff */
        /* <DEDUP_REMOVED lines=14> */
[-C--:B------:R-:W-:Y:S01]  /*8ed0*/  FMUL.FTZ R3, R3, R8.reuse ;  /* 0x0000000803037220 */ /* 0x080fe20000410000 */
        /* <DEDUP_REMOVED lines=9> */
[----:B------:R-:W-:Y:S02]  /*8f70*/  HADD2.F32 R0, -RZ, R6.H1_H1 ;  /* 0x30000006ff007230 */ /* 0x000fe40000004100 */
[----:B------:R-:W-:Y:S02]  /*8f80*/  HADD2.F32 R5, -RZ, R12.H0_H0 ;  /* 0x2000000cff057230 */ /* 0x000fe40000004100 */
[----:B------:R-:W-:Y:S01]  /*8f90*/  FMUL.FTZ R12, R3, R8 ;  /* 0x00000008030c7220 */ /* 0x000fe20000410000 */
        /* <DEDUP_REMOVED lines=16> */
[----:B------:R0:W-:Y:S01]  /*90a0*/  STS.128 [R20+0x12000], R4 ;  /* 0x0120000414007388 */ /* 0x0001e20000000c00 */
[----:B------:R-:W-:Y:S05]  /*90b0*/  BRA `(.L_x_388) ;  /* 0x0000002000f87947 */ /* 0x000fea0003800000 */
.L_x_382:
[----:B------:R-:W-:-:S03]  /*90c0*/  UMOV UR4, 0xffffffff ;  /* 0xffffffff00047882 */ /* 0x000fc60000000000 */
[----:B------:R-:W-:Y:S05]  /*90d0*/  BRA.DIV UR4, `(.L_x_393) ;  /* 0x0000011604647947 */ /* 0x000fea000b800000 */
[----:B------:R0:W1:Y:S04]  /*90e0*/  SHFL.IDX PT, R31, R30, RZ, 0x1e1f ;  /* 0x001e1fff1e1f7589 */ /* 0x00006800000e0000 */
[----:B------:R0:W2:Y:S04]  /*90f0*/  SHFL.IDX PT, R21, R26, RZ, 0x1e1f ;  /* 0x001e1fff1a157589 */ /* 0x0000a800000e0000 */
[----:B------:R0:W3:Y:S04]  /*9100*/  SHFL.IDX PT, R0, R25, RZ, 0x1e1f ;  /* 0x001e1fff19007589 */ /* 0x0000e800000e0000 */
[----:B------:R0:W4:Y:S02]  /*9110*/  SHFL.IDX PT, R3, R28, RZ, 0x1e1f ;  /* 0x001e1fff1c037589 */ /* 0x00012400000e0000 */
.L_x_595:
        /* <DEDUP_REMOVED lines=12> */
[----:B------:R-:W-:Y:S02]  /*91e0*/  LOP3.LUT R8, R5, 0xfffffffe, RZ, 0xc0, !PT ;  /* 0xfffffffe05087812 */ /* 0x000fe400078ec0ff */
[----:B------:R-:W-:-:S03]  /*91f0*/  CS2R R4, SRZ ;  /* 0x0000000000047805 */ /* 0x000fc6000001ff00 */
[----:B------:R-:W-:Y:S01]  /*9200*/  IMAD.IADD R37, R9, 0x1, -R8 ;  /* 0x0000000109257824 */ /* 0x000fe200078e0a08 */
[----:B------:R-:W-:-:S04]  /*9210*/  CS2R R8, SRZ ;  /* 0x0000000000087805 */ /* 0x000fc8000001ff00 */
[----:B------:R-:W-:Y:S01]  /*9220*/  SHF.L.U32 R37, R37, 0x1f, RZ ;  /* 0x0000001f25257819 */ /* 0x000fe200000006ff */
[----:B------:R-:W-:Y:S06]  /*9230*/  @P0 BRA `(.L_x_395) ;  /* 0x0000000000700947 */ /* 0x000fec0003800000 */
[----:B------:R-:W2:Y:S01]  /*9240*/  LDL R30, [R1+0x6c] ;  /* 0x00006c00011e7983 */ /* 0x000ea20000100800 */
[C---:B------:R-:W-:Y:S01]  /*9250*/  VIADD R4, R18.reuse, 0x20 ;  /* 0x0000002012047836 */ /* 0x040fe20000000000 */
[----:B------:R-:W-:Y:S01]  /*9260*/  ULDC UR4, c[0x0][0x3f4] ;  /* 0x0000fd0000047ab9 */ /* 0x000fe20000000800 */
[----:B------:R-:W-:Y:S02]  /*9270*/  CS2R R24, SRZ ;  /* 0x0000000000187805 */ /* 0x000fe4000001ff00 */
[----:B------:R-:W-:Y:S02]  /*9280*/  ISETP.GE.AND P4, PT, R18, UR4, PT ;  /* 0x0000000412007c0c */ /* 0x000fe4000bf86270 */
[----:B------:R-:W-:Y:S02]  /*9290*/  CS2R R26, SRZ ;  /* 0x00000000001a7805 */ /* 0x000fe4000001ff00 */
[----:B------:R-:W-:Y:S02]  /*92a0*/  ISETP.GE.AND P5, PT, R4, UR4, PT ;  /* 0x0000000404007c0c */ /* 0x000fe4000bfa6270 */
[----:B------:R-:W-:-:S02]  /*92b0*/  CS2R R12, SRZ ;  /* 0x00000000000c7805 */ /* 0x000fc4000001ff00 */
[----:B------:R-:W-:Y:S02]  /*92c0*/  CS2R R14, SRZ ;  /* 0x00000000000e7805 */ /* 0x000fe4000001ff00 */
[----:B------:R-:W-:Y:S02]  /*92d0*/  CS2R R8, SRZ ;  /* 0x0000000000087805 */ /* 0x000fe4000001ff00 */
[----:B------:R-:W-:Y:S02]  /*92e0*/  CS2R R10, SRZ ;  /* 0x00000000000a7805 */ /* 0x000fe4000001ff00 */
[----:B------:R-:W-:Y:S02]  /*92f0*/  CS2R R6, SRZ ;  /* 0x0000000000067805 */ /* 0x000fe4000001ff00 */
[----:B------:R-:W-:Y:S02]  /*9300*/  @!P4 SHF.R.S32.HI R5, RZ, 0x1f, R18 ;  /* 0x0000001fff05c819 */ /* 0x000fe40000011412 */
[----:B-1----:R-:W-:-:S05]  /*9310*/  @!P4 IADD3 R38, P0, R18, R31, RZ ;  /* 0x0000001f1226c210 */ /* 0x002fca0007f1e0ff */
[----:B---3--:R-:W-:-:S05]  /*9320*/  @!P4 IMAD.X R39, R0, 0x1, R5, P0 ;  /* 0x000000010027c824 */ /* 0x008fca00000e0605 */
[----:B------:R0:W5:Y:S01]  /*9330*/  @!P4 LD.E.128 R24, desc[UR40][R38.64] ;  /* 0x000000282618c980 */ /* 0x000162000c101d00 */
[----:B--2---:R-:W-:Y:S01]  /*9340*/  @!P5 IMAD.SHL.U32 R4, R30, 0x10, RZ ;  /* 0x000000101e04d824 */ /* 0x004fe200078e00ff */
[----:B------:R-:W-:-:S04]  /*9350*/  @!P4 IADD3 R30, P1, R18, R21, RZ ;  /* 0x00000015121ec210 */ /* 0x000fc80007f3e0ff */
[-C--:B------:R-:W-:Y:S01]  /*9360*/  @!P5 IADD3 R32, P2, R31, R4.reuse, RZ ;  /* 0x000000041f20d210 */ /* 0x080fe20007f5e0ff */
[----:B----4-:R-:W-:Y:S01]  /*9370*/  @!P4 IMAD.X R31, R3, 0x1, R5, P1 ;  /* 0x00000001031fc824 */ /* 0x010fe200008e0605 */
[----:B------:R-:W-:Y:S02]  /*9380*/  @!P5 IADD3 R34, P3, R21, R4, RZ ;  /* 0x000000041522d210 */ /* 0x000fe40007f7e0ff */
[----:B------:R-:W-:Y:S02]  /*9390*/  @!P5 SHF.R.S32.HI R4, RZ, 0x1f, R4 ;  /* 0x0000001fff04d819 */ /* 0x000fe40000011404 */
[----:B------:R0:W5:Y:S03]  /*93a0*/  @!P4 LD.E.128 R12, desc[UR40][R30.64] ;  /* 0x000000281e0cc980 */ /* 0x000166000c101d00 */
[--C-:B------:R-:W-:Y:S02]  /*93b0*/  @!P5 IMAD.X R33, R0, 0x1, R4.reuse, P2 ;  /* 0x000000010021d824 */ /* 0x100fe400010e0604 */
[----:B------:R-:W-:Y:S01]  /*93c0*/  @!P5 IMAD.X R35, R3, 0x1, R4, P3 ;  /* 0x000000010323d824 */ /* 0x000fe200018e0604 */
[----:B------:R-:W-:-:S02]  /*93d0*/  CS2R R4, SRZ ;  /* 0x0000000000047805 */ /* 0x000fc4000001ff00 */
[----:B------:R0:W5:Y:S04]  /*93e0*/  @!P5 LD.E.128 R8, desc[UR40][R32.64] ;  /* 0x000000282008d980 */ /* 0x000168000c101d00 */
[----:B------:R0:W5:Y:S02]  /*93f0*/  @!P5 LD.E.128 R4, desc[UR40][R34.64] ;  /* 0x000000282204d980 */ /* 0x000164000c101d00 */
.L_x_395:
[----:B------:R-:W-:Y:S05]  /*9400*/  BSYNC B1 ;  /* 0x0000000000017941 */ /* 0x000fea0003800000 */
.L_x_394:
[----:B------:R-:W1:Y:S01]  /*9410*/  SYNCS.PHASECHK.TRANS64.TRYWAIT P0, [R16+URZ+0x19c00], R37 ;  /* 0x019c0025100075a7 */ /* 0x000e62000800017f */
[----:B---3--:R-:W-:Y:S01]  /*9420*/  IMAD R0, R29, -0xc0, R28 ;  /* 0xffffff401d007824 */ /* 0x008fe200078e021c */
[----:B------:R-:W-:Y:S04]  /*9430*/  BSSY B1, `(.L_x_396) ;  /* 0x0000004000017945 */ /* 0x000fe80003800000 */
[----:B----4-:R-:W-:-:S04]  /*9440*/  VIMNMX R3, R0, 0xc0, PT ;  /* 0x000000c000037848 */ /* 0x010fc80003fe0100 */
[----:B------:R-:W-:Y:S01]  /*9450*/  ISETP.GE.AND P1, PT, R22, R3, PT ;  /* 0x000000031600720c */ /* 0x000fe20003f26270 */
[----:B-1----:R-:W-:-:S12]  /*9460*/  @!P0 BRA `(.L_x_397) ;  /* 0x0000011000f48947 */ /* 0x002fd80003800000 */
.L_x_596:
[----:B------:R-:W-:Y:S05]  /*9470*/  BSYNC B1 ;  /* 0x0000000000017941 */ /* 0x000fea0003800000 */
.L_x_396:
[----:B------:R-:W-:Y:S05]  /*9480*/  @P1 BRA `(.L_x_388) ;  /* 0x0000002000041947 */ /* 0x000fea0003800000 */
[----:B------:R3:W5:Y:S01]  /*9490*/  LDL R61, [R1+0x10] ;  /* 0x00001000013d7983 */ /* 0x0007620000100800 */
[----:B------:R-:W4:Y:S01]  /*94a0*/  LDC R3, c[0x0][0x3f4] ;  /* 0x0000fd00ff037b82 */ /* 0x000f220000000800 */
[C---:B------:R-:W-:Y:S01]  /*94b0*/  VIADD R0, R18.reuse, 0x20 ;  /* 0x0000002012007836 */ /* 0x040fe20000000000 */
[----:B------:R-:W-:Y:S01]  /*94c0*/  BSSY B1, `(.L_x_398) ;  /* 0x00000fe000017945 */ /* 0x000fe20003800000 */
[----:B------:R-:W-:Y:S02]  /*94d0*/  SHF.R.U32.HI R60, RZ, 0x3, R157 ;  /* 0x00000003ff3c7819 */ /* 0x000fe4000001169d */
[-C--:B----4-:R-:W-:Y:S02]  /*94e0*/  ISETP.GE.AND P0, PT, R18, R3.reuse, PT ;  /* 0x000000031200720c */ /* 0x090fe40003f06270 */
[----:B------:R-:W-:-:S11]  /*94f0*/  ISETP.GE.AND P1, PT, R0, R3, PT ;  /* 0x000000030000720c */ /* 0x000fd60003f26270 */
[----:B---3--:R-:W-:Y:S05]  /*9500*/  @P0 BRA `(.L_x_399) ;  /* 0x0000000c00e40947 */ /* 0x008fea0003800000 */
[----:B0-----:R-:W0:Y:S01]  /*9510*/  S2R R30, SR_TID.X ;  /* 0x00000000001e7919 */ /* 0x001e220000002100 */
[----:B--2--5:R-:W-:Y:S02]  /*9520*/  SHF.R.U32.HI R21, RZ, 0x8, R24 ;  /* 0x00000008ff157819 */ /* 0x024fe40000011618 */
[----:B------:R-:W-:Y:S02]  /*9530*/  LOP3.LUT R0, R24, 0xff, RZ, 0xc0, !PT ;  /* 0x000000ff18007812 */ /* 0x000fe400078ec0ff */
[----:B------:R-:W-:Y:S02]  /*9540*/  LOP3.LUT R21, R21, 0xff, RZ, 0xc0, !PT ;  /* 0x000000ff15157812 */ /* 0x000fe400078ec0ff */
[----:B------:R-:W-:Y:S02]  /*9550*/  SHF.R.U32.HI R29, RZ, 0x8, R25 ;  /* 0x00000008ff1d7819 */ /* 0x000fe40000011619 */
[----:B-1----:R-:W-:Y:S02]  /*9560*/  PRMT R37, R21, 0x7604, R0 ;  /* 0x0000760415257816 */ /* 0x002fe40000000000 */
[----:B------:R-:W-:-:S02]  /*9570*/  SHF.R.U32.HI R31, RZ, 0x8, R26 ;  /* 0x00000008ff1f7819 */ /* 0x000fc4000001161a */
[----:B------:R-:W-:Y:S02]  /*9580*/  LOP3.LUT R28, R25, 0xff, RZ, 0xc0, !PT ;  /* 0x000000ff191c7812 */ /* 0x000fe400078ec0ff */
[----:B------:R-:W-:Y:S02]  /*9590*/  LOP3.LUT R29, R29, 0xff, RZ, 0xc0, !PT ;  /* 0x000000ff1d1d7812 */ /* 0x000fe400078ec0ff */
[----:B------:R-:W-:Y:S02]  /*95a0*/  LOP3.LUT R31, R31, 0xff, RZ, 0xc0, !PT ;  /* 0x000000ff1f1f7812 */ /* 0x000fe400078ec0ff */
[----:B------:R-:W-:Y:S02]  /*95b0*/  PRMT R38, R29, 0x7604, R28 ;  /* 0x000076041d267816 */ /* 0x000fe4000000001c */
[----:B------:R-:W-:Y:S02]  /*95c0*/  SHF.R.U32.HI R29, RZ, 0x8, R27 ;  /* 0x00000008ff1d7819 */ /* 0x000fe4000001161b */
[----:B------:R-:W-:-:S02]  /*95d0*/  LOP3.LUT R28, R27, 0xff, RZ, 0xc0, !PT ;  /* 0x000000ff1b1c7812 */ /* 0x000fc400078ec0ff */
[----:B------:R-:W-:Y:S02]  /*95e0*/  LOP3.LUT R29, R29, 0xff, RZ, 0xc0, !PT ;  /* 0x000000ff1d1d7812 */ /* 0x000fe400078ec0ff */
[----:B------:R-:W-:Y:S02]  /*95f0*/  SHF.R.U32.HI R46, RZ, 0x8, R15 ;  /* 0x00000008ff2e7819 */ /* 0x000fe4000001160f */
[----:B------:R-:W-:Y:S02]  /*9600*/  PRMT R40, R29, 0x7604, R28 ;  /* 0x000076041d287816 */ /* 0x000fe4000000001c */
[----:B------:R-:W-:Y:S01]  /*9610*/  SHF.R.U32.HI R42, RZ, 0x8, R13 ;  /* 0x00000008ff2a7819 */ /* 0x000fe2000001160d */
[----:B0-----:R-:W-:Y:S01]  /*9620*/  VIADD R33, R30, 0xffffff80 ;  /* 0xffffff801e217836 */ /* 0x001fe20000000000 */
[----:B------:R-:W-:Y:S02]  /*9630*/  LOP3.LUT R30, R26, 0xff, RZ, 0xc0, !PT ;  /* 0x000000ff1a1e7812 */ /* 0x000fe400078ec0ff */
[----:B------:R-:W-:-:S02]  /*9640*/  SHF.R.U32.HI R44, RZ, 0x8, R14 ;  /* 0x00000008ff2c7819 */ /* 0x000fc4000001160e */
[----:B------:R-:W-:Y:S02]  /*9650*/  LEA.HI R32, R33, R33, RZ, 0x1 ;  /* 0x0000002121207211 */ /* 0x000fe400078f08ff */
[----:B------:R-:W-:Y:S02]  /*9660*/  PRMT R39, R31, 0x7604, R30 ;  /* 0x000076041f277816 */ /* 0x000fe4000000001e */
[----:B------:R-:W-:Y:S02]  /*9670*/  LOP3.LUT R32, R32, 0xfffffffe, RZ, 0xc0, !PT ;  /* 0xfffffffe20207812 */ /* 0x000fe400078ec0ff */
[----:B------:R-:W-:Y:S02]  /*9680*/  SHF.R.U32.HI R30, RZ, 0x8, R12 ;  /* 0x00000008ff1e7819 */ /* 0x000fe4000001160c */
[----:B------:R-:W-:Y:S01]  /*9690*/  LOP3.LUT R45, R15, 0xff, RZ, 0xc0, !PT ;  /* 0x000000ff0f2d7812 */ /* 0x000fe200078ec0ff */
[----:B------:R-:W-:Y:S01]  /*96a0*/  IMAD.IADD R32, R33, 0x1, -R32 ;  /* 0x0000000121207824 */ /* 0x000fe200078e0a20 */
[----:B------:R-:W-:-:S02]  /*96b0*/  LOP3.LUT R33, R30, 0xff, RZ, 0xc0, !PT ;  /* 0x000000ff1e217812 */ /* 0x000fc400078ec0ff */
[----:B------:R-:W0:Y:S01]  /*96c0*/  LDS.128 R28, [R20+0xf000] ;  /* 0x00f00000141c7984 */ /* 0x000e220000000c00 */
[----:B------:R-:W-:Y:S02]  /*96d0*/  LOP3.LUT R46, R46, 0xff, RZ, 0xc0, !PT ;  /* 0x000000ff2e2e7812 */ /* 0x000fe400078ec0ff */
[----:B------:R-:W-:Y:S02]  /*96e0*/  LEA.HI R0, R3, R32, RZ, 0x1c ;  /* 0x0000002003007211 */ /* 0x000fe400078fe0ff */
[----:B------:R-:W-:Y:S02]  /*96f0*/  LOP3.LUT R32, R12, 0xff, RZ, 0xc0, !PT ;  /* 0x000000ff0c207812 */ /* 0x000fe400078ec0ff */
[C---:B------:R-:W-:Y:S01]  /*9700*/  LEA.HI R21, R0.reuse, R0, RZ, 0x1 ;  /* 0x0000000000157211 */ /* 0x040fe200078f08ff */
[----:B------:R-:W-:Y:S01]  /*9710*/  IMAD.SHL.U32 R0, R0, 0x10, RZ ;  /* 0x0000001000007824 */ /* 0x000fe200078e00ff */
[----:B------:R-:W-:Y:S02]  /*9720*/  PRMT R43, R33, 0x7604, R32 ;  /* 0x00007604212b7816 */ /* 0x000fe40000000020 */
[----:B------:R-:W-:-:S02]  /*9730*/  SHF.R.S32.HI R21, RZ, 0x1, R21 ;  /* 0x00000001ff157819 */ /* 0x000fc40000011415 */
[----:B------:R-:W-:Y:S02]  /*9740*/  LOP3.LUT R0, R157, 0x10, R0, 0xf8, !PT ;  /* 0x000000109d007812 */ /* 0x000fe400078ef800 */
[----:B------:R-:W-:Y:S01]  /*9750*/  LOP3.LUT R42, R42, 0xff, RZ, 0xc0, !PT ;  /* 0x000000ff2a2a7812 */ /* 0x000fe200078ec0ff */
[----:B------:R-:W-:Y:S01]  /*9760*/  IMAD R21, R21, 0x1800, R61 ;  /* 0x0000180015157824 */ /* 0x000fe200078e023d */
[----:B------:R-:W-:Y:S02]  /*9770*/  LOP3.LUT R0, R0, R60, RZ, 0x3c, !PT ;  /* 0x0000003c00007212 */ /* 0x000fe400078e3cff */
[----:B------:R-:W-:Y:S02]  /*9780*/  LOP3.LUT R41, R14, 0xff, RZ, 0xc0, !PT ;  /* 0x000000ff0e297812 */ /* 0x000fe400078ec0ff */
[----:B------:R-:W-:Y:S02]  /*9790*/  IADD3 R0, R16, R21, R0 ;  /* 0x0000001510007210 */ /* 0x000fe40007ffe000 */
[----:B------:R-:W-:-:S02]  /*97a0*/  LOP3.LUT R21, R13, 0xff, RZ, 0xc0, !PT ;  /* 0x000000ff0d157812 */ /* 0x000fc400078ec0ff */
[----:B------:R-:W-:Y:S01]  /*97b0*/  LOP3.LUT R44, R44, 0xff, RZ, 0xc0, !PT ;  /* 0x000000ff2c2c7812 */ /* 0x000fe200078ec0ff */
[----:B------:R-:W1:Y:S01]  /*97c0*/  LDS.128 R32, [R0+0xf000] ;  /* 0x00f0000000207984 */ /* 0x000e620000000c00 */
[----:B------:R-:W-:Y:S02]  /*97d0*/  PRMT R46, R46, 0x7604, R45 ;  /* 0x000076042e2e7816 */ /* 0x000fe4000000002d */
[----:B------:R-:W-:Y:S02]  /*97e0*/  PRMT R42, R42, 0x7604, R21 ;  /* 0x000076042a2a7816 */ /* 0x000fe40000000015 */
[----:B------:R-:W-:Y:S02]  /*97f0*/  SHF.R.U32.HI R45, RZ, 0x10, R13 ;  /* 0x00000010ff2d7819 */ /* 0x000fe4000001160d */
[----:B------:R-:W-:Y:S02]  /*9800*/  SHF.R.U32.HI R21, RZ, 0x10, R25 ;  /* 0x00000010ff157819 */ /* 0x000fe40000011619 */
[----:B------:R-:W-:Y:S01]  /*9810*/  PRMT R49, R44, 0x7604, R41 ;  /* 0x000076042c317816 */ /* 0x000fe20000000029 */
[----:B------:R-:W-:Y:S01]  /*9820*/  IMAD.U32 R45, R45, 0x10000, RZ ;  /* 0x000100002d2d7824 */ /* 0x000fe200078e00ff */
[----:B------:R-:W-:Y:S01]  /*9830*/  SHF.R.U32.HI R41, RZ, 0x10, R27 ;  /* 0x00000010ff297819 */ /* 0x000fe2000001161b */
[----:B------:R-:W-:Y:S01]  /*9840*/  IMAD.U32 R21, R21, 0x10000, RZ ;  /* 0x0001000015157824 */ /* 0x000fe200078e00ff */
[----:B------:R-:W-:-:S02]  /*9850*/  LOP3.LUT R37, R37, 0xff0000, R24, 0xf8, !PT ;  /* 0x00ff000025257812 */ /* 0x000fc400078ef818 */
[----:B------:R-:W-:Y:S01]  /*9860*/  LOP3.LUT R47, R42, 0xff0000, R45, 0xf8, !PT ;  /* 0x00ff00002a2f7812 */ /* 0x000fe200078ef82d */
[----:B------:R-:W-:Y:S01]  /*9870*/  IMAD.U32 R41, R41, 0x10000, RZ ;  /* 0x0001000029297824 */ /* 0x000fe200078e00ff */
[----:B------:R-:W-:Y:S02]  /*9880*/  LOP3.LUT R21, R38, 0xff0000, R21, 0xf8, !PT ;  /* 0x00ff000026157812 */ /* 0x000fe400078ef815 */
[----:B------:R-:W-:Y:S02]  /*9890*/  LOP3.LUT R24, R37, 0xff000000, R24, 0xf8, !PT ;  /* 0xff00000025187812 */ /* 0x000fe400078ef818 */
[----:B------:R-:W-:Y:S02]  /*98a0*/  SHF.R.U32.HI R51, RZ, 0x10, R15 ;  /* 0x00000010ff337819 */ /* 0x000fe4000001160f */
[----:B------:R-:W-:Y:S02]  /*98b0*/  LOP3.LUT R41, R40, 0xff0000, R41, 0xf8, !PT ;  /* 0x00ff000028297812 */ /* 0x000fe400078ef829 */
[----:B------:R-:W-:Y:S01]  /*98c0*/  LOP3.LUT R37, R43, 0xff0000, R12, 0xf8, !PT ;  /* 0x00ff00002b257812 */ /* 0x000fe200078ef80c */
[----:B------:R-:W-:Y:S01]  /*98d0*/  IMAD.U32 R51, R51, 0x10000, RZ ;  /* 0x0001000033337824 */ /* 0x000fe200078e00ff */
[----:B------:R-:W-:-:S02]  /*98e0*/  LOP3.LUT R39, R39, 0xff0000, R26, 0xf8, !PT ;  /* 0x00ff000027277812 */ /* 0x000fc400078ef81a */
[----:B------:R-:W-:Y:S02]  /*98f0*/  LOP3.LUT R49, R49, 0xff0000, R14, 0xf8, !PT ;  /* 0x00ff000031317812 */ /* 0x000fe400078ef80e */
[----:B------:R-:W-:Y:S02]  /*9900*/  LOP3.LUT R48, R47, 0xff000000, R13, 0xf8, !PT ;  /* 0xff0000002f307812 */ /* 0x000fe400078ef80d */
[----:B------:R-:W-:Y:S02]  /*9910*/  LOP3.LUT R45, R21, 0xff000000, R25, 0xf8, !PT ;  /* 0xff000000152d7812 */ /* 0x000fe400078ef819 */
[----:B------:R-:W-:Y:S02]  /*9920*/  LOP3.LUT R42, R41, 0xff000000, R27, 0xf8, !PT ;  /* 0xff000000292a7812 */ /* 0x000fe400078ef81b */
[----:B------:R-:W-:Y:S02]  /*9930*/  LOP3.LUT R37, R37, 0xff000000, R12, 0xf8, !PT ;  /* 0xff00000025257812 */ /* 0x000fe400078ef80c */
[----:B------:R-:W-:-:S02]  /*9940*/  LOP3.LUT R21, R39, 0xff000000, R26, 0xf8, !PT ;  /* 0xff00000027157812 */ /* 0x000fc400078ef81a */
[----:B------:R-:W-:Y:S02]  /*9950*/  LOP3.LUT R12, R49, 0xff000000, R14, 0xf8, !PT ;  /* 0xff000000310c7812 */ /* 0x000fe400078ef80e */
[-C--:B0-----:R-:W-:Y:S02]  /*9960*/  F2FP.F16.E4M3.UNPACK_B R27, R28.reuse ;  /* 0x0000001cff1b723e */ /* 0x081fe400020006ff */
[----:B------:R-:W-:Y:S02]  /*9970*/  F2FP.F16.E4M3.UNPACK_B R38, R28.H1 ;  /* 0x0000001cff26723e */ /* 0x000fe400030006ff */
[-C--:B------:R-:W-:Y:S02]  /*9980*/  F2FP.F16.E4M3.UNPACK_B R26, R29.reuse ;  /* 0x0000001dff1a723e */ /* 0x080fe400020006ff */
[----:B------:R-:W-:Y:S02]  /*9990*/  F2FP.F16.E4M3.UNPACK_B R39, R29.H1 ;  /* 0x0000001dff27723e */ /* 0x000fe400030006ff */
[----:B------:R-:W-:Y:S01]  /*99a0*/  F2FP.F16.E4M3.UNPACK_B R49, R48 ;  /* 0x00000030ff31723e */ /* 0x000fe200020006ff */
[--C-:B------:R-:W-:Y:S01]  /*99b0*/  HADD2.F32 R25, -RZ, R26.reuse.H0_H0 ;  /* 0x2000001aff197230 */ /* 0x100fe20000004100 */
[----:B-1----:R-:W-:Y:S01]  /*99c0*/  F2FP.F16.E4M3.UNPACK_B R28, R33 ;  /* 0x00000021ff1c723e */ /* 0x002fe200020006ff */
[----:B------:R-:W-:Y:S01]  /*99d0*/  HADD2.F32 R26, -RZ, R26.H1_H1 ;  /* 0x3000001aff1a7230 */ /* 0x000fe20000004100 */
[----:B------:R-:W-:Y:S01]  /*99e0*/  F2FP.F16.E4M3.UNPACK_B R29, R45 ;  /* 0x0000002dff1d723e */ /* 0x000fe200020006ff */
[--C-:B------:R-:W-:Y:S01]  /*99f0*/  HADD2.F32 R50, -RZ, R49.reuse.H0_H0 ;  /* 0x20000031ff327230 */ /* 0x100fe20000004100 */
[----:B------:R-:W-:Y:S01]  /*9a00*/  LOP3.LUT R51, R46, 0xff0000, R51, 0xf8, !PT ;  /* 0x00ff00002e337812 */ /* 0x000fe200078ef833 */
[--C-:B------:R-:W-:Y:S01]  /*9a10*/  HADD2.F32 R14, -RZ, R28.reuse.H0_H0 ;  /* 0x2000001cff0e7230 */ /* 0x100fe20000004100 */
[-C--:B------:R-:W-:Y:S01]  /*9a20*/  F2FP.F16.E4M3.UNPACK_B R43, R31.reuse ;  /* 0x0000001fff2b723e */ /* 0x080fe200020006ff */
[----:B------:R-:W-:Y:S01]  /*9a30*/  HADD2.F32 R49, -RZ, R49.H1_H1 ;  /* 0x30000031ff317230 */ /* 0x000fe20000004100 */
[----:B------:R-:W-:Y:S01]  /*9a40*/  F2FP.F16.E4M3.UNPACK_B R46, R31.H1 ;  /* 0x0000001fff2e723e */ /* 0x000fe200030006ff */
[----:B------:R-:W-:Y:S01]  /*9a50*/  HADD2.F32 R31, -RZ, R29.H0_H0 ;  /* 0x2000001dff1f7230 */ /* 0x000fe20000004100 */
[----:B------:R-:W-:Y:S01]  /*9a60*/  F2FP.F16.E4M3.UNPACK_B R40, R33.H1 ;  /* 0x00000021ff28723e */ /* 0x000fe200030006ff */
[----:B------:R-:W-:Y:S01]  /*9a70*/  HADD2.F32 R28, -RZ, R28.H1_H1 ;  /* 0x3000001cff1c7230 */ /* 0x000fe20000004100 */
[----:B------:R-:W-:-:S02]  /*9a80*/  F2FP.F16.E4M3.UNPACK_B R33, R32 ;  /* 0x00000020ff21723e */ /* 0x000fc400020006ff */
[----:B------:R-:W-:Y:S01]  /*9a90*/  F2FP.F16.E4M3.UNPACK_B R41, R32.H1 ;  /* 0x00000020ff29723e */ /* 0x000fe200030006ff */
[----:B------:R-:W-:Y:S01]  /*9aa0*/  FMUL.FTZ R32, R14, R50 ;  /* 0x000000320e207220 */ /* 0x000fe20000410000 */
[----:B------:R-:W-:Y:S01]  /*9ab0*/  F2FP.F16.E4M3.UNPACK_B R44, R35 ;  /* 0x00000023ff2c723e */ /* 0x000fe200020006ff */
[----:B------:R-:W-:Y:S01]  /*9ac0*/  FMUL.FTZ R53, R28, R49 ;  /* 0x000000311c357220 */ /* 0x000fe20000410000 */
[----:B------:R-:W-:Y:S01]  /*9ad0*/  F2FP.F16.E4M3.UNPACK_B R47, R35.H1 ;  /* 0x00000023ff2f723e */ /* 0x000fe200030006ff */
[-C--:B------:R-:W-:Y:S01]  /*9ae0*/  FMUL.FTZ R35, R14, R31.reuse ;  /* 0x0000001f0e237220 */ /* 0x080fe20000410000 */
[----:B------:R-:W-:Y:S01]  /*9af0*/  F2FP.F16.E4M3.UNPACK_B R48, R48.H1 ;  /* 0x00000030ff30723e */ /* 0x000fe200030006ff */
[C---:B------:R-:W-:Y:S01]  /*9b00*/  FFMA.FTZ R14, R25.reuse, R31, -R32 ;  /* 0x0000001f190e7223 */ /* 0x040fe20000010820 */
[----:B------:R-:W-:Y:S01]  /*9b10*/  F2FP.F16.E4M3.UNPACK_B R45, R45.H1 ;  /* 0x0000002dff2d723e */ /* 0x000fe200030006ff */
[----:B------:R-:W-:Y:S01]  /*9b20*/  FFMA.FTZ R25, R25, R50, R35 ;  /* 0x0000003219197223 */ /* 0x000fe20000010023 */
[----:B------:R-:W-:Y:S01]  /*9b30*/  HADD2.F32 R35, -RZ, R29.H1_H1 ;  /* 0x3000001dff237230 */ /* 0x000fe20000004100 */
[----:B------:R-:W-:Y:S01]  /*9b40*/  LOP3.LUT R51, R51, 0xff000000, R15, 0xf8, !PT ;  /* 0xff00000033337812 */ /* 0x000fe200078ef80f */
[----:B------:R-:W-:Y:S01]  /*9b50*/  HADD2.F32 R50, -RZ, R48.H0_H0 ;  /* 0x20000030ff327230 */ /* 0x000fe20000004100 */
[----:B------:R-:W-:Y:S01]  /*9b60*/  F2FP.F16.E4M3.UNPACK_B R15, R34 ;  /* 0x00000022ff0f723e */ /* 0x000fe200020006ff */
[----:B------:R-:W-:-:S02]  /*9b70*/  HADD2.F32 R29, -RZ, R40.H0_H0 ;  /* 0x20000028ff1d7230 */ /* 0x000fc40000004100 */
[-C--:B------:R-:W-:Y:S01]  /*9b80*/  FMUL.FTZ R28, R28, R35.reuse ;  /* 0x000000231c1c7220 */ /* 0x080fe20000410000 */
[----:B------:R-:W-:Y:S01]  /*9b90*/  HADD2.F32 R32, -RZ, R45.H0_H0 ;  /* 0x2000002dff207230 */ /* 0x000fe20000004100 */
[----:B------:R-:W-:Y:S01]  /*9ba0*/  F2FP.F16.E4M3.UNPACK_B R34, R34.H1 ;  /* 0x00000022ff22723e */ /* 0x000fe200030006ff */
[----:B------:R-:W-:Y:S02]  /*9bb0*/  HADD2.F32 R31, -RZ, R39.H0_H0 ;  /* 0x20000027ff1f7230 */ /* 0x000fe40000004100 */
[C---:B------:R-:W-:Y:S01]  /*9bc0*/  FMUL.FTZ R52, R29.reuse, R50 ;  /* 0x000000321d347220 */ /* 0x040fe20000410000 */
[----:B------:R-:W-:Y:S02]  /*9bd0*/  HADD2.F32 R45, -RZ, R45.H1_H1 ;  /* 0x3000002dff2d7230 */ /* 0x000fe40000004100 */
[-C--:B------:R-:W-:Y:S01]  /*9be0*/  FMUL.FTZ R55, R29, R32.reuse ;  /* 0x000000201d377220 */ /* 0x080fe20000410000 */
[C---:B------:R-:W-:Y:S01]  /*9bf0*/  FFMA.FTZ R29, R26.reuse, R35, -R53 ;  /* 0x000000231a1d7223 */ /* 0x040fe20000010835 */
[----:B------:R-:W-:Y:S01]  /*9c00*/  FFMA.FTZ R26, R26, R49, R28 ;  /* 0x000000311a1a7223 */ /* 0x000fe2000001001c */
[C---:B------:R-:W-:Y:S01]  /*9c10*/  FFMA.FTZ R28, R31.reuse, R32, -R52 ;  /* 0x000000201f1c7223 */ /* 0x040fe20000010834 */
[----:B------:R-:W-:Y:S01]  /*9c20*/  FFMA.FTZ R31, R31, R50, R55 ;  /* 0x000000321f1f7223 */ /* 0x000fe20000010037 */
[----:B------:R-:W-:Y:S01]  /*9c30*/  F2FP.F16.E4M3.UNPACK_B R52, R51 ;  /* 0x00000033ff34723e */ /* 0x000fe200020006ff */
[----:B------:R-:W-:Y:S01]  /*9c40*/  HADD2.F32 R50, -RZ, R48.H1_H1 ;  /* 0x30000030ff327230 */ /* 0x000fe20000004100 */
[----:B------:R-:W-:Y:S01]  /*9c50*/  F2FP.F16.E4M3.UNPACK_B R48, R42 ;  /* 0x0000002aff30723e */ /* 0x000fe200020006ff */
[----:B------:R-:W-:Y:S01]  /*9c60*/  HADD2.F32 R40, -RZ, R40.H1_H1 ;  /* 0x30000028ff287230 */ /* 0x000fe20000004100 */
[-C--:B------:R-:W-:Y:S01]  /*9c70*/  F2FP.F16.E4M3.UNPACK_B R13, R30.reuse ;  /* 0x0000001eff0d723e */ /* 0x080fe200020006ff */
[----:B------:R-:W-:Y:S01]  /*9c80*/  HADD2.F32 R53, -RZ, R52.H0_H0 ;  /* 0x20000034ff357230 */ /* 0x000fe20000004100 */
[----:B------:R-:W-:Y:S01]  /*9c90*/  F2FP.F16.E4M3.UNPACK_B R30, R30.H1 ;  /* 0x0000001eff1e723e */ /* 0x000fe200030006ff */
[----:B------:R-:W-:-:S02]  /*9ca0*/  HADD2.F32 R35, -RZ, R44.H0_H0 ;  /* 0x2000002cff237230 */ /* 0x000fc40000004100 */
[C---:B------:R-:W-:Y:S01]  /*9cb0*/  FMUL.FTZ R54, R40.reuse, R50 ;  /* 0x0000003228367220 */ /* 0x040fe20000410000 */
[----:B------:R-:W-:Y:S02]  /*9cc0*/  HADD2.F32 R49, -RZ, R48.H0_H0 ;  /* 0x20000030ff317230 */ /* 0x000fe40000004100 */
[----:B------:R-:W-:Y:S01]  /*9cd0*/  FMUL.FTZ R55, R40, R45 ;  /* 0x0000002d28377220 */ /* 0x000fe20000410000 */
[----:B------:R-:W-:Y:S02]  /*9ce0*/  HADD2.F32 R39, -RZ, R39.H1_H1 ;  /* 0x30000027ff277230 */ /* 0x000fe40000004100 */
[C---:B------:R-:W-:Y:S01]  /*9cf0*/  FMUL.FTZ R57, R35.reuse, R53 ;  /* 0x0000003523397220 */ /* 0x040fe20000410000 */
[----:B------:R-:W-:Y:S02]  /*9d00*/  HADD2.F32 R32, -RZ, R43.H0_H0 ;  /* 0x2000002bff207230 */ /* 0x000fe40000004100 */
[----:B------:R-:W-:Y:S01]  /*9d10*/  FMUL.FTZ R56, R35, R49 ;  /* 0x0000003123387220 */ /* 0x000fe20000410000 */
[----:B------:R-:W-:-:S02]  /*9d20*/  HADD2.F32 R52, -RZ, R52.H1_H1 ;  /* 0x30000034ff347230 */ /* 0x000fc40000004100 */
[C---:B------:R-:W-:Y:S01]  /*9d30*/  FFMA.FTZ R35, R39.reuse, R45, -R54 ;  /* 0x0000002d27237223 */ /* 0x040fe20000010836 */
[----:B------:R-:W-:Y:S01]  /*9d40*/  FFMA.FTZ R40, R39, R50, R55 ;  /* 0x0000003227287223 */ /* 0x000fe20000010037 */
[C---:B------:R-:W-:Y:S01]  /*9d50*/  FFMA.FTZ R39, R32.reuse, R49, -R57 ;  /* 0x0000003120277223 */ /* 0x040fe20000010839 */
[----:B------:R-:W-:Y:S01]  /*9d60*/  HADD2.F32 R49, -RZ, R48.H1_H1 ;  /* 0x30000030ff317230 */ /* 0x000fe20000004100 */
[----:B------:R-:W-:Y:S01]  /*9d70*/  F2FP.F16.E4M3.UNPACK_B R54, R51.H1 ;  /* 0x00000033ff36723e */ /* 0x000fe200030006ff */
[----:B------:R-:W-:Y:S01]  /*9d80*/  HADD2.F32 R44, -RZ, R44.H1_H1 ;  /* 0x3000002cff2c7230 */ /* 0x000fe20000004100 */
[----:B------:R-:W-:Y:S01]  /*9d90*/  F2FP.F16.E4M3.UNPACK_B R48, R42.H1 ;  /* 0x0000002aff30723e */ /* 0x000fe200030006ff */
[----:B------:R-:W-:Y:S02]  /*9da0*/  HADD2.F32 R42, -RZ, R47.H0_H0 ;  /* 0x2000002fff2a7230 */ /* 0x000fe40000004100 */
[----:B------:R-:W-:Y:S01]  /*9db0*/  FFMA.FTZ R32, R32, R53, R56 ;  /* 0x0000003520207223 */ /* 0x000fe20000010038 */
        /* <DEDUP_REMOVED lines=12> */
[----:B------:R-:W-:Y:S01]  /*9e80*/  F2FP.F16.E4M3.UNPACK_B R53, R37.H1 ;  /* 0x00000025ff35723e */ /* 0x000fe200030006ff */
[----:B------:R-:W-:Y:S01]  /*9e90*/  FFMA.FTZ R45, R45, R51, R58 ;  /* 0x000000332d2d7223 */ /* 0x000fe2000001003a */
[----:B------:R-:W-:Y:S01]  /*9ea0*/  F2FP.F16.E4M3.UNPACK_B R50, R24.H1 ;  /* 0x00000018ff32723e */ /* 0x000fe200030006ff */
[----:B------:R-:W-:Y:S01]  /*9eb0*/  HADD2.F32 R51, -RZ, R48.H1_H1 ;  /* 0x30000030ff337230 */ /* 0x000fe20000004100 */
[----:B------:R-:W-:Y:S01]  /*9ec0*/  F2FP.SATFINITE.E4M3.F32.PACK_AB_MERGE_C R31, R40, R31, RZ ;  /* 0x0000001f281f723e */ /* 0x000fe200048070ff */
[----:B------:R-:W-:Y:S02]  /*9ed0*/  HADD2.F32 R48, -RZ, R47.H1_H1 ;  /* 0x3000002fff307230 */ /* 0x000fe40000004100 */
[----:B------:R-:W-:Y:S01]  /*9ee0*/  HADD2.F32 R54, -RZ, R53.H0_H0 ;  /* 0x20000035ff367230 */ /* 0x000fe20000004100 */
[----:B------:R-:W-:Y:S01]  /*9ef0*/  F2FP.SATFINITE.E4M3.F32.PACK_AB_MERGE_C R25, R26, R25, R31 ;  /* 0x000000191a19723e */ /* 0x000fe2000480701f */
[----:B------:R-:W-:-:S02]  /*9f00*/  HADD2.F32 R47, -RZ, R41.H0_H0 ;  /* 0x20000029ff2f7230 */ /* 0x000fc40000004100 */
[C---:B------:R-:W-:Y:S01]  /*9f10*/  FMUL.FTZ R59, R48.reuse, R55 ;  /* 0x00000037303b7220 */ /* 0x040fe20000410000 */
[----:B------:R-:W-:Y:S02]  /*9f20*/  HADD2.F32 R52, -RZ, R50.H0_H0 ;  /* 0x20000032ff347230 */ /* 0x000fe40000004100 */
[----:B------:R-:W-:Y:S01]  /*9f30*/  FMUL.FTZ R56, R48, R51 ;  /* 0x0000003330387220 */ /* 0x000fe20000410000 */
[----:B------:R-:W-:Y:S02]  /*9f40*/  HADD2.F32 R49, -RZ, R38.H0_H0 ;  /* 0x20000026ff317230 */ /* 0x000fe40000004100 */
[C---:B------:R-:W-:Y:S01]  /*9f50*/  FMUL.FTZ R48, R47.reuse, R54 ;  /* 0x000000362f307220 */ /* 0x040fe20000410000 */
[----:B------:R-:W-:Y:S02]  /*9f60*/  HADD2.F32 R46, -RZ, R46.H1_H1 ;  /* 0x3000002eff2e7230 */ /* 0x000fe40000004100 */
[----:B------:R-:W-:Y:S01]  /*9f70*/  FMUL.FTZ R57, R47, R52 ;  /* 0x000000342f397220 */ /* 0x000fe20000410000 */
[----:B------:R-:W-:-:S02]  /*9f80*/  HADD2.F32 R41, -RZ, R41.H1_H1 ;  /* 0x30000029ff297230 */ /* 0x000fc40000004100 */
[C---:B------:R-:W-:Y:S01]  /*9f90*/  FFMA.FTZ R48, R49.reuse, R52, -R48 ;  /* 0x0000003431307223 */ /* 0x040fe20000010830 */
[----:B------:R-:W-:Y:S01]  /*9fa0*/  F2FP.F16.E4M3.UNPACK_B R52, R37 ;  /* 0x00000025ff34723e */ /* 0x000fe200020006ff */
[----:B------:R-:W-:Y:S01]  /*9fb0*/  FFMA.FTZ R49, R49, R54, R57 ;  /* 0x0000003631317223 */ /* 0x000fe20000010039 */
[----:B------:R-:W-:Y:S02]  /*9fc0*/  HADD2.F32 R54, -RZ, R53.H1_H1 ;  /* 0x30000035ff367230 */ /* 0x000fe40000004100 */
[----:B------:R-:W-:Y:S01]  /*9fd0*/  FFMA.FTZ R47, R46, R51, -R59 ;  /* 0x000000332e2f7223 */ /* 0x000fe2000001083b */
[----:B------:R-:W-:Y:S01]  /*9fe0*/  HADD2.F32 R51, -RZ, R50.H1_H1 ;  /* 0x30000032ff337230 */ /* 0x000fe20000004100 */
[----:B------:R-:W-:Y:S01]  /*9ff0*/  F2FP.F16.E4M3.UNPACK_B R50, R24 ;  /* 0x00000018ff32723e */ /* 0x000fe200020006ff */
[----:B------:R-:W-:Y:S02]  /*a000*/  HADD2.F32 R38, -RZ, R38.H1_H1 ;  /* 0x30000026ff267230 */ /* 0x000fe40000004100 */
[----:B------:R-:W-:Y:S01]  /*a010*/  FMUL.FTZ R37, R41, R54 ;  /* 0x0000003629257220 */ /* 0x000fe20000410000 */
[----:B------:R-:W-:-:S02]  /*a020*/  HADD2.F32 R53, -RZ, R52.H0_H0 ;  /* 0x20000034ff357230 */ /* 0x000fc40000004100 */
[-C--:B------:R-:W-:Y:S01]  /*a030*/  FMUL.FTZ R41, R41, R51.reuse ;  /* 0x0000003329297220 */ /* 0x080fe20000410000 */
[----:B------:R-:W-:Y:S02]  /*a040*/  HADD2.F32 R24, -RZ, R33.H0_H0 ;  /* 0x20000021ff187230 */ /* 0x000fe40000004100 */
[C---:B------:R-:W-:Y:S01]  /*a050*/  FFMA.FTZ R37, R38.reuse, R51, -R37 ;  /* 0x0000003326257223 */ /* 0x040fe20000010825 */
[----:B------:R-:W-:Y:S02]  /*a060*/  HADD2.F32 R51, -RZ, R50.H0_H0 ;  /* 0x20000032ff337230 */ /* 0x000fe40000004100 */
[----:B------:R-:W-:Y:S01]  /*a070*/  FFMA.FTZ R38, R38, R54, R41 ;  /* 0x0000003626267223 */ /* 0x000fe20000010029 */
[----:B------:R-:W-:Y:S01]  /*a080*/  FFMA.FTZ R46, R46, R55, R56 ;  /* 0x000000372e2e7223 */ /* 0x000fe20000010038 */
[----:B------:R-:W-:Y:S02]  /*a090*/  HADD2.F32 R41, -RZ, R27.H0_H0 ;  /* 0x2000001bff297230 */ /* 0x000fe40000004100 */
[----:B------:R-:W-:Y:S01]  /*a0a0*/  FMUL.FTZ R54, R24, R53 ;  /* 0x0000003518367220 */ /* 0x000fe20000410000 */
[----:B------:R-:W-:-:S02]  /*a0b0*/  HADD2.F32 R52, -RZ, R52.H1_H1 ;  /* 0x30000034ff347230 */ /* 0x000fc40000004100 */
[-C--:B------:R-:W-:Y:S01]  /*a0c0*/  FMUL.FTZ R56, R24, R51.reuse ;  /* 0x0000003318387220 */ /* 0x080fe20000410000 */
[----:B------:R-:W-:Y:S02]  /*a0d0*/  HADD2.F32 R33, -RZ, R33.H1_H1 ;  /* 0x30000021ff217230 */ /* 0x000fe40000004100 */
[C---:B------:R-:W-:Y:S01]  /*a0e0*/  FFMA.FTZ R24, R41.reuse, R51, -R54 ;  /* 0x0000003329187223 */ /* 0x040fe20000010836 */
[----:B------:R-:W-:Y:S02]  /*a0f0*/  HADD2.F32 R50, -RZ, R50.H1_H1 ;  /* 0x30000032ff327230 */ /* 0x000fe40000004100 */
[----:B------:R-:W-:Y:S01]  /*a100*/  FFMA.FTZ R56, R41, R53, R56 ;  /* 0x0000003529387223 */ /* 0x000fe20000010038 */
[----:B------:R-:W-:Y:S01]  /*a110*/  HADD2.F32 R27, -RZ, R27.H1_H1 ;  /* 0x3000001bff1b7230 */ /* 0x000fe20000004100 */
[----:B------:R-:W-:Y:S01]  /*a120*/  F2FP.F16.E4M3.UNPACK_B R51, R12.H1 ;  /* 0x0000000cff33723e */ /* 0x000fe200030006ff */
[C---:B------:R-:W-:Y:S01]  /*a130*/  FMUL.FTZ R54, R33.reuse, R52 ;  /* 0x0000003421367220 */ /* 0x040fe20000410000 */
[----:B------:R-:W-:Y:S01]  /*a140*/  F2FP.F16.E4M3.UNPACK_B R41, R21.H1 ;  /* 0x00000015ff29723e */ /* 0x000fe200030006ff */
[----:B------:R-:W-:Y:S01]  /*a150*/  FMUL.FTZ R55, R33, R50 ;  /* 0x0000003221377220 */ /* 0x000fe20000410000 */
[----:B------:R-:W-:-:S02]  /*a160*/  HADD2.F32 R33, -RZ, R34.H0_H0 ;  /* 0x20000022ff217230 */ /* 0x000fc40000004100 */
[C---:B------:R-:W-:Y:S01]  /*a170*/  FFMA.FTZ R53, R27.reuse, R50, -R54 ;  /* 0x000000321b357223 */ /* 0x040fe20000010836 */
[----:B------:R-:W-:Y:S02]  /*a180*/  HADD2.F32 R54, -RZ, R51.H0_H0 ;  /* 0x20000033ff367230 */ /* 0x000fe40000004100 */
[----:B------:R-:W-:Y:S01]  /*a190*/  FFMA.FTZ R55, R27, R52, R55 ;  /* 0x000000341b377223 */ /* 0x000fe20000010037 */
[----:B------:R-:W-:Y:S01]  /*a1a0*/  HADD2.F32 R50, -RZ, R41.H0_H0 ;  /* 0x20000029ff327230 */ /* 0x000fe20000004100 */
[----:B------:R-:W-:Y:S01]  /*a1b0*/  F2FP.F16.E4M3.UNPACK_B R21, R21 ;  /* 0x00000015ff15723e */ /* 0x000fe200020006ff */
[----:B------:R-:W-:Y:S02]  /*a1c0*/  HADD2.F32 R51, -RZ, R51.H1_H1 ;  /* 0x30000033ff337230 */ /* 0x000fe40000004100 */
[C---:B------:R-:W-:Y:S01]  /*a1d0*/  FMUL.FTZ R52, R33.reuse, R54 ;  /* 0x0000003621347220 */ /* 0x040fe20000410000 */
[----:B------:R-:W-:Y:S02]  /*a1e0*/  HADD2.F32 R34, -RZ, R34.H1_H1 ;  /* 0x30000022ff227230 */ /* 0x000fe40000004100 */
[----:B------:R-:W-:Y:S01]  /*a1f0*/  FMUL.FTZ R58, R33, R50 ;  /* 0x00000032213a7220 */ /* 0x000fe20000410000 */
[----:B------:R-:W-:Y:S01]  /*a200*/  HADD2.F32 R41, -RZ, R41.H1_H1 ;  /* 0x30000029ff297230 */ /* 0x000fe20000004100 */
[----:B------:R-:W-:Y:S01]  /*a210*/  F2FP.F16.E4M3.UNPACK_B R12, R12 ;  /* 0x0000000cff0c723e */ /* 0x000fe200020006ff */
[----:B------:R-:W-:-:S02]  /*a220*/  HADD2.F32 R27, -RZ, R30.H0_H0 ;  /* 0x2000001eff1b7230 */ /* 0x000fc40000004100 */
[C---:B------:R-:W-:Y:S01]  /*a230*/  FMUL.FTZ R33, R34.reuse, R51 ;  /* 0x0000003322217220 */ /* 0x040fe20000410000 */
[----:B------:R-:W-:Y:S02]  /*a240*/  HADD2.F32 R30, -RZ, R30.H1_H1 ;  /* 0x3000001eff1e7230 */ /* 0x000fe40000004100 */
[----:B------:R-:W-:Y:S01]  /*a250*/  FMUL.FTZ R34, R34, R41 ;  /* 0x0000002922227220 */ /* 0x000fe20000410000 */
[----:B------:R-:W-:Y:S01]  /*a260*/  F2FP.SATFINITE.E4M3.F32.PACK_AB_MERGE_C R38, R38, R49, RZ ;  /* 0x000000312626723e */ /* 0x000fe200048070ff */
[C---:B------:R-:W-:Y:S01]  /*a270*/  FFMA.FTZ R58, R27.reuse, R54, R58 ;  /* 0x000000361b3a7223 */ /* 0x040fe2000001003a */
[----:B------:R-:W-:Y:S01]  /*a280*/  FFMA.FTZ R57, R27, R50, -R52 ;  /* 0x000000321b397223 */ /* 0x000fe20000010834 */
[C---:B------:R-:W-:Y:S01]  /*a290*/  FFMA.FTZ R54, R30.reuse, R41, -R33 ;  /* 0x000000291e367223 */ /* 0x040fe20000010821 */
[----:B------:R-:W-:Y:S01]  /*a2a0*/  FFMA.FTZ R51, R30, R51, R34 ;  /* 0x000000331e337223 */ /* 0x000fe20000010022 */
[--C-:B------:R-:W-:Y:S02]  /*a2b0*/  HADD2.F32 R27, -RZ, R21.reuse.H0_H0 ;  /* 0x20000015ff1b7230 */ /* 0x100fe40000004100 */
[----:B------:R-:W-:Y:S01]  /*a2c0*/  HADD2.F32 R30, -RZ, R21.H1_H1 ;  /* 0x30000015ff1e7230 */ /* 0x000fe20000004100 */
[----:B------:R-:W-:Y:S01]  /*a2d0*/  F2FP.SATFINITE.E4M3.F32.PACK_AB_MERGE_C R54, R54, R57, RZ ;  /* 0x000000393636723e */ /* 0x000fe200048070ff */
[----:B------:R-:W-:Y:S01]  /*a2e0*/  HADD2.F32 R21, -RZ, R15.H0_H0 ;  /* 0x2000000fff157230 */ /* 0x000fe20000004100 */
[----:B------:R-:W-:Y:S01]  /*a2f0*/  F2FP.SATFINITE.E4M3.F32.PACK_AB_MERGE_C R51, R51, R58, RZ ;  /* 0x0000003a3333723e */ /* 0x000fe200048070ff */
[----:B------:R-:W-:-:S02]  /*a300*/  HADD2.F32 R34, -RZ, R12.H1_H1 ;  /* 0x3000000cff227230 */ /* 0x000fc40000004100 */
[----:B------:R-:W-:Y:S02]  /*a310*/  HADD2.F32 R15, -RZ, R15.H1_H1 ;  /* 0x3000000fff0f7230 */ /* 0x000fe40000004100 */
[----:B------:R-:W-:Y:S01]  /*a320*/  FMUL.FTZ R50, R21, R27 ;  /* 0x0000001b15327220 */ /* 0x000fe20000410000 */
[----:B------:R-:W-:Y:S02]  /*a330*/  HADD2.F32 R33, -RZ, R12.H0_H0 ;  /* 0x2000000cff217230 */ /* 0x000fe40000004100 */
[--C-:B------:R-:W-:Y:S02]  /*a340*/  HADD2.F32 R12, -RZ, R13.reuse.H0_H0 ;  /* 0x2000000dff0c7230 */ /* 0x100fe40000004100 */
[C---:B------:R-:W-:Y:S01]  /*a350*/  FMUL.FTZ R52, R15.reuse, R34 ;  /* 0x000000220f347220 */ /* 0x040fe20000410000 */
[----:B------:R-:W-:Y:S02]  /*a360*/  HADD2.F32 R13, -RZ, R13.H1_H1 ;  /* 0x3000000dff0d7230 */ /* 0x000fe40000004100 */
[-C--:B------:R-:W-:Y:S01]  /*a370*/  FMUL.FTZ R15, R15, R30.reuse ;  /* 0x0000001e0f0f7220 */ /* 0x080fe20000410000 */
[-C--:B------:R-:W-:Y:S01]  /*a380*/  FMUL.FTZ R41, R21, R33.reuse ;  /* 0x0000002115297220 */ /* 0x080fe20000410000 */
[C---:B------:R-:W-:Y:S01]  /*a390*/  FFMA.FTZ R50, R12.reuse, R33, R50 ;  /* 0x000000210c327223 */ /* 0x040fe20000010032 */
[C---:B------:R-:W-:Y:S01]  /*a3a0*/  FFMA.FTZ R52, R13.reuse, R30, -R52 ;  /* 0x0000001e0d347223 */ /* 0x040fe20000010834 */
[----:B------:R-:W-:Y:S01]  /*a3b0*/  FFMA.FTZ R21, R13, R34, R15 ;  /* 0x000000220d157223 */ /* 0x000fe2000001000f */
[----:B------:R-:W-:Y:S01]  /*a3c0*/  FFMA.FTZ R41, R12, R27, -R41 ;  /* 0x0000001b0c297223 */ /* 0x000fe20000010829 */
[----:B------:R-:W-:-:S02]  /*a3d0*/  F2FP.SATFINITE.E4M3.F32.PACK_AB_MERGE_C R13, R35, R28, RZ ;  /* 0x0000001c230d723e */ /* 0x000fc400048070ff */
[----:B------:R-:W-:Y:S02]  /*a3e0*/  F2FP.SATFINITE.E4M3.F32.PACK_AB_MERGE_C R15, R47, R44, RZ ;  /* 0x0000002c2f0f723e */ /* 0x000fe400048070ff */
[----:B------:R-:W-:Y:S02]  /*a3f0*/  F2FP.SATFINITE.E4M3.F32.PACK_AB_MERGE_C R12, R37, R48, RZ ;  /* 0x00000030250c723e */ /* 0x000fe400048070ff */
[----:B------:R-:W-:Y:S02]  /*a400*/  F2FP.SATFINITE.E4M3.F32.PACK_AB_MERGE_C R27, R46, R45, RZ ;  /* 0x0000002d2e1b723e */ /* 0x000fe400048070ff */
[----:B------:R-:W-:Y:S02]  /*a410*/  F2FP.SATFINITE.E4M3.F32.PACK_AB_MERGE_C R13, R29, R14, R13 ;  /* 0x0000000e1d0d723e */ /* 0x000fe4000480700d */
[----:B------:R-:W-:Y:S02]  /*a420*/  F2FP.SATFINITE.E4M3.F32.PACK_AB_MERGE_C R15, R42, R39, R15 ;  /* 0x000000272a0f723e */ /* 0x000fe4000480700f */
[----:B------:R-:W-:-:S02]  /*a430*/  F2FP.SATFINITE.E4M3.F32.PACK_AB_MERGE_C R12, R53, R24, R12 ;  /* 0x00000018350c723e */ /* 0x000fc4000480700c */
[----:B------:R-:W-:Y:S02]  /*a440*/  F2FP.SATFINITE.E4M3.F32.PACK_AB_MERGE_C R14, R52, R41, R54 ;  /* 0x00000029340e723e */ /* 0x000fe40004807036 */
[----:B------:R-:W-:Y:S02]  /*a450*/  F2FP.SATFINITE.E4M3.F32.PACK_AB_MERGE_C R27, R43, R32, R27 ;  /* 0x000000202b1b723e */ /* 0x000fe4000480701b */
[----:B------:R-:W-:Y:S01]  /*a460*/  F2FP.SATFINITE.E4M3.F32.PACK_AB_MERGE_C R24, R55, R56, R38 ;  /* 0x000000383718723e */ /* 0x000fe20004807026 */
[----:B------:R3:W-:Y:S01]  /*a470*/  STS.128 [R20+0xf000], R12 ;  /* 0x00f0000c14007388 */ /* 0x0007e20000000c00 */
[----:B------:R-:W-:-:S05]  /*a480*/  F2FP.SATFINITE.E4M3.F32.PACK_AB_MERGE_C R26, R21, R50, R51 ;  /* 0x00000032151a723e */ /* 0x000fca0004807033 */
[----:B------:R3:W-:Y:S02]  /*a490*/  STS.128 [R0+0xf000], R24 ;  /* 0x00f0001800007388 */ /* 0x0007e40000000c00 */
.L_x_399:
[----:B------:R-:W-:Y:S05]  /*a4a0*/  BSYNC B1 ;  /* 0x0000000000017941 */ /* 0x000fea0003800000 */
.L_x_398:
[----:B------:R-:W-:Y:S05]  /*a4b0*/  @P1 BRA `(.L_x_388) ;  /* 0x0000000c00f81947 */ /* 0x000fea0003800000 */
[----:B---3-5:R-:W3:Y:S04]  /*a4c0*/  LDL R24, [R1+0x6c] ;  /* 0x00006c0001187983 */ /* 0x028ee80000100800 */
[----:B------:R-:W4:Y:S01]  /*a4d0*/  LDL R51, [R1+0x7c] ;  /* 0x00007c0001337983 */ /* 0x000f220000100800 */
[----:B------:R-:W-:Y:S02]  /*a4e0*/  SHF.R.U32.HI R0, RZ, 0x8, R8 ;  /* 0x00000008ff007819 */ /* 0x000fe40000011608 */
[----:B------:R-:W-:Y:S02]  /*a4f0*/  LOP3.LUT R13, R8, 0xff, RZ, 0xc0, !PT ;  /* 0x000000ff080d7812 */ /* 0x000fe400078ec0ff */
[----:B------:R-:W-:Y:S02]  /*a500*/  LOP3.LUT R0, R0, 0xff, RZ, 0xc0, !PT ;  /* 0x000000ff00007812 */ /* 0x000fe400078ec0ff */
[----:B--2---:R-:W-:-:S02]  /*a510*/  SHF.R.U32.HI R21, RZ, 0x8, R9 ;  /* 0x00000008ff157819 */ /* 0x004fc40000011609 */
[----:B------:R-:W-:Y:S02]  /*a520*/  SHF.R.U32.HI R20, RZ, 0x8, R4 ;  /* 0x00000008ff147819 */ /* 0x000fe40000011604 */
[----:B------:R-:W-:Y:S02]  /*a530*/  PRMT R28, R0, 0x7604, R13 ;  /* 0x00007604001c7816 */ /* 0x000fe4000000000d */
[----:B------:R-:W-:Y:S02]  /*a540*/  LOP3.LUT R15, R9, 0xff, RZ, 0xc0, !PT ;  /* 0x000000ff090f7812 */ /* 0x000fe400078ec0ff */
[----:B------:R-:W-:Y:S02]  /*a550*/  LOP3.LUT R0, R21, 0xff, RZ, 0xc0, !PT ;  /* 0x000000ff15007812 */ /* 0x000fe400078ec0ff */
[----:B------:R-:W-:Y:S02]  /*a560*/  LOP3.LUT R27, R4, 0xff, RZ, 0xc0, !PT ;  /* 0x000000ff041b7812 */ /* 0x000fe400078ec0ff */
[----:B------:R-:W-:-:S02]  /*a570*/  LOP3.LUT R20, R20, 0xff, RZ, 0xc0, !PT ;  /* 0x000000ff14147812 */ /* 0x000fc400078ec0ff */
[----:B------:R-:W-:Y:S02]  /*a580*/  PRMT R21, R0, 0x7604, R15 ;  /* 0x0000760400157816 */ /* 0x000fe4000000000f */
[----:B0-----:R-:W-:Y:S02]  /*a590*/  PRMT R33, R20, 0x7604, R27 ;  /* 0x0000760414217816 */ /* 0x001fe4000000001b */
[----:B------:R-:W-:Y:S02]  /*a5a0*/  SHF.R.U32.HI R14, RZ, 0x8, R11 ;  /* 0x00000008ff0e7819 */ /* 0x000fe4000001160b */
[----:B------:R-:W-:Y:S02]  /*a5b0*/  SHF.R.U32.HI R12, RZ, 0x8, R10 ;  /* 0x00000008ff0c7819 */ /* 0x000fe4000001160a */
[----:B------:R-:W-:Y:S02]  /*a5c0*/  LOP3.LUT R25, R11, 0xff, RZ, 0xc0, !PT ;  /* 0x000000ff0b197812 */ /* 0x000fe400078ec0ff */
[----:B------:R-:W-:-:S02]  /*a5d0*/  LOP3.LUT R14, R14, 0xff, RZ, 0xc0, !PT ;  /* 0x000000ff0e0e7812 */ /* 0x000fc400078ec0ff */
[----:B------:R-:W-:Y:S02]  /*a5e0*/  SHF.R.U32.HI R26, RZ, 0x8, R6 ;  /* 0x00000008ff1a7819 */ /* 0x000fe40000011606 */
[----:B------:R-:W-:Y:S02]  /*a5f0*/  LOP3.LUT R13, R10, 0xff, RZ, 0xc0, !PT ;  /* 0x000000ff0a0d7812 */ /* 0x000fe400078ec0ff */
[----:B------:R-:W-:Y:S02]  /*a600*/  LOP3.LUT R12, R12, 0xff, RZ, 0xc0, !PT ;  /* 0x000000ff0c0c7812 */ /* 0x000fe400078ec0ff */
[----:B------:R-:W-:Y:S02]  /*a610*/  PRMT R32, R14, 0x7604, R25 ;  /* 0x000076040e207816 */ /* 0x000fe40000000019 */
[----:B------:R-:W-:Y:S02]  /*a620*/  LOP3.LUT R25, R5, 0xff, RZ, 0xc0, !PT ;  /* 0x000000ff05197812 */ /* 0x000fe400078ec0ff */
[----:B------:R-:W-:-:S02]  /*a630*/  LOP3.LUT R27, R6, 0xff, RZ, 0xc0, !PT ;  /* 0x000000ff061b7812 */ /* 0x000fc400078ec0ff */
[----:B------:R-:W-:Y:S02]  /*a640*/  LOP3.LUT R26, R26, 0xff, RZ, 0xc0, !PT ;  /* 0x000000ff1a1a7812 */ /* 0x000fe400078ec0ff */
[----:B------:R-:W-:Y:S02]  /*a650*/  PRMT R30, R12, 0x7604, R13 ;  /* 0x000076040c1e7816 */ /* 0x000fe4000000000d */
[----:B------:R-:W-:Y:S02]  /*a660*/  PRMT R39, R26, 0x7604, R27 ;  /* 0x000076041a277816 */ /* 0x000fe4000000001b */
[----:B------:R-:W-:Y:S02]  /*a670*/  SHF.R.U32.HI R31, RZ, 0x8, R7 ;  /* 0x00000008ff1f7819 */ /* 0x000fe40000011607 */
[----:B------:R-:W-:Y:S02]  /*a680*/  LOP3.LUT R29, R7, 0xff, RZ, 0xc0, !PT ;  /* 0x000000ff071d7812 */ /* 0x000fe400078ec0ff */
[----:B---3--:R-:W-:-:S02]  /*a690*/  LEA.HI R3, R3, R24, RZ, 0x1c ;  /* 0x0000001803037211 */ /* 0x008fc400078fe0ff */
[----:B------:R-:W-:Y:S02]  /*a6a0*/  SHF.R.U32.HI R24, RZ, 0x8, R5 ;  /* 0x00000008ff187819 */ /* 0x000fe40000011605 */
[C---:B------:R-:W-:Y:S01]  /*a6b0*/  LEA.HI R0, R3.reuse, R3, RZ, 0x1 ;  /* 0x0000000303007211 */ /* 0x040fe200078f08ff */
[----:B------:R-:W-:Y:S01]  /*a6c0*/  IMAD.SHL.U32 R20, R3, 0x10, RZ ;  /* 0x0000001003147824 */ /* 0x000fe200078e00ff */
[----:B------:R-:W-:Y:S01]  /*a6d0*/  LOP3.LUT R24, R24, 0xff, RZ, 0xc0, !PT ;  /* 0x000000ff18187812 */ /* 0x000fe200078ec0ff */
[----:B----4-:R-:W0:Y:S01]  /*a6e0*/  LDS.128 R12, [R51+0xf000] ;  /* 0x00f00000330c7984 */ /* 0x010e220000000c00 */
[----:B------:R-:W-:Y:S02]  /*a6f0*/  SHF.R.S32.HI R0, RZ, 0x1, R0 ;  /* 0x00000001ff007819 */ /* 0x000fe40000011400 */
[----:B------:R-:W-:Y:S02]  /*a700*/  LOP3.LUT R20, R157, 0x10, R20, 0xf8, !PT ;  /* 0x000000109d147812 */ /* 0x000fe400078ef814 */
[----:B-1----:R-:W-:Y:S01]  /*a710*/  PRMT R37, R24, 0x7604, R25 ;  /* 0x0000760418257816 */ /* 0x002fe20000000019 */
[----:B------:R-:W-:Y:S01]  /*a720*/  IMAD R3, R0, 0x1800, R61 ;  /* 0x0000180000037824 */ /* 0x000fe200078e023d */
[----:B------:R-:W-:-:S02]  /*a730*/  LOP3.LUT R0, R20, R60, RZ, 0x3c, !PT ;  /* 0x0000003c14007212 */ /* 0x000fc400078e3cff */
[----:B------:R-:W-:Y:S02]  /*a740*/  LOP3.LUT R20, R31, 0xff, RZ, 0xc0, !PT ;  /* 0x000000ff1f147812 */ /* 0x000fe400078ec0ff */
[----:B------:R-:W-:Y:S02]  /*a750*/  IADD3 R0, R16, R3, R0 ;  /* 0x0000000310007210 */ /* 0x000fe40007ffe000 */
[----:B------:R-:W-:Y:S02]  /*a760*/  SHF.R.U32.HI R3, RZ, 0x10, R8 ;  /* 0x00000010ff037819 */ /* 0x000fe40000011608 */
[----:B------:R-:W-:Y:S01]  /*a770*/  PRMT R41, R20, 0x7604, R29 ;  /* 0x0000760414297816 */ /* 0x000fe2000000001d */
[----:B------:R-:W1:Y:S01]  /*a780*/  LDS.128 R24, [R0+0xf000] ;  /* 0x00f0000000187984 */ /* 0x000e620000000c00 */
[----:B------:R-:W-:Y:S02]  /*a790*/  SHF.R.U32.HI R20, RZ, 0x10, R9 ;  /* 0x00000010ff147819 */ /* 0x000fe40000011609 */
[----:B------:R-:W-:-:S02]  /*a7a0*/  SHF.R.U32.HI R29, RZ, 0x10, R10 ;  /* 0x00000010ff1d7819 */ /* 0x000fc4000001160a */
[----:B------:R-:W-:Y:S02]  /*a7b0*/  LOP3.LUT R3, R3, 0xff, RZ, 0xc0, !PT ;  /* 0x000000ff03037812 */ /* 0x000fe400078ec0ff */
[----:B------:R-:W-:Y:S02]  /*a7c0*/  LOP3.LUT R20, R20, 0xff, RZ, 0xc0, !PT ;  /* 0x000000ff14147812 */ /* 0x000fe400078ec0ff */
[----:B------:R-:W-:Y:S02]  /*a7d0*/  LOP3.LUT R29, R29, 0xff, RZ, 0xc0, !PT ;  /* 0x000000ff1d1d7812 */ /* 0x000fe400078ec0ff */
[----:B------:R-:W-:Y:S02]  /*a7e0*/  PRMT R3, R3, 0x7054, R28 ;  /* 0x0000705403037816 */ /* 0x000fe4000000001c */
[----:B------:R-:W-:Y:S02]  /*a7f0*/  SHF.R.U32.HI R28, RZ, 0x10, R5 ;  /* 0x00000010ff1c7819 */ /* 0x000fe40000011605 */
[----:B------:R-:W-:-:S02]  /*a800*/  SHF.R.U32.HI R31, RZ, 0x10, R11 ;  /* 0x00000010ff1f7819 */ /* 0x000fc4000001160b */
[----:B------:R-:W-:Y:S02]  /*a810*/  PRMT R21, R20, 0x7054, R21 ;  /* 0x0000705414157816 */ /* 0x000fe40000000015 */
[----:B------:R-:W-:Y:S02]  /*a820*/  PRMT R29, R29, 0x7054, R30 ;  /* 0x000070541d1d7816 */ /* 0x000fe4000000001e */
[----:B------:R-:W-:Y:S02]  /*a830*/  SHF.R.U32.HI R20, RZ, 0x10, R4 ;  /* 0x00000010ff147819 */ /* 0x000fe40000011604 */
[----:B------:R-:W-:Y:S02]  /*a840*/  SHF.R.U32.HI R30, RZ, 0x10, R6 ;  /* 0x00000010ff1e7819 */ /* 0x000fe40000011606 */
[----:B------:R-:W-:Y:S02]  /*a850*/  LOP3.LUT R28, R28, 0xff, RZ, 0xc0, !PT ;  /* 0x000000ff1c1c7812 */ /* 0x000fe400078ec0ff */
[----:B------:R-:W-:-:S02]  /*a860*/  LOP3.LUT R31, R31, 0xff, RZ, 0xc0, !PT ;  /* 0x000000ff1f1f7812 */ /* 0x000fc400078ec0ff */
[----:B------:R-:W-:Y:S02]  /*a870*/  LOP3.LUT R20, R20, 0xff, RZ, 0xc0, !PT ;  /* 0x000000ff14147812 */ /* 0x000fe400078ec0ff */
[----:B------:R-:W-:Y:S02]  /*a880*/  LOP3.LUT R30, R30, 0xff, RZ, 0xc0, !PT ;  /* 0x000000ff1e1e7812 */ /* 0x000fe400078ec0ff */
[----:B------:R-:W-:Y:S02]  /*a890*/  PRMT R37, R28, 0x7054, R37 ;  /* 0x000070541c257816 */ /* 0x000fe40000000025 */
[----:B------:R-:W-:Y:S02]  /*a8a0*/  PRMT R31, R31, 0x7054, R32 ;  /* 0x000070541f1f7816 */ /* 0x000fe40000000020 */
[----:B------:R-:W-:Y:S02]  /*a8b0*/  PRMT R35, R20, 0x7054, R33 ;  /* 0x0000705414237816 */ /* 0x000fe40000000021 */
[----:B------:R-:W-:-:S02]  /*a8c0*/  PRMT R39, R30, 0x7054, R39 ;  /* 0x000070541e277816 */ /* 0x000fc40000000027 */
        /* <DEDUP_REMOVED lines=9> */
[----:B------:R-:W-:Y:S02]  /*a960*/  F2FP.F16.E4M3.UNPACK_B R39, R38 ;  /* 0x00000026ff27723e */ /* 0x000fe400020006ff */
[----:B-1----:R-:W-:Y:S02]  /*a970*/  F2FP.F16.E4M3.UNPACK_B R12, R25 ;  /* 0x00000019ff0c723e */ /* 0x002fe400020006ff */
[-C--:B------:R-:W-:Y:S01]  /*a980*/  F2FP.F16.E4M3.UNPACK_B R20, R13.reuse ;  /* 0x0000000dff14723e */ /* 0x080fe200020006ff */
[--C-:B------:R-:W-:Y:S01]  /*a990*/  HADD2.F32 R40, -RZ, R39.reuse.H0_H0 ;  /* 0x20000027ff287230 */ /* 0x100fe20000004100 */
[----:B------:R-:W-:Y:S01]  /*a9a0*/  F2FP.F16.E4M3.UNPACK_B R29, R13.H1 ;  /* 0x0000000dff1d723e */ /* 0x000fe200030006ff */
[----:B------:R-:W-:Y:S01]  /*a9b0*/  HADD2.F32 R6, -RZ, R12.H0_H0 ;  /* 0x2000000cff067230 */ /* 0x000fe20000004100 */
[----:B------:R-:W-:Y:S01]  /*a9c0*/  SHF.R.U32.HI R32, RZ, 0x10, R7 ;  /* 0x00000010ff207819 */ /* 0x000fe20000011607 */
[----:B------:R-:W-:Y:S01]  /*a9d0*/  HADD2.F32 R9, -RZ, R20.H0_H0 ;  /* 0x20000014ff097230 */ /* 0x000fe20000004100 */
[----:B------:R-:W-:Y:S01]  /*a9e0*/  F2FP.F16.E4M3.UNPACK_B R13, R33 ;  /* 0x00000021ff0d723e */ /* 0x000fe200020006ff */
[----:B------:R-:W-:Y:S01]  /*a9f0*/  HADD2.F32 R39, -RZ, R39.H1_H1 ;  /* 0x30000027ff277230 */ /* 0x000fe20000004100 */
[----:B------:R-:W-:Y:S01]  /*aa00*/  LOP3.LUT R32, R32, 0xff, RZ, 0xc0, !PT ;  /* 0x000000ff20207812 */ /* 0x000fe200078ec0ff */
[----:B------:R-:W-:Y:S01]  /*aa10*/  HADD2.F32 R12, -RZ, R12.H1_H1 ;  /* 0x3000000cff0c7230 */ /* 0x000fe20000004100 */
[-C--:B------:R-:W-:Y:S01]  /*aa20*/  F2FP.F16.E4M3.UNPACK_B R30, R15.reuse ;  /* 0x0000000fff1e723e */ /* 0x080fe200020006ff */
[----:B------:R-:W-:Y:S01]  /*aa30*/  HADD2.F32 R20, -RZ, R20.H1_H1 ;  /* 0x30000014ff147230 */ /* 0x000fe20000004100 */
[----:B------:R-:W-:Y:S01]  /*aa40*/  F2FP.F16.E4M3.UNPACK_B R35, R15.H1 ;  /* 0x0000000fff23723e */ /* 0x000fe200030006ff */
[----:B------:R-:W-:Y:S01]  /*aa50*/  HADD2.F32 R15, -RZ, R13.H0_H0 ;  /* 0x2000000dff0f7230 */ /* 0x000fe20000004100 */
[-C--:B------:R-:W-:Y:S01]  /*aa60*/  F2FP.F16.E4M3.UNPACK_B R21, R24.reuse ;  /* 0x00000018ff15723e */ /* 0x080fe200020006ff */
[----:B------:R-:W-:Y:S01]  /*aa70*/  FMUL.FTZ R43, R12, R39 ;  /* 0x000000270c2b7220 */ /* 0x000fe20000410000 */
[----:B------:R-:W-:Y:S01]  /*aa80*/  F2FP.F16.E4M3.UNPACK_B R31, R24.H1 ;  /* 0x00000018ff1f723e */ /* 0x000fe200030006ff */
[----:B------:R-:W-:Y:S01]  /*aa90*/  FMUL.FTZ R24, R6, R40 ;  /* 0x0000002806187220 */ /* 0x000fe20000410000 */
[----:B------:R-:W-:-:S02]  /*aaa0*/  PRMT R41, R32, 0x7054, R41 ;  /* 0x0000705420297816 */ /* 0x000fc40000000029 */
[-C--:B------:R-:W-:Y:S02]  /*aab0*/  F2FP.F16.E4M3.UNPACK_B R32, R27.reuse ;  /* 0x0000001bff20723e */ /* 0x080fe400020006ff */
[----:B------:R-:W-:Y:S01]  /*aac0*/  F2FP.F16.E4M3.UNPACK_B R37, R27.H1 ;  /* 0x0000001bff25723e */ /* 0x000fe200030006ff */
[-C--:B------:R-:W-:Y:S01]  /*aad0*/  FMUL.FTZ R27, R6, R15.reuse ;  /* 0x0000000f061b7220 */ /* 0x080fe20000410000 */
[C---:B------:R-:W-:Y:S01]  /*aae0*/  FFMA.FTZ R6, R9.reuse, R15, -R24 ;  /* 0x0000000f09067223 */ /* 0x040fe20000010818 */
[----:B------:R-:W-:Y:S01]  /*aaf0*/  F2FP.F16.E4M3.UNPACK_B R25, R25.H1 ;  /* 0x00000019ff19723e */ /* 0x000fe200030006ff */
[----:B------:R-:W-:Y:S01]  /*ab00*/  HADD2.F32 R15, -RZ, R13.H1_H1 ;  /* 0x3000000dff0f7230 */ /* 0x000fe20000004100 */
[----:B------:R-:W-:Y:S01]  /*ab10*/  F2FP.F16.E4M3.UNPACK_B R38, R38.H1 ;  /* 0x00000026ff26723e */ /* 0x000fe200030006ff */
[----:B------:R-:W-:Y:S01]  /*ab20*/  FFMA.FTZ R9, R9, R40, R27 ;  /* 0x0000002809097223 */ /* 0x000fe2000001001b */
[----:B------:R-:W-:Y:S01]  /*ab30*/  F2FP.F16.E4M3.UNPACK_B R33, R33.H1 ;  /* 0x00000021ff21723e */ /* 0x000fe200030006ff */
[----:B------:R-:W-:-:S02]  /*ab40*/  HADD2.F32 R13, -RZ, R25.H0_H0 ;  /* 0x20000019ff0d7230 */ /* 0x000fc40000004100 */
[----:B------:R-:W-:Y:S01]  /*ab50*/  FMUL.FTZ R12, R12, R15 ;  /* 0x0000000f0c0c7220 */ /* 0x000fe20000410000 */
[--C-:B------:R-:W-:Y:S01]  /*ab60*/  HADD2.F32 R40, -RZ, R38.reuse.H0_H0 ;  /* 0x20000026ff287230 */ /* 0x100fe20000004100 */
[----:B------:R-:W-:Y:S01]  /*ab70*/  LOP3.LUT R41, R41, 0xff000000, R7, 0xf8, !PT ;  /* 0xff00000029297812 */ /* 0x000fe200078ef807 */
[----:B------:R-:W-:Y:S02]  /*ab80*/  HADD2.F32 R27, -RZ, R33.H0_H0 ;  /* 0x20000021ff1b7230 */ /* 0x000fe40000004100 */
[----:B------:R-:W-:Y:S01]  /*ab90*/  FFMA.FTZ R12, R20, R39, R12 ;  /* 0x00000027140c7223 */ /* 0x000fe2000001000c */
[----:B------:R-:W-:Y:S02]  /*aba0*/  HADD2.F32 R24, -RZ, R29.H0_H0 ;  /* 0x2000001dff187230 */ /* 0x000fe40000004100 */
[----:B------:R-:W-:Y:S01]  /*abb0*/  FMUL.FTZ R45, R13, R40 ;  /* 0x000000280d2d7220 */ /* 0x000fe20000410000 */
[----:B------:R-:W-:Y:S01]  /*abc0*/  F2FP.F16.E4M3.UNPACK_B R42, R41 ;  /* 0x00000029ff2a723e */ /* 0x000fe200020006ff */
[----:B------:R-:W-:-:S02]  /*abd0*/  HADD2.F32 R39, -RZ, R38.H1_H1 ;  /* 0x30000026ff277230 */ /* 0x000fc40000004100 */
[----:B------:R-:W-:Y:S01]  /*abe0*/  FMUL.FTZ R47, R13, R27 ;  /* 0x0000001b0d2f7220 */ /* 0x000fe20000410000 */
[----:B------:R-:W-:Y:S01]  /*abf0*/  F2FP.F16.E4M3.UNPACK_B R38, R34 ;  /* 0x00000022ff26723e */ /* 0x000fe200020006ff */
[----:B------:R-:W-:Y:S01]  /*ac00*/  FFMA.FTZ R13, R20, R15, -R43 ;  /* 0x0000000f140d7223 */ /* 0x000fe2000001082b */
[C---:B------:R-:W-:Y:S01]  /*ac10*/  FFMA.FTZ R15, R24.reuse, R27, -R45 ;  /* 0x0000001b180f7223 */ /* 0x040fe2000001082d */
[----:B------:R-:W-:Y:S01]  /*ac20*/  FFMA.FTZ R20, R24, R40, R47 ;  /* 0x0000002818147223 */ /* 0x000fe2000001002f */
[----:B------:R-:W-:Y:S01]  /*ac30*/  HADD2.F32 R44, -RZ, R42.H0_H0 ;  /* 0x2000002aff2c7230 */ /* 0x000fe20000004100 */
[-C--:B------:R-:W-:Y:S01]  /*ac40*/  F2FP.F16.E4M3.UNPACK_B R7, R26.reuse ;  /* 0x0000001aff07723e */ /* 0x080fe200020006ff */
[----:B------:R-:W-:Y:S01]  /*ac50*/  HADD2.F32 R27, -RZ, R32.H0_H0 ;  /* 0x20000020ff1b7230 */ /* 0x000fe20000004100 */
[----:B------:R-:W-:Y:S01]  /*ac60*/  F2FP.F16.E4M3.UNPACK_B R26, R26.H1 ;  /* 0x0000001aff1a723e */ /* 0x000fe200030006ff */
[----:B------:R-:W-:Y:S01]  /*ac70*/  HADD2.F32 R40, -RZ, R38.H0_H0 ;  /* 0x20000026ff287230 */ /* 0x000fe20000004100 */
[----:B------:R-:W-:Y:S01]  /*ac80*/  F2FP.F16.E4M3.UNPACK_B R5, R14 ;  /* 0x0000000eff05723e */ /* 0x000fe200020006ff */
[----:B------:R-:W-:-:S02]  /*ac90*/  HADD2.F32 R24, -RZ, R25.H1_H1 ;  /* 0x30000019ff187230 */ /* 0x000fc40000004100 */
[C---:B------:R-:W-:Y:S01]  /*aca0*/  FMUL.FTZ R50, R27.reuse, R44 ;  /* 0x0000002c1b327220 */ /* 0x040fe20000410000 */
[----:B------:R-:W-:Y:S02]  /*acb0*/  HADD2.F32 R33, -RZ, R33.H1_H1 ;  /* 0x30000021ff217230 */ /* 0x000fe40000004100 */
[----:B------:R-:W-:Y:S01]  /*acc0*/  FMUL.FTZ R43, R27, R40 ;  /* 0x000000281b2b7220 */ /* 0x000fe20000410000 */
[----:B------:R-:W-:Y:S02]  /*acd0*/  HADD2.F32 R25, -RZ, R30.H0_H0 ;  /* 0x2000001eff197230 */ /* 0x000fe40000004100 */
[C---:B------:R-:W-:Y:S01]  /*ace0*/  FMUL.FTZ R46, R24.reuse, R39 ;  /* 0x00000027182e7220 */ /* 0x040fe20000410000 */
[----:B------:R-:W-:Y:S02]  /*acf0*/  HADD2.F32 R29, -RZ, R29.H1_H1 ;  /* 0x3000001dff1d7230 */ /* 0x000fe40000004100 */
[----:B------:R-:W-:Y:S01]  /*ad00*/  FMUL.FTZ R48, R24, R33 ;  /* 0x0000002118307220 */ /* 0x000fe20000410000 */
[----:B------:R-:W-:-:S02]  /*ad10*/  HADD2.F32 R32, -RZ, R32.H1_H1 ;  /* 0x30000020ff207230 */ /* 0x000fc40000004100 */
[C---:B------:R-:W-:Y:S01]  /*ad20*/  FFMA.FTZ R27, R25.reuse, R40, -R50 ;  /* 0x00000028191b7223 */ /* 0x040fe20000010832 */
[----:B------:R-:W-:Y:S01]  /*ad30*/  FFMA.FTZ R25, R25, R44, R43 ;  /* 0x0000002c19197223 */ /* 0x000fe2000001002b */
[C---:B------:R-:W-:Y:S01]  /*ad40*/  FFMA.FTZ R24, R29.reuse, R33, -R46 ;  /* 0x000000211d187223 */ /* 0x040fe2000001082e */
[----:B------:R-:W-:Y:S01]  /*ad50*/  F2FP.F16.E4M3.UNPACK_B R44, R41.H1 ;  /* 0x00000029ff2c723e */ /* 0x000fe200030006ff */
[----:B------:R-:W-:Y:S01]  /*ad60*/  FFMA.FTZ R29, R29, R39, R48 ;  /* 0x000000271d1d7223 */ /* 0x000fe20000010030 */
[----:B------:R-:W-:Y:S01]  /*ad70*/  HADD2.F32 R39, -RZ, R38.H1_H1 ;  /* 0x30000026ff277230 */ /* 0x000fe20000004100 */
[----:B------:R-:W-:Y:S01]  /*ad80*/  F2FP.F16.E4M3.UNPACK_B R38, R34.H1 ;  /* 0x00000022ff26723e */ /* 0x000fe200030006ff */
[----:B------:R-:W-:Y:S01]  /*ad90*/  HADD2.F32 R41, -RZ, R42.H1_H1 ;  /* 0x3000002aff297230 */ /* 0x000fe20000004100 */
[----:B------:R-:W-:Y:S01]  /*ada0*/  F2FP.F16.E4M3.UNPACK_B R14, R14.H1 ;  /* 0x0000000eff0e723e */ /* 0x000fe200030006ff */
[----:B------:R-:W-:Y:S02]  /*adb0*/  HADD2.F32 R42, -RZ, R44.H0_H0 ;  /* 0x2000002cff2a7230 */ /* 0x000fe40000004100 */
[----:B------:R-:W-:Y:S01]  /*adc0*/  FMUL.FTZ R46, R32, R39 ;  /* 0x00000027202e7220 */ /* 0x000fe20000410000 */
[----:B------:R-:W-:-:S02]  /*add0*/  HADD2.F32 R33, -RZ, R37.H0_H0 ;  /* 0x20000025ff217230 */ /* 0x000fc40000004100 */
[----:B------:R-:W-:Y:S01]  /*ade0*/  FMUL.FTZ R43, R32, R41 ;  /* 0x00000029202b7220 */ /* 0x000fe20000410000 */
[----:B------:R-:W-:Y:S01]  /*adf0*/  HADD2.F32 R30, -RZ, R30.H1_H1 ;  /* 0x3000001eff1e7230 */ /* 0x000fe20000004100 */
[----:B------:R-:W-:Y:S01]  /*ae00*/  F2FP.SATFINITE.E4M3.F32.PACK_AB_MERGE_C R20, R29, R20, RZ ;  /* 0x000000141d14723e */ /* 0x000fe200048070ff */
[--C-:B------:R-:W-:Y:S02]  /*ae10*/  HADD2.F32 R40, -RZ, R38.reuse.H0_H0 ;  /* 0x20000026ff287230 */ /* 0x100fe40000004100 */
[C---:B------:R-:W-:Y:S01]  /*ae20*/  FMUL.FTZ R45, R33.reuse, R42 ;  /* 0x0000002a212d7220 */ /* 0x040fe20000410000 */
[----:B------:R-:W-:Y:S02]  /*ae30*/  HADD2.F32 R34, -RZ, R35.H0_H0 ;  /* 0x20000023ff227230 */ /* 0x000fe40000004100 */
[C---:B------:R-:W-:Y:S01]  /*ae40*/  FFMA.FTZ R32, R30.reuse, R39, -R43 ;  /* 0x000000271e207223 */ /* 0x040fe2000001082b */
[----:B------:R-:W-:Y:S01]  /*ae50*/  FFMA.FTZ R30, R30, R41, R46 ;  /* 0x000000291e1e7223 */ /* 0x000fe2000001002e */
[----:B------:R-:W-:Y:S01]  /*ae60*/  FMUL.FTZ R47, R33, R40 ;  /* 0x00000028212f7220 */ /* 0x000fe20000410000 */
[----:B------:R-:W-:-:S02]  /*ae70*/  HADD2.F32 R41, -RZ, R38.H1_H1 ;  /* 0x30000026ff297230 */ /* 0x000fc40000004100 */
[C---:B------:R-:W-:Y:S01]  /*ae80*/  FFMA.FTZ R33, R34.reuse, R40, -R45 ;  /* 0x0000002822217223 */ /* 0x040fe2000001082d */
[----:B------:R-:W-:Y:S01]  /*ae90*/  F2FP.F16.E4M3.UNPACK_B R43, R11.H1 ;  /* 0x0000000bff2b723e */ /* 0x000fe200030006ff */
[----:B------:R-:W-:Y:S01]  /*aea0*/  HADD2.F32 R45, -RZ, R44.H1_H1 ;  /* 0x3000002cff2d7230 */ /* 0x000fe20000004100 */
[----:B------:R-:W-:Y:S01]  /*aeb0*/  F2FP.F16.E4M3.UNPACK_B R40, R8.H1 ;  /* 0x00000008ff28723e */ /* 0x000fe200030006ff */
[----:B------:R-:W-:Y:S02]  /*aec0*/  HADD2.F32 R38, -RZ, R37.H1_H1 ;  /* 0x30000025ff267230 */ /* 0x000fe40000004100 */
[----:B------:R-:W-:Y:S01]  /*aed0*/  FFMA.FTZ R34, R34, R42, R47 ;  /* 0x0000002a22227223 */ /* 0x000fe2000001002f */
[----:B------:R-:W-:Y:S01]  /*aee0*/  HADD2.F32 R35, -RZ, R35.H1_H1 ;  /* 0x30000023ff237230 */ /* 0x000fe20000004100 */
[----:B------:R-:W-:Y:S01]  /*aef0*/  F2FP.SATFINITE.E4M3.F32.PACK_AB_MERGE_C R9, R12, R9, R20 ;  /* 0x000000090c09723e */ /* 0x000fe20004807014 */
[----:B------:R-:W-:Y:S02]  /*af00*/  HADD2.F32 R44, -RZ, R43.H0_H0 ;  /* 0x2000002bff2c7230 */ /* 0x000fe40000004100 */
[----:B------:R-:W-:Y:S01]  /*af10*/  FMUL.FTZ R48, R38, R45 ;  /* 0x0000002d26307220 */ /* 0x000fe20000410000 */
[----:B------:R-:W-:-:S02]  /*af20*/  HADD2.F32 R37, -RZ, R31.H0_H0 ;  /* 0x2000001fff257230 */ /* 0x000fc40000004100 */
[-C--:B------:R-:W-:Y:S01]  /*af30*/  FMUL.FTZ R50, R38, R41.reuse ;  /* 0x0000002926327220 */ /* 0x080fe20000410000 */
[----:B------:R-:W-:Y:S02]  /*af40*/  HADD2.F32 R42, -RZ, R40.H0_H0 ;  /* 0x20000028ff2a7230 */ /* 0x000fe40000004100 */
[----:B------:R-:W-:Y:S01]  /*af50*/  FFMA.FTZ R38, R35, R41, -R48 ;  /* 0x0000002923267223 */ /* 0x000fe20000010830 */
[----:B------:R-:W-:Y:S02]  /*af60*/  HADD2.F32 R39, -RZ, R28.H0_H0 ;  /* 0x2000001cff277230 */ /* 0x000fe40000004100 */
[C---:B------:R-:W-:Y:S01]  /*af70*/  FMUL.FTZ R46, R37.reuse, R44 ;  /* 0x0000002c252e7220 */ /* 0x040fe20000410000 */
[----:B------:R-:W-:Y:S02]  /*af80*/  HADD2.F32 R43, -RZ, R43.H1_H1 ;  /* 0x3000002bff2b7230 */ /* 0x000fe40000004100 */
[----:B------:R-:W-:Y:S01]  /*af90*/  FMUL.FTZ R47, R37, R42 ;  /* 0x0000002a252f7220 */ /* 0x000fe20000410000 */
[----:B------:R-:W-:-:S02]  /*afa0*/  HADD2.F32 R31, -RZ, R31.H1_H1 ;  /* 0x3000001fff1f7230 */ /* 0x000fc40000004100 */
[----:B------:R-:W-:Y:S01]  /*afb0*/  FFMA.FTZ R37, R39, R42, -R46 ;  /* 0x0000002a27257223 */ /* 0x000fe2000001082e */
[----:B------:R-:W-:Y:S02]  /*afc0*/  HADD2.F32 R41, -RZ, R40.H1_H1 ;  /* 0x30000028ff297230 */ /* 0x000fe40000004100 */
[----:B------:R-:W-:Y:S01]  /*afd0*/  FFMA.FTZ R35, R35, R45, R50 ;  /* 0x0000002d23237223 */ /* 0x000fe20000010032 */
[----:B------:R-:W-:Y:S01]  /*afe0*/  F2FP.F16.E4M3.UNPACK_B R42, R11 ;  /* 0x0000000bff2a723e */ /* 0x000fe200020006ff */
[----:B------:R-:W-:Y:S01]  /*aff0*/  HADD2.F32 R28, -RZ, R28.H1_H1 ;  /* 0x3000001cff1c7230 */ /* 0x000fe20000004100 */
[----:B------:R-:W-:Y:S01]  /*b000*/  F2FP.F16.E4M3.UNPACK_B R40, R8 ;  /* 0x00000008ff28723e */ /* 0x000fe200020006ff */
[C---:B------:R-:W-:Y:S01]  /*b010*/  FMUL.FTZ R45, R31.reuse, R43 ;  /* 0x0000002b1f2d7220 */ /* 0x040fe20000410000 */
[----:B------:R-:W-:Y:S01]  /*b020*/  FMUL.FTZ R8, R31, R41 ;  /* 0x000000291f087220 */ /* 0x000fe20000410000 */
[----:B------:R-:W-:Y:S02]  /*b030*/  HADD2.F32 R31, -RZ, R42.H0_H0 ;  /* 0x2000002aff1f7230 */ /* 0x000fe40000004100 */
[----:B------:R-:W-:Y:S01]  /*b040*/  FFMA.FTZ R39, R39, R44, R47 ;  /* 0x0000002c27277223 */ /* 0x000fe2000001002f */
[----:B------:R-:W-:-:S02]  /*b050*/  HADD2.F32 R11, -RZ, R21.H0_H0 ;  /* 0x20000015ff0b7230 */ /* 0x000fc40000004100 */
[C---:B------:R-:W-:Y:S01]  /*b060*/  FFMA.FTZ R46, R28.reuse, R41, -R45 ;  /* 0x000000291c2e7223 */ /* 0x040fe2000001082d */
[----:B------:R-:W-:Y:S01]  /*b070*/  FFMA.FTZ R48, R28, R43, R8 ;  /* 0x0000002b1c307223 */ /* 0x000fe20000010008 */
[----:B------:R-:W-:Y:S02]  /*b080*/  HADD2.F32 R28, -RZ, R40.H0_H0 ;  /* 0x20000028ff1c7230 */ /* 0x000fe40000004100 */
[----:B------:R-:W-:Y:S02]  /*b090*/  HADD2.F32 R8, -RZ, R10.H0_H0 ;  /* 0x2000000aff087230 */ /* 0x000fe40000004100 */
[C---:B------:R-:W-:Y:S01]  /*b0a0*/  FMUL.FTZ R41, R11.reuse, R31 ;  /* 0x0000001f0b297220 */ /* 0x040fe20000410000 */
[----:B------:R-:W-:Y:S02]  /*b0b0*/  HADD2.F32 R42, -RZ, R42.H1_H1 ;  /* 0x3000002aff2a7230 */ /* 0x000fe40000004100 */
[----:B------:R-:W-:Y:S01]  /*b0c0*/  FMUL.FTZ R11, R11, R28 ;  /* 0x0000001c0b0b7220 */ /* 0x000fe20000410000 */
[----:B------:R-:W-:-:S02]  /*b0d0*/  HADD2.F32 R21, -RZ, R21.H1_H1 ;  /* 0x30000015ff157230 */ /* 0x000fc40000004100 */
[C---:B------:R-:W-:Y:S01]  /*b0e0*/  FFMA.FTZ R43, R8.reuse, R28, -R41 ;  /* 0x0000001c082b7223 */ /* 0x040fe20000010829 */
[----:B------:R-:W-:Y:S01]  /*b0f0*/  HADD2.F32 R40, -RZ, R40.H1_H1 ;  /* 0x30000028ff287230 */ /* 0x000fe20000004100 */
[----:B------:R-:W-:Y:S01]  /*b100*/  F2FP.F16.E4M3.UNPACK_B R28, R4.H1 ;  /* 0x00000004ff1c723e */ /* 0x000fe200030006ff */
[----:B------:R-:W-:Y:S02]  /*b110*/  HADD2.F32 R10, -RZ, R10.H1_H1 ;  /* 0x3000000aff0a7230 */ /* 0x000fe40000004100 */
[C---:B------:R-:W-:Y:S01]  /*b120*/  FMUL.FTZ R41, R21.reuse, R42 ;  /* 0x0000002a15297220 */ /* 0x040fe20000410000 */
[----:B------:R-:W-:Y:S01]  /*b130*/  FFMA.FTZ R44, R8, R31, R11 ;  /* 0x0000001f082c7223 */ /* 0x000fe2000001000b */
[-C--:B------:R-:W-:Y:S01]  /*b140*/  F2FP.F16.E4M3.UNPACK_B R8, R3.reuse.H1 ;  /* 0x00000003ff08723e */ /* 0x080fe200030006ff */
[-C--:B------:R-:W-:Y:S01]  /*b150*/  FMUL.FTZ R21, R21, R40.reuse ;  /* 0x0000002815157220 */ /* 0x080fe20000410000 */
[----:B------:R-:W-:Y:S01]  /*b160*/  FFMA.FTZ R40, R10, R40, -R41 ;  /* 0x000000280a287223 */ /* 0x000fe20000010829 */
[----:B------:R-:W-:Y:S01]  /*b170*/  HADD2.F32 R31, -RZ, R28.H0_H0 ;  /* 0x2000001cff1f7230 */ /* 0x000fe20000004100 */
[----:B------:R-:W-:Y:S01]  /*b180*/  F2FP.F16.E4M3.UNPACK_B R3, R3 ;  /* 0x00000003ff03723e */ /* 0x000fe200020006ff */
[----:B------:R-:W-:-:S02]  /*b190*/  HADD2.F32 R11, -RZ, R26.H0_H0 ;  /* 0x2000001aff0b7230 */ /* 0x000fc40000004100 */
[----:B------:R-:W-:Y:S01]  /*b1a0*/  FFMA.FTZ R45, R10, R42, R21 ;  /* 0x0000002a0a2d7223 */ /* 0x000fe20000010015 */
[--C-:B------:R-:W-:Y:S02]  /*b1b0*/  HADD2.F32 R10, -RZ, R8.reuse.H0_H0 ;  /* 0x20000008ff0a7230 */ /* 0x100fe40000004100 */
[----:B------:R-:W-:Y:S02]  /*b1c0*/  HADD2.F32 R21, -RZ, R8.H1_H1 ;  /* 0x30000008ff157230 */ /* 0x000fe40000004100 */
[C---:B------:R-:W-:Y:S01]  /*b1d0*/  FMUL.FTZ R47, R11.reuse, R31 ;  /* 0x0000001f0b2f7220 */ /* 0x040fe20000410000 */
[----:B------:R-:W-:Y:S02]  /*b1e0*/  HADD2.F32 R8, -RZ, R14.H0_H0 ;  /* 0x2000000eff087230 */ /* 0x000fe40000004100 */
[----:B------:R-:W-:Y:S01]  /*b1f0*/  FMUL.FTZ R11, R11, R10 ;  /* 0x0000000a0b0b7220 */ /* 0x000fe20000410000 */
[----:B------:R-:W-:Y:S02]  /*b200*/  HADD2.F32 R41, -RZ, R28.H1_H1 ;  /* 0x3000001cff297230 */ /* 0x000fe40000004100 */
[----:B------:R-:W-:-:S02]  /*b210*/  HADD2.F32 R26, -RZ, R26.H1_H1 ;  /* 0x3000001aff1a7230 */ /* 0x000fc40000004100 */
[C---:B------:R-:W-:Y:S01]  /*b220*/  FFMA.FTZ R31, R8.reuse, R31, R11 ;  /* 0x0000001f081f7223 */ /* 0x040fe2000001000b */
[----:B------:R-:W-:Y:S01]  /*b230*/  HADD2.F32 R14, -RZ, R14.H1_H1 ;  /* 0x3000000eff0e7230 */ /* 0x000fe20000004100 */
[----:B------:R-:W-:Y:S01]  /*b240*/  F2FP.F16.E4M3.UNPACK_B R11, R4 ;  /* 0x00000004ff0b723e */ /* 0x000fe200020006ff */
[----:B------:R-:W-:Y:S01]  /*b250*/  FFMA.FTZ R47, R8, R10, -R47 ;  /* 0x0000000a082f7223 */ /* 0x000fe2000001082f */
[C---:B------:R-:W-:Y:S01]  /*b260*/  FMUL.FTZ R49, R26.reuse, R41 ;  /* 0x000000291a317220 */ /* 0x040fe20000410000 */
[-C--:B------:R-:W-:Y:S01]  /*b270*/  FMUL.FTZ R26, R26, R21.reuse ;  /* 0x000000151a1a7220 */ /* 0x080fe20000410000 */
[----:B------:R-:W-:Y:S02]  /*b280*/  HADD2.F32 R8, -RZ, R3.H0_H0 ;  /* 0x20000003ff087230 */ /* 0x000fe40000004100 */
[C---:B------:R-:W-:Y:S01]  /*b290*/  FFMA.FTZ R42, R14.reuse, R21, -R49 ;  /* 0x000000150e2a7223 */ /* 0x040fe20000010831 */
[----:B------:R-:W-:Y:S01]  /*b2a0*/  FFMA.FTZ R50, R14, R41, R26 ;  /* 0x000000290e327223 */ /* 0x000fe2000001001a */
[----:B------:R-:W-:-:S02]  /*b2b0*/  HADD2.F32 R14, -RZ, R11.H0_H0 ;  /* 0x2000000bff0e7230 */ /* 0x000fc40000004100 */
[----:B------:R-:W-:Y:S01]  /*b2c0*/  HADD2.F32 R4, -RZ, R7.H0_H0 ;  /* 0x20000007ff047230 */ /* 0x000fe20000004100 */
[----:B------:R-:W-:Y:S01]  /*b2d0*/  F2FP.SATFINITE.E4M3.F32.PACK_AB_MERGE_C R42, R42, R47, RZ ;  /* 0x0000002f2a2a723e */ /* 0x000fe200048070ff */
[----:B------:R-:W-:Y:S01]  /*b2e0*/  HADD2.F32 R26, -RZ, R11.H1_H1 ;  /* 0x3000000bff1a7230 */ /* 0x000fe20000004100 */
[----:B------:R-:W-:Y:S01]  /*b2f0*/  F2FP.SATFINITE.E4M3.F32.PACK_AB_MERGE_C R31, R50, R31, RZ ;  /* 0x0000001f321f723e */ /* 0x000fe200048070ff */
[----:B------:R-:W-:Y:S02]  /*b300*/  HADD2.F32 R7, -RZ, R7.H1_H1 ;  /* 0x30000007ff077230 */ /* 0x000fe40000004100 */
[C---:B------:R-:W-:Y:S01]  /*b310*/  FMUL.FTZ R28, R4.reuse, R14 ;  /* 0x0000000e041c7220 */ /* 0x040fe20000410000 */
[----:B------:R-:W-:Y:S02]  /*b320*/  HADD2.F32 R10, -RZ, R3.H1_H1 ;  /* 0x30000003ff0a7230 */ /* 0x000fe40000004100 */
[----:B------:R-:W-:Y:S01]  /*b330*/  FMUL.FTZ R11, R4, R8 ;  /* 0x00000008040b7220 */ /* 0x000fe20000410000 */
[----:B------:R-:W-:-:S02]  /*b340*/  HADD2.F32 R3, -RZ, R5.H0_H0 ;  /* 0x20000005ff037230 */ /* 0x000fc40000004100 */
[C---:B------:R-:W-:Y:S01]  /*b350*/  FMUL.FTZ R4, R7.reuse, R26 ;  /* 0x0000001a07047220 */ /* 0x040fe20000410000 */
[----:B------:R-:W-:Y:S02]  /*b360*/  HADD2.F32 R5, -RZ, R5.H1_H1 ;  /* 0x30000005ff057230 */ /* 0x000fe40000004100 */
[----:B------:R-:W-:Y:S01]  /*b370*/  FMUL.FTZ R7, R7, R10 ;  /* 0x0000000a07077220 */ /* 0x000fe20000410000 */
        /* <DEDUP_REMOVED lines=18> */
.L_x_388:
[----:B------:R-:W-:Y:S05]  /*b4a0*/  BSYNC B0 ;  /* 0x0000000000007941 */ /* 0x000fea0003800000 */
.L_x_381:
[----:B------:R-:W-:Y:S01]  /*b4b0*/  @!PT LDS RZ, [RZ] ;  /* 0x00000000fffff984 */ /* 0x000fe20000000800 */
[----:B------:R-:W-:Y:S01]  /*b4c0*/  @!PT LDS RZ, [RZ] ;  /* 0x00000000fffff984 */ /* 0x000fe20000000800 */
[----:B------:R-:W-:Y:S01]  /*b4d0*/  @!PT LDS RZ, [RZ] ;  /* 0x00000000fffff984 */ /* 0x000fe20000000800 */
[----:B------:R-:W-:Y:S01]  /*b4e0*/  @!PT LDS RZ, [RZ] ;  /* 0x00000000fffff984 */ /* 0x000fe20000000800 */
[----:B------:R1:W-:Y:S06]  /*b4f0*/  MEMBAR.ALL.CTA ;  /* 0x0000000000007992 */ /* 0x0003ec0000008000 */
[----:B-1----:R-:W1:Y:S01]  /*b500*/  FENCE.VIEW.ASYNC.S ;  /* 0x00000000000073c6 */ /* 0x002e620000000000 */
[----:B------:R-:W-:Y:S05]  /*b510*/  WARPSYNC.ALL ;  /* 0x0000000000007948 */ /* 0x000fea0003800000 */
[----:B-1----:R-:W-:Y:S06]  /*b520*/  BAR.SYNC.DEFER_BLOCKING 0xd, 0x180 ;  /* 0x0346000000007b1d */ /* 0x002fec0000010000 */
.L_x_378:
[----:B------:R-:W-:-:S13]  /*b530*/  ISETP.NE.AND P0, PT, R155, 0x3, PT ;  /* 0x000000039b00780c */ /* 0x000fda0003f05270 */
[----:B------:R-:W-:Y:S05]  /*b540*/  @!P0 BRA `(.L_x_400) ;  /* 0x0000000000048947 */ /* 0x000fea0003800000 */
[----:B------:R-:W-:Y:S01]  /*b550*/  BPT.TRAP 0x1 ;  /* 0x000000040000795c */ /* 0x000fe20000300000 */
.L_x_400:
[----:B01----:R-:W-:Y:S01]  /*b560*/  IMAD R3, R154, 0x8, R16 ;  /* 0x000000089a037824 */ /* 0x003fe200078e0210 */
[----:B---345:R-:W-:-:S04]  /*b570*/  SHF.L.U32 R6, R156, 0x1f, RZ ;  /* 0x0000001f9c067819 */ /* 0x038fc800000006ff */
[----:B------:R0:W1:Y:S01]  /*b580*/  SYNCS.PHASECHK.TRANS64.TRYWAIT P1, [R3+URZ+0x19c30], R6 ;  /* 0x019c3006030075a7 */ /* 0x000062000802017f */
[----:B------:R-:W-:Y:S05]  /*b590*/  @!P0 BRA `(.L_x_401) ;  /* 0x0000000000048947 */ /* 0x000fea0003800000 */
[----:B------:R-:W-:Y:S01]  /*b5a0*/  BPT.TRAP 0x1 ;  /* 0x000000040000795c */ /* 0x000fe20000300000 */
.L_x_401:
[----:B------:R-:W-:Y:S01]  /*b5b0*/  VIADD R0, R16, 0x13800 ;  /* 0x0001380010007836 */ /* 0x000fe20000000000 */
[----:B------:R-:W-:Y:S01]  /*b5c0*/  LOP3.LUT R4, R36, 0x10000, RZ, 0xfc, !PT ;  /* 0x0001000024047812 */ /* 0x000fe200078efcff */
[----:B------:R-:W-:-:S03]  /*b5d0*/  IMAD.MOV.U32 R5, RZ, RZ, -0x3ffffff0 ;  /* 0xc0000010ff057424 */ /* 0x000fc600078e00ff */
[----:B------:R-:W-:-:S04]  /*b5e0*/  SHF.R.U32.HI R0, RZ, 0x4, R0 ;  /* 0x00000004ff007819 */ /* 0x000fc80000011600 */
[----:B------:R-:W-:-:S04]  /*b5f0*/  LOP3.LUT R0, R0, 0x3fff, RZ, 0xc0, !PT ;  /* 0x00003fff00007812 */ /* 0x000fc800078ec0ff */
[----:B------:R-:W-:-:S05]  /*b600*/  LOP3.LUT R0, R0, 0x10000, RZ, 0xfc, !PT ;  /* 0x0001000000007812 */ /* 0x000fca00078efcff */
[----:B------:R3:W-:Y:S01]  /*b610*/  STL [R1+0x20], R0 ;  /* 0x0000200001007387 */ /* 0x0007e20000100800 */
[----:B-1----:R-:W-:Y:S05]  /*b620*/  @P1 BRA `(.L_x_402) ;  /* 0x0000000000081947 */ /* 0x002fea0003800000 */
[----:B------:R-:W1:Y:S02]  /*b630*/  SYNCS.PHASECHK.TRANS64.TRYWAIT P1, [R3+URZ+0x19c30], R6 ;  /* 0x019c3006030075a7 */ /* 0x000e64000802017f */
[----:B-1----:R-:W-:Y:S05]  /*b640*/  @!P1 BRA `(.L_x_403) ;  /* 0x000000f000909947 */ /* 0x002fea0003800000 */
.L_x_402:
[----:B------:R-:W0:Y:S01]  /*b650*/  LDL R8, [R1+0x20] ;  /* 0x0000200001087983 */ /* 0x000e220000100800 */
[----:B------:R-:W-:Y:S01]  /*b660*/  IMAD.MOV.U32 R7, RZ, RZ, -0x3ffffff0 ;  /* 0xc0000010ff077424 */ /* 0x000fe200078e00ff */
[----:B------:R-:W-:Y:S05]  /*b670*/  WARPSYNC.ALL ;  /* 0x0000000000007948 */ /* 0x000fea0003800000 */
[C---:B------:R-:W-:Y:S01]  /*b680*/  R2UR UR4, R4.reuse ;  /* 0x00000000040472ca */ /* 0x040fe200000e0000 */
[----:B---3--:R-:W3:Y:S01]  /*b690*/  LDL R0, [R1+0x34] ;  /* 0x0000340001007983 */ /* 0x008ee20000100800 */
[----:B------:R-:W-:Y:S01]  /*b6a0*/  R2UR UR5, R5 ;  /* 0x00000000050572ca */ /* 0x000fe200000e0000 */
[----:B------:R-:W-:Y:S01]  /*b6b0*/  WARPGROUP.ARRIVE ;  /* 0x00000000000079c5 */ /* 0x000fe20000000000 */
[----:B------:R-:W-:Y:S01]  /*b6c0*/  R2UR UR7, R7 ;  /* 0x00000000070772ca */ /* 0x000fe200000e0000 */
[----:B------:R-:W-:Y:S01]  /*b6d0*/  VIADD R12, R4, 0x180 ;  /* 0x00000180040c7836 */ /* 0x000fe20000000000 */
[----:B------:R-:W-:Y:S01]  /*b6e0*/  P2R R10, PR, RZ, 0x1 ;  /* 0x00000001ff0a7803 */ /* 0x000fe20000000000 */
[----:B------:R-:W-:-:S02]  /*b6f0*/  IMAD.MOV.U32 R13, RZ, RZ, -0x3ffffff0 ;  /* 0xc0000010ff0d7424 */ /* 0x000fc400078e00ff */
[----:B------:R-:W4:Y:S01]  /*b700*/  S2R R90, SR_TID.X ;  /* 0x00000000005a7919 */ /* 0x000f220000002100 */
[----:B------:R-:W-:Y:S02]  /*b710*/  IMAD.MOV.U32 R9, RZ, RZ, -0x3ffffff0 ;  /* 0xc0000010ff097424 */ /* 0x000fe400078e00ff */
[----:B------:R-:W-:Y:S01]  /*b720*/  VIADD R20, R4, 0x300 ;  /* 0x0000030004147836 */ /* 0x000fe20000000000 */
[----:B------:R5:W-:Y:S01]  /*b730*/  STL.64 [R1], R12 ;  /* 0x0000000c01007387 */ /* 0x000be20000100a00 */
[----:B--2---:R-:W-:Y:S02]  /*b740*/  IMAD.MOV.U32 R21, RZ, RZ, -0x3ffffff0 ;  /* 0xc0000010ff157424 */ /* 0x004fe400078e00ff */
[----:B------:R-:W-:Y:S01]  /*b750*/  IMAD.MOV.U32 R7, RZ, RZ, -0x3ffffff0 ;  /* 0xc0000010ff077424 */ /* 0x000fe200078e00ff */
[----:B----4-:R-:W-:Y:S01]  /*b760*/  LOP3.LUT R90, R90, 0x7f, RZ, 0xc0, !PT ;  /* 0x0000007f5a5a7812 */ /* 0x010fe200078ec0ff */
[----:B01----:R-:W-:-:S04]  /*b770*/  IMAD R6, R154, 0x300, R8 ;  /* 0x000003009a067824 */ /* 0x003fc800078e0208 */
[C---:B------:R-:W-:Y:S01]  /*b780*/  VIADD R8, R6.reuse, 0x100 ;  /* 0x0000010006087836 */ /* 0x040fe20000000000 */
[C---:B------:R-:W-:Y:S01]  /*b790*/  R2UR UR6, R6.reuse ;  /* 0x00000000060672ca */ /* 0x040fe200000e0000 */
[----:B------:R-:W-:Y:S01]  /*b7a0*/  VIADD R6, R6, 0x200 ;  /* 0x0000020006067836 */ /* 0x000fe20000000000 */
[----:B---3--:R-:W-:-:S11]  /*b7b0*/  IADD3 R89, R89, 0x80, -R0 ;  /* 0x0000008059597810 */ /* 0x008fd60007ffe800 */
[----:B------:R-:W-:Y:S01]  /*b7c0*/  QGMMA.64x128x32.F32.E4M3.E4M3 R24, gdesc[UR4], RZ, !UPT, gsb0 ;  /* 0x01e00000041879f3 */ /* 0x000fe2000c0008ff */
[----:B------:R-:W-:Y:S02]  /*b7d0*/  R2UR UR4, R12 ;  /* 0x000000000c0472ca */ /* 0x000fe400000e0000 */
[----:B------:R-:W-:Y:S02]  /*b7e0*/  R2UR UR5, R13 ;  /* 0x000000000d0572ca */ /* 0x000fe400000e0000 */
[----:B------:R-:W-:Y:S02]  /*b7f0*/  R2UR UR6, R8 ;  /* 0x00000000080672ca */ /* 0x000fe400000e0000 */
[----:B------:R-:W-:Y:S01]  /*b800*/  R2UR UR7, R9 ;  /* 0x00000000090772ca */ /* 0x000fe200000e0000 */
[----:B------:R-:W-:Y:S02]  /*b810*/  WARPGROUP.DEPBAR.LE gsb0, 0x0 ;  /* 0x00008000000079c5 */ /* 0x000fe40000010000 */
[----:B------:R-:W-:-:S10]  /*b820*/  WARPGROUP.ARRIVE ;  /* 0x00000000000079c5 */ /* 0x000fd40000000000 */
[----:B------:R-:W-:Y:S01]  /*b830*/  QGMMA.64x128x32.F32.E4M3.E4M3 R24, gdesc[UR4], R24, gsb0 ;  /* 0x01e00000041879f3 */ /* 0x000fe20008000818 */
[----:B------:R-:W-:Y:S02]  /*b840*/  R2UR UR4, R20 ;  /* 0x00000000140472ca */ /* 0x000fe400000e0000 */
[----:B------:R-:W-:Y:S02]  /*b850*/  R2UR UR5, R21 ;  /* 0x00000000150572ca */ /* 0x000fe400000e0000 */
[----:B------:R-:W-:Y:S01]  /*b860*/  R2UR UR6, R6 ;  /* 0x00000000060672ca */ /* 0x000fe200000e0000 */
[----:B------:R-:W-:Y:S01]  /*b870*/  IMAD R6, R88, -0x80, R89 ;  /* 0xffffff8058067824 */ /* 0x000fe200078e0259 */
[----:B------:R-:W-:-:S04]  /*b880*/  R2UR UR7, R7 ;  /* 0x00000000070772ca */ /* 0x000fc800000e0000 */
[C---:B------:R-:W-:Y:S02]  /*b890*/  ISETP.GT.AND P4, PT, R6.reuse, RZ, PT ;  /* 0x000000ff0600720c */ /* 0x040fe40003f84270 */
[C---:B------:R-:W-:Y:S02]  /*b8a0*/  ISETP.GT.AND P3, PT, R6.reuse, 0x1, PT ;  /* 0x000000010600780c */ /* 0x040fe40003f64270 */
[C---:B------:R-:W-:Y:S02]  /*b8b0*/  ISETP.GT.AND P1, PT, R6.reuse, 0x8, PT ;  /* 0x000000080600780c */ /* 0x040fe40003f24270 */
[C---:B------:R-:W-:Y:S02]  /*b8c0*/  ISETP.GT.AND P2, PT, R6.reuse, 0x9, PT ;  /* 0x000000090600780c */ /* 0x040fe40003f44270 */
[C---:B------:R-:W-:Y:S02]  /*b8d0*/  ISETP.GT.AND P6, PT, R6.reuse, 0x10, PT ;  /* 0x000000100600780c */ /* 0x040fe40003fc4270 */
[----:B------:R-:W-:-:S02]  /*b8e0*/  ISETP.GT.AND P5, PT, R6, 0x11, PT ;  /* 0x000000110600780c */ /* 0x000fc40003fa4270 */
[----:B------:R-:W-:Y:S01]  /*b8f0*/  ISETP.GT.AND P0, PT, R6, 0x59, PT ;  /* 0x000000590600780c */ /* 0x000fe20003f04270 */
[----:B------:R-:W-:Y:S02]  /*b900*/  WARPGROUP.DEPBAR.LE gsb0, 0x0 ;  /* 0x00008000000079c5 */ /* 0x000fe40000010000 */
[----:B------:R-:W-:-:S06]  /*b910*/  WARPGROUP.ARRIVE ;  /* 0x00000000000079c5 */ /* 0x000fcc0000000000 */
        /* <DEDUP_REMOVED lines=8> */
[----:B-----5:R-:W-:Y:S02]  /*b9a0*/  FSEL R13, R32, -INF , P6 ;  /* 0xff800000200d7808 */ /* 0x020fe40003000000 */
        /* <DEDUP_REMOVED lines=10> */
[C---:B------:R-:W-:Y:S02]  /*ba50*/  ISETP.GT.AND P1, PT, R6.reuse, 0x20, PT ;  /* 0x000000200600780c */ /* 0x040fe40003f24270 */
        /* <DEDUP_REMOVED lines=76> */
[----:B------:R-:W-:Y:S02]  /*bf20*/  FSEL R77, R77, -INF , P2 ;  /* 0xff8000004d4d7808 */ /* 0x000fe40001000000 */
[----:B------:R-:W-:Y:S02]  /*bf30*/  FMNMX.FTZ R0, R127, R0, !PT ;  /* 0x000000007f007209 */ /* 0x000fe40007810000 */
[----:B------:R-:W-:Y:S02]  /*bf40*/  ISETP.GT.AND P3, PT, R6, 0x70, PT ;  /* 0x000000700600780c */ /* 0x000fe40003f64270 */
[----:B------:R-:W-:Y:S02]  /*bf50*/  FSEL R119, R62, -INF , P4 ;  /* 0xff8000003e777808 */ /* 0x000fe40002000000 */
[----:B------:R-:W-:Y:S02]  /*bf60*/  FSEL R129, R80, -INF , P3 ;  /* 0xff80000050817808 */ /* 0x000fe40001800000 */
[----:B------:R-:W-:-:S02]  /*bf70*/  FMNMX.FTZ R0, R77, R0, !PT ;  /* 0x000000004d007209 */ /* 0x000fc40007810000 */
[C---:B------:R-:W-:Y:S02]  /*bf80*/  ISETP.GT.AND P4, PT, R6.reuse, 0x71, PT ;  /* 0x000000710600780c */ /* 0x040fe40003f84270 */
[----:B------:R-:W-:Y:S02]  /*bf90*/  FMNMX.FTZ R0, R129, R0, !PT ;  /* 0x0000000081007209 */ /* 0x000fe40007810000 */
[----:B------:R-:W-:Y:S02]  /*bfa0*/  FSEL R131, R81, -INF , P4 ;  /* 0xff80000051837808 */ /* 0x000fe40002000000 */
        /* <DEDUP_REMOVED lines=10> */
[----:B------:R-:W0:Y:S01]  /*c050*/  SHFL.BFLY PT, R133, R12, 0x2, 0x1f ;  /* 0x0c401f000c857f89 */ /* 0x000e2200000e0000 */
[C---:B------:R-:W-:Y:S02]  /*c060*/  ISETP.GT.AND P2, PT, R6.reuse, 0x58, PT ;  /* 0x000000580600780c */ /* 0x040fe40003f44270 */
[C---:B------:R-:W-:Y:S02]  /*c070*/  ISETP.GT.AND P1, PT, R6.reuse, 0x59, PT ;  /* 0x000000590600780c */ /* 0x040fe40003f24270 */
[----:B------:R-:W-:Y:S02]  /*c080*/  ISETP.GT.AND P0, PT, R6, 0x60, PT ;  /* 0x000000600600780c */ /* 0x000fe40003f04270 */
[----:B------:R-:W-:Y:S02]  /*c090*/  FMNMX.FTZ R6, R11, R27, !PT ;  /* 0x0000001b0b067209 */ /* 0x000fe40007810000 */
[----:B------:R-:W-:-:S02]  /*c0a0*/  P2R R28, PR, RZ, 0x8 ;  /* 0x00000008ff1c7803 */ /* 0x000fc40000000000 */
[----:B------:R-:W-:Y:S02]  /*c0b0*/  FMNMX.FTZ R6, R89, R6, !PT ;  /* 0x0000000659067209 */ /* 0x000fe40007810000 */
[----:B------:R-:W-:Y:S02]  /*c0c0*/  FSEL R71, R71, -INF , P1 ;  /* 0xff80000047477808 */ /* 0x000fe40000800000 */
[----:B------:R-:W-:Y:S02]  /*c0d0*/  FMNMX.FTZ R6, R31, R6, !PT ;  /* 0x000000061f067209 */ /* 0x000fe40007810000 */
[----:B------:R-:W-:Y:S02]  /*c0e0*/  ISETP.NE.AND P1, PT, R26, RZ, PT ;  /* 0x000000ff1a00720c */ /* 0x000fe40003f25270 */
[----:B------:R-:W-:Y:S02]  /*c0f0*/  FMNMX.FTZ R6, R93, R6, !PT ;  /* 0x000000065d067209 */ /* 0x000fe40007810000 */
[----:B------:R-:W-:-:S02]  /*c100*/  FSEL R135, R74, -INF , P0 ;  /* 0xff8000004a877808 */ /* 0x000fc40000000000 */
[----:B------:R-:W-:Y:S02]  /*c110*/  FMNMX.FTZ R6, R35, R6, !PT ;  /* 0x0000000623067209 */ /* 0x000fe40007810000 */
[----:B0-----:R-:W-:Y:S02]  /*c120*/  FMNMX.FTZ R14, R12, R133, !PT ;  /* 0x000000850c0e7209 */ /* 0x001fe40007810000 */
[----:B------:R-:W-:Y:S02]  /*c130*/  ISETP.NE.AND P0, PT, R24, RZ, PT ;  /* 0x000000ff1800720c */ /* 0x000fe40003f05270 */
[----:B------:R-:W-:Y:S01]  /*c140*/  FMNMX.FTZ R6, R97, R6, !PT ;  /* 0x0000000661067209 */ /* 0x000fe20007810000 */
[----:B------:R-:W0:Y:S01]  /*c150*/  SHFL.BFLY PT, R133, R14, 0x1, 0x1f ;  /* 0x0c201f000e857f89 */ /* 0x000e2200000e0000 */
[----:B------:R-:W-:Y:S02]  /*c160*/  FSEL R75, R75, -INF , P0 ;  /* 0xff8000004b4b7808 */ /* 0x000fe40000000000 */
[----:B------:R-:W-:-:S02]  /*c170*/  FMNMX.FTZ R6, R39, R6, !PT ;  /* 0x0000000627067209 */ /* 0x000fc40007810000 */
[----:B------:R-:W-:Y:S02]  /*c180*/  FSEL R83, R83, -INF , P4 ;  /* 0xff80000053537808 */ /* 0x000fe40002000000 */
[----:B------:R-:W-:Y:S02]  /*c190*/  FMNMX.FTZ R6, R101, R6, !PT ;  /* 0x0000000665067209 */ /* 0x000fe40007810000 */
[----:B------:R-:W-:Y:S02]  /*c1a0*/  FSEL R87, R87, -INF , P6 ;  /* 0xff80000057577808 */ /* 0x000fe40003000000 */
[----:B------:R-:W-:Y:S02]  /*c1b0*/  FMNMX.FTZ R6, R43, R6, !PT ;  /* 0x000000062b067209 */ /* 0x000fe40007810000 */
[----:B------:R-:W-:Y:S02]  /*c1c0*/  ISETP.NE.AND P0, PT, R10, RZ, PT ;  /* 0x000000ff0a00720c */ /* 0x000fe40003f05270 */
[----:B------:R-:W-:-:S04]  /*c1d0*/  FMNMX.FTZ R6, R105, R6, !PT ;  /* 0x0000000669067209 */ /* 0x000fc80007810000 */
[----:B------:R-:W-:-:S04]  /*c1e0*/  FMNMX.FTZ R6, R47, R6, !PT ;  /* 0x000000062f067209 */ /* 0x000fc80007810000 */
[----:B------:R-:W-:Y:S02]  /*c1f0*/  FMNMX.FTZ R6, R109, R6, !PT ;  /* 0x000000066d067209 */ /* 0x000fe40007810000 */
[----:B0-----:R-:W-:Y:S02]  /*c200*/  FMNMX.FTZ R0, R14, R133, !PT ;  /* 0x000000850e007209 */ /* 0x001fe40007810000 */
[----:B------:R-:W-:Y:S02]  /*c210*/  FMNMX.FTZ R6, R51, R6, !PT ;  /* 0x0000000633067209 */ /* 0x000fe40007810000 */
[----:B------:R-:W-:Y:S01]  /*c220*/  FSETP.NEU.FTZ.AND P3, PT, R0, -INF , PT ;  /* 0xff8000000000780b */ /* 0x000fe20003f7d000 */
[----:B------:R-:W-:-:S01]  /*c230*/  FFMA.FTZ R8, R2, R0, -8 ;  /* 0xc100000002087423 */ /* 0x000fc20000010000 */
[----:B------:R-:W-:Y:S02]  /*c240*/  FMNMX.FTZ R6, R111, R6, !PT ;  /* 0x000000066f067209 */ /* 0x000fe40007810000 */
[----:B------:R-:W-:-:S02]  /*c250*/  FSEL R133, R70, -INF , P2 ;  /* 0xff80000046857808 */ /* 0x000fc40001000000 */
[----:B------:R-:W-:Y:S02]  /*c260*/  FSEL R8, R8, RZ, P3 ;  /* 0x000000ff08087208 */ /* 0x000fe40001800000 */
[----:B------:R-:W-:Y:S02]  /*c270*/  FMNMX.FTZ R6, R55, R6, !PT ;  /* 0x0000000637067209 */ /* 0x000fe40007810000 */
[----:B------:R-:W-:Y:S01]  /*c280*/  ISETP.NE.AND P2, PT, R30, RZ, PT ;  /* 0x000000ff1e00720c */ /* 0x000fe20003f45270 */
[----:B------:R-:W-:-:S01]  /*c290*/  FFMA.FTZ R24, R2, R37, -R8 ;  /* 0x0000002502187223 */ /* 0x000fc20000010808 */
[----:B------:R-:W-:Y:S01]  /*c2a0*/  FSEL R37, R78, -INF , P1 ;  /* 0xff8000004e257808 */ /* 0x000fe20000800000 */
[----:B------:R-:W-:-:S01]  /*c2b0*/  FFMA.FTZ R12, R2, R29, -R8 ;  /* 0x0000001d020c7223 */ /* 0x000fc20000010808 */
[----:B------:R-:W2:Y:S01]  /*c2c0*/  LDL R78, [R1+0x1c] ;  /* 0x00001c00014e7983 */ /* 0x000ea20000100800 */
[----:B------:R-:W-:Y:S01]  /*c2d0*/  FMNMX.FTZ R6, R117, R6, !PT ;  /* 0x0000000675067209 */ /* 0x000fe20007810000 */
[--C-:B------:R-:W-:Y:S01]  /*c2e0*/  FFMA.FTZ R29, R2, R45, -R8.reuse ;  /* 0x0000002d021d7223 */ /* 0x100fe20000010808 */
[----:B------:R-:W-:Y:S01]  /*c2f0*/  ISETP.NE.AND P3, PT, R28, RZ, PT ;  /* 0x000000ff1c00720c */ /* 0x000fe20003f65270 */
[C-C-:B------:R-:W-:Y:S01]  /*c300*/  FFMA.FTZ R26, R2.reuse, R41, -R8.reuse ;  /* 0x00000029021a7223 */ /* 0x140fe20000010808 */
[----:B------:R-:W-:Y:S01]  /*c310*/  FMNMX.FTZ R6, R59, R6, !PT ;  /* 0x000000063b067209 */ /* 0x000fe20007810000 */
[C-C-:B------:R-:W-:Y:S01]  /*c320*/  FFMA.FTZ R41, R2.reuse, R53, -R8.reuse ;  /* 0x0000003502297223 */ /* 0x140fe20000010808 */
[----:B------:R-:W-:Y:S01]  /*c330*/  FSEL R79, R79, -INF , P2 ;  /* 0xff8000004f4f7808 */ /* 0x000fe20001000000 */
[C-C-:B------:R-:W-:Y:S01]  /*c340*/  FFMA.FTZ R10, R2.reuse, R25, -R8.reuse ;  /* 0x00000019020a7223 */ /* 0x140fe20000010808 */
[----:B------:R-:W-:Y:S01]  /*c350*/  FMNMX.FTZ R6, R119, R6, !PT ;  /* 0x0000000677067209 */ /* 0x000fe20007810000 */
[--C-:B------:R-:W-:Y:S01]  /*c360*/  FFMA.FTZ R25, R2, R91, -R8.reuse ;  /* 0x0000005b02197223 */ /* 0x100fe20000010808 */
[----:B------:R-:W-:Y:S01]  /*c370*/  FSEL R45, R82, -INF , P3 ;  /* 0xff800000522d7808 */ /* 0x000fe20001800000 */
[C-C-:B------:R-:W-:Y:S01]  /*c380*/  FFMA.FTZ R91, R2.reuse, R61, -R8.reuse ;  /* 0x0000003d025b7223 */ /* 0x140fe20000010808 */
[----:B------:R-:W-:Y:S01]  /*c390*/  FMNMX.FTZ R6, R63, R6, !PT ;  /* 0x000000063f067209 */ /* 0x000fe20007810000 */
[--C-:B------:R-:W-:Y:S01]  /*c3a0*/  FFMA.FTZ R28, R2, R95, -R8.reuse ;  /* 0x0000005f021c7223 */ /* 0x100fe20000010808 */
[----:B------:R-:W-:Y:S01]  /*c3b0*/  FSEL R53, R86, -INF , P5 ;  /* 0xff80000056357808 */ /* 0x000fe20002800000 */
[C-C-:B------:R-:W-:Y:S01]  /*c3c0*/  FFMA.FTZ R14, R2.reuse, R33, -R8.reuse ;  /* 0x00000021020e7223 */ /* 0x140fe20000010808 */
[----:B------:R-:W-:Y:S01]  /*c3d0*/  FMNMX.FTZ R6, R123, R6, !PT ;  /* 0x000000067b067209 */ /* 0x000fe20007810000 */
[C-C-:B------:R-:W-:Y:S01]  /*c3e0*/  FFMA.FTZ R33, R2.reuse, R49, -R8.reuse ;  /* 0x0000003102217223 */ /* 0x140fe20000010808 */
[----:B------:R-:W-:-:S01]  /*c3f0*/  FFMA.FTZ R49, R2, R57, -R8 ;  /* 0x0000003902317223 */ /* 0x000fc20000010808 */
        /* <DEDUP_REMOVED lines=22> */
[----:B------:R-:W-:Y:S01]  /*c560*/  FFMA.FTZ R77, R2, R85, -R8 ;  /* 0x00000055024d7223 */ /* 0x000fe20000010808 */
[----:B------:R-:W-:Y:S02]  /*c570*/  MUFU.EX2 R7, R7 ;  /* 0x0000000700077308 */ /* 0x000fe40000000800 */
[----:B------:R-:W-:-:S04]  /*c580*/  FMNMX.FTZ R6, R79, R6, !PT ;  /* 0x000000064f067209 */ /* 0x000fc80007810000 */
[----:B------:R-:W-:Y:S02]  /*c590*/  FMNMX.FTZ R6, R45, R6, !PT ;  /* 0x000000062d067209 */ /* 0x000fe40007810000 */
[----:B------:R-:W0:Y:S02]  /*c5a0*/  MUFU.EX2 R10, R10 ;  /* 0x0000000a000a7308 */ /* 0x000e240000000800 */
[----:B------:R-:W-:-:S04]  /*c5b0*/  FMNMX.FTZ R6, R83, R6, !PT ;  /* 0x0000000653067209 */ /* 0x000fc80007810000 */
[----:B------:R-:W-:Y:S02]  /*c5c0*/  FMNMX.FTZ R6, R53, R6, !PT ;  /* 0x0000000635067209 */ /* 0x000fe40007810000 */
[----:B------:R-:W-:Y:S02]  /*c5d0*/  MUFU.EX2 R9, R9 ;  /* 0x0000000900097308 */ /* 0x000fe40000000800 */
[----:B------:R-:W-:-:S05]  /*c5e0*/  FMNMX.FTZ R6, R87, R6, !PT ;  /* 0x0000000657067209 */ /* 0x000fca0007810000 */
[----:B------:R-:W1:Y:S01]  /*c5f0*/  SHFL.BFLY PT, R61, R6, 0x2, 0x1f ;  /* 0x0c401f00063d7f89 */ /* 0x000e6200000e0000 */
[----:B------:R-:W-:Y:S08]  /*c600*/  MUFU.EX2 R12, R12 ;  /* 0x0000000c000c7308 */ /* 0x000ff00000000800 */
[----:B------:R-:W-:Y:S08]  /*c610*/  MUFU.EX2 R13, R13 ;  /* 0x0000000d000d7308 */ /* 0x000ff00000000800 */
[----:B------:R-:W-:Y:S01]  /*c620*/  MUFU.EX2 R14, R14 ;  /* 0x0000000e000e7308 */ /* 0x000fe20000000800 */
[----:B-1----:R-:W-:Y:S01]  /*c630*/  FMNMX.FTZ R48, R6, R61, !PT ;  /* 0x0000003d06307209 */ /* 0x002fe20007810000 */
[C-C-:B------:R-:W-:Y:S01]  /*c640*/  FFMA.FTZ R61, R2.reuse, R73, -R8.reuse ;  /* 0x00000049023d7223 */ /* 0x140fe20000010808 */
[----:B------:R-:W-:-:S05]  /*c650*/  FFMA.FTZ R73, R2, R131, -R8 ;  /* 0x0000008302497223 */ /* 0x000fca0000010808 */
[----:B------:R-:W-:Y:S01]  /*c660*/  MUFU.EX2 R15, R15 ;  /* 0x0000000f000f7308 */ /* 0x000fe20000000800 */
[----:B------:R-:W1:Y:S01]  /*c670*/  SHFL.BFLY PT, R95, R48, 0x1, 0x1f ;  /* 0x0c201f00305f7f89 */ /* 0x000e6200000e0000 */
[----:B0-----:R-:W-:-:S06]  /*c680*/  FADD.FTZ R64, R7, R10 ;  /* 0x0000000a07407221 */ /* 0x001fcc0000010000 */
[----:B------:R-:W-:Y:S08]  /*c690*/  MUFU.EX2 R24, R24 ;  /* 0x0000001800187308 */ /* 0x000ff00000000800 */
[----:B------:R-:W-:Y:S08]  /*c6a0*/  MUFU.EX2 R25, R25 ;  /* 0x0000001900197308 */ /* 0x000ff00000000800 */
[----:B------:R-:W-:Y:S01]  /*c6b0*/  MUFU.EX2 R26, R26 ;  /* 0x0000001a001a7308 */ /* 0x000fe20000000800 */
[----:B-1----:R-:W-:Y:S01]  /*c6c0*/  FMNMX.FTZ R6, R48, R95, !PT ;  /* 0x0000005f30067209 */ /* 0x002fe20007810000 */
[----:B------:R-:W-:-:S03]  /*c6d0*/  FFMA.FTZ R48, R2, R81, -R8 ;  /* 0x0000005102307223 */ /* 0x000fc60000010808 */
[----:B------:R-:W-:Y:S01]  /*c6e0*/  FSETP.NEU.FTZ.AND P1, PT, R6, -INF , PT ;  /* 0xff8000000600780b */ /* 0x000fe20003f3d000 */
[----:B------:R-:W-:-:S02]  /*c6f0*/  FFMA.FTZ R52, R2, R6, -8 ;  /* 0xc100000002347423 */ /* 0x000fc40000010006 */
[----:B------:R-:W-:Y:S03]  /*c700*/  MUFU.EX2 R28, R28 ;  /* 0x0000001c001c7308 */ /* 0x000fe60000000800 */
[----:B------:R-:W-:Y:S02]  /*c710*/  FSEL R52, R52, RZ, P1 ;  /* 0x000000ff34347208 */ /* 0x000fe40000800000 */
[----:B------:R-:W-:-:S03]  /*c720*/  ISETP.NE.AND P1, PT, R90, RZ, PT ;  /* 0x000000ff5a00720c */ /* 0x000fc60003f25270 */
[----:B------:R-:W-:Y:S01]  /*c730*/  MUFU.EX2 R29, R29 ;  /* 0x0000001d001d7308 */ /* 0x000fe20000000800 */
[----:B------:R-:W-:-:S01]  /*c740*/  FFMA.FTZ R8, R2, R11, -R52 ;  /* 0x0000000b02087223 */ /* 0x000fc20000010834 */
[C-C-:B------:R-:W-:Y:S01]  /*c750*/  FFMA.FTZ R11, R2.reuse, R27, -R52.reuse ;  /* 0x0000001b020b7223 */ /* 0x140fe20000010834 */
[----:B------:R-:W-:-:S01]  /*c760*/  FFMA.FTZ R56, R2, R89, -R52 ;  /* 0x0000005902387223 */ /* 0x000fc20000010834 */
[C-C-:B------:R-:W-:Y:S01]  /*c770*/  FFMA.FTZ R81, R2.reuse, R31, -R52.reuse ;  /* 0x0000001f02517223 */ /* 0x140fe20000010834 */
[----:B------:R-:W-:-:S01]  /*c780*/  FFMA.FTZ R27, R2, R93, -R52 ;  /* 0x0000005d021b7223 */ /* 0x000fc20000010834 */
[C-C-:B------:R-:W-:Y:S01]  /*c790*/  FFMA.FTZ R50, R2.reuse, R35, -R52.reuse ;  /* 0x0000002302327223 */ /* 0x140fe20000010834 */
[----:B------:R-:W-:-:S01]  /*c7a0*/  FFMA.FTZ R60, R2, R97, -R52 ;  /* 0x00000061023c7223 */ /* 0x000fc20000010834 */
        /* <DEDUP_REMOVED lines=8> */
[----:B------:R-:W0:Y:S01]  /*c830*/  MUFU.EX2 R11, R11 ;  /* 0x0000000b000b7308 */ /* 0x000e220000000800 */
[----:B------:R-:W-:-:S07]  /*c840*/  FFMA.FTZ R58, R2, R51, -R52 ;  /* 0x00000033023a7223 */ /* 0x000fce0000010834 */
[----:B------:R-:W1:Y:S08]  /*c850*/  MUFU.EX2 R56, R56 ;  /* 0x0000003800387308 */ /* 0x000e700000000800 */
[----:B------:R-:W3:Y:S01]  /*c860*/  MUFU.EX2 R81, R81 ;  /* 0x0000005100517308 */ /* 0x000ee20000000800 */
[----:B0-----:R-:W-:-:S01]  /*c870*/  FADD.FTZ R55, R8, R11 ;  /* 0x0000000b08377221 */ /* 0x001fc20000010000 */
[----:B------:R-:W-:Y:S01]  /*c880*/  FADD.FTZ R59, R9, R64 ;  /* 0x00000040093b7221 */ /* 0x000fe20000010000 */
[----:B------:R-:W-:-:S01]  /*c890*/  FFMA.FTZ R35, R2, R109, -R52 ;  /* 0x0000006d02237223 */ /* 0x000fc20000010834 */
[C-C-:B------:R-:W-:Y:S01]  /*c8a0*/  FFMA.FTZ R51, R2.reuse, R111, -R52.reuse ;  /* 0x0000006f02337223 */ /* 0x140fe20000010834 */
[----:B------:R-:W-:-:S03]  /*c8b0*/  FFMA.FTZ R39, R2, R117, -R52 ;  /* 0x0000007502277223 */ /* 0x000fc60000010834 */
[----:B------:R-:W0:Y:S01]  /*c8c0*/  MUFU.EX2 R27, R27 ;  /* 0x0000001b001b7308 */ /* 0x000e220000000800 */
[----:B-1----:R-:W-:-:S01]  /*c8d0*/  FADD.FTZ R72, R56, R55 ;  /* 0x0000003738487221 */ /* 0x002fc20000010000 */
[----:B------:R-:W-:-:S06]  /*c8e0*/  FADD.FTZ R74, R12, R59 ;  /* 0x0000003b0c4a7221 */ /* 0x000fcc0000010000 */
[----:B------:R-:W-:Y:S08]  /*c8f0*/  MUFU.EX2 R30, R30 ;  /* 0x0000001e001e7308 */ /* 0x000ff00000000800 */
[----:B------:R-:W1:Y:S01]  /*c900*/  MUFU.EX2 R50, R50 ;  /* 0x0000003200327308 */ /* 0x000e620000000800 */
[----:B---3--:R-:W-:-:S01]  /*c910*/  FADD.FTZ R72, R81, R72 ;  /* 0x0000004851487221 */ /* 0x008fc20000010000 */
[----:B------:R-:W-:-:S06]  /*c920*/  FADD.FTZ R55, R13, R74 ;  /* 0x0000004a0d377221 */ /* 0x000fcc0000010000 */
[----:B------:R-:W-:Y:S08]  /*c930*/  MUFU.EX2 R33, R33 ;  /* 0x0000002100217308 */ /* 0x000ff00000000800 */
[----:B------:R-:W3:Y:S01]  /*c940*/  MUFU.EX2 R60, R60 ;  /* 0x0000003c003c7308 */ /* 0x000ee20000000800 */
[----:B0-----:R-:W-:-:S01]  /*c950*/  FADD.FTZ R59, R27, R72 ;  /* 0x000000481b3b7221 */ /* 0x001fc20000010000 */
[----:B------:R-:W-:-:S06]  /*c960*/  FADD.FTZ R74, R14, R55 ;  /* 0x000000370e4a7221 */ /* 0x000fcc0000010000 */
[----:B------:R-:W-:Y:S08]  /*c970*/  MUFU.EX2 R32, R32 ;  /* 0x0000002000207308 */ /* 0x000ff00000000800 */
[----:B------:R-:W0:Y:S01]  /*c980*/  MUFU.EX2 R85, R85 ;  /* 0x0000005500557308 */ /* 0x000e220000000800 */
[----:B-1----:R-:W-:-:S01]  /*c990*/  FADD.FTZ R59, R50, R59 ;  /* 0x0000003b323b7221 */ /* 0x002fc20000010000 */
[----:B------:R-:W-:-:S06]  /*c9a0*/  FADD.FTZ R55, R15, R74 ;  /* 0x0000004a0f377221 */ /* 0x000fcc0000010000 */
[----:B------:R-:W-:Y:S08]  /*c9b0*/  MUFU.EX2 R41, R41 ;  /* 0x0000002900297308 */ /* 0x000ff00000000800 */
[----:B------:R-:W1:Y:S01]  /*c9c0*/  MUFU.EX2 R31, R31 ;  /* 0x0000001f001f7308 */ /* 0x000e620000000800 */
[----:B---3--:R-:W-:-:S01]  /*c9d0*/  FADD.FTZ R74, R60, R59 ;  /* 0x0000003b3c4a7221 */ /* 0x008fc20000010000 */
[----:B------:R-:W-:-:S06]  /*c9e0*/  FADD.FTZ R76, R24, R55 ;  /* 0x00000037184c7221 */ /* 0x000fcc0000010000 */
[----:B------:R-:W3:Y:S01]  /*c9f0*/  MUFU.EX2 R54, R54 ;  /* 0x0000003600367308 */ /* 0x000ee20000000800 */
[----:B------:R-:W-:-:S01]  /*ca00*/  FFMA.FTZ R55, R2, R37, -R52 ;  /* 0x0000002502377223 */ /* 0x000fc20000010834 */
[----:B0-----:R-:W-:-:S06]  /*ca10*/  FADD.FTZ R74, R85, R74 ;  /* 0x0000004a554a7221 */ /* 0x001fcc0000010000 */
[----:B------:R-:W0:Y:S01]  /*ca20*/  MUFU.EX2 R66, R66 ;  /* 0x0000004200427308 */ /* 0x000e220000000800 */
[----:B------:R-:W-:-:S01]  /*ca30*/  FADD.FTZ R37, R25, R76 ;  /* 0x0000004c19257221 */ /* 0x000fc20000010000 */
[----:B-1----:R-:W-:Y:S01]  /*ca40*/  FADD.FTZ R59, R31, R74 ;  /* 0x0000004a1f3b7221 */ /* 0x002fe20000010000 */
[----:B------:R-:W-:Y:S01]  /*ca50*/  F2FP.SATFINITE.E4M3.F32.PACK_AB_MERGE_C R148, R12, R9, RZ ;  /* 0x000000090c94723e */ /* 0x000fe200048070ff */
[----:B------:R-:W-:-:S04]  /*ca60*/  FFMA.FTZ R47, R2, R119, -R52 ;  /* 0x00000077022f7223 */ /* 0x000fc80000010834 */
[----:B------:R-:W1:Y:S01]  /*ca70*/  MUFU.EX2 R89, R89 ;  /* 0x0000005900597308 */ /* 0x000e620000000800 */
[----:B------:R-:W-:-:S01]  /*ca80*/  FADD.FTZ R37, R26, R37 ;  /* 0x000000251a257221 */ /* 0x000fc20000010000 */
[----:B---3--:R-:W-:-:S06]  /*ca90*/  FADD.FTZ R59, R54, R59 ;  /* 0x0000003b363b7221 */ /* 0x008fcc0000010000 */
[----:B------:R-:W3:Y:S01]  /*caa0*/  MUFU.EX2 R35, R35 ;  /* 0x0000002300237308 */ /* 0x000ee20000000800 */
[----:B------:R-:W-:-:S01]  /*cab0*/  FADD.FTZ R74, R28, R37 ;  /* 0x000000251c4a7221 */ /* 0x000fc20000010000 */
[----:B0-----:R-:W-:-:S06]  /*cac0*/  FADD.FTZ R76, R66, R59 ;  /* 0x0000003b424c7221 */ /* 0x001fcc0000010000 */
[----:B------:R-:W0:Y:S01]  /*cad0*/  MUFU.EX2 R58, R58 ;  /* 0x0000003a003a7308 */ /* 0x000e220000000800 */
[----:B------:R-:W-:-:S01]  /*cae0*/  FADD.FTZ R59, R29, R74 ;  /* 0x0000004a1d3b7221 */ /* 0x000fc20000010000 */
[----:B-1----:R-:W-:-:S06]  /*caf0*/  FADD.FTZ R76, R89, R76 ;  /* 0x0000004c594c7221 */ /* 0x002fcc0000010000 */
[----:B------:R-:W1:Y:S01]  /*cb00*/  MUFU.EX2 R51, R51 ;  /* 0x0000003300337308 */ /* 0x000e620000000800 */
[----:B------:R-:W-:-:S01]  /*cb10*/  FADD.FTZ R74, R30, R59 ;  /* 0x0000003b1e4a7221 */ /* 0x000fc20000010000 */
[----:B------:R-:W-:Y:S01]  /*cb20*/  F2FP.SATFINITE.E4M3.F32.PACK_AB_MERGE_C R150, R24, R15, RZ ;  /* 0x0000000f1896723e */ /* 0x000fe200048070ff */
[----:B---3--:R-:W-:-:S05]  /*cb30*/  FADD.FTZ R9, R35, R76 ;  /* 0x0000004c23097221 */ /* 0x008fca0000010000 */
[----:B------:R-:W3:Y:S01]  /*cb40*/  MUFU.EX2 R70, R70 ;  /* 0x0000004600467308 */ /* 0x000ee20000000800 */
[----:B------:R-:W-:-:S07]  /*cb50*/  FADD.FTZ R15, R33, R74 ;  /* 0x0000004a210f7221 */ /* 0x000fce0000010000 */
[----:B------:R-:W4:Y:S01]  /*cb60*/  MUFU.EX2 R34, R34 ;  /* 0x0000002200227308 */ /* 0x000f220000000800 */
[----:B------:R-:W-:-:S01]  /*cb70*/  FFMA.FTZ R68, R2, R63, -R52 ;  /* 0x0000003f02447223 */ /* 0x000fc20000010834 */
[----:B------:R-:W-:Y:S01]  /*cb80*/  F2FP.SATFINITE.E4M3.F32.PACK_AB_MERGE_C R136, R29, R28, RZ ;  /* 0x0000001c1d88723e */ /* 0x000fe200048070ff */
[----:B0-----:R-:W-:-:S05]  /*cb90*/  FADD.FTZ R24, R58, R9 ;  /* 0x000000093a187221 */ /* 0x001fca0000010000 */
[----:B------:R-:W0:Y:S01]  /*cba0*/  MUFU.EX2 R39, R39 ;  /* 0x0000002700277308 */ /* 0x000e220000000800 */
[----:B------:R-:W-:-:S07]  /*cbb0*/  FADD.FTZ R28, R32, R15 ;  /* 0x0000000f201c7221 */ /* 0x000fce0000010000 */
[----:B------:R-:W5:Y:S01]  /*cbc0*/  MUFU.EX2 R49, R49 ;  /* 0x0000003100317308 */ /* 0x000f620000000800 */
[----:B------:R-:W-:Y:S01]  /*cbd0*/  @!P1 VIADD R3, R3, 0x19c40 ;  /* 0x00019c4003039836 */ /* 0x000fe20000000000 */
[----:B------:R-:W-:Y:S01]  /*cbe0*/  F2FP.SATFINITE.E4M3.F32.PACK_AB_MERGE_C R138, R41, R32, RZ ;  /* 0x00000020298a723e */ /* 0x000fe200048070ff */
[----:B-1----:R-:W-:-:S05]  /*cbf0*/  FADD.FTZ R9, R51, R24 ;  /* 0x0000001833097221 */ /* 0x002fca0000010000 */
[----:B------:R-:W1:Y:S01]  /*cc00*/  MUFU.EX2 R62, R62 ;  /* 0x0000003e003e7308 */ /* 0x000e620000000800 */
[----:B------:R-:W-:-:S01]  /*cc10*/  FFMA.FTZ R43, R2, R123, -R52 ;  /* 0x0000007b022b7223 */ /* 0x000fc20000010834 */
[----:B------:R-:W-:-:S06]  /*cc20*/  FADD.FTZ R41, R41, R28 ;  /* 0x0000001c29297221 */ /* 0x000fcc0000010000 */
[----:B------:R-:W2:Y:S01]  /*cc30*/  MUFU.EX2 R38, R38 ;  /* 0x0000002600267308 */ /* 0x000ea20000000800 */
[----:B------:R-:W-:Y:S01]  /*cc40*/  @!P1 PRMT R3, RZ, 0x654, R3 ;  /* 0x00000654ff039816 */ /* 0x000fe20000000003 */
[----:B---3--:R-:W-:-:S06]  /*cc50*/  FADD.FTZ R28, R70, R9 ;  /* 0x00000009461c7221 */ /* 0x008fcc0000010000 */
[----:B------:R-:W3:Y:S01]  /*cc60*/  MUFU.EX2 R91, R91 ;  /* 0x0000005b005b7308 */ /* 0x000ee20000000800 */
[----:B------:R-:W-:-:S01]  /*cc70*/  FFMA.FTZ R64, R2, R67, -R52 ;  /* 0x0000004302407223 */ /* 0x000fc20000010834 */
[----:B----4-:R-:W-:Y:S01]  /*cc80*/  FADD.FTZ R32, R34, R41 ;  /* 0x0000002922207221 */ /* 0x010fe20000010000 */
[----:B------:R4:W-:Y:S05]  /*cc90*/  @!P1 SYNCS.ARRIVE.TRANS64.RED.A1T0 RZ, [R3+URZ], RZ ;  /* 0x000000ff03ff99a7 */ /* 0x0009ea000810043f */
[----:B------:R-:W3:Y:S01]  /*cca0*/  MUFU.EX2 R47, R47 ;  /* 0x0000002f002f7308 */ /* 0x000ee20000000800 */
[----:B0-----:R-:W-:-:S07]  /*ccb0*/  FADD.FTZ R9, R39, R28 ;  /* 0x0000001c27097221 */ /* 0x001fce0000010000 */
[----:B------:R-:W0:Y:S01]  /*ccc0*/  MUFU.EX2 R68, R68 ;  /* 0x0000004400447308 */ /* 0x000e220000000800 */
[----:B----4-:R-:W-:-:S01]  /*ccd0*/  FFMA.FTZ R3, R2, R133, -R52 ;  /* 0x0000008502037223 */ /* 0x010fc20000010834 */
[----:B-----5:R-:W-:-:S06]  /*cce0*/  FADD.FTZ R15, R49, R32 ;  /* 0x00000020310f7221 */ /* 0x020fcc0000010000 */
[----:B------:R-:W4:Y:S01]  /*ccf0*/  MUFU.EX2 R36, R36 ;  /* 0x0000002400247308 */ /* 0x000f220000000800 */
[----:B------:R-:W-:Y:S01]  /*cd00*/  F2FP.SATFINITE.E4M3.F32.PACK_AB_MERGE_C R148, R10, R7, R148 ;  /* 0x000000070a94723e */ /* 0x000fe20004807094 */
[----:B------:R-:W-:Y:S01]  /*cd10*/  FFMA.FTZ R72, R2, R71, -R52 ;  /* 0x0000004702487223 */ /* 0x000fe20000010834 */
[----:B------:R-:W-:-:S05]  /*cd20*/  F2FP.SATFINITE.E4M3.F32.PACK_AB_MERGE_C R150, R14, R13, R150 ;  /* 0x0000000d0e96723e */ /* 0x000fca0004807096 */
[----:B------:R-:W5:Y:S01]  /*cd30*/  MUFU.EX2 R43, R43 ;  /* 0x0000002b002b7308 */ /* 0x000f620000000800 */
[----:B-1----:R-:W-:-:S01]  /*cd40*/  FADD.FTZ R10, R62, R9 ;  /* 0x000000093e0a7221 */ /* 0x002fc20000010000 */
[----:B--2---:R-:W-:-:S06]  /*cd50*/  FADD.FTZ R14, R38, R15 ;  /* 0x0000000f260e7221 */ /* 0x004fcc0000010000 */
[----:B------:R-:W1:Y:S01]  /*cd60*/  MUFU.EX2 R57, R57 ;  /* 0x0000003900397308 */ /* 0x000e620000000800 */
[----:B---3--:R-:W-:Y:S01]  /*cd70*/  F2FP.SATFINITE.E4M3.F32.PACK_AB_MERGE_C R140, R91, R38, RZ ;  /* 0x000000265b8c723e */ /* 0x008fe200048070ff */
[----:B------:R-:W-:-:S06]  /*cd80*/  FADD.FTZ R7, R47, R10 ;  /* 0x0000000a2f077221 */ /* 0x000fcc0000010000 */
[----:B------:R-:W-:Y:S01]  /*cd90*/  MUFU.EX2 R65, R65 ;  /* 0x0000004100417308 */ /* 0x000fe20000000800 */
[----:B------:R-:W-:-:S07]  /*cda0*/  FADD.FTZ R91, R91, R14 ;  /* 0x0000000e5b5b7221 */ /* 0x000fce0000010000 */
[----:B------:R-:W2:Y:S08]  /*cdb0*/  MUFU.EX2 R40, R40 ;  /* 0x0000002800287308 */ /* 0x000eb00000000800 */
[----:B------:R-:W3:Y:S01]  /*cdc0*/  MUFU.EX2 R64, R64 ;  /* 0x0000004000407308 */ /* 0x000ee20000000800 */
[----:B------:R-:W-:-:S01]  /*cdd0*/  FFMA.FTZ R135, R2, R135, -R52 ;  /* 0x0000008702877223 */ /* 0x000fc20000010834 */
[C---:B0-----:R-:W-:Y:S01]  /*cde0*/  F2FP.SATFINITE.E4M3.F32.PACK_AB_MERGE_C R141, R68.reuse, R47, RZ ;  /* 0x0000002f448d723e */ /* 0x041fe200048070ff */
[----:B------:R-:W-:-:S05]  /*cdf0*/  FADD.FTZ R68, R68, R7 ;  /* 0x0000000744447221 */ /* 0x000fca0000010000 */
[----:B------:R-:W0:Y:S01]  /*ce00*/  MUFU.EX2 R3, R3 ;  /* 0x0000000300037308 */ /* 0x000e220000000800 */
[----:B----4-:R-:W-:-:S01]  /*ce10*/  FADD.FTZ R10, R36, R91 ;  /* 0x0000005b240a7221 */ /* 0x010fc20000010000 */
[----:B------:R-:W-:-:S06]  /*ce20*/  FFMA.FTZ R75, R2, R75, -R52 ;  /* 0x0000004b024b7223 */ /* 0x000fcc0000010834 */
[----:B------:R-:W4:Y:S01]  /*ce30*/  MUFU.EX2 R72, R72 ;  /* 0x0000004800487308 */ /* 0x000f220000000800 */
[----:B-----5:R-:W-:-:S01]  /*ce40*/  FADD.FTZ R7, R43, R68 ;  /* 0x000000442b077221 */ /* 0x020fc20000010000 */
[----:B-1----:R-:W-:-:S06]  /*ce50*/  FADD.FTZ R10, R57, R10 ;  /* 0x0000000a390a7221 */ /* 0x002fcc0000010000 */
[----:B------:R-:W-:Y:S08]  /*ce60*/  MUFU.EX2 R42, R42 ;  /* 0x0000002a002a7308 */ /* 0x000ff00000000800 */
[----:B------:R-:W-:Y:S08]  /*ce70*/  MUFU.EX2 R44, R44 ;  /* 0x0000002c002c7308 */ /* 0x000ff00000000800 */
[----:B------:R-:W1:Y:S01]  /*ce80*/  MUFU.EX2 R69, R69 ;  /* 0x0000004500457308 */ /* 0x000e620000000800 */
[----:B--2---:R-:W-:Y:S01]  /*ce90*/  F2FP.SATFINITE.E4M3.F32.PACK_AB_MERGE_C R142, R40, R65, RZ ;  /* 0x00000041288e723e */ /* 0x004fe200048070ff */
[----:B---3--:R-:W-:-:S06]  /*cea0*/  FADD.FTZ R14, R64, R7 ;  /* 0x00000007400e7221 */ /* 0x008fcc0000010000 */
[----:B------:R-:W2:Y:S01]  /*ceb0*/  MUFU.EX2 R37, R135 ;  /* 0x0000008700257308 */ /* 0x000ea20000000800 */
[----:B------:R-:W-:-:S01]  /*cec0*/  FADD.FTZ R65, R65, R10 ;  /* 0x0000000a41417221 */ /* 0x000fc20000010000 */
[----:B------:R-:W-:-:S06]  /*ced0*/  FFMA.FTZ R79, R2, R79, -R52 ;  /* 0x0000004f024f7223 */ /* 0x000fcc0000010834 */
[----:B------:R-:W3:Y:S01]  /*cee0*/  MUFU.EX2 R61, R61 ;  /* 0x0000003d003d7308 */ /* 0x000ee20000000800 */
[----:B------:R-:W-:Y:S01]  /*cef0*/  F2FP.SATFINITE.E4M3.F32.PACK_AB_MERGE_C R149, R81, R56, RZ ;  /* 0x000000385195723e */ /* 0x000fe200048070ff */
[----:B0-----:R-:W-:-:S06]  /*cf00*/  FADD.FTZ R7, R3, R14 ;  /* 0x0000000e03077221 */ /* 0x001fcc0000010000 */
[----:B------:R-:W0:Y:S01]  /*cf10*/  MUFU.EX2 R12, R75 ;  /* 0x0000004b000c7308 */ /* 0x000e220000000800 */
[----:B------:R-:W-:-:S01]  /*cf20*/  FFMA.FTZ R45, R2, R45, -R52 ;  /* 0x0000002d022d7223 */ /* 0x000fc20000010834 */
[----:B------:R-:W-:Y:S01]  /*cf30*/  FADD.FTZ R65, R40, R65 ;  /* 0x0000004128417221 */ /* 0x000fe20000010000 */
[----:B------:R-:W-:-:S01]  /*cf40*/  FFMA.FTZ R83, R2, R83, -R52 ;  /* 0x0000005302537223 */ /* 0x000fc20000010834 */
[----:B------:R-:W-:-:S04]  /*cf50*/  FFMA.FTZ R53, R2, R53, -R52 ;  /* 0x0000003502357223 */ /* 0x000fc80000010834 */
[----:B------:R-:W5:Y:S01]  /*cf60*/  MUFU.EX2 R55, R55 ;  /* 0x0000003700377308 */ /* 0x000f620000000800 */
[----:B----4-:R-:W-:Y:S01]  /*cf70*/  F2FP.SATFINITE.E4M3.F32.PACK_AB_MERGE_C R143, R72, R3, RZ ;  /* 0x00000003488f723e */ /* 0x010fe200048070ff */
[----:B------:R-:W-:Y:S01]  /*cf80*/  FFMA.FTZ R52, R2, R87, -R52 ;  /* 0x0000005702347223 */ /* 0x000fe20000010834 */
[----:B------:R-:W-:Y:S01]  /*cf90*/  F2FP.SATFINITE.E4M3.F32.PACK_AB_MERGE_C R149, R11, R8, R149 ;  /* 0x000000080b95723e */ /* 0x000fe20004807095 */
[----:B------:R-:W-:Y:S01]  /*cfa0*/  FADD.FTZ R72, R72, R7 ;  /* 0x0000000748487221 */ /* 0x000fe20000010000 */
[----:B-1----:R-:W-:-:S03]  /*cfb0*/  F2FP.SATFINITE.E4M3.F32.PACK_AB_MERGE_C R144, R69, R44, RZ ;  /* 0x0000002c4590723e */ /* 0x002fc600048070ff */
[----:B------:R-:W1:Y:S01]  /*cfc0*/  MUFU.EX2 R24, R79 ;  /* 0x0000004f00187308 */ /* 0x000e620000000800 */
[----:B------:R-:W-:-:S01]  /*cfd0*/  FADD.FTZ R8, R42, R65 ;  /* 0x000000412a087221 */ /* 0x000fc20000010000 */
[----:B--2---:R-:W-:Y:S01]  /*cfe0*/  FADD.FTZ R3, R37, R72 ;  /* 0x0000004825037221 */ /* 0x004fe20000010000 */
[----:B---3--:R-:W-:-:S05]  /*cff0*/  F2FP.SATFINITE.E4M3.F32.PACK_AB_MERGE_C R144, R61, R42, R144 ;  /* 0x0000002a3d90723e */ /* 0x008fca0004807090 */
[----:B------:R-:W-:Y:S01]  /*d000*/  MUFU.EX2 R48, R48 ;  /* 0x0000003000307308 */ /* 0x000fe20000000800 */
[----:B------:R-:W-:-:S07]  /*d010*/  FADD.FTZ R61, R61, R8 ;  /* 0x000000083d3d7221 */ /* 0x000fce0000010000 */
[----:B------:R-:W-:Y:S01]  /*d020*/  MUFU.EX2 R77, R77 ;  /* 0x0000004d004d7308 */ /* 0x000fe20000000800 */
[----:B0-----:R-:W-:-:S07]  /*d030*/  FADD.FTZ R10, R12, R3 ;  /* 0x000000030c0a7221 */ /* 0x001fce0000010000 */
[----:B------:R-:W0:Y:S08]  /*d040*/  MUFU.EX2 R46, R46 ;  /* 0x0000002e002e7308 */ /* 0x000e300000000800 */
[----:B------:R-:W2:Y:S01]  /*d050*/  MUFU.EX2 R45, R45 ;  /* 0x0000002d002d7308 */ /* 0x000ea20000000800 */
[----:B------:R-:W-:-:S07]  /*d060*/  FADD.FTZ R44, R44, R61 ;  /* 0x0000003d2c2c7221 */ /* 0x000fce0000010000 */
[----:B------:R-:W-:Y:S01]  /*d070*/  MUFU.EX2 R73, R73 ;  /* 0x0000004900497308 */ /* 0x000fe20000000800 */
[----:B-----5:R-:W-:-:S01]  /*d080*/  FADD.FTZ R3, R55, R10 ;  /* 0x0000000a37037221 */ /* 0x020fc20000010000 */
[----:B------:R-:W-:-:S06]  /*d090*/  VIADD R13, R88, 0xfffffffe ;  /* 0xfffffffe580d7836 */ /* 0x000fcc0000000000 */
[----:B------:R-:W-:Y:S08]  /*d0a0*/  MUFU.EX2 R53, R53 ;  /* 0x0000003500357308 */ /* 0x000ff00000000800 */
[----:B------:R-:W3:Y:S08]  /*d0b0*/  MUFU.EX2 R52, R52 ;  /* 0x0000003400347308 */ /* 0x000ef00000000800 */
[----:B------:R-:W4:Y:S01]  /*d0c0*/  MUFU.EX2 R8, R83 ;  /* 0x0000005300087308 */ /* 0x000f220000000800 */
[----:B------:R-:W-:-:S01]  /*d0d0*/  FADD.FTZ R69, R69, R44 ;  /* 0x0000002c45457221 */ /* 0x000fc20000010000 */
[C---:B-1----:R-:W-:Y:S01]  /*d0e0*/  F2FP.SATFINITE.E4M3.F32.PACK_AB_MERGE_C R145, R24.reuse, R55, RZ ;  /* 0x000000371891723e */ /* 0x042fe200048070ff */
[----:B------:R-:W-:-:S01]  /*d0f0*/  FADD.FTZ R24, R24, R3 ;  /* 0x0000000318187221 */ /* 0x000fc20000010000 */
[----:B------:R-:W-:Y:S01]  /*d100*/  ISETP.GE.AND P1, PT, R13, R78, PT ;  /* 0x0000004e0d00720c */ /* 0x000fe20003f26270 */
[----:B0-----:R-:W-:-:S01]  /*d110*/  FADD.FTZ R10, R46, R69 ;  /* 0x000000452e0a7221 */ /* 0x001fc20000010000 */
[----:B------:R-:W-:Y:S01]  /*d120*/  F2FP.SATFINITE.E4M3.F32.PACK_AB_MERGE_C R146, R77, R48, RZ ;  /* 0x000000304d92723e */ /* 0x000fe200048070ff */
[----:B--2---:R-:W-:-:S01]  /*d130*/  FADD.FTZ R3, R45, R24 ;  /* 0x000000182d037221 */ /* 0x004fc20000010000 */
[----:B---3--:R-:W-:-:S02]  /*d140*/  F2FP.SATFINITE.E4M3.F32.PACK_AB_MERGE_C R147, R52, R53, RZ ;  /* 0x000000353493723e */ /* 0x008fc400048070ff */
[C---:B------:R-:W-:Y:S01]  /*d150*/  F2FP.SATFINITE.E4M3.F32.PACK_AB_MERGE_C R146, R73.reuse, R46, R146 ;  /* 0x0000002e4992723e */ /* 0x040fe20004807092 */
[----:B------:R-:W-:Y:S01]  /*d160*/  FADD.FTZ R73, R73, R10 ;  /* 0x0000000a49497221 */ /* 0x000fe20000010000 */
[----:B------:R-:W-:Y:S01]  /*d170*/  F2FP.SATFINITE.E4M3.F32.PACK_AB_MERGE_C R137, R89, R66, RZ ;  /* 0x000000425989723e */ /* 0x000fe200048070ff */
[C---:B----4-:R-:W-:Y:S01]  /*d180*/  FADD.FTZ R10, R8.reuse, R3 ;  /* 0x00000003080a7221 */ /* 0x050fe20000010000 */
[----:B------:R-:W-:Y:S01]  /*d190*/  F2FP.SATFINITE.E4M3.F32.PACK_AB_MERGE_C R147, R8, R45, R147 ;  /* 0x0000002d0893723e */ /* 0x000fe20004807093 */
[----:B------:R-:W-:Y:S01]  /*d1a0*/  FADD.FTZ R8, R48, R73 ;  /* 0x0000004930087221 */ /* 0x000fe20000010000 */
[----:B------:R-:W-:Y:S01]  /*d1b0*/  F2FP.SATFINITE.E4M3.F32.PACK_AB_MERGE_C R151, R85, R60, RZ ;  /* 0x0000003c5597723e */ /* 0x000fe200048070ff */
[----:B------:R-:W-:Y:S01]  /*d1c0*/  FADD.FTZ R53, R53, R10 ;  /* 0x0000000a35357221 */ /* 0x000fe20000010000 */
[----:B------:R-:W-:Y:S01]  /*d1d0*/  F2FP.SATFINITE.E4M3.F32.PACK_AB_MERGE_C R139, R70, R51, RZ ;  /* 0x00000033468b723e */ /* 0x000fe200048070ff */
[----:B------:R-:W-:Y:S01]  /*d1e0*/  IMAD.MOV.U32 R89, RZ, RZ, RZ ;  /* 0x000000ffff597224 */ /* 0x000fe200078e00ff */
[----:B------:R-:W-:Y:S01]  /*d1f0*/  BSSY B0, `(.L_x_404) ;  /* 0x0000237000007945 */ /* 0x000fe20003800000 */
[----:B------:R-:W-:Y:S01]  /*d200*/  F2FP.SATFINITE.E4M3.F32.PACK_AB_MERGE_C R145, R12, R37, R145 ;  /* 0x000000250c91723e */ /* 0x000fe20004807091 */
[----:B------:R-:W-:Y:S01]  /*d210*/  FADD.FTZ R8, R77, R8 ;  /* 0x000000084d087221 */ /* 0x000fe20000010000 */
[----:B------:R-:W-:Y:S01]  /*d220*/  F2FP.SATFINITE.E4M3.F32.PACK_AB_MERGE_C R136, R26, R25, R136 ;  /* 0x000000191a88723e */ /* 0x000fe20004807088 */
[----:B------:R-:W-:Y:S01]  /*d230*/  FADD.FTZ R12, R52, R53 ;  /* 0x00000035340c7221 */ /* 0x000fe20000010000 */
[----:B------:R-:W-:Y:S01]  /*d240*/  F2FP.SATFINITE.E4M3.F32.PACK_AB_MERGE_C R138, R33, R30, R138 ;  /* 0x0000001e218a723e */ /* 0x000fe2000480708a */
[--C-:B------:R-:W-:Y:S01]  /*d250*/  IMAD.MOV.U32 R88, RZ, RZ, R89.reuse ;  /* 0x000000ffff587224 */ /* 0x100fe200078e0059 */
[----:B------:R-:W-:Y:S01]  /*d260*/  F2FP.SATFINITE.E4M3.F32.PACK_AB_MERGE_C R140, R49, R34, R140 ;  /* 0x00000022318c723e */ /* 0x000fe2000480708c */
[--C-:B------:R-:W-:Y:S01]  /*d270*/  IMAD.MOV.U32 R91, RZ, RZ, R89.reuse ;  /* 0x000000ffff5b7224 */ /* 0x100fe200078e0059 */
[----:B------:R-:W-:Y:S01]  /*d280*/  F2FP.SATFINITE.E4M3.F32.PACK_AB_MERGE_C R142, R57, R36, R142 ;  /* 0x00000024398e723e */ /* 0x000fe2000480708e */
[----:B------:R-:W-:Y:S01]  /*d290*/  IMAD.MOV.U32 R90, RZ, RZ, R89 ;  /* 0x000000ffff5a7224 */ /* 0x000fe200078e0059 */
        /* <DEDUP_REMOVED lines=49> */
[----:B------:R-:W-:Y:S06]  /*d5b0*/  @!P1 BRA `(.L_x_405) ;  /* 0x0000001c00e89947 */ /* 0x000fec0003800000 */
[----:B------:R-:W-:Y:S01]  /*d5c0*/  IMAD.MOV.U32 R15, RZ, RZ, R6 ;  /* 0x000000ffff0f7224 */ /* 0x000fe200078e0006 */
[----:B------:R-:W-:Y:S01]  /*d5d0*/  CS2R R134, SRZ ;  /* 0x0000000000867805 */ /* 0x000fe2000001ff00 */
[----:B------:R-:W-:Y:S01]  /*d5e0*/  IMAD.MOV.U32 R3, RZ, RZ, R0 ;  /* 0x000000ffff037224 */ /* 0x000fe200078e0000 */
[----:B------:R-:W-:Y:S01]  /*d5f0*/  CS2R R132, SRZ ;  /* 0x0000000000847805 */ /* 0x000fe2000001ff00 */
[----:B------:R-:W-:Y:S01]  /*d600*/  IMAD.MOV.U32 R10, RZ, RZ, R156 ;  /* 0x000000ffff0a7224 */ /* 0x000fe200078e009c */
[----:B------:R-:W-:Y:S01]  /*d610*/  CS2R R130, SRZ ;  /* 0x0000000000827805 */ /* 0x000fe2000001ff00 */
[----:B------:R-:W-:Y:S01]  /*d620*/  IMAD.MOV.U32 R7, RZ, RZ, R154 ;  /* 0x000000ffff077224 */ /* 0x000fe200078e009a */
        /* <DEDUP_REMOVED lines=20> */
[----:B------:R-:W-:-:S07]  /*d770*/  CS2R R88, SRZ ;  /* 0x0000000000587805 */ /* 0x000fce000001ff00 */
.L_x_417:
[----:B------:R-:W-:-:S04]  /*d780*/  ISETP.NE.AND P1, PT, R7, 0x1, PT ;  /* 0x000000010700780c */ /* 0x000fc80003f25270 */
[----:B------:R-:W-:-:S04]  /*d790*/  SEL R9, RZ, 0x1, P1 ;  /* 0x00000001ff097807 */ /* 0x000fc80000800000 */
[----:B------:R-:W-:Y:S01]  /*d7a0*/  LOP3.LUT R156, R10, R9, RZ, 0x3c, !PT ;  /* 0x000000090a9c7212 */ /* 0x000fe200078e3cff */
[----:B------:R-:W-:Y:S06]  /*d7b0*/  @!P0 BRA `(.L_x_406) ;  /* 0x0000000000048947 */ /* 0x000fec0003800000 */
[----:B------:R-:W-:Y:S01]  /*d7c0*/  BPT.TRAP 0x1 ;  /* 0x000000040000795c */ /* 0x000fe20000300000 */
.L_x_406:
[----:B------:R-:W-:Y:S01]  /*d7d0*/  VIADD R154, R7, 0x1 ;  /* 0x00000001079a7836 */ /* 0x000fe20000000000 */
[----:B------:R-:W-:-:S04]  /*d7e0*/  SHF.L.U32 R0, R156, 0x1f, RZ ;  /* 0x0000001f9c007819 */ /* 0x000fc800000006ff */
[----:B------:R-:W-:-:S04]  /*d7f0*/  ISETP.NE.AND P1, PT, R154, 0x2, PT ;  /* 0x000000029a00780c */ /* 0x000fc80003f25270 */
[----:B------:R-:W-:-:S05]  /*d800*/  SEL R154, R154, RZ, P1 ;  /* 0x000000ff9a9a7207 */ /* 0x000fca0000800000 */
[----:B------:R-:W-:-:S04]  /*d810*/  IMAD R9, R154, 0x8, R16 ;  /* 0x000000089a097824 */ /* 0x000fc800078e0210 */
[----:B------:R0:W1:Y:S01]  /*d820*/  SYNCS.PHASECHK.TRANS64.TRYWAIT P1, [R9+URZ+0x19c30], R0 ;  /* 0x019c3000090075a7 */ /* 0x000062000802017f */
[----:B------:R-:W-:Y:S05]  /*d830*/  @!P0 BRA `(.L_x_407) ;  /* 0x0000000000048947 */ /* 0x000fea0003800000 */
[----:B------:R-:W-:Y:S01]  /*d840*/  BPT.TRAP 0x1 ;  /* 0x000000040000795c */ /* 0x000fe20000300000 */
.L_x_407:
[----:B------:R-:W2:Y:S01]  /*d850*/  LDL R6, [R1+0x20] ;  /* 0x0000200001067983 */ /* 0x000ea20000100800 */
[----:B------:R-:W-:Y:S01]  /*d860*/  BSSY B1, `(.L_x_408) ;  /* 0x0000006000017945 */ /* 0x000fe20003800000 */
[----:B------:R-:W-:Y:S02]  /*d870*/  IMAD.MOV.U32 R27, RZ, RZ, -0x3ffffff0 ;  /* 0xc0000010ff1b7424 */ /* 0x000fe400078e00ff */
[----:B--2---:R-:W-:Y:S01]  /*d880*/  IMAD R26, R154, 0x300, R6 ;  /* 0x000003009a1a7824 */ /* 0x004fe200078e0206 */
[----:B-1----:R-:W-:Y:S06]  /*d890*/  @P1 BRA `(.L_x_409) ;  /* 0x0000000000081947 */ /* 0x002fec0003800000 */
[----:B------:R-:W1:Y:S02]  /*d8a0*/  SYNCS.PHASECHK.TRANS64.TRYWAIT P1, [R9+URZ+0x19c30], R0 ;  /* 0x019c3000090075a7 */ /* 0x000e64000802017f */
[----:B-1----:R-:W-:Y:S05]  /*d8b0*/  @!P1 BRA `(.L_x_410) ;  /* 0x000000d000089947 */ /* 0x002fea0003800000 */
.L_x_409:
[----:B------:R-:W-:Y:S05]  /*d8c0*/  BSYNC B1 ;  /* 0x0000000000017941 */ /* 0x000fea0003800000 */
.L_x_408:
[----:B------:R2:W-:Y:S04]  /*d8d0*/  STL.64 [R1+0x98], R2 ;  /* 0x0000980201007387 */ /* 0x0005e80000100a00 */
[----:B--2---:R-:W2:Y:S01]  /*d8e0*/  LDL.64 R2, [R1] ;  /* 0x0000000001027983 */ /* 0x004ea20000100a00 */
[C---:B------:R-:W-:Y:S01]  /*d8f0*/  R2UR UR6, R26.reuse ;  /* 0x000000001a0672ca */ /* 0x040fe200000e0000 */
[C---:B------:R-:W-:Y:S01]  /*d900*/  VIADD R24, R26.reuse, 0x100 ;  /* 0x000001001a187836 */ /* 0x040fe20000000000 */
[----:B------:R-:W-:Y:S01]  /*d910*/  R2UR UR7, R27 ;  /* 0x000000001b0772ca */ /* 0x000fe200000e0000 */
[----:B------:R-:W-:Y:S01]  /*d920*/  VIADD R26, R26, 0x200 ;  /* 0x000002001a1a7836 */ /* 0x000fe20000000000 */
[----:B------:R-:W-:Y:S01]  /*d930*/  R2UR UR4, R4 ;  /* 0x00000000040472ca */ /* 0x000fe200000e0000 */
[----:B------:R-:W-:Y:S01]  /*d940*/  IMAD.MOV.U32 R25, RZ, RZ, -0x3ffffff0 ;  /* 0xc0000010ff197424 */ /* 0x000fe200078e00ff */
[----:B------:R-:W-:Y:S01]  /*d950*/  R2UR UR5, R5 ;  /* 0x00000000050572ca */ /* 0x000fe200000e0000 */
[----:B------:R-:W-:Y:S01]  /*d960*/  IMAD.MOV.U32 R27, RZ, RZ, -0x3ffffff0 ;  /* 0xc0000010ff1b7424 */ /* 0x000fe200078e00ff */
[----:B------:R-:W-:-:S02]  /*d970*/  R2UR UR10, R24 ;  /* 0x00000000180a72ca */ /* 0x000fc400000e0000 */
[----:B------:R-:W-:Y:S02]  /*d980*/  R2UR UR11, R25 ;  /* 0x00000000190b72ca */ /* 0x000fe400000e0000 */
[----:B------:R-:W-:Y:S02]  /*d990*/  R2UR UR14, R26 ;  /* 0x000000001a0e72ca */ /* 0x000fe400000e0000 */
[----:B------:R-:W-:Y:S02]  /*d9a0*/  R2UR UR15, R27 ;  /* 0x000000001b0f72ca */ /* 0x000fe400000e0000 */
[----:B------:R-:W-:-:S06]  /*d9b0*/  WARPGROUP.ARRIVE ;  /* 0x00000000000079c5 */ /* 0x000fcc0000000000 */
[----:B------:R-:W-:Y:S01]  /*d9c0*/  QGMMA.64x128x32.F32.E4M3.E4M3 R24, gdesc[UR4], RZ, !UPT, gsb0 ;  /* 0x01e00000041879f3 */ /* 0x000fe2000c0008ff */
[----:B------:R-:W-:Y:S02]  /*d9d0*/  R2UR UR12, R20 ;  /* 0x00000000140c72ca */ /* 0x000fe400000e0000 */
[----:B------:R-:W-:Y:S01]  /*d9e0*/  R2UR UR13, R21 ;  /* 0x00000000150d72ca */ /* 0x000fe200000e0000 */
[----:B------:R-:W-:Y:S02]  /*d9f0*/  WARPGROUP.DEPBAR.LE gsb0, 0x0 ;  /* 0x00008000000079c5 */ /* 0x000fe40000010000 */
[----:B------:R-:W-:Y:S01]  /*da00*/  WARPGROUP.ARRIVE ;  /* 0x00000000000079c5 */ /* 0x000fe20000000000 */
[----:B--2---:R-:W-:Y:S02]  /*da10*/  R2UR UR8, R2 ;  /* 0x00000000020872ca */ /* 0x004fe400000e0000 */
[----:B------:R-:W-:Y:S02]  /*da20*/  R2UR UR9, R3 ;  /* 0x00000000030972ca */ /* 0x000fe400000e0000 */
[----:B------:R2:W5:Y:S11]  /*da30*/  LDL.LU.64 R2, [R1+0x98] ;  /* 0x0000980001027983 */ /* 0x0005760000300a00 */
[----:B------:R-:W-:Y:S03]  /*da40*/  QGMMA.64x128x32.F32.E4M3.E4M3 R24, gdesc[UR8], R24, gsb0 ;  /* 0x01e00000081879f3 */ /* 0x000fe60008000818 */
[----:B------:R-:W-:-:S02]  /*da50*/  WARPGROUP.DEPBAR.LE gsb0, 0x0 ;  /* 0x00008000000079c5 */ /* 0x000fc40000010000 */
[----:B------:R-:W-:-:S07]  /*da60*/  WARPGROUP.ARRIVE ;  /* 0x00000000000079c5 */ /* 0x000fce0000000000 */
[----:B------:R-:W-:Y:S03]  /*da70*/  QGMMA.64x128x32.F32.E4M3.E4M3 R24, gdesc[UR12], R24, gsb0 ;  /* 0x01e000000c1879f3 */ /* 0x000fe60008000818 */
[----:B------:R-:W-:Y:S02]  /*da80*/  WARPGROUP.DEPBAR.LE gsb0, 0x0 ;  /* 0x00008000000079c5 */ /* 0x000fe40000010000 */
[----:B--2---:R-:W-:Y:S05]  /*da90*/  @!P0 BRA `(.L_x_411) ;  /* 0x0000000000048947 */ /* 0x004fea0003800000 */
[----:B------:R-:W-:Y:S01]  /*daa0*/  BPT.TRAP 0x1 ;  /* 0x000000040000795c */ /* 0x000fe20000300000 */
.L_x_411:
[----:B01----:R-:W-:Y:S01]  /*dab0*/  SHF.L.U32 R0, R10, 0x1f, RZ ;  /* 0x0000001f0a007819 */ /* 0x003fe200000006ff */
[----:B------:R-:W-:-:S04]  /*dac0*/  IMAD R14, R7, 0x8, R16 ;  /* 0x00000008070e7824 */ /* 0x000fc800078e0210 */
[----:B------:R0:W1:Y:S01]  /*dad0*/  SYNCS.PHASECHK.TRANS64.TRYWAIT P1, [R14+URZ+0x19c50], R0 ;  /* 0x019c50000e0075a7 */ /* 0x000062000802017f */
[----:B------:R-:W-:Y:S05]  /*dae0*/  @!P0 BRA `(.L_x_412) ;  /* 0x0000000000048947 */ /* 0x000fea0003800000 */
[----:B------:R-:W-:Y:S01]  /*daf0*/  BPT.TRAP 0x1 ;  /* 0x000000040000795c */ /* 0x000fe20000300000 */
.L_x_412:
[----:B------:R-:W-:Y:S04]  /*db00*/  BSSY B1, `(.L_x_413) ;  /* 0x0000004000017945 */ /* 0x000fe80003800000 */
[----:B-1----:R-:W-:Y:S05]  /*db10*/  @P1 BRA `(.L_x_414) ;  /* 0x0000000000081947 */ /* 0x002fea0003800000 */
[----:B------:R-:W1:Y:S02]  /*db20*/  SYNCS.PHASECHK.TRANS64.TRYWAIT P1, [R14+URZ+0x19c50], R0 ;  /* 0x019c50000e0075a7 */ /* 0x000e64000802017f */
[----:B-1----:R-:W-:Y:S05]  /*db30*/  @!P1 BRA `(.L_x_415) ;  /* 0x000000cc007c9947 */ /* 0x002fea0003800000 */
.L_x_414:
[----:B------:R-:W-:Y:S05]  /*db40*/  BSYNC B1 ;  /* 0x0000000000017941 */ /* 0x000fea0003800000 */
.L_x_413:
[----:B01----:R-:W-:Y:S01]  /*db50*/  VIADD R0, R16, 0x3000 ;  /* 0x0000300010007836 */ /* 0x003fe20000000000 */
[----:B------:R-:W-:Y:S01]  /*db60*/  WARPGROUP.ARRIVE ;  /* 0x00000000000079c5 */ /* 0x000fe20000000000 */
[----:B------:R-:W-:-:S03]  /*db70*/  IMAD.MOV.U32 R11, RZ, RZ, 0x40000040 ;  /* 0x40000040ff0b7424 */ /* 0x000fc600078e00ff */
[----:B------:R-:W-:-:S04]  /*db80*/  SHF.R.U32.HI R0, RZ, 0x4, R0 ;  /* 0x00000004ff007819 */ /* 0x000fc80000011600 */
[----:B------:R-:W-:-:S04]  /*db90*/  LOP3.LUT R0, R0, 0x3fff, RZ, 0xc0, !PT ;  /* 0x00003fff00007812 */ /* 0x000fc800078ec0ff */
[----:B------:R-:W-:-:S05]  /*dba0*/  LOP3.LUT R0, R0, 0x10000, RZ, 0xfc, !PT ;  /* 0x0001000000007812 */ /* 0x000fca00078efcff */
[----:B------:R-:W-:Y:S01]  /*dbb0*/  IMAD R6, R7, 0x300, R0 ;  /* 0x0000030007067824 */ /* 0x000fe200078e0200 */
[----:B-----5:R-:W-:Y:S01]  /*dbc0*/  FMNMX.FTZ R0, R24, R3, !PT ;  /* 0x0000000318007209 */ /* 0x020fe20007810000 */
[----:B------:R-:W-:Y:S02]  /*dbd0*/  IMAD.MOV.U32 R7, RZ, RZ, 0x40000040 ;  /* 0x40000040ff077424 */ /* 0x000fe400078e00ff */
[C---:B------:R-:W-:Y:S01]  /*dbe0*/  VIADD R10, R6.reuse, 0x2 ;  /* 0x00000002060a7836 */ /* 0x040fe20000000000 */
[----:B------:R-:W-:Y:S02]  /*dbf0*/  R2UR UR6, R6 ;  /* 0x00000000060672ca */ /* 0x000fe400000e0000 */
[----:B------:R-:W-:Y:S02]  /*dc00*/  R2UR UR7, R7 ;  /* 0x00000000070772ca */ /* 0x000fe400000e0000 */
[----:B------:R-:W-:-:S04]  /*dc10*/  FMNMX.FTZ R0, R25, R0, !PT ;  /* 0x0000000019007209 */ /* 0x000fc80007810000 */
[----:B------:R-:W-:-:S04]  /*dc20*/  FMNMX.FTZ R0, R28, R0, !PT ;  /* 0x000000001c007209 */ /* 0x000fc80007810000 */
[----:B------:R-:W-:-:S03]  /*dc30*/  FMNMX.FTZ R0, R29, R0, !PT ;  /* 0x000000001d007209 */ /* 0x000fc60007810000 */
[----:B------:R-:W-:Y:S01]  /*dc40*/  QGMMA.64x96x32.F32.E4M3.E4M3 R88, R148, gdesc[UR4], R88, gsb0 ;  /* 0x0160000494587df3 */ /* 0x000fe20008000858 */
[----:B------:R-:W-:Y:S01]  /*dc50*/  R2UR UR6, R10 ;  /* 0x000000000a0672ca */ /* 0x000fe200000e0000 */
[----:B------:R-:W-:Y:S01]  /*dc60*/  VIADD R10, R6, 0x4 ;  /* 0x00000004060a7836 */ /* 0x000fe20000000000 */
[----:B------:R-:W-:Y:S01]  /*dc70*/  R2UR UR7, R11 ;  /* 0x000000000b0772ca */ /* 0x000fe200000e0000 */
[----:B------:R-:W-:Y:S01]  /*dc80*/  IMAD.MOV.U32 R11, RZ, RZ, 0x40000040 ;  /* 0x40000040ff0b7424 */ /* 0x000fe200078e00ff */
[----:B------:R-:W-:Y:S01]  /*dc90*/  FMNMX.FTZ R0, R32, R0, !PT ;  /* 0x0000000020007209 */ /* 0x000fe20007810000 */
[----:B------:R-:W-:-:S03]  /*dca0*/  VIADD R6, R6, 0x6 ;  /* 0x0000000606067836 */ /* 0x000fc60000000000 */
[----:B------:R-:W-:-:S04]  /*dcb0*/  FMNMX.FTZ R0, R33, R0, !PT ;  /* 0x0000000021007209 */ /* 0x000fc80007810000 */
        /* <DEDUP_REMOVED lines=24> */
[----:B------:R-:W-:Y:S01]  /*de40*/  FMNMX.FTZ R0, R84, R0, !PT ;  /* 0x0000000054007209 */ /* 0x000fe20007810000 */
[----:B------:R-:W-:Y:S02]  /*de50*/  WARPGROUP.DEPBAR.LE gsb0, 0x0 ;  /* 0x00008000000079c5 */ /* 0x000fe40000010000 */
[----:B------:R-:W-:Y:S01]  /*de60*/  WARPGROUP.ARRIVE ;  /* 0x00000000000079c5 */ /* 0x000fe20000000000 */
[----:B------:R-:W-:-:S05]  /*de70*/  FMNMX.FTZ R0, R85, R0, !PT ;  /* 0x0000000055007209 */ /* 0x000fca0007810000 */
[----:B------:R-:W0:Y:S01]  /*de80*/  S2R R151, SR_TID.X ;  /* 0x0000000000977919 */ /* 0x000e220000002100 */
[----:B------:R-:W-:Y:S01]  /*de90*/  QGMMA.64x96x32.F32.E4M3.E4M3 R88, R136, gdesc[UR4], R88, gsb0 ;  /* 0x0160000488587df3 */ /* 0x000fe20008000858 */
[----:B------:R-:W-:Y:S01]  /*dea0*/  R2UR UR6, R10 ;  /* 0x000000000a0672ca */ /* 0x000fe200000e0000 */
[----:B------:R-:W1:Y:S01]  /*deb0*/  SHFL.BFLY PT, R7, R0, 0x2, 0x1f ;  /* 0x0c401f0000077f89 */ /* 0x000e6200000e0000 */
[----:B------:R-:W-:Y:S02]  /*dec0*/  FMNMX.FTZ R10, R26, R15, !PT ;  /* 0x0000000f1a0a7209 */ /* 0x000fe40007810000 */
[----:B------:R-:W-:Y:S02]  /*ded0*/  R2UR UR7, R11 ;  /* 0x000000000b0772ca */ /* 0x000fe400000e0000 */
[----:B------:R-:W-:-:S04]  /*dee0*/  FMNMX.FTZ R10, R27, R10, !PT ;  /* 0x0000000a1b0a7209 */ /* 0x000fc80007810000 */
[----:B------:R-:W-:-:S04]  /*def0*/  FMNMX.FTZ R10, R30, R10, !PT ;  /* 0x0000000a1e0a7209 */ /* 0x000fc80007810000 */
[----:B------:R-:W-:-:S04]  /*df00*/  FMNMX.FTZ R10, R31, R10, !PT ;  /* 0x0000000a1f0a7209 */ /* 0x000fc80007810000 */
[----:B------:R-:W-:-:S04]  /*df10*/  FMNMX.FTZ R10, R34, R10, !PT ;  /* 0x0000000a220a7209 */ /* 0x000fc80007810000 */
[----:B------:R-:W-:Y:S02]  /*df20*/  FMNMX.FTZ R10, R35, R10, !PT ;  /* 0x0000000a230a7209 */ /* 0x000fe40007810000 */
[----:B-1----:R-:W-:Y:S01]  /*df30*/  FMNMX.FTZ R0, R0, R7, !PT ;  /* 0x0000000700007209 */ /* 0x002fe20007810000 */
[----:B------:R-:W-:Y:S01]  /*df40*/  IMAD.MOV.U32 R7, RZ, RZ, 0x40000040 ;  /* 0x40000040ff077424 */ /* 0x000fe200078e00ff */
[----:B------:R-:W-:Y:S02]  /*df50*/  FMNMX.FTZ R10, R38, R10, !PT ;  /* 0x0000000a260a7209 */ /* 0x000fe40007810000 */
[----:B0-----:R-:W-:Y:S02]  /*df60*/  LOP3.LUT R151, R151, 0x7f, RZ, 0xc0, !PT ;  /* 0x0000007f97977812 */ /* 0x001fe400078ec0ff */
[----:B------:R-:W-:Y:S02]  /*df70*/  FMNMX.FTZ R10, R39, R10, !PT ;  /* 0x0000000a270a7209 */ /* 0x000fe40007810000 */
[----:B------:R-:W-:-:S02]  /*df80*/  ISETP.NE.AND P1, PT, R151, RZ, PT ;  /* 0x000000ff9700720c */ /* 0x000fc40003f25270 */
[----:B------:R-:W-:-:S04]  /*df90*/  FMNMX.FTZ R10, R42, R10, !PT ;  /* 0x0000000a2a0a7209 */ /* 0x000fc80007810000 */
[----:B------:R-:W-:-:S04]  /*dfa0*/  FMNMX.FTZ R10, R43, R10, !PT ;  /* 0x0000000a2b0a7209 */ /* 0x000fc80007810000 */
[----:B------:R-:W-:-:S03]  /*dfb0*/  FMNMX.FTZ R10, R46, R10, !PT ;  /* 0x0000000a2e0a7209 */ /* 0x000fc60007810000 */
[----:B------:R-:W-:Y:S01]  /*dfc0*/  @!P1 VIADD R9, R9, 0x19c40 ;  /* 0x00019c4009099836 */ /* 0x000fe20000000000 */
[----:B------:R-:W-:-:S04]  /*dfd0*/  FMNMX.FTZ R10, R47, R10, !PT ;  /* 0x0000000a2f0a7209 */ /* 0x000fc80007810000 */
[----:B------:R-:W-:Y:S02]  /*dfe0*/  FMNMX.FTZ R10, R50, R10, !PT ;  /* 0x0000000a320a7209 */ /* 0x000fe40007810000 */
[----:B------:R-:W-:Y:S02]  /*dff0*/  @!P1 PRMT R9, RZ, 0x654, R9 ;  /* 0x00000654ff099816 */ /* 0x000fe40000000009 */
        /* <DEDUP_REMOVED lines=14> */
[----:B------:R-:W-:-:S03]  /*e0e0*/  WARPGROUP.DEPBAR.LE gsb0, 0x0 ;  /* 0x00008000000079c5 */ /* 0x000fc60000010000 */
[----:B------:R-:W-:Y:S01]  /*e0f0*/  FMNMX.FTZ R10, R79, R10, !PT ;  /* 0x0000000a4f0a7209 */ /* 0x000fe20007810000 */
[----:B------:R-:W-:-:S03]  /*e100*/  WARPGROUP.ARRIVE ;  /* 0x00000000000079c5 */ /* 0x000fc60000000000 */
[----:B------:R-:W-:-:S03]  /*e110*/  FMNMX.FTZ R10, R82, R10, !PT ;  /* 0x0000000a520a7209 */ /* 0x000fc60007810000 */
[----:B------:R-:W-:Y:S01]  /*e120*/  QGMMA.64x96x32.F32.E4M3.E4M3 R88, R140, gdesc[UR4], R88, gsb0 ;  /* 0x016000048c587df3 */ /* 0x000fe20008000858 */
[----:B------:R-:W-:Y:S02]  /*e130*/  FMNMX.FTZ R10, R83, R10, !PT ;  /* 0x0000000a530a7209 */ /* 0x000fe40007810000 */
[----:B------:R-:W-:Y:S02]  /*e140*/  R2UR UR7, R7 ;  /* 0x00000000070772ca */ /* 0x000fe400000e0000 */
[----:B------:R-:W-:Y:S01]  /*e150*/  FMNMX.FTZ R10, R86, R10, !PT ;  /* 0x0000000a560a7209 */ /* 0x000fe20007810000 */
[----:B------:R-:W0:Y:S01]  /*e160*/  SHFL.BFLY PT, R7, R0, 0x1, 0x1f ;  /* 0x0c201f0000077f89 */ /* 0x000e2200000e0000 */
[----:B------:R-:W-:Y:S02]  /*e170*/  R2UR UR6, R6 ;  /* 0x00000000060672ca */ /* 0x000fe400000e0000 */
[----:B------:R-:W-:-:S05]  /*e180*/  FMNMX.FTZ R10, R87, R10, !PT ;  /* 0x0000000a570a7209 */ /* 0x000fca0007810000 */
[----:B------:R-:W1:Y:S01]  /*e190*/  SHFL.BFLY PT, R11, R10, 0x2, 0x1f ;  /* 0x0c401f000a0b7f89 */ /* 0x000e6200000e0000 */
[----:B0-----:R-:W-:-:S05]  /*e1a0*/  FMNMX.FTZ R0, R0, R7, !PT ;  /* 0x0000000700007209 */ /* 0x001fca0007810000 */
[----:B------:R-:W-:Y:S01]  /*e1b0*/  FADD.FTZ R7, -R0, R3 ;  /* 0x0000000300077221 */ /* 0x000fe20000010100 */
[----:B-1----:R-:W-:-:S03]  /*e1c0*/  FMNMX.FTZ R11, R10, R11, !PT ;  /* 0x0000000b0a0b7209 */ /* 0x002fc60007810000 */
[----:B------:R-:W-:Y:S02]  /*e1d0*/  FMUL.FTZ R7, R2, R7 ;  /* 0x0000000702077220 */ /* 0x000fe40000410000 */
[----:B------:R-:W0:Y:S04]  /*e1e0*/  SHFL.BFLY PT, R6, R11, 0x1, 0x1f ;  /* 0x0c201f000b067f89 */ /* 0x000e2800000e0000 */
[----:B------:R-:W-:Y:S01]  /*e1f0*/  MUFU.EX2 R7, R7 ;  /* 0x0000000700077308 */ /* 0x000fe20000000800 */
[----:B0-----:R-:W-:-:S05]  /*e200*/  FMNMX.FTZ R6, R11, R6, !PT ;  /* 0x000000060b067209 */ /* 0x001fca0007810000 */
[----:B------:R-:W-:Y:S01]  /*e210*/  FADD.FTZ R3, -R6, R15 ;  /* 0x0000000f06037221 */ /* 0x000fe20000010100 */
[----:B------:R-:W-:-:S03]  /*e220*/  FFMA.FTZ R15, R2, R0, -8 ;  /* 0xc1000000020f7423 */ /* 0x000fc60000010000 */
[C---:B------:R-:W-:Y:S01]  /*e230*/  FMUL.FTZ R3, R2.reuse, R3 ;  /* 0x0000000302037220 */ /* 0x040fe20000410000 */
[----:B------:R-:W-:-:S01]  /*e240*/  FFMA.FTZ R11, R2, R25, -R15 ;  /* 0x00000019020b7223 */ /* 0x000fc2000001080f */
[C-C-:B------:R-:W-:Y:S01]  /*e250*/  FFMA.FTZ R25, R2.reuse, R29, -R15.reuse ;  /* 0x0000001d02197223 */ /* 0x140fe2000001080f */
        /* <DEDUP_REMOVED lines=13> */
[C---:B------:R-:W-:Y:S01]  /*e330*/  FFMA.FTZ R81, R2.reuse, R6, -8 ;  /* 0xc100000002517423 */ /* 0x040fe20000010006 */
[----:B------:R-:W-:-:S01]  /*e340*/  FFMA.FTZ R10, R2, R24, -R15 ;  /* 0x00000018020a7223 */ /* 0x000fc2000001080f */
[----:B------:R-:W-:Y:S01]  /*e350*/  MUFU.EX2 R3, R3 ;  /* 0x0000000300037308 */ /* 0x000fe20000000800 */
[----:B------:R-:W-:-:S01]  /*e360*/  FFMA.FTZ R24, R2, R28, -R15 ;  /* 0x0000001c02187223 */ /* 0x000fc2000001080f */
[C-C-:B------:R-:W-:Y:S01]  /*e370*/  FFMA.FTZ R26, R2.reuse, R26, -R81.reuse ;  /* 0x0000001a021a7223 */ /* 0x140fe20000010851 */
[----:B------:R-:W-:-:S01]  /*e380*/  FFMA.FTZ R27, R2, R27, -R81 ;  /* 0x0000001b021b7223 */ /* 0x000fc20000010851 */
[C-C-:B------:R-:W-:Y:S01]  /*e390*/  FFMA.FTZ R30, R2.reuse, R30, -R81.reuse ;  /* 0x0000001e021e7223 */ /* 0x140fe20000010851 */
[----:B------:R-:W-:-:S01]  /*e3a0*/  FFMA.FTZ R31, R2, R31, -R81 ;  /* 0x0000001f021f7223 */ /* 0x000fc20000010851 */
[C---:B------:R-:W-:Y:S01]  /*e3b0*/  FFMA.FTZ R28, R2.reuse, R32, -R15 ;  /* 0x00000020021c7223 */ /* 0x040fe2000001080f */
[----:B------:R-:W-:-:S01]  /*e3c0*/  FFMA.FTZ R34, R2, R34, -R81 ;  /* 0x0000002202227223 */ /* 0x000fc20000010851 */
[----:B------:R-:W0:Y:S01]  /*e3d0*/  MUFU.EX2 R10, R10 ;  /* 0x0000000a000a7308 */ /* 0x000e220000000800 */
[----:B------:R-:W-:-:S01]  /*e3e0*/  FFMA.FTZ R35, R2, R35, -R81 ;  /* 0x0000002302237223 */ /* 0x000fc20000010851 */
[C---:B------:R-:W-:Y:S01]  /*e3f0*/  FFMA.FTZ R32, R2.reuse, R36, -R15 ;  /* 0x0000002402207223 */ /* 0x040fe2000001080f */
[----:B------:R-:W-:-:S01]  /*e400*/  FFMA.FTZ R38, R2, R38, -R81 ;  /* 0x0000002602267223 */ /* 0x000fc20000010851 */
[C---:B------:R-:W-:Y:S01]  /*e410*/  FFMA.FTZ R39, R2.reuse, R39, -R81 ;  /* 0x0000002702277223 */ /* 0x040fe20000010851 */
[----:B------:R-:W-:-:S01]  /*e420*/  FFMA.FTZ R36, R2, R40, -R15 ;  /* 0x0000002802247223 */ /* 0x000fc2000001080f */
[C-C-:B------:R-:W-:Y:S01]  /*e430*/  FFMA.FTZ R42, R2.reuse, R42, -R81.reuse ;  /* 0x0000002a022a7223 */ /* 0x140fe20000010851 */
[----:B------:R-:W-:-:S01]  /*e440*/  FFMA.FTZ R43, R2, R43, -R81 ;  /* 0x0000002b022b7223 */ /* 0x000fc20000010851 */
[----:B------:R-:W1:Y:S01]  /*e450*/  MUFU.EX2 R26, R26 ;  /* 0x0000001a001a7308 */ /* 0x000e620000000800 */
[----:B------:R-:W-:-:S01]  /*e460*/  FFMA.FTZ R40, R2, R44, -R15 ;  /* 0x0000002c02287223 */ /* 0x000fc2000001080f */
[C-C-:B------:R-:W-:Y:S01]  /*e470*/  FFMA.FTZ R46, R2.reuse, R46, -R81.reuse ;  /* 0x0000002e022e7223 */ /* 0x140fe20000010851 */
[----:B------:R-:W-:-:S01]  /*e480*/  FFMA.FTZ R47, R2, R47, -R81 ;  /* 0x0000002f022f7223 */ /* 0x000fc20000010851 */
[C---:B------:R-:W-:Y:S01]  /*e490*/  FFMA.FTZ R44, R2.reuse, R48, -R15 ;  /* 0x00000030022c7223 */ /* 0x040fe2000001080f */
[----:B------:R-:W-:-:S01]  /*e4a0*/  FFMA.FTZ R50, R2, R50, -R81 ;  /* 0x0000003202327223 */ /* 0x000fc20000010851 */
[----:B------:R-:W-:Y:S01]  /*e4b0*/  FFMA.FTZ R51, R2, R51, -R81 ;  /* 0x0000003302337223 */ /* 0x000fe20000010851 */
[----:B------:R-:W-:-:S02]  /*e4c0*/  WARPGROUP.DEPBAR.LE gsb0, 0x0 ;  /* 0x00008000000079c5 */ /* 0x000fc40000010000 */
[----:B------:R-:W2:Y:S01]  /*e4d0*/  MUFU.EX2 R11, R11 ;  /* 0x0000000b000b7308 */ /* 0x000ea20000000800 */
[----:B0-----:R-:W-:-:S01]  /*e4e0*/  FFMA.FTZ R8, R7, R8, R10 ;  /* 0x0000000807087223 */ /* 0x001fc2000001000a */
[----:B------:R-:W-:Y:S01]  /*e4f0*/  WARPGROUP.ARRIVE ;  /* 0x00000000000079c5 */ /* 0x000fe20000000000 */
[----:B------:R-:W-:-:S01]  /*e500*/  FFMA.FTZ R48, R2, R52, -R15 ;  /* 0x0000003402307223 */ /* 0x000fc2000001080f */
[C-C-:B------:R-:W-:Y:S01]  /*e510*/  FFMA.FTZ R54, R2.reuse, R54, -R81.reuse ;  /* 0x0000003602367223 */ /* 0x140fe20000010851 */
[----:B------:R-:W-:-:S01]  /*e520*/  FFMA.FTZ R55, R2, R55, -R81 ;  /* 0x0000003702377223 */ /* 0x000fc20000010851 */
[C---:B------:R-:W-:Y:S01]  /*e530*/  FFMA.FTZ R52, R2.reuse, R56, -R15 ;  /* 0x0000003802347223 */ /* 0x040fe2000001080f */
[----:B------:R-:W-:-:S01]  /*e540*/  FFMA.FTZ R58, R2, R58, -R81 ;  /* 0x0000003a023a7223 */ /* 0x000fc20000010851 */
[----:B------:R-:W0:Y:S01]  /*e550*/  MUFU.EX2 R27, R27 ;  /* 0x0000001b001b7308 */ /* 0x000e220000000800 */
[----:B-1----:R-:W-:-:S01]  /*e560*/  FFMA.FTZ R12, R3, R12, R26 ;  /* 0x0000000c030c7223 */ /* 0x002fc2000001001a */
[----:B------:R-:W-:Y:S01]  /*e570*/  QGMMA.64x96x32.F32.E4M3.E4M3 R88, R144, gdesc[UR4], R88, gsb0 ;  /* 0x0160000490587df3 */ /* 0x000fe20008000858 */
[----:B------:R-:W-:-:S01]  /*e580*/  FFMA.FTZ R59, R2, R59, -R81 ;  /* 0x0000003b023b7223 */ /* 0x000fc20000010851 */
[C---:B------:R-:W-:Y:S01]  /*e590*/  FFMA.FTZ R56, R2.reuse, R60, -R15 ;  /* 0x0000003c02387223 */ /* 0x040fe2000001080f */
[----:B------:R-:W-:-:S01]  /*e5a0*/  FFMA.FTZ R62, R2, R62, -R81 ;  /* 0x0000003e023e7223 */ /* 0x000fc20000010851 */
[C---:B------:R-:W-:Y:S01]  /*e5b0*/  FFMA.FTZ R63, R2.reuse, R63, -R81 ;  /* 0x0000003f023f7223 */ /* 0x040fe20000010851 */
[----:B------:R-:W-:-:S01]  /*e5c0*/  FFMA.FTZ R60, R2, R64, -R15 ;  /* 0x00000040023c7223 */ /* 0x000fc2000001080f */
[----:B------:R-:W1:Y:S01]  /*e5d0*/  MUFU.EX2 R24, R24 ;  /* 0x0000001800187308 */ /* 0x000e620000000800 */
[----:B--2---:R-:W-:-:S01]  /*e5e0*/  FADD.FTZ R8, R11, R8 ;  /* 0x000000080b087221 */ /* 0x004fc20000010000 */
[C-C-:B------:R-:W-:Y:S01]  /*e5f0*/  FFMA.FTZ R66, R2.reuse, R66, -R81.reuse ;  /* 0x0000004202427223 */ /* 0x140fe20000010851 */
[----:B------:R-:W-:-:S01]  /*e600*/  FFMA.FTZ R67, R2, R67, -R81 ;  /* 0x0000004302437223 */ /* 0x000fc20000010851 */
[C---:B------:R-:W-:Y:S01]  /*e610*/  FFMA.FTZ R64, R2.reuse, R68, -R15 ;  /* 0x0000004402407223 */ /* 0x040fe2000001080f */
[----:B------:R-:W-:-:S01]  /*e620*/  FFMA.FTZ R70, R2, R70, -R81 ;  /* 0x0000004602467223 */ /* 0x000fc20000010851 */
[C---:B------:R-:W-:Y:S01]  /*e630*/  FFMA.FTZ R71, R2.reuse, R71, -R81 ;  /* 0x0000004702477223 */ /* 0x040fe20000010851 */
[----:B------:R-:W-:-:S01]  /*e640*/  FFMA.FTZ R68, R2, R72, -R15 ;  /* 0x0000004802447223 */ /* 0x000fc2000001080f */
[----:B------:R-:W2:Y:S01]  /*e650*/  MUFU.EX2 R30, R30 ;  /* 0x0000001e001e7308 */ /* 0x000ea20000000800 */
[----:B0-----:R-:W-:-:S01]  /*e660*/  FADD.FTZ R12, R27, R12 ;  /* 0x0000000c1b0c7221 */ /* 0x001fc20000010000 */
[C-C-:B------:R-:W-:Y:S01]  /*e670*/  FFMA.FTZ R74, R2.reuse, R74, -R81.reuse ;  /* 0x0000004a024a7223 */ /* 0x140fe20000010851 */
[----:B------:R-:W-:-:S01]  /*e680*/  FFMA.FTZ R75, R2, R75, -R81 ;  /* 0x0000004b024b7223 */ /* 0x000fc20000010851 */
[C---:B------:R-:W-:Y:S01]  /*e690*/  FFMA.FTZ R72, R2.reuse, R76, -R15 ;  /* 0x0000004c02487223 */ /* 0x040fe2000001080f */
[----:B------:R-:W-:-:S01]  /*e6a0*/  FFMA.FTZ R78, R2, R78, -R81 ;  /* 0x0000004e024e7223 */ /* 0x000fc20000010851 */
[C---:B------:R-:W-:Y:S01]  /*e6b0*/  FFMA.FTZ R79, R2.reuse, R79, -R81 ;  /* 0x0000004f024f7223 */ /* 0x040fe20000010851 */
[----:B------:R-:W-:-:S01]  /*e6c0*/  FFMA.FTZ R76, R2, R80, -R15 ;  /* 0x00000050024c7223 */ /* 0x000fc2000001080f */
[----:B------:R-:W0:Y:S01]  /*e6d0*/  MUFU.EX2 R25, R25 ;  /* 0x0000001900197308 */ /* 0x000e220000000800 */
[----:B-1----:R-:W-:-:S01]  /*e6e0*/  FADD.FTZ R8, R24, R8 ;  /* 0x0000000818087221 */ /* 0x002fc20000010000 */
[C-C-:B------:R-:W-:Y:S01]  /*e6f0*/  FFMA.FTZ R82, R2.reuse, R82, -R81.reuse ;  /* 0x0000005202527223 */ /* 0x140fe20000010851 */
[----:B------:R-:W-:-:S01]  /*e700*/  FFMA.FTZ R83, R2, R83, -R81 ;  /* 0x0000005302537223 */ /* 0x000fc20000010851 */
[C---:B------:R-:W-:Y:S01]  /*e710*/  FFMA.FTZ R80, R2.reuse, R84, -R15 ;  /* 0x0000005402507223 */ /* 0x040fe2000001080f */
[----:B------:R-:W-:-:S01]  /*e720*/  FFMA.FTZ R86, R2, R86, -R81 ;  /* 0x0000005602567223 */ /* 0x000fc20000010851 */
[C---:B------:R-:W-:Y:S01]  /*e730*/  FFMA.FTZ R15, R2.reuse, R85, -R15 ;  /* 0x00000055020f7223 */ /* 0x040fe2000001080f */
[----:B------:R-:W-:-:S01]  /*e740*/  FFMA.FTZ R81, R2, R87, -R81 ;  /* 0x0000005702517223 */ /* 0x000fc20000010851 */
        /* <DEDUP_REMOVED lines=120> */
.L_x_416:
[----:B------:R-:W2:Y:S01]  /*eed0*/  LDL R9, [R1+0x24] ;  /* 0x0000240001097983 */ /* 0x000ea20000100800 */
[----:B------:R-:W-:-:S05]  /*eee0*/  VIADD R14, R14, 0x19c60 ;  /* 0x00019c600e0e7836 */ /* 0x000fca0000000000 */
[----:B--2---:R-:W-:Y:S02]  /*eef0*/  PRMT R14, R9, 0x654, R14 ;  /* 0x00000654090e7816 */ /* 0x004fe4000000000e */
[----:B------:R-:W2:Y:S01]  /*ef00*/  LDL R9, [R1+0x1c] ;  /* 0x00001c0001097983 */ /* 0x000ea20000100800 */
[----:B------:R-:W-:Y:S01]  /*ef10*/  F2FP.SATFINITE.E4M3.F32.PACK_AB_MERGE_C R24, R25, R24, RZ ;  /* 0x000000181918723e */ /* 0x000fe200048070ff */
[----:B------:R0:W-:Y:S01]  /*ef20*/  SYNCS.ARRIVE.TRANS64.RED.A1T0 RZ, [R14+URZ], RZ ;  /* 0x000000ff0eff79a7 */ /* 0x0001e2000810043f */
[----:B------:R-:W-:Y:S01]  /*ef30*/  F2FP.SATFINITE.E4M3.F32.PACK_AB_MERGE_C R30, R31, R30, RZ ;  /* 0x0000001e1f1e723e */ /* 0x000fe200048070ff */
[-C--:B------:R-:W-:Y:S01]  /*ef40*/  FMUL.FTZ R88, R88, R7.reuse ;  /* 0x0000000758587220 */ /* 0x080fe20000410000 */
        /* <DEDUP_REMOVED lines=24> */
[----:B------:R-:W-:Y:S01]  /*f0d0*/  F2FP.SATFINITE.E4M3.F32.PACK_AB_MERGE_C R24, R11, R10, R24 ;  /* 0x0000000a0b18723e */ /* 0x000fe20004807018 */
        /* <DEDUP_REMOVED lines=20> */
[----:B------:R-:W-:Y:S01]  /*f220*/  FMUL.FTZ R133, R133, R7 ;  /* 0x0000000785857220 */ /* 0x000fe20000410000 */
[----:B------:R-:W-:Y:S01]  /*f230*/  F2FP.SATFINITE.E4M3.F32.PACK_AB_MERGE_C R70, R67, R66, R70 ;  /* 0x000000424346723e */ /* 0x000fe20004807046 */
[-C--:B------:R-:W-:Y:S01]  /*f240*/  FMUL.FTZ R90, R90, R3.reuse ;  /* 0x000000035a5a7220 */ /* 0x080fe20000410000 */
[----:B------:R-:W-:Y:S01]  /*f250*/  F2FP.SATFINITE.E4M3.F32.PACK_AB_MERGE_C R72, R69, R68, R72 ;  /* 0x000000444548723e */ /* 0x000fe20004807048 */
[-C--:B------:R-:W-:Y:S01]  /*f260*/  FMUL.FTZ R91, R91, R3.reuse ;  /* 0x000000035b5b7220 */ /* 0x080fe20000410000 */
[----:B------:R-:W-:Y:S01]  /*f270*/  F2FP.SATFINITE.E4M3.F32.PACK_AB_MERGE_C R78, R79, R78, RZ ;  /* 0x0000004e4f4e723e */ /* 0x000fe200048070ff */
[-C--:B------:R-:W-:Y:S01]  /*f280*/  FMUL.FTZ R94, R94, R3.reuse ;  /* 0x000000035e5e7220 */ /* 0x080fe20000410000 */
[----:B------:R-:W-:Y:S01]  /*f290*/  F2FP.SATFINITE.E4M3.F32.PACK_AB_MERGE_C R81, R81, R86, RZ ;  /* 0x000000565151723e */ /* 0x000fe200048070ff */
[-C--:B------:R-:W-:Y:S01]  /*f2a0*/  FMUL.FTZ R95, R95, R3.reuse ;  /* 0x000000035f5f7220 */ /* 0x080fe20000410000 */
[----:B------:R-:W-:Y:S01]  /*f2b0*/  F2FP.SATFINITE.E4M3.F32.PACK_AB_MERGE_C R146, R77, R76, R15 ;  /* 0x0000004c4d92723e */ /* 0x000fe2000480700f */
        /* <DEDUP_REMOVED lines=23> */
[----:B------:R-:W-:-:S02]  /*f430*/  IMAD.MOV.U32 R3, RZ, RZ, R0 ;  /* 0x000000ffff037224 */ /* 0x000fc400078e0000 */
[----:B------:R-:W-:Y:S02]  /*f440*/  IMAD.MOV.U32 R10, RZ, RZ, R156 ;  /* 0x000000ffff0a7224 */ /* 0x000fe400078e009c */
[----:B------:R-:W-:Y:S02]  /*f450*/  IMAD.MOV.U32 R7, RZ, RZ, R154 ;  /* 0x000000ffff077224 */ /* 0x000fe400078e009a */
[----:B------:R-:W-:Y:S02]  /*f460*/  IMAD.MOV.U32 R148, RZ, RZ, R24 ;  /* 0x000000ffff947224 */ /* 0x000fe400078e0018 */
[----:B------:R-:W-:Y:S02]  /*f470*/  IMAD.MOV.U32 R149, RZ, RZ, R30 ;  /* 0x000000ffff957224 */ /* 0x000fe400078e001e */
[----:B------:R-:W-:Y:S02]  /*f480*/  IMAD.MOV.U32 R150, RZ, RZ, R32 ;  /* 0x000000ffff967224 */ /* 0x000fe400078e0020 */
        /* <DEDUP_REMOVED lines=9> */
[----:B------:R-:W-:Y:S01]  /*f520*/  IMAD.MOV.U32 R144, RZ, RZ, R72 ;  /* 0x000000ffff907224 */ /* 0x000fe200078e0048 */
[C---:B--2---:R-:W-:Y:S01]  /*f530*/  ISETP.GT.AND P1, PT, R13.reuse, R9, PT ;  /* 0x000000090d00720c */ /* 0x044fe20003f24270 */
[----:B------:R-:W-:-:S12]  /*f540*/  VIADD R13, R13, 0xffffffff ;  /* 0xffffffff0d0d7836 */ /* 0x000fd80000000000 */
[----:B0-----:R-:W-:Y:S05]  /*f550*/  @P1 BRA `(.L_x_417) ;  /* 0xffffffe000881947 */ /* 0x001fea000383ffff */
.L_x_405:
[----:B------:R-:W-:Y:S05]  /*f560*/  BSYNC B0 ;  /* 0x0000000000007941 */ /* 0x000fea0003800000 */
.L_x_404:
[----:B------:R-:W-:Y:S06]  /*f570*/  BAR.ARV 0x8, 0x200 ;  /* 0x0208000000007b1d */ /* 0x000fec0000002000 */
[----:B------:R-:W-:Y:S05]  /*f580*/  @!P0 BRA `(.L_x_418) ;  /* 0x0000000000048947 */ /* 0x000fea0003800000 */
[----:B------:R-:W-:Y:S01]  /*f590*/  BPT.TRAP 0x1 ;  /* 0x000000040000795c */ /* 0x000fe20000300000 */
.L_x_418:
[----:B------:R-:W-:Y:S01]  /*f5a0*/  IMAD R7, R154, 0x8, R16 ;  /* 0x000000089a077824 */ /* 0x000fe200078e0210 */
[----:B------:R-:W-:-:S04]  /*f5b0*/  SHF.L.U32 R4, R156, 0x1f, RZ ;  /* 0x0000001f9c047819 */ /* 0x000fc800000006ff */
[----:B------:R0:W1:Y:S01]  /*f5c0*/  SYNCS.PHASECHK.TRANS64.TRYWAIT P1, [R7+URZ+0x19c50], R4 ;  /* 0x019c5004070075a7 */ /* 0x000062000802017f */
[----:B------:R-:W-:Y:S05]  /*f5d0*/  @!P0 BRA `(.L_x_419) ;  /* 0x0000000000048947 */ /* 0x000fea0003800000 */
[----:B------:R-:W-:Y:S01]  /*f5e0*/  BPT.TRAP 0x1 ;  /* 0x000000040000795c */ /* 0x000fe20000300000 */
.L_x_419:
[----:B------:R-:W-:Y:S04]  /*f5f0*/  BSSY B0, `(.L_x_420) ;  /* 0x0000004000007945 */ /* 0x000fe80003800000 */
[----:B-1----:R-:W-:Y:S05]  /*f600*/  @P1 BRA `(.L_x_421) ;  /* 0x0000000000081947 */ /* 0x002fea0003800000 */
[----:B------:R-:W1:Y:S02]  /*f610*/  SYNCS.PHASECHK.TRANS64.TRYWAIT P1, [R7+URZ+0x19c50], R4 ;  /* 0x019c5004070075a7 */ /* 0x000e64000802017f */
[----:B-1----:R-:W-:Y:S05]  /*f620*/  @!P1 BRA `(.L_x_422) ;  /* 0x000000b000d49947 */ /* 0x002fea0003800000 */
.L_x_421:
[----:B------:R-:W-:Y:S05]  /*f630*/  BSYNC B0 ;  /* 0x0000000000007941 */ /* 0x000fea0003800000 */
.L_x_420:
[----:B------:R-:W2:Y:S04]  /*f640*/  LDL R3, [R1+0x48] ;  /* 0x0000480001037983 */ /* 0x000ea80000100800 */
[----:B------:R-:W3:Y:S04]  /*f650*/  LDL R13, [R1+0x2c] ;  /* 0x00002c00010d7983 */ /* 0x000ee80000100800 */
[----:B------:R-:W4:Y:S01]  /*f660*/  LDL R9, [R1+0x18] ;  /* 0x0000180001097983 */ /* 0x000f220000100800 */
[----:B------:R-:W-:Y:S01]  /*f670*/  VIADD R16, R16, 0x3000 ;  /* 0x0000300010107836 */ /* 0x000fe20000000000 */
[----:B------:R-:W-:Y:S01]  /*f680*/  ULDC.64 UR4, c[0x0][0x9a0] ;  /* 0x0002680000047ab9 */ /* 0x000fe20000000a00 */
[----:B------:R-:W-:Y:S01]  /*f690*/  WARPGROUP.ARRIVE ;  /* 0x00000000000079c5 */ /* 0x000fe20000000000 */
[----:B------:R-:W-:-:S02]  /*f6a0*/  ISETP.NE.U32.AND P1, PT, RZ, UR4, PT ;  /* 0x00000004ff007c0c */ /* 0x000fc4000bf25070 */
[----:B------:R-:W-:Y:S02]  /*f6b0*/  SHF.R.U32.HI R16, RZ, 0x4, R16 ;  /* 0x00000004ff107819 */ /* 0x000fe40000011610 */
[----:B------:R-:W-:Y:S02]  /*f6c0*/  ISETP.NE.AND.EX P1, PT, RZ, UR5, PT, P1 ;  /* 0x00000005ff007c0c */ /* 0x000fe4000bf25310 */
[----:B------:R-:W-:-:S04]  /*f6d0*/  LOP3.LUT R16, R16, 0x3fff, RZ, 0xc0, !PT ;  /* 0x00003fff10107812 */ /* 0x000fc800078ec0ff */
[----:B------:R-:W-:-:S05]  /*f6e0*/  LOP3.LUT R5, R16, 0x10000, RZ, 0xfc, !PT ;  /* 0x0001000010057812 */ /* 0x000fca00078efcff */
[----:B01----:R-:W-:Y:S02]  /*f6f0*/  IMAD R4, R154, 0x300, R5 ;  /* 0x000003009a047824 */ /* 0x003fe400078e0205 */
[----:B------:R-:W-:Y:S01]  /*f700*/  IMAD.MOV.U32 R5, RZ, RZ, 0x40000040 ;  /* 0x40000040ff057424 */ /* 0x000fe200078e00ff */
[----:B------:R-:W2:Y:S02]  /*f710*/  @P1 LDC.64 R14, c[0x0][0x9c8] ;  /* 0x00027200ff0e1b82 */ /* 0x000ea40000000a00 */
[----:B------:R-:W-:Y:S02]  /*f720*/  R2UR UR6, R4 ;  /* 0x00000000040672ca */ /* 0x000fe400000e0000 */
[----:B------:R-:W-:-:S04]  /*f730*/  R2UR UR7, R5 ;  /* 0x00000000050772ca */ /* 0x000fc800000e0000 */
[----:B------:R-:W4:Y:S09]  /*f740*/  @P1 LDC.64 R10, c[0x0][0x9d0] ;  /* 0x00027400ff0a1b82 */ /* 0x000f320000000a00 */
[----:B------:R-:W-:Y:S03]  /*f750*/  QGMMA.64x96x32.F32.E4M3.E4M3 R88, R148, gdesc[UR4], R88, gsb0 ;  /* 0x0160000494587df3 */ /* 0x000fe60008000858 */
[----:B------:R-:W-:-:S02]  /*f760*/  WARPGROUP.DEPBAR.LE gsb0, 0x0 ;  /* 0x00008000000079c5 */ /* 0x000fc40000010000 */
[----:B------:R-:W-:Y:S01]  /*f770*/  WARPGROUP.ARRIVE ;  /* 0x00000000000079c5 */ /* 0x000fe20000000000 */
[----:B--2---:R-:W-:-:S04]  /*f780*/  @P1 IMAD R16, R3, R14, RZ ;  /* 0x0000000e03101224 */ /* 0x004fc800078e02ff */
[C---:B---3--:R-:W-:Y:S02]  /*f790*/  @P1 IMAD R3, R13.reuse, R15, R16 ;  /* 0x0000000f0d031224 */ /* 0x048fe400078e0210 */
[----:B------:R-:W-:-:S04]  /*f7a0*/  @P1 IMAD.WIDE.U32 R14, R13, R14, RZ ;  /* 0x0000000e0d0e1225 */ /* 0x000fc800078e00ff */
[----:B------:R-:W-:Y:S02]  /*f7b0*/  @P1 IMAD.IADD R15, R15, 0x1, R3 ;  /* 0x000000010f0f1824 */ /* 0x000fe400078e0203 */
[----:B----4-:R-:W-:-:S04]  /*f7c0*/  @P1 IMAD.WIDE.U32 R14, R9, R10, R14 ;  /* 0x0000000a090e1225 */ /* 0x010fc800078e000e */
[----:B------:R-:W-:Y:S01]  /*f7d0*/  @P1 IMAD R11, R9, R11, R15 ;  /* 0x0000000b090b1224 */ /* 0x000fe200078e020f */
[----:B------:R-:W-:Y:S01]  /*f7e0*/  @P1 LEA R10, P2, R14, UR4, 0x2 ;  /* 0x000000040e0a1c11 */ /* 0x000fe2000f8410ff */
[----:B------:R-:W-:-:S03]  /*f7f0*/  IMAD.MOV.U32 R9, RZ, RZ, 0x3f800000 ;  /* 0x3f800000ff097424 */ /* 0x000fc600078e00ff */
[----:B------:R-:W-:-:S05]  /*f800*/  @P1 LEA.HI.X R11, R14, UR5, R11, 0x2, P2 ;  /* 0x000000050e0b1c11 */ /* 0x000fca00090f140b */
[----:B------:R0:W2:Y:S01]  /*f810*/  @P1 LDG.E R9, desc[UR40][R10.64] ;  /* 0x000000280a091981 */ /* 0x0000a2000c1e1900 */
[----:B------:R-:W-:Y:S02]  /*f820*/  IMAD.MOV.U32 R5, RZ, RZ, 0x40000040 ;  /* 0x40000040ff057424 */ /* 0x000fe400078e00ff */
[----:B------:R-:W-:Y:S01]  /*f830*/  IMAD.MOV.U32 R20, RZ, RZ, -0x800000 ;  /* 0xff800000ff147424 */ /* 0x000fe200078e00ff */
[----:B------:R-:W1:Y:S04]  /*f840*/  SHFL.BFLY PT, R3, R8, 0x2, 0x1f ;  /* 0x0c401f0008037f89 */ /* 0x000e6800000e0000 */
[----:B------:R-:W3:Y:S01]  /*f850*/  SHFL.BFLY PT, R13, R12, 0x2, 0x1f ;  /* 0x0c401f000c0d7f89 */ /* 0x000ee200000e0000 */
[----:B0-----:R-:W-:Y:S02]  /*f860*/  VIADD R10, R4, 0x2 ;  /* 0x00000002040a7836 */ /* 0x001fe40000000000 */
[----:B------:R-:W-:-:S03]  /*f870*/  IMAD.MOV.U32 R11, RZ, RZ, 0x40000040 ;  /* 0x40000040ff0b7424 */ /* 0x000fc600078e00ff */
[----:B------:R-:W-:Y:S01]  /*f880*/  R2UR UR6, R10 ;  /* 0x000000000a0672ca */ /* 0x000fe200000e0000 */
[C---:B------:R-:W-:Y:S01]  /*f890*/  VIADD R10, R4.reuse, 0x4 ;  /* 0x00000004040a7836 */ /* 0x040fe20000000000 */
[----:B------:R-:W-:Y:S01]  /*f8a0*/  R2UR UR7, R11 ;  /* 0x000000000b0772ca */ /* 0x000fe200000e0000 */
[----:B------:R-:W-:Y:S02]  /*f8b0*/  IMAD.MOV.U32 R11, RZ, RZ, 0x40000040 ;  /* 0x40000040ff0b7424 */ /* 0x000fe400078e00ff */
[----:B------:R-:W-:Y:S02]  /*f8c0*/  VIADD R4, R4, 0x6 ;  /* 0x0000000604047836 */ /* 0x000fe40000000000 */
[----:B-1----:R-:W-:-:S08]  /*f8d0*/  FADD.FTZ R3, R3, R8 ;  /* 0x0000000803037221 */ /* 0x002fd00000010000 */
[----:B------:R-:W-:Y:S01]  /*f8e0*/  QGMMA.64x96x32.F32.E4M3.E4M3 R88, R136, gdesc[UR4], R88, gsb0 ;  /* 0x0160000488587df3 */ /* 0x000fe20008000858 */
[----:B------:R-:W-:Y:S01]  /*f8f0*/  R2UR UR6, R10 ;  /* 0x000000000a0672ca */ /* 0x000fe200000e0000 */
[----:B---3--:R-:W-:Y:S01]  /*f900*/  FADD.FTZ R13, R13, R12 ;  /* 0x0000000c0d0d7221 */ /* 0x008fe20000010000 */
[----:B------:R-:W-:-:S04]  /*f910*/  R2UR UR7, R11 ;  /* 0x000000000b0772ca */ /* 0x000fc800000e0000 */
[----:B------:R-:W0:Y:S02]  /*f920*/  SHFL.BFLY PT, R10, R13, 0x1, 0x1f ;  /* 0x0c201f000d0a7f89 */ /* 0x000e2400000e0000 */
[----:B0-----:R-:W-:-:S01]  /*f930*/  FADD.FTZ R12, R13, R10 ;  /* 0x0000000a0d0c7221 */ /* 0x001fc20000010000 */
[----:B------:R-:W-:-:S03]  /*f940*/  IMAD.MOV.U32 R10, RZ, RZ, RZ ;  /* 0x000000ffff0a7224 */ /* 0x000fc600078e00ff */
[----:B------:R-:W-:-:S05]  /*f950*/  FMUL.FTZ R16, R12, 0.00390625 ;  /* 0x3b8000000c107820 */ /* 0x000fca0000410000 */
[----:B------:R-:W-:-:S13]  /*f960*/  FSETP.NE.FTZ.AND P3, PT, R16, RZ, PT ;  /* 0x000000ff1000720b */ /* 0x000fda0003f75000 */
[----:B------:R-:W0:Y:S02]  /*f970*/  @P3 MUFU.LG2 R11, R16 ;  /* 0x00000010000b3308 */ /* 0x000e240000000c00 */
[----:B0-----:R-:W-:Y:S01]  /*f980*/  @P3 FMUL.FTZ R11, R11, 0.69314718246459960938 ;  /* 0x3f3172180b0b3820 */ /* 0x001fe20000410000 */
[----:B------:R-:W-:Y:S02]  /*f990*/  WARPGROUP.DEPBAR.LE gsb0, 0x0 ;  /* 0x00008000000079c5 */ /* 0x000fe40000010000 */
[----:B------:R-:W-:-:S06]  /*f9a0*/  WARPGROUP.ARRIVE ;  /* 0x00000000000079c5 */ /* 0x000fcc0000000000 */
[----:B------:R-:W-:Y:S01]  /*f9b0*/  QGMMA.64x96x32.F32.E4M3.E4M3 R88, R140, gdesc[UR4], R88, gsb0 ;  /* 0x016000048c587df3 */ /* 0x000fe20008000858 */
[----:B------:R-:W-:Y:S02]  /*f9c0*/  R2UR UR6, R4 ;  /* 0x00000000040672ca */ /* 0x000fe400000e0000 */
[----:B------:R-:W-:Y:S01]  /*f9d0*/  R2UR UR7, R5 ;  /* 0x00000000050772ca */ /* 0x000fe200000e0000 */
[----:B------:R-:W0:Y:S02]  /*f9e0*/  SHFL.BFLY PT, R4, R3, 0x1, 0x1f ;  /* 0x0c201f0003047f89 */ /* 0x000e2400000e0000 */
[----:B0-----:R-:W-:-:S01]  /*f9f0*/  FADD.FTZ R14, R3, R4 ;  /* 0x00000004030e7221 */ /* 0x001fc20000010000 */
[----:B------:R-:W-:Y:S02]  /*fa00*/  IMAD.MOV.U32 R4, RZ, RZ, RZ ;  /* 0x000000ffff047224 */ /* 0x000fe400078e00ff */
[----:B------:R-:W-:Y:S02]  /*fa10*/  IMAD.MOV.U32 R3, RZ, RZ, -0x800000 ;  /* 0xff800000ff037424 */ /* 0x000fe400078e00ff */
[C---:B------:R-:W-:Y:S01]  /*fa20*/  FMUL.FTZ R15, R14.reuse, 0.00390625 ;  /* 0x3b8000000e0f7820 */ /* 0x040fe20000410000 */
[----:B------:R-:W-:-:S04]  /*fa30*/  FSETP.NE.FTZ.AND P1, PT, R14, RZ, PT ;  /* 0x000000ff0e00720b */ /* 0x000fc80003f35000 */
[----:B------:R-:W-:-:S09]  /*fa40*/  FSETP.NE.FTZ.AND P2, PT, R15, RZ, PT ;  /* 0x000000ff0f00720b */ /* 0x000fd20003f55000 */
[----:B------:R-:W-:Y:S01]  /*fa50*/  @P1 MUFU.RCP R4, R14 ;  /* 0x0000000e00041308 */ /* 0x000fe20000001000 */
[----:B------:R-:W-:-:S03]  /*fa60*/  FSETP.NE.FTZ.AND P1, PT, R12, RZ, PT ;  /* 0x000000ff0c00720b */ /* 0x000fc60003f35000 */
[C---:B------:R-:W-:Y:S01]  /*fa70*/  @P2 FMUL.FTZ R5, R2.reuse, 0.69314718246459960938 ;  /* 0x3f31721802052820 */ /* 0x040fe20000410000 */
[----:B------:R-:W-:-:S03]  /*fa80*/  @P3 FMUL.FTZ R2, R2, 0.69314718246459960938 ;  /* 0x3f31721802023820 */ /* 0x000fc60000410000 */
[----:B------:R-:W0:Y:S01]  /*fa90*/  @P2 MUFU.LG2 R8, R15 ;  /* 0x0000000f00082308 */ /* 0x000e220000000c00 */
[----:B------:R-:W-:-:S07]  /*faa0*/  @P3 FFMA.FTZ R20, R2, R6, R11 ;  /* 0x0000000602143223 */ /* 0x000fce000001000b */
[----:B------:R-:W1:Y:S01]  /*fab0*/  @P1 MUFU.RCP R10, R12 ;  /* 0x0000000c000a1308 */ /* 0x000e620000001000 */
[----:B0-----:R-:W-:-:S04]  /*fac0*/  @P2 FMUL.FTZ R8, R8, 0.69314718246459960938 ;  /* 0x3f31721808082820 */ /* 0x001fc80000410000 */
[----:B------:R-:W-:Y:S01]  /*fad0*/  @P2 FFMA.FTZ R3, R5, R0, R8 ;  /* 0x0000000005032223 */ /* 0x000fe20000010008 */
[----:B------:R-:W-:Y:S02]  /*fae0*/  WARPGROUP.DEPBAR.LE gsb0, 0x0 ;  /* 0x00008000000079c5 */ /* 0x000fe40000010000 */
[----:B------:R-:W-:-:S06]  /*faf0*/  WARPGROUP.ARRIVE ;  /* 0x00000000000079c5 */ /* 0x000fcc0000000000 */
[----:B------:R-:W-:Y:S01]  /*fb00*/  QGMMA.64x96x32.F32.E4M3.E4M3 R88, R144, gdesc[UR4], R88, gsb0 ;  /* 0x0160000490587df3 */ /* 0x000fe20008000858 */
[-C--:B--2---:R-:W-:Y:S01]  /*fb10*/  FMUL.FTZ R5, R4, R9.reuse ;  /* 0x0000000904057220 */ /* 0x084fe20000410000 */
[----:B-1----:R-:W-:Y:S01]  /*fb20*/  FMUL.FTZ R2, R10, R9 ;  /* 0x000000090a027220 */ /* 0x002fe20000410000 */
[----:B------:R-:W-:Y:S02]  /*fb30*/  WARPGROUP.DEPBAR.LE gsb0, 0x0 ;  /* 0x00008000000079c5 */ /* 0x000fe40000010000 */
[----:B------:R-:W-:Y:S05]  /*fb40*/  @!P0 BRA `(.L_x_423) ;  /* 0x0000000000048947 */ /* 0x000fea0003800000 */
[----:B------:R-:W-:Y:S01]  /*fb50*/  BPT.TRAP 0x1 ;  /* 0x000000040000795c */ /* 0x000fe20000300000 */
.L_x_423:
[----:B------:R-:W2:Y:S01]  /*fb60*/  LDL.LU R0, [R1+0x24] ;  /* 0x0000240001007983 */ /* 0x000ea20000300800 */
[----:B------:R-:W-:Y:S02]  /*fb70*/  VIADD R7, R7, 0x19c60 ;  /* 0x00019c6007077836 */ /* 0x000fe40000000000 */
[-C--:B------:R-:W-:Y:S01]  /*fb80*/  FMUL.FTZ R25, R88, R5.reuse ;  /* 0x0000000558197220 */ /* 0x080fe20000410000 */
[-C--:B------:R-:W-:Y:S01]  /*fb90*/  FMUL.FTZ R14, R93, R5.reuse ;  /* 0x000000055d0e7220 */ /* 0x080fe20000410000 */
[----:B------:R-:W3:Y:S01]  /*fba0*/  LDL.LU R16, [R1+0x44] ;  /* 0x0000440001107983 */ /* 0x000ee20000300800 */
[----:B------:R-:W-:Y:S02]  /*fbb0*/  VIADD R154, R154, 0x1 ;  /* 0x000000019a9a7836 */ /* 0x000fe40000000000 */
[-C--:B------:R-:W-:Y:S01]  /*fbc0*/  FMUL.FTZ R27, R96, R5.reuse ;  /* 0x00000005601b7220 */ /* 0x080fe20000410000 */
[-C--:B------:R-:W-:Y:S02]  /*fbd0*/  FMUL.FTZ R13, R101, R5.reuse ;  /* 0x00000005650d7220 */ /* 0x080fe40000410000 */
[----:B------:R-:W-:Y:S01]  /*fbe0*/  ISETP.NE.AND P1, PT, R154, 0x2, PT ;  /* 0x000000029a00780c */ /* 0x000fe20003f25270 */
        /* <DEDUP_REMOVED lines=42> */
[----:B------:R-:W-:Y:S01]  /*fe90*/  FMUL.FTZ R131, R131, R2 ;  /* 0x0000000283837220 */ /* 0x000fe20000410000 */
[----:B------:R-:W-:-:S02]  /*fea0*/  SEL R154, R154, RZ, P1 ;  /* 0x000000ff9a9a7207 */ /* 0x000fc40000800000 */
[----:B--2---:R-:W-:Y:S01]  /*feb0*/  PRMT R4, R0, 0x654, R7 ;  /* 0x0000065400047816 */ /* 0x004fe20000000007 */
[----:B---3--:R-:W-:-:S03]  /*fec0*/  VIADD R16, R16, 0x1 ;  /* 0x0000000110107836 */ /* 0x008fc60000000000 */
[----:B------:R0:W-:Y:S02]  /*fed0*/  SYNCS.ARRIVE.TRANS64.RED.A1T0 RZ, [R4+URZ], RZ ;  /* 0x000000ff04ff79a7 */ /* 0x0001e4000810043f */
[----:B------:R0:W-:Y:S01]  /*fee0*/  STL [R1+0x44], R16 ;  /* 0x0000441001007387 */ /* 0x0001e20000100800 */
[-C--:B------:R-:W-:Y:S01]  /*fef0*/  FMUL.FTZ R0, R120, R5.reuse ;  /* 0x0000000578007220 */ /* 0x080fe20000410000 */
[----:B------:R-:W-:Y:S01]  /*ff00*/  FMUL.FTZ R7, R125, R5 ;  /* 0x000000057d077220 */ /* 0x000fe20000410000 */
[----:B------:R-:W-:-:S04]  /*ff10*/  SEL R5, RZ, 0x1, P1 ;  /* 0x00000001ff057807 */ /* 0x000fc80000800000 */
[----:B------:R-:W-:-:S07]  /*ff20*/  LOP3.LUT R156, R156, R5, RZ, 0x3c, !PT ;  /* 0x000000059c9c7212 */ /* 0x000fce00078e3cff */
.L_x_371:
[----:B------:R-:W2:Y:S01]  /*ff30*/  LDL R92, [R1+0x38] ;  /* 0x00003800015c7983 */ /* 0x000ea20000100800 */
[----:B------:R-:W1:Y:S01]  /*ff40*/  S2UR UR4, SR_CgaCtaId ;  /* 0x00000000000479c3 */ /* 0x000e620000008800 */
[----:B0-----:R-:W-:Y:S01]  /*ff50*/  MOV R16, 0x400 ;  /* 0x0000040000107802 */ /* 0x001fe20000000f00 */
[----:B------:R-:W-:Y:S01]  /*ff60*/  BSSY B0, `(.L_x_424) ;  /* 0x000033b000007945 */ /* 0x000fe20003800000 */
[----:B-1----:R-:W-:-:S05]  /*ff70*/  IMAD.U32 R2, RZ, RZ, UR4 ;  /* 0x00000004ff027e24 */ /* 0x002fca000f8e00ff */
[----:B------:R0:W-:Y:S01]  /*ff80*/  STL [R1+0x24], R2 ;  /* 0x0000240201007387 */ /* 0x0001e20000100800 */
[----:B------:R-:W-:Y:S01]  /*ff90*/  LEA R16, R2, R16, 0x18 ;  /* 0x0000001002107211 */ /* 0x000fe200078ec0ff */
[----:B------:R-:W-:Y:S06]  /*ffa0*/  BAR.SYNC.DEFER_BLOCKING 0x5, 0x200 ;  /* 0x0148000000007b1d */ /* 0x000fec0000010000 */
[----:B------:R0:W1:Y:S02]  /*ffb0*/  LDS.128 R28, [R16+0x19cd0] ;  /* 0x019cd000101c7984 */ /* 0x0000640000000c00 */
[----:B------:R-:W-:Y:S06]  /*ffc0*/  BAR.ARV 0x4, 0x200 ;  /* 0x0108000000007b1d */ /* 0x000fec0000002000 */
[----:B--2---:R-:W-:-:S13]  /*ffd0*/  ISETP.NE.AND P1, PT, R92, RZ, PT ;  /* 0x000000ff5c00720c */ /* 0x004fda0003f25270 */
[----:B------:R-:W2:Y:S02]  /*ffe0*/  @!P1 LDC R92, c[0x0][0xad4] ;  /* 0x0002b500ff5c9b82 */ /* 0x000ea40000000800 */
[----:B--2---:R0:W-:Y:S01]  /*fff0*/  @!P1 STL [R1+0x38], R92 ;  /* 0x0000385c01009387 */ /* 0x0041e20000100800 */
[----:B-1----:R-:W-:Y:S05]  /*10000*/  @P0 BRA `(.L_x_425) ;  /* 0x0000002400fc0947 */ /* 0x002fea0003800000 */
[----:B------:R-:W2:Y:S01]  /*10010*/  LDL.LU R5, [R1+0x2c] ;  /* 0x00002c0001057983 */ /* 0x000ea20000300800 */
[----:B------:R-:W-:Y:S01]  /*10020*/  ULDC.64 UR4, c[0x4][0x38] ;  /* 0x01000e0000047ab9 */ /* 0x000fe20000000a00 */
[----:B------:R-:W-:Y:S02]  /*10030*/  ULDC.64 UR6, c[0x0][0xc08] ;  /* 0x0003020000067ab9 */ /* 0x000fe40000000a00 */
[----:B------:R-:W3:Y:S04]  /*10040*/  LDL.LU R4, [R1+0x48] ;  /* 0x0000480001047983 */ /* 0x000ee80000300800 */
[----:B0-----:R-:W4:Y:S01]  /*10050*/  LDL R2, [R1+0x18] ;  /* 0x0000180001027983 */ /* 0x001f220000100800 */
[----:B------:R-:W0:Y:S01]  /*10060*/  S2R R40, SR_TID.X ;  /* 0x0000000000287919 */ /* 0x000e220000002100 */
[----:B------:R-:W-:Y:S01]  /*10070*/  BAR.SYNC.DEFER_BLOCKING 0x1, 0x180 ;  /* 0x0046000000007b1d */ /* 0x000fe20000010000 */
[----:B--2---:R-:W-:-:S02]  /*10080*/  IMAD.MOV.U32 R39, RZ, RZ, R5 ;  /* 0x000000ffff277224 */ /* 0x004fc400078e0005 */
[----:B---3--:R-:W-:Y:S02]  /*10090*/  IMAD.MOV.U32 R37, RZ, RZ, R4 ;  /* 0x000000ffff257224 */ /* 0x008fe400078e0004 */
[----:B----45:R-:W-:Y:S02]  /*100a0*/  IMAD.MOV.U32 R26, RZ, RZ, R2 ;  /* 0x000000ffff1a7224 */ /* 0x030fe400078e0002 */
[----:B0-----:R-:W-:-:S05]  /*100b0*/  IMAD.SHL.U32 R2, R40, 0x4, RZ ;  /* 0x0000000428027824 */ /* 0x001fca00078e00ff */
[----:B------:R-:W-:-:S04]  /*100c0*/  LOP3.LUT R2, R2, 0xc, RZ, 0xc0, !PT ;  /* 0x0000000c02027812 */ /* 0x000fc800078ec0ff */
[----:B------:R-:W-:-:S05]  /*100d0*/  IADD3 R4, P0, R2, UR4, RZ ;  /* 0x0000000402047c10 */ /* 0x000fca000ff1e0ff */
[----:B------:R-:W-:Y:S01]  /*100e0*/  IMAD.X R5, RZ, RZ, UR5, P0 ;  /* 0x00000005ff057e24 */ /* 0x000fe200080e06ff */
[----:B------:R-:W-:-:S04]  /*100f0*/  ULDC.64 UR4, c[0x0][0xc00] ;  /* 0x0003000000047ab9 */ /* 0x000fc80000000a00 */
[----:B------:R0:W2:Y:S01]  /*10100*/  LDG.E.CONSTANT R24, desc[UR40][R4.64] ;  /* 0x0000002804187981 */ /* 0x0000a2000c1e9900 */
[----:B------:R-:W-:Y:S01]  /*10110*/  LOP3.LUT P0, R2, R40, 0x3, RZ, 0xc0, !PT ;  /* 0x0000000328027812 */ /* 0x000fe2000780c0ff */
[----:B------:R-:W-:Y:S02]  /*10120*/  IMAD.MOV.U32 R42, RZ, RZ, R39 ;  /* 0x000000ffff2a7224 */ /* 0x000fe400078e0027 */
[----:B------:R-:W-:Y:S02]  /*10130*/  IMAD.MOV.U32 R44, RZ, RZ, R37 ;  /* 0x000000ffff2c7224 */ /* 0x000fe400078e0025 */
[----:B------:R-:W-:Y:S01]  /*10140*/  IMAD.MOV.U32 R46, RZ, RZ, R26 ;  /* 0x000000ffff2e7224 */ /* 0x000fe200078e001a */
[----:B------:R-:W3:Y:S01]  /*10150*/  LDL R4, [R1+0x88] ;  /* 0x0000880001047983 */ /* 0x000ee20000100800 */
[----:B------:R-:W-:Y:S01]  /*10160*/  ISETP.EQ.OR P0, PT, R2, 0x3, !P0 ;  /* 0x000000030200780c */ /* 0x000fe20004702670 */
[----:B------:R-:W-:Y:S02]  /*10170*/  IMAD.MOV.U32 R96, RZ, RZ, R44 ;  /* 0x000000ffff607224 */ /* 0x000fe400078e002c */
[----:B------:R-:W4:Y:S01]  /*10180*/  LDL.LU R100, [R1+0x3c] ;  /* 0x00003c0001647983 */ /* 0x000f220000300800 */
[----:B------:R-:W-:Y:S01]  /*10190*/  SEL R67, R98, R99, P0 ;  /* 0x0000006362437207 */ /* 0x000fe20000000000 */
[----:B------:R-:W-:Y:S01]  /*101a0*/  IMAD.MOV.U32 R97, RZ, RZ, R42 ;  /* 0x000000ffff617224 */ /* 0x000fe200078e002a */
[----:B------:R-:W-:Y:S01]  /*101b0*/  SEL R98, R99, R98, P0 ;  /* 0x0000006263627207 */ /* 0x000fe20000000000 */
[----:B0-----:R-:W0:Y:S01]  /*101c0*/  S2R R5, SR_SWINHI ;  /* 0x0000000000057919 */ /* 0x001e220000002f00 */
[----:B------:R-:W-:Y:S01]  /*101d0*/  SEL R39, R25, R36, P0 ;  /* 0x0000002419277207 */ /* 0x000fe20000000000 */
[----:B------:R-:W-:Y:S01]  /*101e0*/  IMAD.MOV.U32 R93, RZ, RZ, R46 ;  /* 0x000000ffff5d7224 */ /* 0x000fe200078e002e */
[----:B------:R-:W-:Y:S01]  /*101f0*/  SEL R25, R36, R25, P0 ;  /* 0x0000001924197207 */ /* 0x000fe20000000000 */
[----:B------:R-:W4:Y:S01]  /*10200*/  LDL.LU R99, [R1+0x40] ;  /* 0x0000400001637983 */ /* 0x000f220000300800 */
[----:B------:R-:W-:-:S02]  /*10210*/  SEL R45, R32, R13, P0 ;  /* 0x0000000d202d7207 */ /* 0x000fc40000000000 */
[----:B------:R-:W-:Y:S01]  /*10220*/  SEL R47, R12, R33, P0 ;  /* 0x000000210c2f7207 */ /* 0x000fe20000000000 */
[----:B------:R-:W4:Y:S01]  /*10230*/  LDL R88, [R1+0x54] ;  /* 0x0000540001587983 */ /* 0x000f220000100800 */
        /* <DEDUP_REMOVED lines=12> */
[----:B------:R-:W-:Y:S02]  /*10300*/  MOV R36, R16 ;  /* 0x0000001000247202 */ /* 0x000fe40000000f00 */
[----:B0-----:R-:W-:Y:S02]  /*10310*/  MOV R37, R5 ;  /* 0x0000000500257202 */ /* 0x001fe40000000f00 */
        /* <DEDUP_REMOVED lines=11> */
[----:B------:R-:W4:Y:S01]  /*103d0*/  LDL R91, [R1+0x4c] ;  /* 0x00004c00015b7983 */ /* 0x000f220000100800 */
[----:B------:R-:W-:Y:S02]  /*103e0*/  SEL R69, R102, R103, P0 ;  /* 0x0000006766457207 */ /* 0x000fe40000000000 */
[----:B------:R-:W-:Y:S02]  /*103f0*/  SEL R71, R106, R107, P0 ;  /* 0x0000006b6a477207 */ /* 0x000fe40000000000 */
[----:B------:R-:W-:Y:S02]  /*10400*/  SEL R73, R110, R111, P0 ;  /* 0x0000006f6e497207 */ /* 0x000fe40000000000 */
[----:B------:R-:W-:-:S02]  /*10410*/  SEL R75, R114, R115, P0 ;  /* 0x00000073724b7207 */ /* 0x000fc40000000000 */
[----:B------:R-:W-:Y:S02]  /*10420*/  SEL R77, R118, R119, P0 ;  /* 0x00000077764d7207 */ /* 0x000fe40000000000 */
[----:B------:R-:W-:Y:S02]  /*10430*/  SEL R85, R134, R135, P0 ;  /* 0x0000008786557207 */ /* 0x000fe40000000000 */
[----:B------:R-:W-:Y:S02]  /*10440*/  SEL R95, R95, R94, P0 ;  /* 0x0000005e5f5f7207 */ /* 0x000fe40000000000 */
[----:B------:R-:W-:Y:S01]  /*10450*/  SEL R106, R107, R106, P0 ;  /* 0x0000006a6b6a7207 */ /* 0x000fe20000000000 */
[----:B------:R-:W4:Y:S01]  /*10460*/  LDL R94, [R1+0x84] ;  /* 0x00008400015e7983 */ /* 0x000f220000100800 */
        /* <DEDUP_REMOVED lines=10> */
[----:B------:R-:W-:Y:S01]  /*10510*/  SEL R126, R127, R126, P0 ;  /* 0x0000007e7f7e7207 */ /* 0x000fe20000000000 */
[----:B---3--:R-:W-:-:S03]  /*10520*/  IMAD.WIDE R12, R4, 0x2, R36 ;  /* 0x00000002040c7825 */ /* 0x008fc600078e0224 */
[----:B------:R-:W-:-:S04]  /*10530*/  IADD3 R21, P5, R12, 0x20, RZ ;  /* 0x000000200c157810 */ /* 0x000fc80007fbe0ff */
[----:B------:R-:W-:Y:S02]  /*10540*/  LOP3.LUT R0, R21, 0x180, RZ, 0xc0, !PT ;  /* 0x0000018015007812 */ /* 0x000fe400078ec0ff */
[----:B------:R-:W-:Y:S02]  /*10550*/  IADD3 R35, P4, R12, 0x3000, RZ ;  /* 0x000030000c237810 */ /* 0x000fe40007f9e0ff */
[----:B------:R-:W-:Y:S02]  /*10560*/  SHF.R.U64 R0, R0, 0x3, RZ ;  /* 0x0000000300007819 */ /* 0x000fe400000012ff */
[C---:B------:R-:W-:Y:S02]  /*10570*/  IADD3 R89, P2, R12.reuse, 0x6000, RZ ;  /* 0x000060000c597810 */ /* 0x040fe40007f5e0ff */
[C---:B------:R-:W-:Y:S02]  /*10580*/  IADD3 R87, P3, R12.reuse, 0x3020, RZ ;  /* 0x000030200c577810 */ /* 0x040fe40007f7e0ff */
[----:B------:R-:W-:-:S02]  /*10590*/  IADD3 R28, P1, R12, 0x6020, RZ ;  /* 0x000060200c1c7810 */ /* 0x000fc40007f3e0ff */
[----:B------:R-:W-:Y:S02]  /*105a0*/  LOP3.LUT R14, R0, R21, RZ, 0x3c, !PT ;  /* 0x00000015000e7212 */ /* 0x000fe400078e3cff */
[----:B------:R-:W-:Y:S02]  /*105b0*/  LOP3.LUT R0, R35, 0x180, RZ, 0xc0, !PT ;  /* 0x0000018023007812 */ /* 0x000fe400078ec0ff */
[----:B------:R-:W-:Y:S02]  /*105c0*/  LOP3.LUT R5, R12, 0x180, RZ, 0xc0, !PT ;  /* 0x000001800c057812 */ /* 0x000fe400078ec0ff */
[----:B------:R-:W-:Y:S02]  /*105d0*/  LOP3.LUT R4, R89, 0x180, RZ, 0xc0, !PT ;  /* 0x0000018059047812 */ /* 0x000fe400078ec0ff */
[----:B------:R-:W-:Y:S02]  /*105e0*/  LOP3.LUT R2, R87, 0x180, RZ, 0xc0, !PT ;  /* 0x0000018057027812 */ /* 0x000fe400078ec0ff */
[----:B------:R-:W-:-:S02]  /*105f0*/  LOP3.LUT R21, R28, 0x180, RZ, 0xc0, !PT ;  /* 0x000001801c157812 */ /* 0x000fc400078ec0ff */
[----:B------:R-:W-:Y:S02]  /*10600*/  SHF.R.U64 R0, R0, 0x3, RZ ;  /* 0x0000000300007819 */ /* 0x000fe400000012ff */
[----:B------:R-:W-:Y:S02]  /*10610*/  SHF.R.U64 R5, R5, 0x3, RZ ;  /* 0x0000000305057819 */ /* 0x000fe400000012ff */
[----:B------:R-:W-:Y:S02]  /*10620*/  SHF.R.U64 R4, R4, 0x3, RZ ;  /* 0x0000000304047819 */ /* 0x000fe400000012ff */
[----:B------:R-:W-:Y:S02]  /*10630*/  SHF.R.U64 R2, R2, 0x3, RZ ;  /* 0x0000000302027819 */ /* 0x000fe400000012ff */
[----:B------:R-:W-:Y:S01]  /*10640*/  SHF.R.U64 R21, R21, 0x3, RZ ;  /* 0x0000000315157819 */ /* 0x000fe200000012ff */
[--C-:B------:R-:W-:Y:S01]  /*10650*/  IMAD.X R11, RZ, RZ, R13.reuse, P4 ;  /* 0x000000ffff0b7224 */ /* 0x100fe200020e060d */
[----:B------:R-:W-:Y:S01]  /*10660*/  LOP3.LUT R10, R0, R35, RZ, 0x3c, !PT ;  /* 0x00000023000a7212 */ /* 0x000fe200078e3cff */
[--C-:B------:R-:W-:Y:S01]  /*10670*/  IMAD.X R7, RZ, RZ, R13.reuse, P2 ;  /* 0x000000ffff077224 */ /* 0x100fe200010e060d */
[----:B------:R-:W-:Y:S01]  /*10680*/  LOP3.LUT R12, R5, R12, RZ, 0x3c, !PT ;  /* 0x0000000c050c7212 */ /* 0x000fe200078e3cff */
[----:B--2---:R0:W-:Y:S01]  /*10690*/  SHFL.IDX PT, R68, R51, R24, 0x1c1f ;  /* 0x001c1f1833447589 */ /* 0x0041e200000e0000 */
[----:B------:R-:W-:Y:S01]  /*106a0*/  LOP3.LUT R6, R4, R89, RZ, 0x3c, !PT ;  /* 0x0000005904067212 */ /* 0x000fe200078e3cff */
[--C-:B------:R-:W-:Y:S01]  /*106b0*/  IMAD.X R15, RZ, RZ, R13.reuse, P5 ;  /* 0x000000ffff0f7224 */ /* 0x100fe200028e060d */
[----:B------:R-:W-:Y:S01]  /*106c0*/  LOP3.LUT R8, R2, R87, RZ, 0x3c, !PT ;  /* 0x0000005702087212 */ /* 0x000fe200078e3cff */
[--C-:B------:R-:W-:Y:S01]  /*106d0*/  IMAD.X R9, RZ, RZ, R13.reuse, P3 ;  /* 0x000000ffff097224 */ /* 0x100fe200018e060d */
[----:B------:R-:W-:Y:S01]  /*106e0*/  LOP3.LUT R4, R21, R28, RZ, 0x3c, !PT ;  /* 0x0000001c15047212 */ /* 0x000fe200078e3cff */
[----:B------:R-:W-:Y:S01]  /*106f0*/  IMAD.X R5, RZ, RZ, R13, P1 ;  /* 0x000000ffff057224 */ /* 0x000fe200008e060d */
[----:B------:R-:W-:-:S02]  /*10700*/  MOV R86, R10 ;  /* 0x0000000a00567202 */ /* 0x000fc40000000f00 */
[----:B0-----:R-:W-:Y:S01]  /*10710*/  LOP3.LUT R51, R24, 0x2, RZ, 0x3c, !PT ;  /* 0x0000000218337812 */ /* 0x001fe200078e3cff */
[----:B------:R-:W-:Y:S01]  /*10720*/  SHFL.IDX PT, R10, R45, R24, 0x1c1f ;  /* 0x001c1f182d0a7589 */ /* 0x000fe200000e0000 */
[----:B------:R-:W-:Y:S02]  /*10730*/  MOV R0, R12 ;  /* 0x0000000c00007202 */ /* 0x000fe40000000f00 */
[----:B------:R-:W-:Y:S01]  /*10740*/  MOV R21, R6 ;  /* 0x0000000600157202 */ /* 0x000fe20000000f00 */
[----:B------:R-:W-:Y:S01]  /*10750*/  SHFL.IDX PT, R44, R39, R24, 0x1c1f ;  /* 0x001c1f18272c7589 */ /* 0x000fe200000e0000 */
[----:B------:R-:W-:Y:S02]  /*10760*/  MOV R35, R14 ;  /* 0x0000000e00237202 */ /* 0x000fe40000000f00 */
[----:B------:R-:W-:Y:S01]  /*10770*/  MOV R2, R8 ;  /* 0x0000000800027202 */ /* 0x000fe20000000f00 */
[----:B------:R-:W-:Y:S01]  /*10780*/  SHFL.IDX PT, R12, R41, R24, 0x1c1f ;  /* 0x001c1f18290c7589 */ /* 0x000fe200000e0000 */
[----:B------:R-:W-:-:S03]  /*10790*/  MOV R28, R4 ;  /* 0x00000004001c7202 */ /* 0x000fc60000000f00 */
[----:B------:R-:W-:Y:S04]  /*107a0*/  SHFL.IDX PT, R7, R53, R24, 0x1c1f ;  /* 0x001c1f1835077589 */ /* 0x000fe800000e0000 */
[----:B------:R-:W-:Y:S04]  /*107b0*/  SHFL.IDX PT, R45, R26, R51, 0x1c1f ;  /* 0x001c1f331a2d7589 */ /* 0x000fe800000e0000 */
[----:B------:R-:W0:Y:S04]  /*107c0*/  SHFL.IDX PT, R25, R25, R51, 0x1c1f ;  /* 0x001c1f3319197589 */ /* 0x000e2800000e0000 */
[----:B------:R1:W-:Y:S04]  /*107d0*/  SHFL.IDX PT, R52, R43, R24, 0x1c1f ;  /* 0x001c1f182b347589 */ /* 0x0003e800000e0000 */
        /* <DEDUP_REMOVED lines=20> */
[----:B------:R-:W2:Y:S04]  /*10920*/  SHFL.IDX PT, R90, R90, R51, 0x1c1f ;  /* 0x001c1f335a5a7589 */ /* 0x000ea800000e0000 */
[----:B------:R-:W3:Y:S04]  /*10930*/  SHFL.IDX PT, R14, R95, R51, 0x1c1f ;  /* 0x001c1f335f0e7589 */ /* 0x000ee800000e0000 */
[----:B------:R-:W4:Y:S04]  /*10940*/  SHFL.IDX PT, R98, R98, R51, 0x1c1f ;  /* 0x001c1f3362627589 */ /* 0x000f2800000e0000 */
[----:B------:R-:W4:Y:S04]  /*10950*/  SHFL.IDX PT, R24, R103, R51, 0x1c1f ;  /* 0x001c1f3367187589 */ /* 0x000f2800000e0000 */
[----:B------:R-:W-:Y:S04]  /*10960*/  SHFL.IDX PT, R26, R111, R51, 0x1c1f ;  /* 0x001c1f336f1a7589 */ /* 0x000fe800000e0000 */
[----:B------:R-:W4:Y:S04]  /*10970*/  SHFL.IDX PT, R106, R106, R51, 0x1c1f ;  /* 0x001c1f336a6a7589 */ /* 0x000f2800000e0000 */
[----:B------:R-:W4:Y:S04]  /*10980*/  SHFL.IDX PT, R134, R134, R51, 0x1c1f ;  /* 0x001c1f3386867589 */ /* 0x000f2800000e0000 */
[----:B------:R-:W-:Y:S04]  /*10990*/  SHFL.IDX PT, R40, R40, R51, 0x1c1f ;  /* 0x001c1f3328287589 */ /* 0x000fe800000e0000 */
[----:B------:R-:W4:Y:S04]  /*109a0*/  SHFL.IDX PT, R79, R38, R51, 0x1c1f ;  /* 0x001c1f33264f7589 */ /* 0x000f2800000e0000 */
[----:B------:R-:W-:Y:S04]  /*109b0*/  SHFL.IDX PT, R118, R118, R51, 0x1c1f ;  /* 0x001c1f3376767589 */ /* 0x000fe800000e0000 */
[----:B------:R-:W4:Y:S04]  /*109c0*/  SHFL.IDX PT, R114, R114, R51, 0x1c1f ;  /* 0x001c1f3372727589 */ /* 0x000f2800000e0000 */
[----:B------:R-:W4:Y:S04]  /*109d0*/  SHFL.IDX PT, R81, R122, R51, 0x1c1f ;  /* 0x001c1f337a517589 */ /* 0x000f2800000e0000 */
[----:B------:R-:W4:Y:S04]  /*109e0*/  SHFL.IDX PT, R124, R124, R51, 0x1c1f ;  /* 0x001c1f337c7c7589 */ /* 0x000f2800000e0000 */
[----:B------:R-:W4:Y:S04]  /*109f0*/  SHFL.IDX PT, R11, R132, R51, 0x1c1f ;  /* 0x001c1f33840b7589 */ /* 0x000f2800000e0000 */
[----:B------:R-:W4:Y:S04]  /*10a00*/  SHFL.IDX PT, R13, R130, R51, 0x1c1f ;  /* 0x001c1f33820d7589 */ /* 0x000f2800000e0000 */
[----:B------:R-:W-:Y:S04]  /*10a10*/  SHFL.IDX PT, R34, R34, R51, 0x1c1f ;  /* 0x001c1f3322227589 */ /* 0x000fe800000e0000 */
[----:B------:R-:W4:Y:S04]  /*10a20*/  SHFL.IDX PT, R33, R33, R51, 0x1c1f ;  /* 0x001c1f3321217589 */ /* 0x000f2800000e0000 */
[----:B------:R-:W4:Y:S04]  /*10a30*/  SHFL.IDX PT, R15, R126, R51, 0x1c1f ;  /* 0x001c1f337e0f7589 */ /* 0x000f2800000e0000 */
[----:B------:R-:W4:Y:S04]  /*10a40*/  SHFL.IDX PT, R121, R121, R51, 0x1c1f ;  /* 0x001c1f3379797589 */ /* 0x000f2800000e0000 */
[----:B------:R3:W4:Y:S01]  /*10a50*/  SHFL.IDX PT, R129, R129, R51, 0x1c1f ;  /* 0x001c1f3381817589 */ /* 0x00072200000e0000 */
[----:B0-----:R-:W-:-:S02]  /*10a60*/  SEL R42, R44, R25, P0 ;  /* 0x000000192c2a7207 */ /* 0x001fc40000000000 */
[----:B-1----:R-:W-:Y:S02]  /*10a70*/  SEL R43, R12, R45, P0 ;  /* 0x0000002d0c2b7207 */ /* 0x002fe40000000000 */
[----:B------:R-:W-:Y:S02]  /*10a80*/  SEL R44, R25, R44, P0 ;  /* 0x0000002c192c7207 */ /* 0x000fe40000000000 */
[----:B------:R-:W-:Y:S02]  /*10a90*/  SEL R45, R45, R12, P0 ;  /* 0x0000000c2d2d7207 */ /* 0x000fe40000000000 */
[----:B--2---:R-:W-:Y:S02]  /*10aa0*/  SEL R46, R63, R90, P0 ;  /* 0x0000005a3f2e7207 */ /* 0x004fe40000000000 */
[----:B------:R-:W-:Y:S02]  /*10ab0*/  SEL R48, R90, R63, P0 ;  /* 0x0000003f5a307207 */ /* 0x000fe40000000000 */
[----:B---3--:R-:W-:-:S02]  /*10ac0*/  SEL R47, R65, R14, P0 ;  /* 0x0000000e412f7207 */ /* 0x008fc40000000000 */
[----:B------:R-:W-:Y:S02]  /*10ad0*/  SEL R49, R14, R65, P0 ;  /* 0x000000410e317207 */ /* 0x000fe40000000000 */
[----:B------:R-:W-:Y:S02]  /*10ae0*/  SEL R50, R52, R27, P0 ;  /* 0x0000001b34327207 */ /* 0x000fe40000000000 */
[----:B------:R-:W-:Y:S02]  /*10af0*/  SEL R51, R10, R53, P0 ;  /* 0x000000350a337207 */ /* 0x000fe40000000000 */
[----:B------:R-:W-:Y:S02]  /*10b00*/  SEL R52, R27, R52, P0 ;  /* 0x000000341b347207 */ /* 0x000fe40000000000 */
[----:B------:R-:W-:Y:S02]  /*10b10*/  SEL R53, R53, R10, P0 ;  /* 0x0000000a35357207 */ /* 0x000fe40000000000 */
[----:B----4-:R-:W-:-:S02]  /*10b20*/  SEL R54, R67, R98, P0 ;  /* 0x0000006243367207 */ /* 0x010fc40000000000 */
        /* <DEDUP_REMOVED lines=30> */
[----:B------:R-:W-:Y:S02]  /*10d10*/  F2FP.BF16.F32.PACK_AB R4, R43, R42 ;  /* 0x0000002a2b04723e */ /* 0x000fe400000010ff */
[----:B------:R-:W-:Y:S02]  /*10d20*/  F2FP.BF16.F32.PACK_AB R5, R47, R46 ;  /* 0x0000002e2f05723e */ /* 0x000fe400000010ff */
[----:B------:R-:W-:Y:S02]  /*10d30*/  F2FP.BF16.F32.PACK_AB R6, R45, R44 ;  /* 0x0000002c2d06723e */ /* 0x000fe400000010ff */
[----:B------:R-:W-:Y:S02]  /*10d40*/  F2FP.BF16.F32.PACK_AB R7, R49, R48 ;  /* 0x000000303107723e */ /* 0x000fe400000010ff */
[----:B------:R-:W-:Y:S02]  /*10d50*/  SEL R60, R33, R60, P0 ;  /* 0x0000003c213c7207 */ /* 0x000fe40000000000 */
[----:B------:R-:W-:-:S02]  /*10d60*/  F2FP.BF16.F32.PACK_AB R8, R51, R50 ;  /* 0x000000323308723e */ /* 0x000fc400000010ff */
[----:B------:R-:W-:Y:S02]  /*10d70*/  F2FP.BF16.F32.PACK_AB R9, R55, R54 ;  /* 0x000000363709723e */ /* 0x000fe400000010ff */
[----:B------:R-:W-:Y:S02]  /*10d80*/  F2FP.BF16.F32.PACK_AB R10, R53, R52 ;  /* 0x00000034350a723e */ /* 0x000fe400000010ff */
[----:B------:R-:W-:Y:S02]  /*10d90*/  F2FP.BF16.F32.PACK_AB R11, R57, R56 ;  /* 0x00000038390b723e */ /* 0x000fe400000010ff */
[----:B------:R-:W-:Y:S02]  /*10da0*/  SEL R74, R76, R121, P0 ;  /* 0x000000794c4a7207 */ /* 0x000fe40000000000 */
[----:B------:R-:W-:Y:S02]  /*10db0*/  SEL R76, R121, R76, P0 ;  /* 0x0000004c794c7207 */ /* 0x000fe40000000000 */
[----:B------:R-:W-:Y:S01]  /*10dc0*/  SEL R82, R84, R129, P0 ;  /* 0x0000008154527207 */ /* 0x000fe20000000000 */
[----:B------:R-:W-:Y:S01]  /*10dd0*/  STSM.16.M88.4 [R0], R4 ;  /* 0x0000000400007844 */ /* 0x000fe20000000200 */
[----:B------:R-:W-:-:S02]  /*10de0*/  SEL R84, R129, R84, P0 ;  /* 0x0000005481547207 */ /* 0x000fc40000000000 */
[----:B------:R-:W-:Y:S01]  /*10df0*/  F2FP.BF16.F32.PACK_AB R12, R59, R58 ;  /* 0x0000003a3b0c723e */ /* 0x000fe200000010ff */
[----:B------:R0:W-:Y:S01]  /*10e00*/  STSM.16.M88.4 [R35], R8 ;  /* 0x0000000823007844 */ /* 0x0001e20000000200 */
[----:B------:R-:W-:Y:S02]  /*10e10*/  F2FP.BF16.F32.PACK_AB R13, R63, R62 ;  /* 0x0000003e3f0d723e */ /* 0x000fe400000010ff */
[----:B------:R-:W-:Y:S02]  /*10e20*/  F2FP.BF16.F32.PACK_AB R14, R61, R60 ;  /* 0x0000003c3d0e723e */ /* 0x000fe400000010ff */
[----:B------:R-:W-:Y:S02]  /*10e30*/  F2FP.BF16.F32.PACK_AB R15, R65, R64 ;  /* 0x00000040410f723e */ /* 0x000fe400000010ff */
[----:B------:R-:W-:Y:S02]  /*10e40*/  F2FP.BF16.F32.PACK_AB R24, R67, R66 ;  /* 0x000000424318723e */ /* 0x000fe400000010ff */
[----:B------:R-:W-:-:S02]  /*10e50*/  F2FP.BF16.F32.PACK_AB R25, R71, R70 ;  /* 0x000000464719723e */ /* 0x000fc400000010ff */
[----:B------:R-:W-:Y:S02]  /*10e60*/  F2FP.BF16.F32.PACK_AB R26, R69, R68 ;  /* 0x00000044451a723e */ /* 0x000fe400000010ff */
[----:B------:R-:W-:Y:S02]  /*10e70*/  F2FP.BF16.F32.PACK_AB R27, R73, R72 ;  /* 0x00000048491b723e */ /* 0x000fe400000010ff */
[----:B------:R-:W-:Y:S02]  /*10e80*/  F2FP.BF16.F32.PACK_AB R32, R75, R74 ;  /* 0x0000004a4b20723e */ /* 0x000fe400000010ff */
[----:B------:R-:W-:Y:S02]  /*10e90*/  F2FP.BF16.F32.PACK_AB R33, R79, R78 ;  /* 0x0000004e4f21723e */ /* 0x000fe400000010ff */
[----:B------:R-:W-:Y:S02]  /*10ea0*/  F2FP.BF16.F32.PACK_AB R34, R77, R76 ;  /* 0x0000004c4d22723e */ /* 0x000fe400000010ff */
[----:B0-----:R-:W-:-:S02]  /*10eb0*/  F2FP.BF16.F32.PACK_AB R35, R81, R80 ;  /* 0x000000505123723e */ /* 0x001fc400000010ff */
[----:B------:R-:W-:Y:S02]  /*10ec0*/  F2FP.BF16.F32.PACK_AB R4, R83, R82 ;  /* 0x000000525304723e */ /* 0x000fe400000010ff */
[----:B------:R-:W-:Y:S02]  /*10ed0*/  F2FP.BF16.F32.PACK_AB R5, R39, R38 ;  /* 0x000000262705723e */ /* 0x000fe400000010ff */
[----:B------:R-:W-:Y:S02]  /*10ee0*/  F2FP.BF16.F32.PACK_AB R6, R85, R84 ;  /* 0x000000545506723e */ /* 0x000fe400000010ff */
[----:B------:R-:W-:Y:S01]  /*10ef0*/  F2FP.BF16.F32.PACK_AB R7, R41, R40 ;  /* 0x000000282907723e */ /* 0x000fe200000010ff */
[----:B------:R-:W-:Y:S04]  /*10f00*/  STSM.16.M88.4 [R86], R12 ;  /* 0x0000000c56007844 */ /* 0x000fe80000000200 */
[----:B------:R0:W-:Y:S04]  /*10f10*/  STSM.16.M88.4 [R2], R24 ;  /* 0x0000001802007844 */ /* 0x0001e80000000200 */
[----:B------:R-:W-:Y:S04]  /*10f20*/  STSM.16.M88.4 [R21], R32 ;  /* 0x0000002015007844 */ /* 0x000fe80000000200 */
[----:B------:R1:W-:Y:S01]  /*10f30*/  STSM.16.M88.4 [R28], R4 ;  /* 0x000000041c007844 */ /* 0x0003e20000000200 */
[----:B------:R-:W-:Y:S01]  /*10f40*/  BAR.SYNC.DEFER_BLOCKING 0x1, 0x180 ;  /* 0x0046000000007b1d */ /* 0x000fe20000010000 */
[----:B------:R-:W-:-:S04]  /*10f50*/  ISETP.NE.U32.AND P0, PT, RZ, UR4, PT ;  /* 0x00000004ff007c0c */ /* 0x000fc8000bf05070 */
[----:B------:R-:W-:Y:S02]  /*10f60*/  ISETP.NE.AND.EX P0, PT, RZ, UR5, PT, P0 ;  /* 0x00000005ff007c0c */ /* 0x000fe4000bf05300 */
[----:B------:R-:W-:Y:S01]  /*10f70*/  IADD3 R8, P1, R100, UR4, RZ ;  /* 0x0000000464087c10 */ /* 0x000fe2000ff3e0ff */
[----:B------:R-:W-:Y:S01]  /*10f80*/  IMAD.MOV.U32 R0, RZ, RZ, RZ ;  /* 0x000000ffff007224 */ /* 0x000fe200078e00ff */
[----:B------:R-:W-:Y:S01]  /*10f90*/  ISETP.GT.AND P3, PT, R92, 0x1, PT ;  /* 0x000000015c00780c */ /* 0x000fe20003f64270 */
[----:B0-----:R-:W-:Y:S01]  /*10fa0*/  IMAD.MOV.U32 R24, RZ, RZ, 0x9b8 ;  /* 0x000009b8ff187424 */ /* 0x001fe200078e00ff */
[----:B------:R-:W-:Y:S01]  /*10fb0*/  IADD3.X R9, R99, UR5, RZ, P1, !PT ;  /* 0x0000000563097c10 */ /* 0x000fe20008ffe4ff */
[----:B------:R-:W0:Y:S08]  /*10fc0*/  LDC R2, c[0x0][0xbe8] ;  /* 0x0002fa00ff027b82 */ /* 0x000e300000000800 */
[----:B------:R-:W2:Y:S01]  /*10fd0*/  LDC.64 R14, c[0x0][0xba8] ;  /* 0x0002ea00ff0e7b82 */ /* 0x000ea20000000a00 */
[----:B------:R-:W3:Y:S01]  /*10fe0*/  @P0 LDG.E R0, desc[UR40][R8.64] ;  /* 0x0000002808000981 */ /* 0x000ee2000c1e1900 */
[----:B------:R-:W-:-:S06]  /*10ff0*/  SEL R24, R24, 0x978, P3 ;  /* 0x0000097818187807 */ /* 0x000fcc0001800000 */
[----:B-1----:R-:W1:Y:S01]  /*11000*/  LDC.64 R6, c[0x0][R24+0x220] ;  /* 0x0000880018067b82 */ /* 0x002e620000000a00 */
[----:B------:R-:W-:-:S07]  /*11010*/  ISETP.NE.U32.AND P1, PT, RZ, UR6, PT ;  /* 0x00000006ff007c0c */ /* 0x000fce000bf25070 */
[----:B------:R-:W4:Y:S01]  /*11020*/  LDC.64 R10, c[0x0][R24+0x218] ;  /* 0x00008600180a7b82 */ /* 0x000f220000000a00 */
[----:B------:R-:W-:Y:S02]  /*11030*/  ISETP.NE.AND.EX P1, PT, RZ, UR7, PT, P1 ;  /* 0x00000007ff007c0c */ /* 0x000fe4000bf25310 */
[----:B0-----:R-:W-:-:S05]  /*11040*/  ISETP.NE.AND P4, PT, R2, 0x1, PT ;  /* 0x000000010200780c */ /* 0x001fca0003f85270 */
[----:B------:R-:W0:Y:S06]  /*11050*/  LDC.64 R12, c[0x0][R24+0x228] ;  /* 0x00008a00180c7b82 */ /* 0x000e2c0000000a00 */
[----:B------:R-:W-:Y:S01]  /*11060*/  @P1 IADD3 R4, P2, R100, UR6, RZ ;  /* 0x0000000664041c10 */ /* 0x000fe2000ff5e0ff */
[----:B------:R-:W-:Y:S01]  /*11070*/  ULDC UR6, c[0x0][0xa88] ;  /* 0x0002a20000067ab9 */ /* 0x000fe20000000800 */
[----:B------:R-:W3:Y:S01]  /*11080*/  @P4 LDC R26, c[0x0][0xbec] ;  /* 0x0002fb00ff1a4b82 */ /* 0x000ee20000000800 */
[----:B------:R-:W-:Y:S01]  /*11090*/  IMAD.U32 R27, RZ, RZ, UR6 ;  /* 0x00000006ff1b7e24 */ /* 0x000fe2000f8e00ff */
[----:B------:R-:W-:-:S05]  /*110a0*/  @P1 IADD3.X R5, R99, UR7, RZ, P2, !PT ;  /* 0x0000000763051c10 */ /* 0x000fca00097fe4ff */
[----:B------:R2:W5:Y:S01]  /*110b0*/  @P1 LDG.E R27, desc[UR40][R4.64] ;  /* 0x00000028041b1981 */ /* 0x000562000c1e1900 */
[----:B------:R-:W-:Y:S01]  /*110c0*/  ISETP.NE.U32.AND P2, PT, RZ, UR4, PT ;  /* 0x00000004ff007c0c */ /* 0x000fe2000bf45070 */
[----:B------:R-:W3:Y:S08]  /*110d0*/  @P4 LDC R89, c[0x0][0xbf0] ;  /* 0x0002fc00ff594b82 */ /* 0x000ef00000000800 */
[----:B--2---:R2:W2:Y:S01]  /*110e0*/  LDC.64 R4, c[0x0][R24+0x210] ;  /* 0x0000840018047b82 */ /* 0x0044a20000000a00 */
[----:B------:R-:W-:-:S04]  /*110f0*/  ISETP.NE.AND.EX P2, PT, RZ, UR5, PT, P2 ;  /* 0x00000005ff007c0c */ /* 0x000fc8000bf45320 */
[----:B------:R-:W-:Y:S02]  /*11100*/  SEL R21, R97, RZ, !P2 ;  /* 0x000000ff61157207 */ /* 0x000fe40005000000 */
[----:B------:R-:W-:Y:S01]  /*11110*/  SEL R25, R96, RZ, !P2 ;  /* 0x000000ff60197207 */ /* 0x000fe20005000000 */
[----:B------:R-:W2:Y:S02]  /*11120*/  @!P3 LDC R14, c[0x0][0xb50] ;  /* 0x0002d400ff0ebb82 */ /* 0x000ea40000000800 */
[----:B-1----:R-:W-:-:S04]  /*11130*/  IMAD R7, R7, R21, RZ ;  /* 0x0000001507077224 */ /* 0x002fc800078e02ff */
[----:B------:R-:W-:Y:S02]  /*11140*/  IMAD R87, R6, R25, R7 ;  /* 0x0000001906577224 */ /* 0x000fe400078e0207 */
[-C--:B----4-:R-:W-:Y:S01]  /*11150*/  IMAD R35, R11, R93.reuse, RZ ;  /* 0x0000005d0b237224 */ /* 0x090fe200078e02ff */
[----:B------:R-:W-:Y:S01]  /*11160*/  SEL R33, R88, RZ, P3 ;  /* 0x000000ff58217207 */ /* 0x000fe20001800000 */
[----:B------:R-:W-:Y:S01]  /*11170*/  IMAD.WIDE.U32 R10, R10, R93, RZ ;  /* 0x0000005d0a0a7225 */ /* 0x000fe200078e00ff */
[----:B------:R-:W1:Y:S03]  /*11180*/  @!P3 LDC R15, c[0x0][0xb54] ;  /* 0x0002d500ff0fbb82 */ /* 0x000e660000000800 */
[----:B------:R-:W-:-:S04]  /*11190*/  IMAD.WIDE.U32 R6, R6, R21, RZ ;  /* 0x0000001506067225 */ /* 0x000fc800078e00ff */
[----:B------:R-:W-:Y:S02]  /*111a0*/  IMAD R25, R91, 0xc0, R94 ;  /* 0x000000c05b197824 */ /* 0x000fe400078e025e */
[----:B------:R-:W-:Y:S02]  /*111b0*/  IMAD.IADD R87, R7, 0x1, R87 ;  /* 0x0000000107577824 */ /* 0x000fe400078e0257 */
[----:B------:R-:W-:Y:S02]  /*111c0*/  IMAD.MOV.U32 R7, RZ, RZ, R25 ;  /* 0x000000ffff077224 */ /* 0x000fe400078e0019 */
[----:B------:R-:W-:Y:S02]  /*111d0*/  IMAD.IADD R11, R11, 0x1, R35 ;  /* 0x000000010b0b7824 */ /* 0x000fe400078e0223 */
[-C--:B0-----:R-:W-:Y:S02]  /*111e0*/  IMAD R35, R13, R33.reuse, RZ ;  /* 0x000000210d237224 */ /* 0x081fe400078e02ff */
[----:B------:R-:W-:-:S04]  /*111f0*/  IMAD.WIDE.U32 R12, R12, R33, RZ ;  /* 0x000000210c0c7225 */ /* 0x000fc800078e00ff */
[----:B------:R-:W-:Y:S01]  /*11200*/  IMAD.IADD R35, R13, 0x1, R35 ;  /* 0x000000010d237824 */ /* 0x000fe200078e0223 */
[--C-:B---3--:R-:W-:Y:S01]  /*11210*/  IADD3 R10, P2, P5, R6, R10, R0.reuse ;  /* 0x0000000a060a7210 */ /* 0x108fe20007d5e000 */
[----:B------:R-:W-:Y:S01]  /*11220*/  @P4 IMAD.HI.U32 R6, R25, R26, RZ ;  /* 0x0000001a19064227 */ /* 0x000fe200078e00ff */
[----:B------:R-:W-:-:S04]  /*11230*/  SHF.R.S32.HI R86, RZ, 0x1f, R0 ;  /* 0x0000001fff567819 */ /* 0x000fc80000011400 */
[----:B------:R-:W-:Y:S02]  /*11240*/  @P4 SHF.R.U32.HI R7, RZ, R89, R6 ;  /* 0x00000059ff074219 */ /* 0x000fe40000011606 */
[----:B------:R-:W-:-:S03]  /*11250*/  IADD3.X R11, R87, R11, R86, P2, P5 ;  /* 0x0000000b570b7210 */ /* 0x000fc600017ea456 */
[--C-:B--2---:R-:W-:Y:S01]  /*11260*/  IMAD.MOV R24, RZ, RZ, -R7.reuse ;  /* 0x000000ffff187224 */ /* 0x104fe200078e0a07 */
[----:B------:R-:W-:Y:S02]  /*11270*/  IADD3 R12, P2, P5, R7, R10, R12 ;  /* 0x0000000a070c7210 */ /* 0x000fe40007d5e00c */
[----:B------:R-:W-:Y:S01]  /*11280*/  SHF.R.S32.HI R6, RZ, 0x1f, R7 ;  /* 0x0000001fff067819 */ /* 0x000fe20000011407 */
[----:B------:R-:W-:-:S03]  /*11290*/  IMAD R7, R2, R24, R25 ;  /* 0x0000001802077224 */ /* 0x000fc600078e0219 */
[----:B------:R-:W-:Y:S01]  /*112a0*/  IADD3.X R13, R6, R11, R35, P2, P5 ;  /* 0x0000000b060d7210 */ /* 0x000fe200017ea423 */
[-C--:B------:R-:W-:Y:S01]  /*112b0*/  IMAD R5, R5, R7.reuse, RZ ;  /* 0x0000000705057224 */ /* 0x080fe200078e02ff */
[----:B------:R-:W-:Y:S01]  /*112c0*/  SHF.R.S32.HI R11, RZ, 0x1f, R7 ;  /* 0x0000001fff0b7819 */ /* 0x000fe20000011407 */
[----:B------:R-:W-:-:S04]  /*112d0*/  IMAD.WIDE.U32 R12, R4, R7, R12 ;  /* 0x00000007040c7225 */ /* 0x000fc800078e000c */
[----:B------:R-:W-:Y:S01]  /*112e0*/  IMAD R5, R4, R11, R5 ;  /* 0x0000000b04057224 */ /* 0x000fe200078e0205 */
[----:B------:R-:W-:-:S03]  /*112f0*/  LEA R14, P2, R12, R14, 0x2 ;  /* 0x0000000e0c0e7211 */ /* 0x000fc600078410ff */
[----:B------:R-:W-:-:S05]  /*11300*/  IMAD.IADD R4, R13, 0x1, R5 ;  /* 0x000000010d047824 */ /* 0x000fca00078e0205 */
[----:B-1----:R-:W-:Y:S01]  /*11310*/  LEA.HI.X R15, R12, R15, R4, 0x2, P2 ;  /* 0x0000000f0c0f7211 */ /* 0x002fe200010f1404 */
[----:B------:R-:W-:Y:S06]  /*11320*/  @P1 BRA `(.L_x_426) ;  /* 0x0000000000101947 */ /* 0x000fec0003800000 */
[----:B------:R-:W-:Y:S05]  /*11330*/  @!P0 BRA `(.L_x_426) ;  /* 0x00000000000c8947 */ /* 0x000fea0003800000 */
[----:B------:R-:W2:Y:S04]  /*11340*/  LDG.E R4, desc[UR40][R8.64] ;  /* 0x0000002808047981 */ /* 0x000ea8000c1e1900 */
[----:B-----5:R-:W2:Y:S02]  /*11350*/  LDG.E R27, desc[UR40][R8.64+0x4] ;  /* 0x00000428081b7981 */ /* 0x020ea4000c1e1900 */
[----:B--2---:R-:W-:-:S07]  /*11360*/  IMAD.IADD R27, R27, 0x1, -R4 ;  /* 0x000000011b1b7824 */ /* 0x004fce00078e0a04 */
.L_x_426:
        /* <DEDUP_REMOVED lines=19> */
[----:B------:R-:W-:Y:S05]  /*114a0*/  @P3 BRA `(.L_x_427) ;  /* 0x0000000800203947 */ /* 0x000fea0003800000 */
[----:B------:R-:W2:Y:S01]  /*114b0*/  LDL R87, [R1+0x30] ;  /* 0x0000300001577983 */ /* 0x000ea20000100800 */
[----:B------:R-:W1:Y:S01]  /*114c0*/  @P4 LDC R43, c[0x0][0xbec] ;  /* 0x0002fb00ff2b4b82 */ /* 0x000e620000000800 */
[----:B------:R-:W-:Y:S02]  /*114d0*/  ULDC.64 UR4, c[0x0][0xaa0] ;  /* 0x0002a80000047ab9 */ /* 0x000fe40000000a00 */
[----:B------:R3:W5:Y:S04]  /*114e0*/  LDL R50, [R1+0x90] ;  /* 0x0000900001327983 */ /* 0x0007680000100800 */
[----:B------:R3:W5:Y:S01]  /*114f0*/  LDL R49, [R1+0x50] ;  /* 0x0000500001317983 */ /* 0x0007620000100800 */
[----:B------:R-:W4:Y:S03]  /*11500*/  @P4 LDC R45, c[0x0][0xbf0] ;  /* 0x0002fc00ff2d4b82 */ /* 0x000f260000000800 */
[----:B------:R3:W5:Y:S04]  /*11510*/  LDL R48, [R1+0x8c] ;  /* 0x00008c0001307983 */ /* 0x0007680000100800 */
[----:B------:R3:W5:Y:S01]  /*11520*/  LDL R46, [R1+0x5c] ;  /* 0x00005c00012e7983 */ /* 0x0007620000100800 */
[----:B------:R-:W0:Y:S02]  /*11530*/  S2R R8, SR_TID.X ;  /* 0x0000000000087919 */ /* 0x000e240000002100 */
[----:B0-----:R-:W-:-:S05]  /*11540*/  VIADD R90, R8, 0xffffff80 ;  /* 0xffffff80085a7836 */ /* 0x001fca0000000000 */
[----:B------:R-:W-:-:S04]  /*11550*/  SHF.R.S32.HI R89, RZ, 0x1f, R90 ;  /* 0x0000001fff597819 */ /* 0x000fc8000001145a */
[----:B------:R-:W-:-:S04]  /*11560*/  LEA.HI R89, R89, R90, RZ, 0x2 ;  /* 0x0000005a59597211 */ /* 0x000fc800078f10ff */
[----:B------:R-:W-:Y:S02]  /*11570*/  SHF.R.S32.HI R89, RZ, 0x2, R89 ;  /* 0x00000002ff597819 */ /* 0x000fe40000011459 */
[----:B------:R-:W-:-:S04]  /*11580*/  SHF.R.S32.HI R20, RZ, 0x1f, R90 ;  /* 0x0000001fff147819 */ /* 0x000fc8000001145a */
[----:B------:R-:W-:-:S04]  /*11590*/  LEA.HI R20, R20, R90, RZ, 0x2 ;  /* 0x0000005a14147211 */ /* 0x000fc800078f10ff */
[----:B------:R-:W-:Y:S01]  /*115a0*/  LOP3.LUT R20, R20, 0xfffffffc, RZ, 0xc0, !PT ;  /* 0xfffffffc14147812 */ /* 0x000fe200078ec0ff */
[----:B------:R-:W-:-:S04]  /*115b0*/  IMAD.WIDE.U32 R40, R0, UR4, RZ ;  /* 0x0000000400287c25 */ /* 0x000fc8000f8e00ff */
[----:B------:R-:W-:Y:S02]  /*115c0*/  IMAD.IADD R20, R90, 0x1, -R20 ;  /* 0x000000015a147824 */ /* 0x000fe400078e0a14 */
[----:B------:R-:W-:Y:S01]  /*115d0*/  IMAD R47, R91, 0xc0, R89 ;  /* 0x000000c05b2f7824 */ /* 0x000fe200078e0259 */
[----:B------:R-:W-:Y:S01]  /*115e0*/  BSSY B1, `(.L_x_428) ;  /* 0x0000061000017945 */ /* 0x000fe20003800000 */
[----:B--2---:R-:W-:-:S04]  /*115f0*/  IMAD R3, R89, 0x20, R87 ;  /* 0x0000002059037824 */ /* 0x004fc800078e0257 */
[----:B------:R-:W-:-:S03]  /*11600*/  IMAD.WIDE R36, R3, 0x2, R36 ;  /* 0x0000000203247825 */ /* 0x000fc600078e0224 */
[----:B------:R-:W-:-:S04]  /*11610*/  IADD3 R6, P5, R36, 0x7800, RZ ;  /* 0x0000780024067810 */ /* 0x000fc80007fbe0ff */
[----:B------:R-:W-:-:S04]  /*11620*/  LOP3.LUT R3, R6, 0x180, RZ, 0xc0, !PT ;  /* 0x0000018006037812 */ /* 0x000fc800078ec0ff */
[----:B------:R-:W-:-:S04]  /*11630*/  SHF.R.U64 R3, R3, 0x3, RZ ;  /* 0x0000000303037819 */ /* 0x000fc800000012ff */
[----:B------:R-:W-:Y:S01]  /*11640*/  LOP3.LUT R38, R3, R6, RZ, 0x3c, !PT ;  /* 0x0000000603267212 */ /* 0x000fe200078e3cff */
[----:B------:R-:W-:-:S04]  /*11650*/  IMAD R3, R86, UR4, RZ ;  /* 0x0000000456037c24 */ /* 0x000fc8000f8e02ff */
[----:B------:R-:W-:Y:S01]  /*11660*/  IMAD R3, R0, UR5, R3 ;  /* 0x0000000500037c24 */ /* 0x000fe2000f8e0203 */
[----:B------:R-:W-:Y:S01]  /*11670*/  ULDC.64 UR4, c[0x0][0xae8] ;  /* 0x0002ba0000047ab9 */ /* 0x000fe20000000a00 */
[----:B------:R-:W-:Y:S02]  /*11680*/  IMAD R0, R20, 0x60, R89 ;  /* 0x0000006014007824 */ /* 0x000fe400078e0259 */
[----:B------:R-:W-:Y:S02]  /*11690*/  IMAD.IADD R41, R41, 0x1, R3 ;  /* 0x0000000129297824 */ /* 0x000fe400078e0203 */
[----:B------:R-:W-:Y:S01]  /*116a0*/  IMAD R42, R91, 0xc0, R0 ;  /* 0x000000c05b2a7824 */ /* 0x000fe200078e0200 */
[C---:B------:R-:W-:Y:S01]  /*116b0*/  IADD3 R9, P0, R36.reuse, 0x1800, RZ ;  /* 0x0000180024097810 */ /* 0x040fe20007f1e0ff */
[----:B------:R-:W-:Y:S01]  /*116c0*/  IMAD.WIDE.U32 R40, R93, UR4, R40 ;  /* 0x000000045d287c25 */ /* 0x000fe2000f8e0028 */
[C---:B------:R-:W-:Y:S02]  /*116d0*/  IADD3 R13, P1, R36.reuse, 0x3000, RZ ;  /* 0x00003000240d7810 */ /* 0x040fe40007f3e0ff */
[----:B------:R-:W-:-:S02]  /*116e0*/  IADD3 R25, P2, R36, 0x4800, RZ ;  /* 0x0000480024197810 */ /* 0x000fc40007f5e0ff */
[----:B------:R-:W-:Y:S01]  /*116f0*/  IADD3 R33, P3, R36, 0x6000, RZ ;  /* 0x0000600024217810 */ /* 0x000fe20007f7e0ff */
[----:B-1----:R-:W-:Y:S01]  /*11700*/  @P4 IMAD.HI.U32 R0, R42, R43, RZ ;  /* 0x0000002b2a004227 */ /* 0x002fe200078e00ff */
[----:B------:R-:W-:Y:S02]  /*11710*/  SHF.R.S32.HI R20, RZ, 0x1f, R21 ;  /* 0x0000001fff147819 */ /* 0x000fe40000011415 */
[----:B------:R-:W-:Y:S01]  /*11720*/  LOP3.LUT R8, R9, 0x180, RZ, 0xc0, !PT ;  /* 0x0000018009087812 */ /* 0x000fe200078ec0ff */
[----:B------:R-:W-:Y:S01]  /*11730*/  IMAD R41, R93, UR5, R41 ;  /* 0x000000055d297c24 */ /* 0x000fe2000f8e0229 */
[----:B------:R-:W-:Y:S01]  /*11740*/  LOP3.LUT R12, R13, 0x180, RZ, 0xc0, !PT ;  /* 0x000001800d0c7812 */ /* 0x000fe200078ec0ff */
[----:B------:R-:W-:Y:S01]  /*11750*/  ULDC.64 UR4, c[0x0][0xaf0] ;  /* 0x0002bc0000047ab9 */ /* 0x000fe20000000a00 */
[----:B------:R-:W-:Y:S02]  /*11760*/  LOP3.LUT R24, R25, 0x180, RZ, 0xc0, !PT ;  /* 0x0000018019187812 */ /* 0x000fe400078ec0ff */
[----:B------:R-:W-:-:S02]  /*11770*/  LOP3.LUT R32, R33, 0x180, RZ, 0xc0, !PT ;  /* 0x0000018021207812 */ /* 0x000fc400078ec0ff */
[----:B------:R-:W-:Y:S01]  /*11780*/  LOP3.LUT R5, R36, 0x180, RZ, 0xc0, !PT ;  /* 0x0000018024057812 */ /* 0x000fe200078ec0ff */
[----:B------:R-:W-:Y:S01]  /*11790*/  IMAD.MOV.U32 R3, RZ, RZ, R42 ;  /* 0x000000ffff037224 */ /* 0x000fe200078e002a */
[----:B----4-:R-:W-:Y:S01]  /*117a0*/  @P4 SHF.R.U32.HI R3, RZ, R45, R0 ;  /* 0x0000002dff034219 */ /* 0x010fe20000011600 */
[----:B------:R-:W-:Y:S01]  /*117b0*/  IMAD R20, R20, UR4, RZ ;  /* 0x0000000414147c24 */ /* 0x000fe2000f8e02ff */
[----:B------:R-:W-:Y:S02]  /*117c0*/  SHF.R.U64 R8, R8, 0x3, RZ ;  /* 0x0000000308087819 */ /* 0x000fe400000012ff */
[----:B------:R-:W-:Y:S02]  /*117d0*/  SHF.R.U64 R12, R12, 0x3, RZ ;  /* 0x000000030c0c7819 */ /* 0x000fe400000012ff */
[----:B------:R-:W-:Y:S02]  /*117e0*/  SHF.R.U64 R24, R24, 0x3, RZ ;  /* 0x0000000318187819 */ /* 0x000fe400000012ff */
[----:B------:R-:W-:-:S02]  /*117f0*/  SHF.R.U64 R32, R32, 0x3, RZ ;  /* 0x0000000320207819 */ /* 0x000fc400000012ff */
[----:B------:R-:W-:Y:S01]  /*11800*/  SHF.R.U64 R5, R5, 0x3, RZ ;  /* 0x0000000305057819 */ /* 0x000fe200000012ff */
[C---:B------:R-:W-:Y:S01]  /*11810*/  IMAD R43, R21.reuse, UR5, R20 ;  /* 0x00000005152b7c24 */ /* 0x040fe2000f8e0214 */
[----:B------:R-:W-:Y:S01]  /*11820*/  SHF.R.S32.HI R0, RZ, 0x1f, R3 ;  /* 0x0000001fff007819 */ /* 0x000fe20000011403 */
[----:B------:R-:W-:Y:S01]  /*11830*/  IMAD.WIDE.U32 R20, R21, UR4, R40 ;  /* 0x0000000415147c25 */ /* 0x000fe2000f8e0028 */
[----:B------:R-:W-:Y:S01]  /*11840*/  LOP3.LUT R8, R8, R9, RZ, 0x3c, !PT ;  /* 0x0000000908087212 */ /* 0x000fe200078e3cff */
[----:B------:R-:W-:Y:S01]  /*11850*/  ULDC.64 UR4, c[0x0][0xae0] ;  /* 0x0002b80000047ab9 */ /* 0x000fe20000000a00 */
[----:B------:R-:W-:Y:S01]  /*11860*/  LOP3.LUT R12, R12, R13, RZ, 0x3c, !PT ;  /* 0x0000000d0c0c7212 */ /* 0x000fe200078e3cff */
[----:B------:R-:W-:Y:S01]  /*11870*/  IMAD.MOV R41, RZ, RZ, -R3 ;  /* 0x000000ffff297224 */ /* 0x000fe200078e0a03 */
[----:B------:R-:W-:Y:S01]  /*11880*/  LOP3.LUT R24, R24, R25, RZ, 0x3c, !PT ;  /* 0x0000001918187212 */ /* 0x000fe200078e3cff */
[--C-:B------:R-:W-:Y:S01]  /*11890*/  IMAD.X R9, RZ, RZ, R37.reuse, P0 ;  /* 0x000000ffff097224 */ /* 0x100fe200000e0625 */
[----:B------:R-:W-:Y:S01]  /*118a0*/  LOP3.LUT R32, R32, R33, RZ, 0x3c, !PT ;  /* 0x0000002120207212 */ /* 0x000fe200078e3cff */
[--C-:B------:R-:W-:Y:S01]  /*118b0*/  IMAD.X R13, RZ, RZ, R37.reuse, P1 ;  /* 0x000000ffff0d7224 */ /* 0x100fe200008e0625 */
[----:B------:R-:W-:Y:S01]  /*118c0*/  LOP3.LUT R4, R5, R36, RZ, 0x3c, !PT ;  /* 0x0000002405047212 */ /* 0x000fe200078e3cff */
[----:B------:R-:W-:-:S02]  /*118d0*/  IMAD.X R25, RZ, RZ, R37, P2 ;  /* 0x000000ffff197224 */ /* 0x000fc400010e0625 */
[--C-:B------:R-:W-:Y:S01]  /*118e0*/  IMAD.X R33, RZ, RZ, R37.reuse, P3 ;  /* 0x000000ffff217224 */ /* 0x100fe200018e0625 */
[----:B------:R-:W5:Y:S01]  /*118f0*/  LD.E.128 R8, desc[UR40][R8.64] ;  /* 0x0000002808087980 */ /* 0x000f62000c101d00 */
[--C-:B------:R-:W-:Y:S02]  /*11900*/  IMAD.X R39, RZ, RZ, R37.reuse, P5 ;  /* 0x000000ffff277224 */ /* 0x100fe400028e0625 */
[----:B------:R-:W-:Y:S01]  /*11910*/  IMAD.MOV.U32 R5, RZ, RZ, R37 ;  /* 0x000000ffff057224 */ /* 0x000fe200078e0025 */
[----:B------:R-:W5:Y:S01]  /*11920*/  LD.E.128 R12, desc[UR40][R12.64] ;  /* 0x000000280c0c7980 */ /* 0x000f62000c101d00 */
[----:B------:R-:W-:Y:S02]  /*11930*/  IMAD R0, R0, UR4, RZ ;  /* 0x0000000400007c24 */ /* 0x000fe4000f8e02ff */
[----:B------:R-:W-:Y:S01]  /*11940*/  IMAD R41, R2, R41, R42 ;  /* 0x0000002902297224 */ /* 0x000fe200078e022a */
[----:B------:R-:W5:Y:S01]  /*11950*/  LD.E.128 R24, desc[UR40][R24.64] ;  /* 0x0000002818187980 */ /* 0x000f62000c101d00 */
[----:B------:R-:W-:-:S02]  /*11960*/  IMAD.IADD R21, R21, 0x1, R43 ;  /* 0x0000000115157824 */ /* 0x000fc400078e022b */
[----:B------:R-:W-:Y:S01]  /*11970*/  IMAD R43, R3, UR5, R0 ;  /* 0x00000005032b7c24 */ /* 0x000fe2000f8e0200 */
[----:B------:R-:W5:Y:S01]  /*11980*/  LD.E.128 R4, desc[UR40][R4.64] ;  /* 0x0000002804047980 */ /* 0x000f62000c101d00 */
[----:B------:R-:W-:-:S03]  /*11990*/  SHF.R.S32.HI R0, RZ, 0x1f, R41 ;  /* 0x0000001fff007819 */ /* 0x000fc60000011429 */
[----:B------:R-:W5:Y:S01]  /*119a0*/  LD.E.128 R32, desc[UR40][R32.64] ;  /* 0x0000002820207980 */ /* 0x000f62000c101d00 */
[----:B------:R-:W-:Y:S01]  /*119b0*/  IMAD.WIDE.U32 R2, R3, UR4, R20 ;  /* 0x0000000403027c25 */ /* 0x000fe2000f8e0014 */
[----:B------:R-:W-:Y:S02]  /*119c0*/  ULDC.64 UR4, c[0x0][0xad8] ;  /* 0x0002b60000047ab9 */ /* 0x000fe40000000a00 */
[----:B------:R-:W5:Y:S01]  /*119d0*/  LD.E.128 R36, desc[UR40][R38.64] ;  /* 0x0000002826247980 */ /* 0x000f62000c101d00 */
[----:B------:R-:W-:Y:S01]  /*119e0*/  @!PT LDS RZ, [RZ] ;  /* 0x00000000fffff984 */ /* 0x000fe20000000800 */
[----:B------:R-:W-:Y:S01]  /*119f0*/  @!PT LDS RZ, [RZ] ;  /* 0x00000000fffff984 */ /* 0x000fe20000000800 */
[----:B------:R-:W-:Y:S01]  /*11a00*/  @!PT LDS RZ, [RZ] ;  /* 0x00000000fffff984 */ /* 0x000fe20000000800 */
[----:B------:R-:W-:Y:S01]  /*11a10*/  @!PT LDS RZ, [RZ] ;  /* 0x00000000fffff984 */ /* 0x000fe20000000800 */
[----:B------:R0:W-:Y:S06]  /*11a20*/  MEMBAR.ALL.CTA ;  /* 0x0000000000007992 */ /* 0x0001ec0000008000 */
[----:B0-----:R-:W0:Y:S01]  /*11a30*/  FENCE.VIEW.ASYNC.S ;  /* 0x00000000000073c6 */ /* 0x001e220000000000 */
[----:B------:R-:W-:-:S02]  /*11a40*/  IMAD.IADD R3, R3, 0x1, R43 ;  /* 0x0000000103037824 */ /* 0x000fc400078e022b */
[----:B------:R-:W-:Y:S02]  /*11a50*/  IMAD R0, R0, UR4, RZ ;  /* 0x0000000400007c24 */ /* 0x000fe4000f8e02ff */
[----:B------:R-:W-:Y:S01]  /*11a60*/  IMAD.WIDE.U32 R2, R41, UR4, R2 ;  /* 0x0000000429027c25 */ /* 0x000fe2000f8e0002 */
[----:B------:R-:W-:-:S03]  /*11a70*/  ISETP.GE.AND P0, PT, R47, R28, PT ;  /* 0x0000001c2f00720c */ /* 0x000fc60003f06270 */
[----:B------:R-:W-:Y:S01]  /*11a80*/  IMAD R21, R41, UR5, R0 ;  /* 0x0000000529157c24 */ /* 0x000fe2000f8e0200 */
[----:B------:R-:W-:Y:S01]  /*11a90*/  ULDC.64 UR4, c[0x0][0xa80] ;  /* 0x0002a00000047ab9 */ /* 0x000fe20000000a00 */
[----:B------:R-:W-:Y:S01]  /*11aa0*/  VIADD R0, R16, 0x19c20 ;  /* 0x00019c2010007836 */ /* 0x000fe20000000000 */
[----:B------:R-:W-:Y:S01]  /*11ab0*/  LEA R44, P1, R2, UR4, 0x1 ;  /* 0x00000004022c7c11 */ /* 0x000fe2000f8208ff */
[----:B------:R-:W-:-:S03]  /*11ac0*/  IMAD.IADD R3, R3, 0x1, R21 ;  /* 0x0000000103037824 */ /* 0x000fc600078e0215 */
[----:B------:R-:W-:Y:S02]  /*11ad0*/  PRMT R0, RZ, 0x654, R0 ;  /* 0x00000654ff007816 */ /* 0x000fe40000000000 */
[----:B------:R-:W-:Y:S01]  /*11ae0*/  LEA.HI.X R45, R2, UR5, R3, 0x1, P1 ;  /* 0x00000005022d7c11 */ /* 0x000fe200088f0c03 */
[----:B0-----:R3:W0:Y:S04]  /*11af0*/  SHFL.IDX PT, R20, R44, RZ, 0x1c1f ;  /* 0x001c1fff2c147589 */ /* 0x00162800000e0000 */
[----:B------:R3:W1:Y:S01]  /*11b00*/  SHFL.IDX PT, R21, R45, RZ, 0x1c1f ;  /* 0x001c1fff2d157589 */ /* 0x00066200000e0000 */
[----:B------:R3:W-:Y:S01]  /*11b10*/  SYNCS.ARRIVE.TRANS64.RED.A1T0 RZ, [R0+URZ], RZ ;  /* 0x000000ff00ff79a7 */ /* 0x0007e2000810043f */
[----:B------:R-:W-:Y:S05]  /*11b20*/  @P0 BRA `(.L_x_429) ;  /* 0x0000000000300947 */ /* 0x000fea0003800000 */
[----:B------:R-:W-:Y:S02]  /*11b30*/  ULDC UR4, c[0x0][0xac8] ;  /* 0x0002b20000047ab9 */ /* 0x000fe40000000800 */
[----:B-----5:R-:W-:Y:S02]  /*11b40*/  ISETP.GE.AND P1, PT, R49, UR4, PT ;  /* 0x0000000431007c0c */ /* 0x020fe4000bf26270 */
[----:B------:R-:W-:Y:S02]  /*11b50*/  ISETP.GE.AND P2, PT, R46, UR4, PT ;  /* 0x000000042e007c0c */ /* 0x000fe4000bf46270 */
[----:B------:R-:W-:-:S09]  /*11b60*/  ISETP.GE.AND P0, PT, R87, UR4, PT ;  /* 0x0000000457007c0c */ /* 0x000fd2000bf06270 */
[-C--:B0-----:R-:W-:Y:S02]  /*11b70*/  @!P1 LEA R40, P3, R49, R20.reuse, 0x1 ;  /* 0x0000001431289211 */ /* 0x081fe400078608ff */
[C---:B------:R-:W-:Y:S02]  /*11b80*/  @!P2 LEA R42, P4, R46.reuse, R20, 0x1 ;  /* 0x000000142e2aa211 */ /* 0x040fe400078808ff */
[----:B-1----:R-:W-:Y:S01]  /*11b90*/  @!P0 IMAD.WIDE R2, R87, 0x2, R20 ;  /* 0x0000000257028825 */ /* 0x002fe200078e0214 */
[-C--:B------:R-:W-:Y:S02]  /*11ba0*/  @!P1 LEA.HI.X R41, R49, R21.reuse, R50, 0x1, P3 ;  /* 0x0000001531299211 */ /* 0x080fe400018f0c32 */
[----:B------:R-:W-:Y:S02]  /*11bb0*/  @!P2 LEA.HI.X R43, R46, R21, R48, 0x1, P4 ;  /* 0x000000152e2ba211 */ /* 0x000fe400020f0c30 */
[----:B------:R2:W-:Y:S04]  /*11bc0*/  @!P0 ST.E.128 desc[UR40][R2.64], R4 ;  /* 0x0000000402008985 */ /* 0x0005e8000c101d28 */
[----:B------:R2:W-:Y:S04]  /*11bd0*/  @!P1 ST.E.128 desc[UR40][R40.64], R12 ;  /* 0x0000000c28009985 */ /* 0x0005e8000c101d28 */
[----:B------:R2:W-:Y:S02]  /*11be0*/  @!P2 ST.E.128 desc[UR40][R42.64], R32 ;  /* 0x000000202a00a985 */ /* 0x0005e4000c101d28 */
.L_x_429:
[----:B------:R-:W-:Y:S05]  /*11bf0*/  BSYNC B1 ;  /* 0x0000000000017941 */ /* 0x000fea0003800000 */
.L_x_428:
[----:B--2---:R-:W-:Y:S01]  /*11c00*/  VIADD R3, R47, 0x60 ;  /* 0x000000602f037836 */ /* 0x004fe20000000000 */
[----:B-----5:R2:W4:Y:S04]  /*11c10*/  SHFL.IDX PT, R5, R45, 0x1, 0x1c1f ;  /* 0x003c1f002d057f89 */ /* 0x02052800000e0000 */
[----:B------:R-:W-:Y:S01]  /*11c20*/  ISETP.GE.AND P0, PT, R3, R28, PT ;  /* 0x0000001c0300720c */ /* 0x000fe20003f06270 */
[----:B------:R2:W0:-:S12]  /*11c30*/  SHFL.IDX PT, R4, R44, 0x1, 0x1c1f ;  /* 0x003c1f002c047f89 */ /* 0x00041800000e0000 */
[----:B--2---:R-:W-:Y:S05]  /*11c40*/  @P0 BRA `(.L_x_430) ;  /* 0x0000001400b00947 */ /* 0x004fea0003800000 */
[----:B------:R-:W-:Y:S02]  /*11c50*/  ULDC UR4, c[0x0][0xac8] ;  /* 0x0002b20000047ab9 */ /* 0x000fe40000000800 */
[----:B------:R-:W-:Y:S02]  /*11c60*/  ISETP.GE.AND P2, PT, R49, UR4, PT ;  /* 0x0000000431007c0c */ /* 0x000fe4000bf46270 */
[----:B------:R-:W-:-:S11]  /*11c70*/  ISETP.GE.AND P1, PT, R87, UR4, PT ;  /* 0x0000000457007c0c */ /* 0x000fd6000bf26270 */
[----:B0-----:R-:W-:Y:S02]  /*11c80*/  @!P2 LEA R6, P0, R49, R4, 0x1 ;  /* 0x000000043106a211 */ /* 0x001fe400078008ff */
        /* <DEDUP_REMOVED lines=10> */
.L_x_427:
[----:B------:R-:W-:Y:S01]  /*11d30*/  ULDC.64 UR4, c[0x0][0xb08] ;  /* 0x0002c20000047ab9 */ /* 0x000fe20000000a00 */
[----:B------:R-:W2:Y:S01]  /*11d40*/  LDL R98, [R1+0x34] ;  /* 0x0000340001627983 */ /* 0x000ea20000100800 */
[----:B0-----:R-:W-:Y:S01]  /*11d50*/  IMAD R3, R86, UR4, RZ ;  /* 0x0000000456037c24 */ /* 0x001fe2000f8e02ff */
[----:B------:R-:W0:Y:S01]  /*11d60*/  @P4 LDC R6, c[0x0][0xbec] ;  /* 0x0002fb00ff064b82 */ /* 0x000e220000000800 */
[C---:B------:R-:W-:Y:S01]  /*11d70*/  IMAD.WIDE.U32 R4, R0.reuse, UR4, RZ ;  /* 0x0000000400047c25 */ /* 0x040fe2000f8e00ff */
[----:B------:R-:W3:Y:S01]  /*11d80*/  LDL R97, [R1+0x58] ;  /* 0x0000580001617983 */ /* 0x000ee20000100800 */
[----:B------:R-:W-:Y:S02]  /*11d90*/  ULDC.64 UR6, c[0x0][0xb30] ;  /* 0x0002cc0000067ab9 */ /* 0x000fe40000000a00 */
[----:B------:R-:W-:Y:S01]  /*11da0*/  IMAD R3, R0, UR5, R3 ;  /* 0x0000000500037c24 */ /* 0x000fe2000f8e0203 */
[----:B------:R-:W-:Y:S01]  /*11db0*/  ULDC.64 UR4, c[0x0][0xb38] ;  /* 0x0002ce0000047ab9 */ /* 0x000fe20000000a00 */
[----:B------:R1:W5:Y:S01]  /*11dc0*/  LDL R96, [R1+0x78] ;  /* 0x0000780001607983 */ /* 0x0003620000100800 */
[----:B------:R-:W4:Y:S01]  /*11dd0*/  @P4 LDC R13, c[0x0][0xbf0] ;  /* 0x0002fc00ff0d4b82 */ /* 0x000f220000000800 */
[----:B------:R-:W-:Y:S01]  /*11de0*/  IMAD.IADD R5, R5, 0x1, R3 ;  /* 0x0000000105057824 */ /* 0x000fe200078e0203 */
[----:B------:R-:W-:Y:S01]  /*11df0*/  SHF.R.S32.HI R0, RZ, 0x1f, R21 ;  /* 0x0000001fff007819 */ /* 0x000fe20000011415 */
[----:B------:R1:W5:Y:S01]  /*11e00*/  LDL R95, [R1+0x68] ;  /* 0x00006800015f7983 */ /* 0x0003620000100800 */
[----:B------:R-:W-:-:S03]  /*11e10*/  IMAD.WIDE.U32 R4, R93, UR4, R4 ;  /* 0x000000045d047c25 */ /* 0x000fc6000f8e0004 */
[----:B------:R1:W5:Y:S01]  /*11e20*/  LDL R94, [R1+0x74] ;  /* 0x00007400015e7983 */ /* 0x0003620000100800 */
[----:B------:R-:W-:Y:S01]  /*11e30*/  IMAD R5, R93, UR5, R5 ;  /* 0x000000055d057c24 */ /* 0x000fe2000f8e0205 */
[----:B------:R-:W-:Y:S02]  /*11e40*/  ULDC.64 UR4, c[0x0][0xb40] ;  /* 0x0002d00000047ab9 */ /* 0x000fe40000000a00 */
[----:B------:R1:W5:Y:S04]  /*11e50*/  LDL R93, [R1+0x64] ;  /* 0x00006400015d7983 */ /* 0x0003680000100800 */
[----:B------:R1:W5:Y:S04]  /*11e60*/  LDL R92, [R1+0x70] ;  /* 0x00007000015c7983 */ /* 0x0003680000100800 */
[----:B------:R1:W5:Y:S01]  /*11e70*/  LDL R90, [R1+0x60] ;  /* 0x00006000015a7983 */ /* 0x0003620000100800 */
[----:B------:R-:W-:-:S02]  /*11e80*/  IMAD R0, R0, UR4, RZ ;  /* 0x0000000400007c24 */ /* 0x000fc4000f8e02ff */
[----:B0-----:R-:W-:-:S04]  /*11e90*/  @P4 IMAD.HI.U32 R6, R25, R6, RZ ;  /* 0x0000000619064227 */ /* 0x001fc800078e00ff */
[C---:B------:R-:W-:Y:S02]  /*11ea0*/  IMAD R7, R21.reuse, UR5, R0 ;  /* 0x0000000515077c24 */ /* 0x040fe4000f8e0200 */
[----:B------:R-:W-:Y:S01]  /*11eb0*/  IMAD.WIDE.U32 R4, R21, UR4, R4 ;  /* 0x0000000415047c25 */ /* 0x000fe2000f8e0004 */
[----:B------:R-:W-:-:S03]  /*11ec0*/  ULDC.64 UR4, c[0x0][0xb48] ;  /* 0x0002d20000047ab9 */ /* 0x000fc60000000a00 */
[----:B------:R-:W-:Y:S01]  /*11ed0*/  IMAD.MOV.U32 R3, RZ, RZ, R25 ;  /* 0x000000ffff037224 */ /* 0x000fe200078e0019 */
[----:B----4-:R-:W-:Y:S01]  /*11ee0*/  @P4 SHF.R.U32.HI R3, RZ, R13, R6 ;  /* 0x0000000dff034219 */ /* 0x010fe20000011606 */
[----:B------:R-:W-:-:S03]  /*11ef0*/  IMAD.IADD R5, R5, 0x1, R7 ;  /* 0x0000000105057824 */ /* 0x000fc600078e0207 */
[--C-:B------:R-:W-:Y:S01]  /*11f00*/  SHF.R.S32.HI R0, RZ, 0x1f, R3.reuse ;  /* 0x0000001fff007819 */ /* 0x100fe20000011403 */
[----:B------:R-:W-:Y:S02]  /*11f10*/  IMAD.MOV R7, RZ, RZ, -R3 ;  /* 0x000000ffff077224 */ /* 0x000fe400078e0a03 */
[----:B------:R-:W-:-:S04]  /*11f20*/  IMAD.WIDE.U32 R4, R88, UR4, R4 ;  /* 0x0000000458047c25 */ /* 0x000fc8000f8e0004 */
[----:B------:R-:W-:Y:S02]  /*11f30*/  IMAD R7, R2, R7, R25 ;  /* 0x0000000702077224 */ /* 0x000fe400078e0219 */
[----:B------:R-:W-:Y:S02]  /*11f40*/  IMAD R0, R0, UR6, RZ ;  /* 0x0000000600007c24 */ /* 0x000fe4000f8e02ff */
[----:B------:R-:W-:Y:S01]  /*11f50*/  IMAD R5, R88, UR5, R5 ;  /* 0x0000000558057c24 */ /* 0x000fe2000f8e0205 */
[----:B------:R-:W-:Y:S01]  /*11f60*/  ULDC.64 UR4, c[0x0][0xb28] ;  /* 0x0002ca0000047ab9 */ /* 0x000fe20000000a00 */
[C---:B------:R-:W-:Y:S01]  /*11f70*/  IMAD R13, R3.reuse, UR7, R0 ;  /* 0x00000007030d7c24 */ /* 0x040fe2000f8e0200 */
[----:B------:R-:W-:Y:S01]  /*11f80*/  SHF.R.S32.HI R0, RZ, 0x1f, R7 ;  /* 0x0000001fff007819 */ /* 0x000fe20000011407 */
[----:B------:R-:W-:-:S04]  /*11f90*/  IMAD.WIDE.U32 R4, R3, UR6, R4 ;  /* 0x0000000603047c25 */ /* 0x000fc8000f8e0004 */
[----:B------:R-:W-:Y:S02]  /*11fa0*/  IMAD R0, R0, UR4, RZ ;  /* 0x0000000400007c24 */ /* 0x000fe4000f8e02ff */
[----:B------:R-:W-:Y:S02]  /*11fb0*/  IMAD.IADD R5, R5, 0x1, R13 ;  /* 0x0000000105057824 */ /* 0x000fe400078e020d */
[C---:B------:R-:W-:Y:S02]  /*11fc0*/  IMAD R3, R7.reuse, UR5, R0 ;  /* 0x0000000507037c24 */ /* 0x040fe4000f8e0200 */
[----:B------:R-:W-:Y:S01]  /*11fd0*/  IMAD.WIDE.U32 R4, R7, UR4, R4 ;  /* 0x0000000407047c25 */ /* 0x000fe2000f8e0004 */
[----:B------:R-:W-:Y:S01]  /*11fe0*/  ISETP.GE.AND P0, PT, R11, R28, PT ;  /* 0x0000001c0b00720c */ /* 0x000fe20003f06270 */
[----:B------:R-:W-:Y:S02]  /*11ff0*/  ULDC.64 UR4, c[0x0][0xb00] ;  /* 0x0002c00000047ab9 */ /* 0x000fe40000000a00 */
[----:B------:R-:W-:Y:S01]  /*12000*/  VIADD R2, R16, 0x19c20 ;  /* 0x00019c2010027836 */ /* 0x000fe20000000000 */
[----:B------:R-:W-:Y:S01]  /*12010*/  LEA R32, P1, R4, UR4, 0x2 ;  /* 0x0000000404207c11 */ /* 0x000fe2000f8210ff */
[----:B------:R-:W-:-:S03]  /*12020*/  IMAD.IADD R3, R5, 0x1, R3 ;  /* 0x0000000105037824 */ /* 0x000fc600078e0203 */
[----:B------:R-:W-:Y:S02]  /*12030*/  PRMT R2, RZ, 0x654, R2 ;  /* 0x00000654ff027816 */ /* 0x000fe40000000002 */
[----:B------:R-:W-:Y:S01]  /*12040*/  LEA.HI.X R34, R4, UR5, R3, 0x2, P1 ;  /* 0x0000000504227c11 */ /* 0x000fe200088f1403 */
[----:B------:R-:W-:Y:S01]  /*12050*/  BSSY B1, `(.L_x_431) ;  /* 0x0000044000017945 */ /* 0x000fe20003800000 */
[----:B------:R0:W-:Y:S03]  /*12060*/  SYNCS.ARRIVE.TRANS64.RED.A1T0 RZ, [R2+URZ], RZ ;  /* 0x000000ff02ff79a7 */ /* 0x0001e6000810043f */
[----:B------:R1:W4:Y:S04]  /*12070*/  SHFL.IDX PT, R3, R34, RZ, 0x1c1f ;  /* 0x001c1fff22037589 */ /* 0x00032800000e0000 */
[----:B0-----:R1:W0:Y:S01]  /*12080*/  SHFL.IDX PT, R2, R32, RZ, 0x1c1f ;  /* 0x001c1fff20027589 */ /* 0x00122200000e0000 */
[----:B--2---:R-:W-:-:S02]  /*12090*/  VIADD R87, R98, 0x8 ;  /* 0x0000000862577836 */ /* 0x004fc40000000000 */
[C---:B------:R-:W-:Y:S02]  /*120a0*/  VIADD R89, R98.reuse, 0x10 ;  /* 0x0000001062597836 */ /* 0x040fe40000000000 */
[C---:B------:R-:W-:Y:S02]  /*120b0*/  VIADD R91, R98.reuse, 0x18 ;  /* 0x00000018625b7836 */ /* 0x040fe40000000000 */
[C---:B------:R-:W-:Y:S02]  /*120c0*/  VIADD R37, R98.reuse, 0x20 ;  /* 0x0000002062257836 */ /* 0x040fe40000000000 */
[C---:B------:R-:W-:Y:S02]  /*120d0*/  VIADD R35, R98.reuse, 0x28 ;  /* 0x0000002862237836 */ /* 0x040fe40000000000 */
[C---:B------:R-:W-:Y:S02]  /*120e0*/  VIADD R33, R98.reuse, 0x30 ;  /* 0x0000003062217836 */ /* 0x040fe40000000000 */
[----:B------:R-:W-:Y:S01]  /*120f0*/  VIADD R27, R98, 0x38 ;  /* 0x00000038621b7836 */ /* 0x000fe20000000000 */
[----:B---3--:R-:W-:-:S02]  /*12100*/  SHF.R.S32.HI R25, RZ, 0x1f, R97 ;  /* 0x0000001fff197819 */ /* 0x008fc40000011461 */
[----:B------:R-:W-:Y:S02]  /*12110*/  SHF.R.S32.HI R36, RZ, 0x1f, R87 ;  /* 0x0000001fff247819 */ /* 0x000fe40000011457 */
[----:B------:R-:W-:Y:S02]  /*12120*/  SHF.R.S32.HI R86, RZ, 0x1f, R89 ;  /* 0x0000001fff567819 */ /* 0x000fe40000011459 */
[----:B------:R-:W-:Y:S02]  /*12130*/  SHF.R.S32.HI R88, RZ, 0x1f, R91 ;  /* 0x0000001fff587819 */ /* 0x000fe4000001145b */
[----:B------:R-:W-:Y:S02]  /*12140*/  SHF.R.S32.HI R26, RZ, 0x1f, R37 ;  /* 0x0000001fff1a7819 */ /* 0x000fe40000011425 */
[----:B------:R-:W-:Y:S02]  /*12150*/  SHF.R.S32.HI R8, RZ, 0x1f, R35 ;  /* 0x0000001fff087819 */ /* 0x000fe40000011423 */
[----:B------:R-:W-:-:S02]  /*12160*/  SHF.R.S32.HI R24, RZ, 0x1f, R33 ;  /* 0x0000001fff187819 */ /* 0x000fc40000011421 */
[----:B------:R-:W-:Y:S01]  /*12170*/  SHF.R.S32.HI R0, RZ, 0x1f, R27 ;  /* 0x0000001fff007819 */ /* 0x000fe2000001141b */
[----:B01--4-:R-:W-:Y:S06]  /*12180*/  @P0 BRA `(.L_x_432) ;  /* 0x0000000000c00947 */ /* 0x013fec0003800000 */
[----:B------:R-:W-:Y:S02]  /*12190*/  ULDC UR4, c[0x0][0xac8] ;  /* 0x0002b20000047ab9 */ /* 0x000fe40000000800 */
[----:B------:R-:W-:Y:S02]  /*121a0*/  ISETP.GE.AND P1, PT, R87, UR4, PT ;  /* 0x0000000457007c0c */ /* 0x000fe4000bf26270 */
[----:B------:R-:W-:Y:S02]  /*121b0*/  ISETP.GE.AND P2, PT, R98, UR4, PT ;  /* 0x0000000462007c0c */ /* 0x000fe4000bf46270 */
[----:B------:R-:W-:Y:S02]  /*121c0*/  ISETP.GE.AND P0, PT, R89, UR4, PT ;  /* 0x0000000459007c0c */ /* 0x000fe4000bf06270 */
[----:B------:R-:W-:Y:S02]  /*121d0*/  ISETP.GE.AND P3, PT, R91, UR4, PT ;  /* 0x000000045b007c0c */ /* 0x000fe4000bf66270 */
[----:B------:R-:W-:-:S05]  /*121e0*/  ISETP.GE.AND P4, PT, R37, UR4, PT ;  /* 0x0000000425007c0c */ /* 0x000fca000bf86270 */
[CC--:B------:R-:W-:Y:S02]  /*121f0*/  @!P1 LEA R6, P6, R87.reuse, R2.reuse, 0x2 ;  /* 0x0000000257069211 */ /* 0x0c0fe400078c10ff */
[----:B------:R-:W-:Y:S02]  /*12200*/  @!P2 IMAD.WIDE R10, R98, 0x4, R2 ;  /* 0x00000004620aa825 */ /* 0x000fe400078e0202 */
[-C--:B------:R-:W-:Y:S02]  /*12210*/  @!P1 LEA.HI.X R7, R87, R3.reuse, R36, 0x2, P6 ;  /* 0x0000000357079211 */ /* 0x080fe400030f1424 */
[----:B------:R-:W-:Y:S01]  /*12220*/  @!P0 LEA R4, P5, R89, R2, 0x2 ;  /* 0x0000000259048211 */ /* 0x000fe200078a10ff */
[----:B------:R-:W-:Y:S01]  /*12230*/  @!P2 ST.E.64 desc[UR40][R10.64], R42 ;  /* 0x0000002a0a00a985 */ /* 0x000fe2000c101b28 */
[----:B------:R-:W-:Y:S02]  /*12240*/  ISETP.GE.AND P2, PT, R35, UR4, PT ;  /* 0x0000000423007c0c */ /* 0x000fe4000bf46270 */
[----:B------:R-:W-:Y:S01]  /*12250*/  @!P0 LEA.HI.X R5, R89, R3, R86, 0x2, P5 ;  /* 0x0000000359058211 */ /* 0x000fe200028f1456 */
[----:B------:R-:W-:Y:S01]  /*12260*/  @!P1 ST.E.64 desc[UR40][R6.64], R44 ;  /* 0x0000002c06009985 */ /* 0x000fe2000c101b28 */
[----:B------:R-:W-:-:S02]  /*12270*/  ISETP.GE.AND P1, PT, R33, UR4, PT ;  /* 0x0000000421007c0c */ /* 0x000fc4000bf26270 */
[-C--:B------:R-:W-:Y:S01]  /*12280*/  @!P3 LEA R12, P6, R91, R2.reuse, 0x2 ;  /* 0x000000025b0cb211 */ /* 0x080fe200078c10ff */
[----:B------:R0:W-:Y:S01]  /*12290*/  @!P0 ST.E.64 desc[UR40][R4.64], R50 ;  /* 0x0000003204008985 */ /* 0x0001e2000c101b28 */
[-C--:B------:R-:W-:Y:S02]  /*122a0*/  @!P4 LEA R20, P5, R37, R2.reuse, 0x2 ;  /* 0x000000022514c211 */ /* 0x080fe400078a10ff */
[-C--:B------:R-:W-:Y:S02]  /*122b0*/  @!P3 LEA.HI.X R13, R91, R3.reuse, R88, 0x2, P6 ;  /* 0x000000035b0db211 */ /* 0x080fe400030f1458 */
[----:B------:R-:W-:Y:S02]  /*122c0*/  ISETP.GE.AND P0, PT, R27, UR4, PT ;  /* 0x000000041b007c0c */ /* 0x000fe4000bf06270 */
[----:B------:R-:W-:Y:S01]  /*122d0*/  @!P4 LEA.HI.X R21, R37, R3, R26, 0x2, P5 ;  /* 0x000000032515c211 */ /* 0x000fe200028f141a */
[----:B------:R1:W-:Y:S01]  /*122e0*/  @!P3 ST.E.64 desc[UR40][R12.64], R52 ;  /* 0x000000340c00b985 */ /* 0x0003e2000c101b28 */
[----:B------:R-:W-:-:S02]  /*122f0*/  @!P2 LEA R14, P6, R35, R2, 0x2 ;  /* 0x00000002230ea211 */ /* 0x000fc400078c10ff */
[----:B------:R-:W-:Y:S01]  /*12300*/  ISETP.GE.AND P3, PT, R97, UR4, PT ;  /* 0x0000000461007c0c */ /* 0x000fe2000bf66270 */
[----:B------:R-:W-:Y:S01]  /*12310*/  @!P4 ST.E.64 desc[UR40][R20.64], R58 ;  /* 0x0000003a1400c985 */ /* 0x000fe2000c101b28 */
[-C--:B------:R-:W-:Y:S02]  /*12320*/  @!P2 LEA.HI.X R15, R35, R3.reuse, R8, 0x2, P6 ;  /* 0x00000003230fa211 */ /* 0x080fe400030f1408 */
[----:B0-----:R-:W-:Y:S02]  /*12330*/  @!P1 LEA R4, P4, R33, R2, 0x2 ;  /* 0x0000000221049211 */ /* 0x001fe400078810ff */
[----:B-----5:R-:W-:Y:S01]  /*12340*/  ISETP.GE.AND P5, PT, R95, UR4, PT ;  /* 0x000000045f007c0c */ /* 0x020fe2000bfa6270 */
[----:B------:R0:W-:Y:S01]  /*12350*/  @!P2 ST.E.64 desc[UR40][R14.64], R60 ;  /* 0x0000003c0e00a985 */ /* 0x0001e2000c101b28 */
[----:B------:R-:W-:Y:S02]  /*12360*/  @!P1 LEA.HI.X R5, R33, R3, R24, 0x2, P4 ;  /* 0x0000000321059211 */ /* 0x000fe400020f1418 */
[----:B------:R-:W-:-:S02]  /*12370*/  ISETP.GE.AND P4, PT, R93, UR4, PT ;  /* 0x000000045d007c0c */ /* 0x000fc4000bf86270 */
[----:B------:R-:W-:Y:S01]  /*12380*/  ISETP.GE.AND P2, PT, R90, UR4, PT ;  /* 0x000000045a007c0c */ /* 0x000fe2000bf46270 */
[----:B------:R2:W-:Y:S01]  /*12390*/  @!P1 ST.E.64 desc[UR40][R4.64], R66 ;  /* 0x0000004204009985 */ /* 0x0005e2000c101b28 */
[-C--:B------:R-:W-:Y:S02]  /*123a0*/  @!P0 LEA R10, P6, R27, R2.reuse, 0x2 ;  /* 0x000000021b0a8211 */ /* 0x080fe400078c10ff */
[----:B------:R-:W-:Y:S02]  /*123b0*/  @!P3 LEA R6, P1, R97, R2, 0x2 ;  /* 0x000000026106b211 */ /* 0x000fe400078210ff */
[-C--:B------:R-:W-:Y:S02]  /*123c0*/  @!P0 LEA.HI.X R11, R27, R3.reuse, R0, 0x2, P6 ;  /* 0x000000031b0b8211 */ /* 0x080fe400030f1400 */
[----:B------:R-:W-:-:S03]  /*123d0*/  @!P3 LEA.HI.X R7, R97, R3, R25, 0x2, P1 ;  /* 0x000000036107b211 */ /* 0x000fc600008f1419 */
[----:B------:R2:W-:Y:S01]  /*123e0*/  @!P0 ST.E.64 desc[UR40][R10.64], R68 ;  /* 0x000000440a008985 */ /* 0x0005e2000c101b28 */
[-C--:B-1----:R-:W-:Y:S02]  /*123f0*/  @!P5 LEA R12, P0, R95, R2.reuse, 0x2 ;  /* 0x000000025f0cd211 */ /* 0x082fe400078010ff */
[-C--:B0-----:R-:W-:Y:S01]  /*12400*/  @!P4 LEA R14, P1, R93, R2.reuse, 0x2 ;  /* 0x000000025d0ec211 */ /* 0x081fe200078210ff */
[----:B------:R2:W-:Y:S01]  /*12410*/  @!P3 ST.E.64 desc[UR40][R6.64], R74 ;  /* 0x0000004a0600b985 */ /* 0x0005e2000c101b28 */
[C---:B------:R-:W-:Y:S02]  /*12420*/  @!P2 LEA R2, P6, R90.reuse, R2, 0x2 ;  /* 0x000000025a02a211 */ /* 0x040fe400078c10ff */
[-C--:B------:R-:W-:Y:S02]  /*12430*/  @!P5 LEA.HI.X R13, R95, R3.reuse, R96, 0x2, P0 ;  /* 0x000000035f0dd211 */ /* 0x080fe400000f1460 */
[-C--:B------:R-:W-:Y:S02]  /*12440*/  @!P4 LEA.HI.X R15, R93, R3.reuse, R94, 0x2, P1 ;  /* 0x000000035d0fc211 */ /* 0x080fe400008f145e */
[----:B------:R-:W-:Y:S01]  /*12450*/  @!P2 LEA.HI.X R3, R90, R3, R92, 0x2, P6 ;  /* 0x000000035a03a211 */ /* 0x000fe200030f145c */
[----:B------:R2:W-:Y:S04]  /*12460*/  @!P5 ST.E.64 desc[UR40][R12.64], R76 ;  /* 0x0000004c0c00d985 */ /* 0x0005e8000c101b28 */
[----:B------:R2:W-:Y:S04]  /*12470*/  @!P4 ST.E.64 desc[UR40][R14.64], R82 ;  /* 0x000000520e00c985 */ /* 0x0005e8000c101b28 */
[----:B------:R2:W-:Y:S02]  /*12480*/  @!P2 ST.E.64 desc[UR40][R2.64], R84 ;  /* 0x000000540200a985 */ /* 0x0005e4000c101b28 */
.L_x_432:
[----:B------:R-:W-:Y:S05]  /*12490*/  BSYNC B1 ;  /* 0x0000000000017941 */ /* 0x000fea0003800000 */
.L_x_431:
[----:B------:R-:W-:Y:S01]  /*124a0*/  ISETP.GE.AND P0, PT, R9, R28, PT ;  /* 0x0000001c0900720c */ /* 0x000fe20003f06270 */
[----:B--2---:R0:W1:Y:S04]  /*124b0*/  SHFL.IDX PT, R3, R34, 0x1, 0x1c1f ;  /* 0x003c1f0022037f89 */ /* 0x00406800000e0000 */
[----:B------:R0:W2:Y:S08]  /*124c0*/  SHFL.IDX PT, R2, R32, 0x1, 0x1c1f ;  /* 0x003c1f0020027f89 */ /* 0x0000b000000e0000 */
[----:B0-----:R-:W-:Y:S05]  /*124d0*/  @P0 BRA `(.L_x_430) ;  /* 0x0000000c008c0947 */ /* 0x001fea0003800000 */
[----:B------:R-:W-:Y:S02]  /*124e0*/  ULDC UR4, c[0x0][0xac8] ;  /* 0x0002b20000047ab9 */ /* 0x000fe40000000800 */
[----:B------:R-:W-:Y:S02]  /*124f0*/  ISETP.GE.AND P6, PT, R87, UR4, PT ;  /* 0x0000000457007c0c */ /* 0x000fe4000bfc6270 */
[----:B------:R-:W-:Y:S02]  /*12500*/  ISETP.GE.AND P1, PT, R98, UR4, PT ;  /* 0x0000000462007c0c */ /* 0x000fe4000bf26270 */
[----:B------:R-:W-:Y:S02]  /*12510*/  ISETP.GE.AND P4, PT, R89, UR4, PT ;  /* 0x0000000459007c0c */ /* 0x000fe4000bf86270 */
[----:B------:R-:W-:Y:S02]  /*12520*/  ISETP.GE.AND P3, PT, R91, UR4, PT ;  /* 0x000000045b007c0c */ /* 0x000fe4000bf66270 */
[----:B------:R-:W-:-:S05]  /*12530*/  ISETP.GE.AND P2, PT, R37, UR4, PT ;  /* 0x0000000425007c0c */ /* 0x000fca000bf46270 */
[CC--:B--2---:R-:W-:Y:S02]  /*12540*/  @!P6 LEA R4, P0, R87.reuse, R2.reuse, 0x2 ;  /* 0x000000025704e211 */ /* 0x0c4fe400078010ff */
[----:B-1----:R-:W-:Y:S02]  /*12550*/  @!P1 IMAD.WIDE R10, R98, 0x4, R2 ;  /* 0x00000004620a9825 */ /* 0x002fe400078e0202 */
[----:B------:R-:W-:Y:S02]  /*12560*/  @!P6 LEA.HI.X R5, R87, R3, R36, 0x2, P0 ;  /* 0x000000035705e211 */ /* 0x000fe400000f1424 */
[----:B------:R-:W-:Y:S01]  /*12570*/  ISETP.GE.AND P0, PT, R35, UR4, PT ;  /* 0x0000000423007c0c */ /* 0x000fe2000bf06270 */
[----:B------:R-:W-:Y:S01]  /*12580*/  @!P1 ST.E.64 desc[UR40][R10.64], R46 ;  /* 0x0000002e0a009985 */ /* 0x000fe2000c101b28 */
[-C--:B------:R-:W-:Y:S02]  /*12590*/  @!P4 LEA R6, P5, R89, R2.reuse, 0x2 ;  /* 0x000000025906c211 */ /* 0x080fe400078a10ff */
[----:B------:R-:W-:Y:S01]  /*125a0*/  ISETP.GE.AND P1, PT, R33, UR4, PT ;  /* 0x0000000421007c0c */ /* 0x000fe2000bf26270 */
[----:B------:R0:W-:Y:S01]  /*125b0*/  @!P6 ST.E.64 desc[UR40][R4.64], R48 ;  /* 0x000000300400e985 */ /* 0x0001e2000c101b28 */
[----:B------:R-:W-:-:S02]  /*125c0*/  @!P3 LEA R12, P6, R91, R2, 0x2 ;  /* 0x000000025b0cb211 */ /* 0x000fc400078c10ff */
[-C--:B------:R-:W-:Y:S02]  /*125d0*/  @!P4 LEA.HI.X R7, R89, R3.reuse, R86, 0x2, P5 ;  /* 0x000000035907c211 */ /* 0x080fe400028f1456 */
[-C--:B------:R-:W-:Y:S02]  /*125e0*/  @!P3 LEA.HI.X R13, R91, R3.reuse, R88, 0x2, P6 ;  /* 0x000000035b0db211 */ /* 0x080fe400030f1458 */
[-C--:B------:R-:W-:Y:S01]  /*125f0*/  @!P2 LEA R14, P5, R37, R2.reuse, 0x2 ;  /* 0x00000002250ea211 */ /* 0x080fe200078a10ff */
[----:B------:R1:W-:Y:S01]  /*12600*/  @!P4 ST.E.64 desc[UR40][R6.64], R54 ;  /* 0x000000360600c985 */ /* 0x0003e2000c101b28 */
[----:B------:R-:W-:Y:S02]  /*12610*/  @!P0 LEA R20, P6, R35, R2, 0x2 ;  /* 0x0000000223148211 */ /* 0x000fe400078c10ff */
[-C--:B------:R-:W-:Y:S01]  /*12620*/  @!P2 LEA.HI.X R15, R37, R3.reuse, R26, 0x2, P5 ;  /* 0x00000003250fa211 */ /* 0x080fe200028f141a */
[----:B------:R2:W-:Y:S01]  /*12630*/  @!P3 ST.E.64 desc[UR40][R12.64], R56 ;  /* 0x000000380c00b985 */ /* 0x0005e2000c101b28 */
[----:B------:R-:W-:-:S02]  /*12640*/  @!P0 LEA.HI.X R21, R35, R3, R8, 0x2, P6 ;  /* 0x0000000323158211 */ /* 0x000fc400030f1408 */
[----:B------:R-:W-:Y:S01]  /*12650*/  ISETP.GE.AND P6, PT, R27, UR4, PT ;  /* 0x000000041b007c0c */ /* 0x000fe2000bfc6270 */
[----:B------:R2:W-:Y:S01]  /*12660*/  @!P2 ST.E.64 desc[UR40][R14.64], R62 ;  /* 0x0000003e0e00a985 */ /* 0x0005e2000c101b28 */
[----:B------:R-:W-:Y:S02]  /*12670*/  ISETP.GE.AND P4, PT, R97, UR4, PT ;  /* 0x0000000461007c0c */ /* 0x000fe4000bf86270 */
[----:B-----5:R-:W-:Y:S01]  /*12680*/  ISETP.GE.AND P3, PT, R95, UR4, PT ;  /* 0x000000045f007c0c */ /* 0x020fe2000bf66270 */
[----:B------:R2:W-:Y:S01]  /*12690*/  @!P0 ST.E.64 desc[UR40][R20.64], R64 ;  /* 0x0000004014008985 */ /* 0x0005e2000c101b28 */
[----:B------:R-:W-:Y:S02]  /*126a0*/  ISETP.GE.AND P2, PT, R93, UR4, PT ;  /* 0x000000045d007c0c */ /* 0x000fe4000bf46270 */
[----:B------:R-:W-:-:S04]  /*126b0*/  @!P1 LEA R32, P5, R33, R2, 0x2 ;  /* 0x0000000221209211 */ /* 0x000fc800078a10ff */
[-C--:B------:R-:W-:Y:S02]  /*126c0*/  @!P1 LEA.HI.X R33, R33, R3.reuse, R24, 0x2, P5 ;  /* 0x0000000321219211 */ /* 0x080fe400028f1418 */
[-C--:B0-----:R-:W-:Y:S02]  /*126d0*/  @!P6 LEA R4, P5, R27, R2.reuse, 0x2 ;  /* 0x000000021b04e211 */ /* 0x081fe400078a10ff */
[-C--:B------:R-:W-:Y:S01]  /*126e0*/  @!P4 LEA R8, P0, R97, R2.reuse, 0x2 ;  /* 0x000000026108c211 */ /* 0x080fe200078010ff */
[----:B------:R2:W-:Y:S01]  /*126f0*/  @!P1 ST.E.64 desc[UR40][R32.64], R70 ;  /* 0x0000004620009985 */ /* 0x0005e2000c101b28 */
[-C--:B------:R-:W-:Y:S02]  /*12700*/  @!P6 LEA.HI.X R5, R27, R3.reuse, R0, 0x2, P5 ;  /* 0x000000031b05e211 */ /* 0x080fe400028f1400 */
[-C--:B-1----:R-:W-:Y:S02]  /*12710*/  @!P3 LEA R6, P1, R95, R2.reuse, 0x2 ;  /* 0x000000025f06b211 */ /* 0x082fe400078210ff */
[----:B------:R-:W-:Y:S01]  /*12720*/  @!P2 LEA R10, P5, R93, R2, 0x2 ;  /* 0x000000025d0aa211 */ /* 0x000fe200078a10ff */
        /* <DEDUP_REMOVED lines=13> */
.L_x_425:
[----:B------:R-:W0:Y:S01]  /*12800*/  LDL.LU R4, [R1+0x3c] ;  /* 0x00003c0001047983 */ /* 0x000e220000300800 */
[----:B------:R-:W-:Y:S01]  /*12810*/  ULDC.64 UR6, c[0x0][0xc08] ;  /* 0x0003020000067ab9 */ /* 0x000fe20000000a00 */
[----:B------:R-:W-:Y:S02]  /*12820*/  ULDC.64 UR4, c[0x0][0xc00] ;  /* 0x0003000000047ab9 */ /* 0x000fe40000000a00 */
[----:B------:R-:W2:Y:S01]  /*12830*/  LDL.LU R0, [R1+0x40] ;  /* 0x0000400001007983 */ /* 0x000ea20000300800 */
[----:B------:R-:W-:Y:S01]  /*12840*/  ISETP.NE.U32.AND P1, PT, RZ, UR6, PT ;  /* 0x00000006ff007c0c */ /* 0x000fe2000bf25070 */
[----:B------:R-:W-:Y:S01]  /*12850*/  IMAD.MOV.U32 R15, RZ, RZ, RZ ;  /* 0x000000ffff0f7224 */ /* 0x000fe200078e00ff */
[----:B------:R-:W-:Y:S01]  /*12860*/  ISETP.NE.U32.AND P0, PT, RZ, UR4, PT ;  /* 0x00000004ff007c0c */ /* 0x000fe2000bf05070 */
[----:B------:R-:W1:Y:S01]  /*12870*/  S2R R6, SR_TID.X ;  /* 0x0000000000067919 */ /* 0x000e620000002100 */
[----:B------:R-:W-:Y:S02]  /*12880*/  ISETP.NE.AND.EX P1, PT, RZ, UR7, PT, P1 ;  /* 0x00000007ff007c0c */ /* 0x000fe4000bf25310 */
[----:B------:R-:W-:-:S02]  /*12890*/  ISETP.NE.AND.EX P0, PT, RZ, UR5, PT, P0 ;  /* 0x00000005ff007c0c */ /* 0x000fc4000bf05300 */
[----:B0-----:R-:W-:-:S04]  /*128a0*/  IADD3 R2, P2, R4, UR4, RZ ;  /* 0x0000000404027c10 */ /* 0x001fc8000ff5e0ff */
[----:B--2---:R-:W-:-:S05]  /*128b0*/  IADD3.X R3, R0, UR5, RZ, P2, !PT ;  /* 0x0000000500037c10 */ /* 0x004fca00097fe4ff */
[----:B------:R-:W-:Y:S01]  /*128c0*/  @P1 IADD3 R4, P2, R4, UR6, RZ ;  /* 0x0000000604041c10 */ /* 0x000fe2000ff5e0ff */
[----:B------:R-:W-:Y:S01]  /*128d0*/  ULDC UR4, c[0x0][0xa88] ;  /* 0x0002a20000047ab9 */ /* 0x000fe20000000800 */
[----:B------:R0:W5:Y:S02]  /*128e0*/  @P0 LDG.E R15, desc[UR40][R2.64] ;  /* 0x00000028020f0981 */ /* 0x000164000c1e1900 */
[----:B------:R-:W-:Y:S01]  /*128f0*/  @P1 IADD3.X R5, R0, UR7, RZ, P2, !PT ;  /* 0x0000000700051c10 */ /* 0x000fe200097fe4ff */
[----:B------:R-:W-:Y:S02]  /*12900*/  IMAD.U32 R0, RZ, RZ, UR4 ;  /* 0x00000004ff007e24 */ /* 0x000fe4000f8e00ff */
[----:B-1----:R-:W-:-:S04]  /*12910*/  VIADD R32, R6, 0xffffff80 ;  /* 0xffffff8006207836 */ /* 0x002fc80000000000 */
[----:B------:R0:W5:Y:S01]  /*12920*/  @P1 LDG.E R0, desc[UR40][R4.64] ;  /* 0x0000002804001981 */ /* 0x000162000c1e1900 */
[----:B------:R-:W-:Y:S02]  /*12930*/  ISETP.GT.AND P3, PT, R32, 0xbf, PT ;  /* 0x000000bf2000780c */ /* 0x000fe40003f64270 */
[----:B------:R-:W-:Y:S01]  /*12940*/  ISETP.GT.AND P2, PT, R92, 0x1, PT ;  /* 0x000000015c00780c */ /* 0x000fe20003f44270 */
[----:B------:R-:W-:-:S12]  /*12950*/  @P1 BRA `(.L_x_433) ;  /* 0x0000000000101947 */ /* 0x000fd80003800000 */
[----:B------:R-:W-:Y:S05]  /*12960*/  @!P0 BRA `(.L_x_433) ;  /* 0x00000000000c8947 */ /* 0x000fea0003800000 */
[----:B0-----:R-:W2:Y:S04]  /*12970*/  LDG.E R5, desc[UR40][R2.64] ;  /* 0x0000002802057981 */ /* 0x001ea8000c1e1900 */
[----:B-----5:R-:W2:Y:S02]  /*12980*/  LDG.E R0, desc[UR40][R2.64+0x4] ;  /* 0x0000042802007981 */ /* 0x020ea4000c1e1900 */
[----:B--2---:R-:W-:-:S07]  /*12990*/  IMAD.IADD R0, R0, 0x1, -R5 ;  /* 0x0000000100007824 */ /* 0x004fce00078e0a05 */
.L_x_433:
[----:B0-----:R-:W2:Y:S04]  /*129a0*/  LDL.LU R2, [R1+0x48] ;  /* 0x0000480001027983 */ /* 0x001ea80000300800 */
[----:B------:R-:W3:Y:S01]  /*129b0*/  LDL.LU R3, [R1+0x2c] ;  /* 0x00002c0001037983 */ /* 0x000ee20000300800 */
[----:B------:R-:W-:Y:S01]  /*129c0*/  BSSY B1, `(.L_x_434) ;  /* 0x0000039000017945 */ /* 0x000fe20003800000 */
[----:B-----5:R-:W-:Y:S02]  /*129d0*/  SHF.R.S32.HI R20, RZ, 0x1f, R15 ;  /* 0x0000001fff147819 */ /* 0x020fe4000001140f */
[----:B--2---:R-:W-:Y:S02]  /*129e0*/  SEL R24, R2, RZ, !P0 ;  /* 0x000000ff02187207 */ /* 0x004fe40004000000 */
[----:B---3--:R-:W-:Y:S01]  /*129f0*/  SEL R25, R3, RZ, !P0 ;  /* 0x000000ff03197207 */ /* 0x008fe20004000000 */
[----:B------:R-:W-:Y:S06]  /*12a00*/  @P3 BRA `(.L_x_435) ;  /* 0x0000000000d03947 */ /* 0x000fec0003800000 */
[----:B------:R-:W2:Y:S01]  /*12a10*/  LDL R2, [R1+0x4c] ;  /* 0x00004c0001027983 */ /* 0x000ea20000100800 */
[----:B------:R-:W0:Y:S02]  /*12a20*/  LDC R27, c[0x0][0xbe8] ;  /* 0x0002fa00ff1b7b82 */ /* 0x000e240000000800 */
[----:B0-----:R-:W-:Y:S02]  /*12a30*/  IMAD R3, R0, R27, RZ ;  /* 0x0000001b00037224 */ /* 0x001fe400078e02ff */
[----:B--2---:R-:W-:-:S04]  /*12a40*/  IMAD R2, R2, 0xc0, R6 ;  /* 0x000000c002027824 */ /* 0x004fc800078e0206 */
[----:B------:R-:W-:-:S05]  /*12a50*/  VIADD R26, R2, 0xffffff80 ;  /* 0xffffff80021a7836 */ /* 0x000fca0000000000 */
[----:B------:R-:W-:-:S13]  /*12a60*/  ISETP.GE.AND P0, PT, R26, R3, PT ;  /* 0x000000031a00720c */ /* 0x000fda0003f06270 */
[----:B------:R-:W-:Y:S05]  /*12a70*/  @P0 BRA `(.L_x_435) ;  /* 0x0000000000b40947 */ /* 0x000fea0003800000 */
[----:B------:R-:W2:Y:S04]  /*12a80*/  LDL R12, [R1+0x18] ;  /* 0x00001800010c7983 */ /* 0x000ea80000100800 */
[----:B------:R-:W3:Y:S01]  /*12a90*/  LDL.LU R34, [R1+0x54] ;  /* 0x0000540001227983 */ /* 0x000ee20000300800 */
[----:B------:R-:W-:Y:S01]  /*12aa0*/  IMAD.MOV.U32 R2, RZ, RZ, 0x9b8 ;  /* 0x000009b8ff027424 */ /* 0x000fe200078e00ff */
[----:B------:R-:W-:Y:S01]  /*12ab0*/  ISETP.GT.AND P3, PT, R92, 0x1, PT ;  /* 0x000000015c00780c */ /* 0x000fe20003f64270 */
[----:B------:R-:W-:Y:S01]  /*12ac0*/  IMAD.MOV.U32 R21, RZ, RZ, R26 ;  /* 0x000000ffff157224 */ /* 0x000fe200078e001a */
[----:B------:R-:W-:Y:S02]  /*12ad0*/  ISETP.NE.AND P0, PT, R27, 0x1, PT ;  /* 0x000000011b00780c */ /* 0x000fe40003f05270 */
[----:B------:R-:W-:-:S02]  /*12ae0*/  SEL R28, R2, 0x978, P3 ;  /* 0x00000978021c7807 */ /* 0x000fc40001800000 */
[----:B------:R-:W0:Y:S08]  /*12af0*/  LDC.64 R2, c[0x0][0xba8] ;  /* 0x0002ea00ff027b82 */ /* 0x000e300000000a00 */
[----:B------:R-:W2:Y:S08]  /*12b00*/  LDC.64 R8, c[0x0][R28+0x218] ;  /* 0x000086001c087b82 */ /* 0x000eb00000000a00 */
[----:B------:R-:W1:Y:S08]  /*12b10*/  LDC.64 R10, c[0x0][R28+0x220] ;  /* 0x000088001c0a7b82 */ /* 0x000e700000000a00 */
[----:B------:R-:W4:Y:S08]  /*12b20*/  LDC.64 R6, c[0x0][R28+0x228] ;  /* 0x00008a001c067b82 */ /* 0x000f300000000a00 */
[----:B------:R-:W5:Y:S08]  /*12b30*/  LDC.64 R4, c[0x0][R28+0x210] ;  /* 0x000084001c047b82 */ /* 0x000f700000000a00 */
[----:B------:R-:W1:Y:S08]  /*12b40*/  @P0 LDC R13, c[0x0][0xbec] ;  /* 0x0002fb00ff0d0b82 */ /* 0x000e700000000800 */
[----:B------:R-:W4:Y:S08]  /*12b50*/  @P0 LDC R35, c[0x0][0xbf0] ;  /* 0x0002fc00ff230b82 */ /* 0x000f300000000800 */
[----:B0-----:R-:W0:Y:S01]  /*12b60*/  @!P3 LDC R2, c[0x0][0xb50] ;  /* 0x0002d400ff02bb82 */ /* 0x001e220000000800 */
[----:B-1----:R-:W-:-:S07]  /*12b70*/  @P0 IMAD.HI.U32 R14, R26, R13, RZ ;  /* 0x0000000d1a0e0227 */ /* 0x002fce00078e00ff */
[----:B------:R-:W1:Y:S01]  /*12b80*/  @!P3 LDC R3, c[0x0][0xb54] ;  /* 0x0002d500ff03bb82 */ /* 0x000e620000000800 */
[----:B------:R-:W-:Y:S01]  /*12b90*/  IMAD R11, R11, R25, RZ ;  /* 0x000000190b0b7224 */ /* 0x000fe200078e02ff */
[----:B----4-:R-:W-:-:S03]  /*12ba0*/  @P0 SHF.R.U32.HI R21, RZ, R35, R14 ;  /* 0x00000023ff150219 */ /* 0x010fc6000001160e */
[----:B------:R-:W-:Y:S02]  /*12bb0*/  IMAD R11, R10, R24, R11 ;  /* 0x000000180a0b7224 */ /* 0x000fe400078e020b */
[-C--:B--2---:R-:W-:Y:S02]  /*12bc0*/  IMAD R33, R9, R12.reuse, RZ ;  /* 0x0000000c09217224 */ /* 0x084fe400078e02ff */
[----:B------:R-:W-:Y:S01]  /*12bd0*/  IMAD.WIDE.U32 R12, R8, R12, RZ ;  /* 0x0000000c080c7225 */ /* 0x000fe200078e00ff */
[----:B---3--:R-:W-:-:S03]  /*12be0*/  SEL R35, R34, RZ, P3 ;  /* 0x000000ff22237207 */ /* 0x008fc60001800000 */
[----:B------:R-:W-:-:S04]  /*12bf0*/  IMAD.WIDE.U32 R8, R10, R25, RZ ;  /* 0x000000190a087225 */ /* 0x000fc800078e00ff */
[----:B------:R-:W-:Y:S01]  /*12c00*/  IMAD.IADD R13, R33, 0x1, R13 ;  /* 0x00000001210d7824 */ /* 0x000fe200078e020d */
[----:B------:R-:W-:Y:S01]  /*12c10*/  IADD3 R12, P0, P1, R8, R12, R15 ;  /* 0x0000000c080c7210 */ /* 0x000fe2000791e00f */
[----:B------:R-:W-:Y:S02]  /*12c20*/  IMAD.MOV R8, RZ, RZ, -R21 ;  /* 0x000000ffff087224 */ /* 0x000fe400078e0a15 */
[----:B------:R-:W-:Y:S02]  /*12c30*/  IMAD.IADD R11, R9, 0x1, R11 ;  /* 0x00000001090b7824 */ /* 0x000fe400078e020b */
[-C--:B------:R-:W-:Y:S02]  /*12c40*/  IMAD R33, R7, R35.reuse, RZ ;  /* 0x0000002307217224 */ /* 0x080fe400078e02ff */
[----:B------:R-:W-:-:S04]  /*12c50*/  IMAD.WIDE.U32 R6, R6, R35, RZ ;  /* 0x0000002306067225 */ /* 0x000fc800078e00ff */
[----:B------:R-:W-:Y:S01]  /*12c60*/  IMAD R9, R27, R8, R26 ;  /* 0x000000081b097224 */ /* 0x000fe200078e021a */
[----:B------:R-:W-:Y:S01]  /*12c70*/  IADD3.X R8, R11, R13, R20, P0, P1 ;  /* 0x0000000d0b087210 */ /* 0x000fe200007e2414 */
[----:B------:R-:W-:Y:S01]  /*12c80*/  IMAD.IADD R7, R33, 0x1, R7 ;  /* 0x0000000121077824 */ /* 0x000fe200078e0207 */
[----:B------:R-:W-:Y:S01]  /*12c90*/  IADD3 R6, P0, P1, R21, R12, R6 ;  /* 0x0000000c15067210 */ /* 0x000fe2000791e006 */
[----:B-----5:R-:W-:Y:S01]  /*12ca0*/  IMAD R5, R5, R9, RZ ;  /* 0x0000000905057224 */ /* 0x020fe200078e02ff */
[----:B------:R-:W-:Y:S02]  /*12cb0*/  SHF.R.S32.HI R21, RZ, 0x1f, R21 ;  /* 0x0000001fff157819 */ /* 0x000fe40000011415 */
[----:B------:R-:W-:Y:S02]  /*12cc0*/  SHF.R.S32.HI R11, RZ, 0x1f, R9 ;  /* 0x0000001fff0b7819 */ /* 0x000fe40000011409 */
[----:B------:R-:W-:-:S03]  /*12cd0*/  IADD3.X R7, R21, R8, R7, P0, P1 ;  /* 0x0000000815077210 */ /* 0x000fc600007e2407 */
[C---:B------:R-:W-:Y:S02]  /*12ce0*/  IMAD R11, R4.reuse, R11, R5 ;  /* 0x0000000b040b7224 */ /* 0x040fe400078e0205 */
[----:B------:R-:W-:-:S04]  /*12cf0*/  IMAD.WIDE.U32 R4, R4, R9, R6 ;  /* 0x0000000904047225 */ /* 0x000fc800078e0006 */
[----:B------:R-:W-:Y:S01]  /*12d00*/  IMAD.IADD R5, R5, 0x1, R11 ;  /* 0x0000000105057824 */ /* 0x000fe200078e020b */
[----:B0-----:R-:W-:-:S04]  /*12d10*/  LEA R2, P0, R4, R2, 0x2 ;  /* 0x0000000204027211 */ /* 0x001fc800078010ff */
[----:B-1----:R-:W-:Y:S01]  /*12d20*/  LEA.HI.X R3, R4, R3, R5, 0x2, P0 ;  /* 0x0000000304037211 */ /* 0x002fe200000f1405 */
[----:B------:R-:W-:-:S05]  /*12d30*/  IMAD.MOV.U32 R5, RZ, RZ, -0x800000 ;  /* 0xff800000ff057424 */ /* 0x000fca00078e00ff */
[----:B------:R0:W-:Y:S03]  /*12d40*/  STG.E desc[UR40][R2.64], R5 ;  /* 0x0000000502007986 */ /* 0x0001e6000c101928 */
.L_x_435:
[----:B------:R-:W-:Y:S05]  /*12d50*/  BSYNC B1 ;  /* 0x0000000000017941 */ /* 0x000fea0003800000 */
.L_x_434:
[----:B------:R-:W-:Y:S05]  /*12d60*/  @P2 BRA `(.L_x_430) ;  /* 0x0000000400682947 */ /* 0x000fea0003800000 */
[----:B------:R-:W2:Y:S01]  /*12d70*/  LDL.LU R28, [R1+0x18] ;  /* 0x00001800011c7983 */ /* 0x000ea20000300800 */
[----:B------:R-:W1:Y:S01]  /*12d80*/  LDC R11, c[0x0][0xbe8] ;  /* 0x0002fa00ff0b7b82 */ /* 0x000e620000000800 */
[--C-:B------:R-:W-:Y:S01]  /*12d90*/  SHF.R.S32.HI R4, RZ, 0x1f, R32.reuse ;  /* 0x0000001fff047819 */ /* 0x100fe20000011420 */
[----:B------:R-:W-:Y:S01]  /*12da0*/  ULDC.64 UR4, c[0x0][0xaa0] ;  /* 0x0002a80000047ab9 */ /* 0x000fe20000000a00 */
[----:B------:R3:W5:Y:S01]  /*12db0*/  LDL R10, [R1+0x5c] ;  /* 0x00005c00010a7983 */ /* 0x0007620000100800 */
[----:B------:R-:W-:Y:S01]  /*12dc0*/  SHF.R.S32.HI R13, RZ, 0x1f, R32 ;  /* 0x0000001fff0d7819 */ /* 0x000fe20000011420 */
[----:B------:R-:W-:Y:S02]  /*12dd0*/  ULDC.64 UR6, c[0x0][0xaf0] ;  /* 0x0002bc0000067ab9 */ /* 0x000fe40000000a00 */
[----:B------:R3:W5:Y:S04]  /*12de0*/  LDL R14, [R1+0x8c] ;  /* 0x00008c00010e7983 */ /* 0x0007680000100800 */
[----:B------:R3:W5:Y:S04]  /*12df0*/  LDL R21, [R1+0x50] ;  /* 0x0000500001157983 */ /* 0x0007680000100800 */
[----:B------:R3:W5:Y:S04]  /*12e00*/  LDL R26, [R1+0x90] ;  /* 0x00009000011a7983 */ /* 0x0007680000100800 */
[----:B------:R3:W5:Y:S04]  /*12e10*/  LDL R27, [R1+0x30] ;  /* 0x00003000011b7983 */ /* 0x0007680000100800 */
[----:B------:R-:W4:Y:S01]  /*12e20*/  LDL.LU R12, [R1+0x4c] ;  /* 0x00004c00010c7983 */ /* 0x000f220000300800 */
[----:B-1----:R-:W-:Y:S01]  /*12e30*/  ISETP.NE.AND P0, PT, R11, 0x1, PT ;  /* 0x000000010b00780c */ /* 0x002fe20003f05270 */
[----:B0-----:R-:W-:Y:S01]  /*12e40*/  IMAD R2, R20, UR4, RZ ;  /* 0x0000000414027c24 */ /* 0x001fe2000f8e02ff */
[-C--:B------:R-:W-:Y:S01]  /*12e50*/  LEA.HI R4, R4, R32.reuse, RZ, 0x2 ;  /* 0x0000002004047211 */ /* 0x080fe200078f10ff */
[----:B------:R-:W-:Y:S01]  /*12e60*/  IMAD R6, R24, UR6, RZ ;  /* 0x0000000618067c24 */ /* 0x000fe2000f8e02ff */
[----:B------:R-:W-:Y:S01]  /*12e70*/  LEA.HI R13, R13, R32, RZ, 0x2 ;  /* 0x000000200d0d7211 */ /* 0x000fe200078f10ff */
[C---:B------:R-:W-:Y:S01]  /*12e80*/  IMAD R5, R15.reuse, UR5, R2 ;  /* 0x000000050f057c24 */ /* 0x040fe2000f8e0202 */
[----:B------:R-:W-:Y:S01]  /*12e90*/  LOP3.LUT R4, R4, 0xfffffffc, RZ, 0xc0, !PT ;  /* 0xfffffffc04047812 */ /* 0x000fe200078ec0ff */
[----:B------:R-:W-:Y:S01]  /*12ea0*/  IMAD.WIDE.U32 R2, R15, UR4, RZ ;  /* 0x000000040f027c25 */ /* 0x000fe2000f8e00ff */
[----:B------:R-:W-:Y:S01]  /*12eb0*/  SHF.R.S32.HI R13, RZ, 0x2, R13 ;  /* 0x00000002ff0d7819 */ /* 0x000fe2000001140d */
[----:B------:R-:W-:Y:S01]  /*12ec0*/  ULDC.64 UR4, c[0x0][0xae8] ;  /* 0x0002ba0000047ab9 */ /* 0x000fe20000000a00 */
[----:B------:R-:W-:Y:S01]  /*12ed0*/  BSSY B1, `(.L_x_436) ;  /* 0x0000032000017945 */ /* 0x000fe20003800000 */
[----:B------:R-:W-:-:S02]  /*12ee0*/  IMAD.IADD R4, R32, 0x1, -R4 ;  /* 0x0000000120047824 */ /* 0x000fc400078e0a04 */
[----:B------:R-:W0:Y:S01]  /*12ef0*/  @P0 LDC R7, c[0x0][0xbec] ;  /* 0x0002fb00ff070b82 */ /* 0x000e220000000800 */
[----:B------:R-:W-:Y:S02]  /*12f00*/  IMAD.IADD R3, R3, 0x1, R5 ;  /* 0x0000000103037824 */ /* 0x000fe400078e0205 */
[----:B------:R-:W-:-:S05]  /*12f10*/  IMAD R4, R4, 0x60, R13 ;  /* 0x0000006004047824 */ /* 0x000fca00078e020d */
[----:B------:R-:W1:Y:S01]  /*12f20*/  @P0 LDC R9, c[0x0][0xbf0] ;  /* 0x0002fc00ff090b82 */ /* 0x000e620000000800 */
[----:B--2---:R-:W-:-:S04]  /*12f30*/  IMAD.WIDE.U32 R2, R28, UR4, R2 ;  /* 0x000000041c027c25 */ /* 0x004fc8000f8e0002 */
[----:B------:R-:W-:Y:S01]  /*12f40*/  IMAD R3, R28, UR5, R3 ;  /* 0x000000051c037c24 */ /* 0x000fe2000f8e0203 */
[----:B------:R-:W-:Y:S01]  /*12f50*/  ULDC.64 UR4, c[0x0][0xae0] ;  /* 0x0002b80000047ab9 */ /* 0x000fe20000000a00 */
[----:B------:R-:W-:-:S04]  /*12f60*/  IMAD.WIDE.U32 R2, R25, UR6, R2 ;  /* 0x0000000619027c25 */ /* 0x000fc8000f8e0002 */
[----:B----4-:R-:W-:-:S04]  /*12f70*/  IMAD R8, R12, 0xc0, R4 ;  /* 0x000000c00c087824 */ /* 0x010fc800078e0204 */
[----:B0-----:R-:W-:-:S04]  /*12f80*/  @P0 IMAD.HI.U32 R4, R8, R7, RZ ;  /* 0x0000000708040227 */ /* 0x001fc800078e00ff */
[----:B------:R-:W-:Y:S01]  /*12f90*/  IMAD.MOV.U32 R5, RZ, RZ, R8 ;  /* 0x000000ffff057224 */ /* 0x000fe200078e0008 */
[----:B-1----:R-:W-:Y:S01]  /*12fa0*/  @P0 SHF.R.U32.HI R5, RZ, R9, R4 ;  /* 0x00000009ff050219 */ /* 0x002fe20000011604 */
[----:B------:R-:W-:-:S03]  /*12fb0*/  IMAD R9, R25, UR7, R6 ;  /* 0x0000000719097c24 */ /* 0x000fc6000f8e0206 */
[--C-:B------:R-:W-:Y:S01]  /*12fc0*/  SHF.R.S32.HI R4, RZ, 0x1f, R5.reuse ;  /* 0x0000001fff047819 */ /* 0x100fe20000011405 */
[----:B------:R-:W-:Y:S02]  /*12fd0*/  IMAD.MOV R7, RZ, RZ, -R5 ;  /* 0x000000ffff077224 */ /* 0x000fe400078e0a05 */
[----:B------:R-:W-:Y:S02]  /*12fe0*/  IMAD.IADD R3, R3, 0x1, R9 ;  /* 0x0000000103037824 */ /* 0x000fe400078e0209 */
[----:B------:R-:W-:Y:S02]  /*12ff0*/  IMAD R7, R11, R7, R8 ;  /* 0x000000070b077224 */ /* 0x000fe400078e0208 */
[----:B------:R-:W-:Y:S02]  /*13000*/  IMAD R4, R4, UR4, RZ ;  /* 0x0000000404047c24 */ /* 0x000fe4000f8e02ff */
[----:B------:R-:W-:-:S04]  /*13010*/  IMAD.WIDE.U32 R2, R5, UR4, R2 ;  /* 0x0000000405027c25 */ /* 0x000fc8000f8e0002 */
[----:B------:R-:W-:Y:S01]  /*13020*/  IMAD R9, R5, UR5, R4 ;  /* 0x0000000505097c24 */ /* 0x000fe2000f8e0204 */
[----:B------:R-:W-:Y:S01]  /*13030*/  SHF.R.S32.HI R4, RZ, 0x1f, R7 ;  /* 0x0000001fff047819 */ /* 0x000fe20000011407 */
[----:B------:R-:W-:Y:S01]  /*13040*/  ULDC.64 UR4, c[0x0][0xad8] ;  /* 0x0002b60000047ab9 */ /* 0x000fe20000000a00 */
[----:B------:R-:W-:Y:S02]  /*13050*/  IMAD R11, R0, R11, RZ ;  /* 0x0000000b000b7224 */ /* 0x000fe400078e02ff */
[----:B------:R-:W-:Y:S02]  /*13060*/  IMAD.IADD R3, R3, 0x1, R9 ;  /* 0x0000000103037824 */ /* 0x000fe400078e0209 */
[----:B------:R-:W-:Y:S02]  /*13070*/  IMAD R4, R4, UR4, RZ ;  /* 0x0000000404047c24 */ /* 0x000fe4000f8e02ff */
[----:B------:R-:W-:Y:S02]  /*13080*/  IMAD R0, R12, 0xc0, R13 ;  /* 0x000000c00c007824 */ /* 0x000fe400078e020d */
[----:B------:R-:W-:-:S02]  /*13090*/  IMAD R5, R7, UR5, R4 ;  /* 0x0000000507057c24 */ /* 0x000fc4000f8e0204 */
[----:B------:R-:W-:Y:S01]  /*130a0*/  IMAD.WIDE.U32 R2, R7, UR4, R2 ;  /* 0x0000000407027c25 */ /* 0x000fe2000f8e0002 */
[----:B------:R-:W-:Y:S01]  /*130b0*/  ISETP.GE.AND P0, PT, R0, R11, PT ;  /* 0x0000000b0000720c */ /* 0x000fe20003f06270 */
[----:B------:R-:W-:Y:S02]  /*130c0*/  ULDC.64 UR4, c[0x0][0xa80] ;  /* 0x0002a00000047ab9 */ /* 0x000fe40000000a00 */
[----:B------:R-:W-:Y:S01]  /*130d0*/  IMAD.IADD R3, R3, 0x1, R5 ;  /* 0x0000000103037824 */ /* 0x000fe200078e0205 */
[----:B------:R-:W-:-:S04]  /*130e0*/  LEA R4, P1, R2, UR4, 0x1 ;  /* 0x0000000402047c11 */ /* 0x000fc8000f8208ff */
[----:B------:R-:W-:Y:S02]  /*130f0*/  LEA.HI.X R5, R2, UR5, R3, 0x1, P1 ;  /* 0x0000000502057c11 */ /* 0x000fe400088f0c03 */
[----:B------:R3:W0:Y:S04]  /*13100*/  SHFL.IDX PT, R2, R4, RZ, 0x1c1f ;  /* 0x001c1fff04027589 */ /* 0x00062800000e0000 */
[----:B------:R3:W1:Y:S01]  /*13110*/  SHFL.IDX PT, R3, R5, RZ, 0x1c1f ;  /* 0x001c1fff05037589 */ /* 0x00066200000e0000 */
        /* <DEDUP_REMOVED lines=10> */
[----:B------:R2:W-:Y:S04]  /*131c0*/  @!P2 ST.E.128 desc[UR40][R6.64], RZ ;  /* 0x000000ff0600a985 */ /* 0x0005e8000c101d28 */
[----:B------:R2:W-:Y:S04]  /*131d0*/  @!P3 ST.E.128 desc[UR40][R8.64], RZ ;  /* 0x000000ff0800b985 */ /* 0x0005e8000c101d28 */
[----:B------:R2:W-:Y:S02]  /*131e0*/  @!P4 ST.E.128 desc[UR40][R12.64], RZ ;  /* 0x000000ff0c00c985 */ /* 0x0005e4000c101d28 */
.L_x_437:
[----:B------:R-:W-:Y:S05]  /*131f0*/  BSYNC B1 ;  /* 0x0000000000017941 */ /* 0x000fea0003800000 */
.L_x_436:
[----:B------:R-:W-:Y:S01]  /*13200*/  VIADD R0, R0, 0x60 ;  /* 0x0000006000007836 */ /* 0x000fe20000000000 */
[----:B-1----:R1:W4:Y:S04]  /*13210*/  SHFL.IDX PT, R3, R5, 0x1, 0x1c1f ;  /* 0x003c1f0005037f89 */ /* 0x00232800000e0000 */
[----:B------:R-:W-:Y:S01]  /*13220*/  ISETP.GE.AND P0, PT, R0, R11, PT ;  /* 0x0000000b0000720c */ /* 0x000fe20003f06270 */
[----:B0-----:R1:W0:-:S12]  /*13230*/  SHFL.IDX PT, R2, R4, 0x1, 0x1c1f ;  /* 0x003c1f0004027f89 */ /* 0x00121800000e0000 */
[----:B-1----:R-:W-:Y:S05]  /*13240*/  @P0 BRA `(.L_x_430) ;  /* 0x0000000000300947 */ /* 0x002fea0003800000 */
[----:B------:R-:W-:Y:S02]  /*13250*/  ULDC UR4, c[0x0][0xac8] ;  /* 0x0002b20000047ab9 */ /* 0x000fe40000000800 */
[----:B-----5:R-:W-:Y:S02]  /*13260*/  ISETP.GE.AND P3, PT, R21, UR4, PT ;  /* 0x0000000415007c0c */ /* 0x020fe4000bf66270 */
[----:B------:R-:W-:Y:S02]  /*13270*/  ISETP.GE.AND P4, PT, R10, UR4, PT ;  /* 0x000000040a007c0c */ /* 0x000fe4000bf86270 */
[----:B------:R-:W-:-:S09]  /*13280*/  ISETP.GE.AND P2, PT, R27, UR4, PT ;  /* 0x000000041b007c0c */ /* 0x000fd2000bf46270 */
[-C--:B0-2---:R-:W-:Y:S02]  /*13290*/  @!P3 LEA R6, P0, R21, R2.reuse, 0x1 ;  /* 0x000000021506b211 */ /* 0x085fe400078008ff */
[C---:B------:R-:W-:Y:S02]  /*132a0*/  @!P4 LEA R8, P1, R10.reuse, R2, 0x1 ;  /* 0x000000020a08c211 */ /* 0x040fe400078208ff */
[----:B---34-:R-:W-:Y:S01]  /*132b0*/  @!P2 IMAD.WIDE R4, R27, 0x2, R2 ;  /* 0x000000021b04a825 */ /* 0x018fe200078e0202 */
[-C--:B------:R-:W-:Y:S02]  /*132c0*/  @!P3 LEA.HI.X R7, R21, R3.reuse, R26, 0x1, P0 ;  /* 0x000000031507b211 */ /* 0x080fe400000f0c1a */
[----:B------:R-:W-:Y:S02]  /*132d0*/  @!P4 LEA.HI.X R9, R10, R3, R14, 0x1, P1 ;  /* 0x000000030a09c211 */ /* 0x000fe400008f0c0e */
[----:B------:R1:W-:Y:S04]  /*132e0*/  @!P2 ST.E.128 desc[UR40][R4.64], RZ ;  /* 0x000000ff0400a985 */ /* 0x0003e8000c101d28 */
[----:B------:R1:W-:Y:S04]  /*132f0*/  @!P3 ST.E.128 desc[UR40][R6.64], RZ ;  /* 0x000000ff0600b985 */ /* 0x0003e8000c101d28 */
[----:B------:R1:W-:Y:S02]  /*13300*/  @!P4 ST.E.128 desc[UR40][R8.64], RZ ;  /* 0x000000ff0800c985 */ /* 0x0003e4000c101d28 */
.L_x_430:
[----:B------:R-:W-:Y:S05]  /*13310*/  BSYNC B0 ;  /* 0x0000000000007941 */ /* 0x000fea0003800000 */
.L_x_424:
[----:B------:R-:W-:Y:S02]  /*13320*/  ULDC UR4, c[0x0][0xc3c] ;  /* 0x00030f0000047ab9 */ /* 0x000fe40000000800 */
[----:B------:R-:W-:-:S13]  /*13330*/  ISETP.GE.AND P0, PT, R31, UR4, PT ;  /* 0x000000041f007c0c */ /* 0x000fda000bf06270 */
[----:B------:R-:W-:Y:S05]  /*13340*/  @!P0 BRA `(.L_x_438) ;  /* 0xfffffedc00b88947 */ /* 0x000fea000383ffff */
[----:B------:R-:W-:Y:S05]  /*13350*/  BRA `(.L_x_316) ;  /* 0x0000006c00e87947 */ /* 0x000fea0003800000 */
.L_x_314:
[----:B------:R-:W-:-:S08]  /*13360*/  NOP ;  /* 0x0000000000007918 */ /* 0x000fd00000000000 */
[----:B--2---:R-:W0:-:S00]  /*13370*/  USETMAXREG.DEALLOC.CTAPOOL 0x20 ;  /* 0x00000020000079c8 */ /* 0x004e0000080e0500 */
[----:B0-----:R-:W2:Y:S01]  /*13380*/  LDL.LU R2, [R1+0x14] ;  /* 0x0000140001027983 */ /* 0x001ea20000300800 */
[----:B------:R-:W-:Y:S01]  /*13390*/  LOP3.LUT R0, R6, 0x3, RZ, 0xc0, !PT ;  /* 0x0000000306007812 */ /* 0x000fe200078ec0ff */
[----:B------:R-:W-:-:S05]  /*133a0*/  IMAD.MOV.U32 R7, RZ, RZ, RZ ;  /* 0x000000ffff077224 */ /* 0x000fca00078e00ff */
[----:B------:R-:W0:Y:S02]  /*133b0*/  SHFL.IDX PT, R0, R0, RZ, 0x1f ;  /* 0x00001fff00007589 */ /* 0x000e2400000e0000 */
[----:B0-----:R-:W-:Y:S02]  /*133c0*/  ISETP.NE.AND P0, PT, R0, RZ, PT ;  /* 0x000000ff0000720c */ /* 0x001fe40003f05270 */
[----:B--2---:R-:W-:-:S11]  /*133d0*/  LOP3.LUT R2, R2, 0xfffffffd, RZ, 0xc0, !PT ;  /* 0xfffffffd02027812 */ /* 0x004fd600078ec0ff */
[----:B------:R-:W-:-:S05]  /*133e0*/  @P0 LOP3.LUT R2, R2, 0x2, RZ, 0xfc, !PT ;  /* 0x0000000202020812 */ /* 0x000fca00078efcff */
[----:B------:R0:W-:Y:S01]  /*133f0*/  STL [R1+0x14], R2 ;  /* 0x0000140201007387 */ /* 0x0001e20000100800 */
[----:B------:R-:W-:Y:S05]  /*13400*/  @!P0 BRA `(.L_x_439) ;  /* 0x00000000001c8947 */ /* 0x000fea0003800000 */
[----:B------:R-:W1:Y:S08]  /*13410*/  S2UR UR5, SR_CgaCtaId ;  /* 0x00000000000579c3 */ /* 0x000e700000008800 */
[----:B------:R-:W-:Y:S06]  /*13420*/  BAR.SYNC.DEFER_BLOCKING 0x5, 0x200 ;  /* 0x0148000000007b1d */ /* 0x000fec0000010000 */
[----:B------:R-:W-:-:S02]  /*13430*/  UMOV UR4, 0x400 ;  /* 0x0000040000047882 */ /* 0x000fc40000000000 */
[----:B-1----:R-:W-:-:S09]  /*13440*/  ULEA UR4, UR5, UR4, 0x18 ;  /* 0x0000000405047291 */ /* 0x002fd2000f8ec03f */
[----:B------:R-:W1:Y:S01]  /*13450*/  LDS.128 R24, [UR4+0x19cd0] ;  /* 0x019cd004ff187984 */ /* 0x000e620008000c00 */
[----:B------:R-:W-:Y:S06]  /*13460*/  BAR.ARV 0x4, 0x200 ;  /* 0x0108000000007b1d */ /* 0x000fec0000002000 */
[----:B------:R-:W-:Y:S05]  /*13470*/  BRA `(.L_x_440) ;  /* 0x0000000800847947 */ /* 0x000fea0003800000 */
.L_x_439:
[----:B------:R-:W1:Y:S01]  /*13480*/  S2R R0, SR_TID.X ;  /* 0x0000000000007919 */ /* 0x000e620000002100 */
[----:B------:R-:W-:Y:S01]  /*13490*/  ULDC UR4, c[0x0][0xc3c] ;  /* 0x00030f0000047ab9 */ /* 0x000fe20000000800 */
[----:B------:R-:W-:Y:S01]  /*134a0*/  IMAD.MOV.U32 R8, RZ, RZ, RZ ;  /* 0x000000ffff087224 */ /* 0x000fe200078e00ff */
[----:B------:R-:W2:Y:S01]  /*134b0*/  S2UR UR6, SR_CTAID.X ;  /* 0x00000000000679c3 */ /* 0x000ea20000002500 */
[----:B------:R-:W-:Y:S01]  /*134c0*/  ULDC UR5, c[0x0][0xc38] ;  /* 0x00030e0000057ab9 */ /* 0x000fe20000000800 */
        /* <DEDUP_REMOVED lines=31> */
[----:B------:R-:W0:Y:S02]  /*136c0*/  SHFL.IDX PT, R9, R2, 0x1f, 0x1f ;  /* 0x03e01f0002097f89 */ /* 0x000e2400000e0000 */
[----:B0-----:R-:W-:-:S05]  /*136d0*/  IMAD R9, R9, UR5, RZ ;  /* 0x0000000509097c24 */ /* 0x001fca000f8e02ff */
[----:B--2---:R-:W-:Y:S01]  /*136e0*/  ISETP.GT.AND P6, PT, R9, UR6, PT ;  /* 0x0000000609007c0c */ /* 0x004fe2000bfc4270 */
[----:B------:R-:W-:-:S12]  /*136f0*/  IMAD.MOV.U32 R4, RZ, RZ, R9 ;  /* 0x000000ffff047224 */ /* 0x000fd800078e0009 */
[----:B------:R-:W-:Y:S05]  /*13700*/  @P6 BRA `(.L_x_441) ;  /* 0x0000000000a06947 */ /* 0x000fea0003800000 */
[----:B------:R-:W-:Y:S01]  /*13710*/  IMAD.MOV.U32 R9, RZ, RZ, R4 ;  /* 0x000000ffff097224 */ /* 0x000fe200078e0004 */
[----:B------:R-:W-:Y:S01]  /*13720*/  UMOV UR4, URZ ;  /* 0x0000003f00047c82 */ /* 0x000fe20008000000 */
[----:B------:R-:W-:-:S05]  /*13730*/  ULDC UR5, c[0x0][0xc38] ;  /* 0x00030e0000057ab9 */ /* 0x000fca0000000800 */
.L_x_443:
[----:B------:R-:W0:Y:S01]  /*13740*/  LDC R2, c[0x0][0xc3c] ;  /* 0x00030f00ff027b82 */ /* 0x000e220000000800 */
[----:B------:R-:W-:Y:S01]  /*13750*/  UIADD3 UR4, UR4, 0x1f, URZ ;  /* 0x0000001f04047890 */ /* 0x000fe2000fffe03f */
[----:B------:R-:W-:Y:S02]  /*13760*/  ULDC UR7, c[0x0][0xc3c] ;  /* 0x00030f0000077ab9 */ /* 0x000fe40000000800 */
[----:B------:R-:W-:-:S03]  /*13770*/  IMAD.U32 R27, RZ, RZ, UR7 ;  /* 0x00000007ff1b7e24 */ /* 0x000fc6000f8e00ff */
[----:B0-----:R-:W-:-:S13]  /*13780*/  ISETP.LE.AND P6, PT, R2, UR4, PT ;  /* 0x0000000402007c0c */ /* 0x001fda000bfc3270 */
[----:B------:R-:W-:Y:S05]  /*13790*/  @P6 BRA `(.L_x_442) ;  /* 0x0000000400986947 */ /* 0x000fea0003800000 */
[----:B------:R-:W-:Y:S02]  /*137a0*/  VIADD R11, R0, UR4 ;  /* 0x00000004000b7c36 */ /* 0x000fe40008000000 */
[----:B------:R-:W-:Y:S02]  /*137b0*/  IMAD.MOV.U32 R7, RZ, RZ, RZ ;  /* 0x000000ffff077224 */ /* 0x000fe400078e00ff */
[----:B------:R-:W-:Y:S01]  /*137c0*/  IMAD.MOV.U32 R8, RZ, RZ, RZ ;  /* 0x000000ffff087224 */ /* 0x000fe200078e00ff */
[----:B------:R-:W-:-:S13]  /*137d0*/  ISETP.GE.OR P6, PT, R11, R2, !P0 ;  /* 0x000000020b00720c */ /* 0x000fda00047c6670 */
[----:B------:R-:W0:Y:S08]  /*137e0*/  @!P6 LDC.64 R4, c[0x0][0xc80] ;  /* 0x00032000ff04eb82 */ /* 0x000e300000000a00 */
[----:B------:R-:W1:Y:S01]  /*137f0*/  @!P6 LDC.64 R2, c[0x0][0xc78] ;  /* 0x00031e00ff02eb82 */ /* 0x000e620000000a00 */
[----:B0-----:R-:W-:-:S05]  /*13800*/  @!P6 IMAD.WIDE R4, R11, 0x4, R4 ;  /* 0x000000040b04e825 */ /* 0x001fca00078e0204 */
[----:B------:R-:W2:Y:S01]  /*13810*/  @!P6 LDG.E R7, desc[UR40][R4.64] ;  /* 0x000000280407e981 */ /* 0x000ea2000c1e1900 */
[----:B-1----:R-:W-:-:S05]  /*13820*/  @!P6 IMAD.WIDE R2, R11, 0x4, R2 ;  /* 0x000000040b02e825 */ /* 0x002fca00078e0202 */
        /* <DEDUP_REMOVED lines=18> */
[----:B0-----:R-:W-:-:S04]  /*13950*/  IMAD R4, R4, UR5, RZ ;  /* 0x0000000504047c24 */ /* 0x001fc8000f8e02ff */
[----:B------:R-:W-:-:S05]  /*13960*/  IMAD.IADD R9, R4, 0x1, R9 ;  /* 0x0000000104097824 */ /* 0x000fca00078e0209 */
[----:B------:R-:W-:-:S13]  /*13970*/  ISETP.GT.AND P6, PT, R9, UR6, PT ;  /* 0x0000000609007c0c */ /* 0x000fda000bfc4270 */
[----:B------:R-:W-:Y:S05]  /*13980*/  @!P6 BRA `(.L_x_443) ;  /* 0xfffffffc006ce947 */ /* 0x000fea000383ffff */
.L_x_441:
[----:B------:R-:W-:Y:S02]  /*13990*/  IMAD.IADD R11, R9, 0x1, -R4 ;  /* 0x00000001090b7824 */ /* 0x000fe400078e0a04 */
[----:B------:R-:W-:Y:S02]  /*139a0*/  IMAD.MOV.U32 R24, RZ, RZ, RZ ;  /* 0x000000ffff187224 */ /* 0x000fe400078e00ff */
[----:B------:R-:W-:-:S05]  /*139b0*/  IMAD R3, R2, UR5, R11 ;  /* 0x0000000502037c24 */ /* 0x000fca000f8e020b */
[----:B------:R-:W-:-:S13]  /*139c0*/  ISETP.GT.AND P0, PT, R3, UR6, PT ;  /* 0x0000000603007c0c */ /* 0x000fda000bf04270 */
[----:B------:R-:W-:-:S04]  /*139d0*/  VOTE.ANY R5, PT, !P0 ;  /* 0x0000000000057806 */ /* 0x000fc800040e0100 */
[----:B------:R-:W0:Y:S01]  /*139e0*/  POPC R27, R5 ;  /* 0x00000005001b7309 */ /* 0x000e220000000000 */
[----:B------:R-:W-:Y:S01]  /*139f0*/  ISETP.NE.AND P0, PT, R5, RZ, PT ;  /* 0x000000ff0500720c */ /* 0x000fe20003f05270 */
[----:B0-----:R-:W0:Y:S04]  /*13a00*/  SHFL.IDX PT, R7, R7, R27, 0x1f ;  /* 0x00001f1b07077589 */ /* 0x001e2800000e0000 */
[----:B------:R-:W1:Y:S01]  /*13a10*/  SHFL.IDX PT, R8, R8, R27, 0x1f ;  /* 0x00001f1b08087589 */ /* 0x000e6200000e0000 */
[----:B0-----:R-:W-:-:S04]  /*13a20*/  IABS R4, R7 ;  /* 0x0000000700047213 */ /* 0x001fc80000000000 */
[----:B------:R-:W0:Y:S01]  /*13a30*/  I2F.RP R9, R4 ;  /* 0x0000000400097306 */ /* 0x000e220000209400 */
[----:B-1----:R-:W-:-:S07]  /*13a40*/  IABS R10, R8 ;  /* 0x00000008000a7213 */ /* 0x002fce0000000000 */
[----:B0-----:R-:W0:Y:S02]  /*13a50*/  MUFU.RCP R9, R9 ;  /* 0x0000000900097308 */ /* 0x001e240000001000 */
[----:B0-----:R-:W-:-:S06]  /*13a60*/  VIADD R3, R9, 0xffffffe ;  /* 0x0ffffffe09037836 */ /* 0x001fcc0000000000 */
[----:B------:R-:W0:Y:S02]  /*13a70*/  F2I.FTZ.U32.TRUNC.NTZ R3, R3 ;  /* 0x0000000300037305 */ /* 0x000e24000021f000 */
[----:B0-----:R-:W-:Y:S01]  /*13a80*/  IMAD.MOV R13, RZ, RZ, -R3 ;  /* 0x000000ffff0d7224 */ /* 0x001fe200078e0a03 */
[----:B------:R-:W-:Y:S06]  /*13a90*/  @!P0 BRA `(.L_x_444) ;  /* 0x0000000000088947 */ /* 0x000fec0003800000 */
[----:B------:R-:W-:-:S05]  /*13aa0*/  VIADD R5, R27, 0xffffffff ;  /* 0xffffffff1b057836 */ /* 0x000fca0000000000 */
[----:B------:R0:W1:Y:S02]  /*13ab0*/  SHFL.IDX PT, R24, R2, R5, 0x1f ;  /* 0x00001f0502187589 */ /* 0x00006400000e0000 */
.L_x_444:
[----:B0-----:R-:W-:Y:S02]  /*13ac0*/  IMAD.MOV.U32 R5, RZ, RZ, R10 ;  /* 0x000000ffff057224 */ /* 0x001fe400078e000a */
[----:B-1----:R-:W-:Y:S02]  /*13ad0*/  IMAD R24, R24, UR5, R11 ;  /* 0x0000000518187c24 */ /* 0x002fe4000f8e020b */
[----:B------:R-:W0:Y:S01]  /*13ae0*/  I2F.RP R12, R5 ;  /* 0x00000005000c7306 */ /* 0x000e220000209400 */
[----:B------:R-:W-:Y:S02]  /*13af0*/  IMAD R9, R13, R4, RZ ;  /* 0x000000040d097224 */ /* 0x000fe400078e02ff */
[----:B------:R-:W-:Y:S01]  /*13b00*/  IMAD.MOV.U32 R2, RZ, RZ, RZ ;  /* 0x000000ffff027224 */ /* 0x000fe200078e00ff */
[----:B------:R-:W-:Y:S01]  /*13b10*/  IADD3 R10, -R24, UR6, RZ ;  /* 0x00000006180a7c10 */ /* 0x000fe2000fffe1ff */
[----:B------:R-:W-:Y:S02]  /*13b20*/  VIADD R27, R27, UR4 ;  /* 0x000000041b1b7c36 */ /* 0x000fe40008000000 */
[----:B------:R-:W-:Y:S01]  /*13b30*/  IMAD.HI.U32 R2, R3, R9, R2 ;  /* 0x0000000903027227 */ /* 0x000fe200078e0002 */
[----:B------:R-:W-:-:S02]  /*13b40*/  IABS R3, R7 ;  /* 0x0000000700037213 */ /* 0x000fc40000000000 */
[----:B------:R-:W-:-:S03]  /*13b50*/  IABS R11, R10 ;  /* 0x0000000a000b7213 */ /* 0x000fc60000000000 */
[----:B------:R-:W-:Y:S02]  /*13b60*/  IMAD.MOV R14, RZ, RZ, -R3 ;  /* 0x000000ffff0e7224 */ /* 0x000fe400078e0a03 */
[----:B------:R-:W-:Y:S01]  /*13b70*/  IMAD.HI.U32 R9, R2, R11, RZ ;  /* 0x0000000b02097227 */ /* 0x000fe200078e00ff */
[----:B0-----:R-:W0:Y:S01]  /*13b80*/  MUFU.RCP R12, R12 ;  /* 0x0000000c000c7308 */ /* 0x001e220000001000 */
[----:B------:R-:W-:Y:S02]  /*13b90*/  LOP3.LUT R2, R10, R7, RZ, 0x3c, !PT ;  /* 0x000000070a027212 */ /* 0x000fe400078e3cff */
[----:B------:R-:W-:Y:S02]  /*13ba0*/  IMAD R11, R9, R14, R11 ;  /* 0x0000000e090b7224 */ /* 0x000fe400078e020b */
[----:B------:R-:W-:-:S03]  /*13bb0*/  ISETP.GE.AND P2, PT, R2, RZ, PT ;  /* 0x000000ff0200720c */ /* 0x000fc60003f46270 */
[----:B------:R-:W-:Y:S01]  /*13bc0*/  ISETP.GT.U32.AND P1, PT, R4, R11, PT ;  /* 0x0000000b0400720c */ /* 0x000fe20003f24070 */
[----:B0-----:R-:W-:-:S12]  /*13bd0*/  VIADD R3, R12, 0xffffffe ;  /* 0x0ffffffe0c037836 */ /* 0x001fd80000000000 */
[----:B------:R-:W-:Y:S01]  /*13be0*/  @!P1 IMAD.IADD R11, R11, 0x1, -R4 ;  /* 0x000000010b0b9824 */ /* 0x000fe200078e0a04 */
[----:B------:R-:W0:Y:S01]  /*13bf0*/  F2I.FTZ.U32.TRUNC.NTZ R3, R3 ;  /* 0x0000000300037305 */ /* 0x000e22000021f000 */
[----:B------:R-:W-:Y:S01]  /*13c00*/  @!P1 VIADD R9, R9, 0x1 ;  /* 0x0000000109099836 */ /* 0x000fe20000000000 */
[----:B------:R-:W-:Y:S02]  /*13c10*/  ISETP.NE.AND P1, PT, R7, RZ, PT ;  /* 0x000000ff0700720c */ /* 0x000fe40003f25270 */
[----:B------:R-:W-:Y:S02]  /*13c20*/  ISETP.GE.U32.AND P0, PT, R11, R4, PT ;  /* 0x000000040b00720c */ /* 0x000fe40003f06070 */
[----:B------:R-:W-:-:S05]  /*13c30*/  IABS R4, R8 ;  /* 0x0000000800047213 */ /* 0x000fca0000000000 */
[----:B------:R-:W-:Y:S02]  /*13c40*/  IMAD.MOV R4, RZ, RZ, -R4 ;  /* 0x000000ffff047224 */ /* 0x000fe400078e0a04 */
[----:B0-----:R-:W-:-:S04]  /*13c50*/  IMAD.MOV R2, RZ, RZ, -R3 ;  /* 0x000000ffff027224 */ /* 0x001fc800078e0a03 */
[----:B------:R-:W-:Y:S02]  /*13c60*/  @P0 VIADD R9, R9, 0x1 ;  /* 0x0000000109090836 */ /* 0x000fe40000000000 */
[----:B------:R-:W-:Y:S02]  /*13c70*/  IMAD R11, R2, R5, RZ ;  /* 0x00000005020b7224 */ /* 0x000fe400078e02ff */
[----:B------:R-:W-:Y:S01]  /*13c80*/  @!P2 IMAD.MOV R9, RZ, RZ, -R9 ;  /* 0x000000ffff09a224 */ /* 0x000fe200078e0a09 */
[----:B------:R-:W-:Y:S01]  /*13c90*/  @!P1 LOP3.LUT R9, RZ, R7, RZ, 0x33, !PT ;  /* 0x00000007ff099212 */ /* 0x000fe200078e33ff */
[----:B------:R-:W-:-:S04]  /*13ca0*/  IMAD.MOV.U32 R2, RZ, RZ, RZ ;  /* 0x000000ffff027224 */ /* 0x000fc800078e00ff */
[----:B------:R-:W-:Y:S01]  /*13cb0*/  IMAD.HI.U32 R2, R3, R11, R2 ;  /* 0x0000000b03027227 */ /* 0x000fe200078e0002 */
[----:B------:R-:W-:-:S03]  /*13cc0*/  IABS R3, R9 ;  /* 0x0000000900037213 */ /* 0x000fc60000000000 */
[----:B------:R-:W-:Y:S02]  /*13cd0*/  IMAD R7, R7, R9, RZ ;  /* 0x0000000907077224 */ /* 0x000fe400078e02ff */
        /* <DEDUP_REMOVED lines=13> */
[--C-:B------:R-:W-:Y:S02]  /*13db0*/  IMAD.MOV R3, RZ, RZ, -R2.reuse ;  /* 0x000000ffff037224 */ /* 0x100fe400078e0a02 */
[C---:B------:R-:W-:Y:S02]  /*13dc0*/  IMAD R2, R8.reuse, 0x1000000, R2 ;  /* 0x0100000008027824 */ /* 0x040fe400078e0202 */
[----:B------:R-:W-:-:S04]  /*13dd0*/  IMAD R9, R8, R3, R9 ;  /* 0x0000000308097224 */ /* 0x000fc800078e0209 */
[----:B------:R-:W-:Y:S01]  /*13de0*/  IMAD R26, R9, 0x10000, R2 ;  /* 0x00010000091a7824 */ /* 0x000fe200078e0202 */
[----:B------:R-:W-:Y:S06]  /*13df0*/  BRA `(.L_x_445) ;  /* 0x00000000000c7947 */ /* 0x000fec0003800000 */
.L_x_442:
[----:B------:R-:W-:Y:S02]  /*13e00*/  IMAD.MOV.U32 R25, RZ, RZ, RZ ;  /* 0x000000ffff197224 */ /* 0x000fe400078e00ff */
[----:B------:R-:W-:Y:S02]  /*13e10*/  IMAD.U32 R24, RZ, RZ, UR6 ;  /* 0x00000006ff187e24 */ /* 0x000fe4000f8e00ff */
[----:B------:R-:W-:-:S07]  /*13e20*/  IMAD.MOV.U32 R26, RZ, RZ, RZ ;  /* 0x000000ffff1a7224 */ /* 0x000fce00078e00ff */
.L_x_445:
[----:B------:R-:W-:-:S13]  /*13e30*/  ISETP.NE.AND P0, PT, R0, RZ, PT ;  /* 0x000000ff0000720c */ /* 0x000fda0003f05270 */
[----:B------:R-:W0:Y:S01]  /*13e40*/  @!P0 S2R R3, SR_CgaCtaId ;  /* 0x0000000000038919 */ /* 0x000e220000008800 */
[----:B------:R-:W-:-:S04]  /*13e50*/  @!P0 MOV R0, 0x400 ;  /* 0x0000040000008802 */ /* 0x000fc80000000f00 */
[----:B0-----:R-:W-:-:S05]  /*13e60*/  @!P0 LEA R0, R3, R0, 0x18 ;  /* 0x0000000003008211 */ /* 0x001fca00078ec0ff */
[----:B------:R2:W-:Y:S01]  /*13e70*/  @!P0 STS.128 [R0+0x19cd0], R24 ;  /* 0x019cd01800008388 */ /* 0x0005e20000000c00 */
[----:B------:R-:W-:Y:S06]  /*13e80*/  BAR.ARV 0x5, 0x200 ;  /* 0x0148000000007b1d */ /* 0x000fec0000002000 */
.L_x_440:
[----:B------:R3:W-:Y:S01]  /*13e90*/  STL [R1+0x44], RZ ;  /* 0x000044ff01007387 */ /* 0x0007e20000100800 */
[----:B------:R-:W-:Y:S01]  /*13ea0*/  ULDC UR4, c[0x0][0xc3c] ;  /* 0x00030f0000047ab9 */ /* 0x000fe20000000800 */
[----:B------:R-:W-:Y:S01]  /*13eb0*/  IMAD.MOV.U32 R23, RZ, RZ, 0x1 ;  /* 0x00000001ff177424 */ /* 0x000fe200078e00ff */
[----:B-1----:R-:W-:Y:S01]  /*13ec0*/  ISETP.GE.AND P0, PT, R27, UR4, PT ;  /* 0x000000041b007c0c */ /* 0x002fe2000bf06270 */
[----:B------:R-:W-:-:S12]  /*13ed0*/  IMAD.MOV.U32 R19, RZ, RZ, RZ ;  /* 0x000000ffff137224 */ /* 0x000fd800078e00ff */
[----:B---3--:R-:W-:Y:S05]  /*13ee0*/  @P0 BRA `(.L_x_446) ;  /* 0x00000060000c0947 */ /* 0x008fea0003800000 */
[----:B------:R-:W3:Y:S01]  /*13ef0*/  LDL R10, [R1+0x40] ;  /* 0x00004000010a7983 */ /* 0x000ee20000100800 */
[----:B------:R-:W1:Y:S01]  /*13f00*/  S2R R12, SR_TID.X ;  /* 0x00000000000c7919 */ /* 0x000e620000002100 */
[----:B------:R-:W4:Y:S01]  /*13f10*/  S2UR UR5, SR_CgaCtaId ;  /* 0x00000000000579c3 */ /* 0x000f220000008800 */
[C---:B-1----:R-:W-:Y:S01]  /*13f20*/  LOP3.LUT R11, R12.reuse, 0x7f, RZ, 0xc0, !PT ;  /* 0x0000007f0c0b7812 */ /* 0x042fe200078ec0ff */
[C---:B--2---:R-:W-:Y:S02]  /*13f30*/  IMAD.SHL.U32 R0, R12.reuse, 0x10, RZ ;  /* 0x000000100c007824 */ /* 0x044fe400078e00ff */
[----:B0-----:R-:W-:Y:S02]  /*13f40*/  IMAD.SHL.U32 R2, R12, 0x20, RZ ;  /* 0x000000200c027824 */ /* 0x001fe400078e00ff */
[----:B------:R-:W-:Y:S01]  /*13f50*/  IMAD.SHL.U32 R5, R11, 0x10, RZ ;  /* 0x000000100b057824 */ /* 0x000fe200078e00ff */
[----:B------:R-:W-:Y:S02]  /*13f60*/  LOP3.LUT R8, R0, 0x60, RZ, 0xc0, !PT ;  /* 0x0000006000087812 */ /* 0x000fe400078ec0ff */
[----:B------:R-:W-:-:S02]  /*13f70*/  SHF.R.U32.HI R4, RZ, 0x1, R12 ;  /* 0x00000001ff047819 */ /* 0x000fc4000001160c */
[----:B------:R-:W-:Y:S02]  /*13f80*/  LOP3.LUT R3, R2, 0x80, RZ, 0xc0, !PT ;  /* 0x0000008002037812 */ /* 0x000fe400078ec0ff */
[----:B------:R-:W-:Y:S01]  /*13f90*/  LOP3.LUT R9, R8, 0x700, R5, 0xf8, !PT ;  /* 0x0000070008097812 */ /* 0x000fe200078ef805 */
[----:B------:R-:W-:Y:S01]  /*13fa0*/  IMAD.SHL.U32 R8, R12, 0x2, RZ ;  /* 0x000000020c087824 */ /* 0x000fe200078e00ff */
[----:B------:R-:W-:Y:S02]  /*13fb0*/  LOP3.LUT R7, R0, 0x90, RZ, 0xc0, !PT ;  /* 0x0000009000077812 */ /* 0x000fe400078ec0ff */
[----:B------:R-:W-:Y:S02]  /*13fc0*/  LOP3.LUT R2, R2, 0x360, RZ, 0xc0, !PT ;  /* 0x0000036002027812 */ /* 0x000fe400078ec0ff */
[----:B------:R-:W-:Y:S02]  /*13fd0*/  LOP3.LUT R3, R3, 0x10, R4, 0xf8, !PT ;  /* 0x0000001003037812 */ /* 0x000fe400078ef804 */
[----:B------:R-:W-:-:S02]  /*13fe0*/  LOP3.LUT R4, R4, 0x20, RZ, 0xc0, !PT ;  /* 0x0000002004047812 */ /* 0x000fc400078ec0ff */
[----:B------:R-:W-:Y:S01]  /*13ff0*/  LOP3.LUT R8, R7, 0x10, R8, 0x78, !PT ;  /* 0x0000001007087812 */ /* 0x000fe200078e7808 */
[----:B------:R-:W-:Y:S01]  /*14000*/  IMAD.SHL.U32 R7, R6, 0x800, RZ ;  /* 0x0000080006077824 */ /* 0x000fe200078e00ff */
[----:B------:R-:W-:Y:S01]  /*14010*/  LOP3.LUT R2, R2, 0x400, R5, 0xf8, !PT ;  /* 0x0000040002027812 */ /* 0x000fe200078ef805 */
[----:B------:R-:W-:Y:S01]  /*14020*/  IMAD.SHL.U32 R6, R12, 0x4, RZ ;  /* 0x000000040c067824 */ /* 0x000fe200078e00ff */
[----:B------:R-:W-:Y:S01]  /*14030*/  LOP3.LUT R5, R4, 0x10, R12, 0xf8, !PT ;  /* 0x0000001004057812 */ /* 0x000fe200078ef80c */
[----:B------:R-:W-:-:S03]  /*14040*/  IMAD.SHL.U32 R4, R12, 0x80, RZ ;  /* 0x000000800c047824 */ /* 0x000fc600078e00ff */
[----:B------:R-:W-:Y:S02]  /*14050*/  LOP3.LUT R3, R3, 0x10, R6, 0x78, !PT ;  /* 0x0000001003037812 */ /* 0x000fe400078e7806 */
[----:B------:R-:W-:Y:S02]  /*14060*/  LOP3.LUT R5, R5, 0x380, R4, 0xf8, !PT ;  /* 0x0000038005057812 */ /* 0x000fe400078ef804 */
[----:B------:R-:W-:Y:S02]  /*14070*/  LOP3.LUT R4, R4, 0x400, RZ, 0xc0, !PT ;  /* 0x0000040004047812 */ /* 0x000fe400078ec0ff */
[----:B------:R-:W-:Y:S02]  /*14080*/  LOP3.LUT R2, R2, R3, RZ, 0xfc, !PT ;  /* 0x0000000302027212 */ /* 0x000fe400078efcff */
[----:B------:R-:W-:Y:S02]  /*14090*/  LOP3.LUT R4, R4, 0x800, R7, 0xf8, !PT ;  /* 0x0000080004047812 */ /* 0x000fe400078ef807 */
[----:B------:R-:W-:Y:S01]  /*140a0*/  LOP3.LUT R5, R5, 0x70, R0, 0x78, !PT ;  /* 0x0000007005057812 */ /* 0x000fe200078e7800 */
[----:B------:R0:W-:Y:S01]  /*140b0*/  STL [R1+0x10], R2 ;  /* 0x0000100201007387 */ /* 0x0001e20000100800 */
[----:B------:R-:W-:Y:S01]  /*140c0*/  UMOV UR4, 0x400 ;  /* 0x0000040000047882 */ /* 0x000fe20000000000 */
[----:B------:R-:W-:Y:S01]  /*140d0*/  IMAD.MOV.U32 R3, RZ, RZ, 0x40 ;  /* 0x00000040ff037424 */ /* 0x000fe200078e00ff */
[----:B----4-:R-:W-:Y:S01]  /*140e0*/  ULEA UR4, UR5, UR4, 0x18 ;  /* 0x0000000405047291 */ /* 0x010fe2000f8ec03f */
[----:B------:R-:W-:-:S02]  /*140f0*/  LOP3.LUT P0, RZ, R12, 0x4, RZ, 0xc0, !PT ;  /* 0x000000040cff7812 */ /* 0x000fc4000780c0ff */
[----:B0-----:R-:W-:-:S03]  /*14100*/  LOP3.LUT R2, R4, R5, RZ, 0xfc, !PT ;  /* 0x0000000504027212 */ /* 0x001fc600078efcff */
[----:B------:R-:W-:Y:S01]  /*14110*/  IMAD.U32 R18, RZ, RZ, UR4 ;  /* 0x00000004ff127e24 */ /* 0x000fe2000f8e00ff */
[----:B------:R-:W-:Y:S01]  /*14120*/  LOP3.LUT R9, R9, R8, RZ, 0xfc, !PT ;  /* 0x0000000809097212 */ /* 0x000fe200078efcff */
[----:B------:R0:W-:Y:S01]  /*14130*/  STL [R1+0x8], R2 ;  /* 0x0000080201007387 */ /* 0x0001e20000100800 */
[----:B------:R-:W-:Y:S02]  /*14140*/  SHF.R.U32.HI R4, RZ, 0x1, R11 ;  /* 0x00000001ff047819 */ /* 0x000fe4000001160b */
[----:B------:R-:W-:Y:S01]  /*14150*/  SEL R3, R3, 0xffffffc0, !P0 ;  /* 0xffffffc003037807 */ /* 0x000fe20004000000 */
[----:B0-----:R-:W-:-:S04]  /*14160*/  IMAD.SHL.U32 R2, R12, 0x40, RZ ;  /* 0x000000400c027824 */ /* 0x001fc800078e00ff */
[----:B------:R3:W-:Y:S01]  /*14170*/  STL [R1+0xc], R3 ;  /* 0x00000c0301007387 */ /* 0x0007e20000100800 */
[----:B------:R-:W-:Y:S01]  /*14180*/  LOP3.LUT R2, R4, 0x40, R2, 0xf8, !PT ;  /* 0x0000004004027812 */ /* 0x000fe200078ef802 */
[----:B------:R-:W-:-:S05]  /*14190*/  IMAD.IADD R4, R18, 0x1, R9 ;  /* 0x0000000112047824 */ /* 0x000fca00078e0209 */
[----:B------:R-:W-:Y:S01]  /*141a0*/  STL [R1+0x1c], R4 ;  /* 0x00001c0401007387 */ /* 0x000fe20000100800 */
[----:B------:R-:W-:Y:S01]  /*141b0*/  LOP3.LUT R0, R0, 0x10, RZ, 0xc0, !PT ;  /* 0x0000001000007812 */ /* 0x000fe200078ec0ff */
[----:B------:R-:W-:Y:S01]  /*141c0*/  BSSY B7, `(.L_x_446) ;  /* 0x00005d5000077945 */ /* 0x000fe20003800000 */
[----:B------:R-:W-:Y:S02]  /*141d0*/  IMAD.MOV.U32 R28, RZ, RZ, 0x1 ;  /* 0x00000001ff1c7424 */ /* 0x000fe400078e00ff */
[----:B------:R-:W-:Y:S02]  /*141e0*/  IMAD.MOV.U32 R22, RZ, RZ, RZ ;  /* 0x000000ffff167224 */ /* 0x000fe400078e00ff */
[----:B------:R-:W-:Y:S02]  /*141f0*/  IMAD.MOV.U32 R19, RZ, RZ, RZ ;  /* 0x000000ffff137224 */ /* 0x000fe400078e00ff */
[----:B------:R-:W-:Y:S01]  /*14200*/  IMAD.MOV.U32 R23, RZ, RZ, 0x1 ;  /* 0x00000001ff177424 */ /* 0x000fe200078e00ff */
[----:B------:R-:W-:Y:S01]  /*14210*/  ULDC.64 UR38, c[0x0][0x198] ;  /* 0x0000660000267ab9 */ /* 0x000fe20000000a00 */
[----:B------:R-:W-:Y:S01]  /*14220*/  ULDC UR36, c[0x0][0xc] ;  /* 0x0000030000247ab9 */ /* 0x000fe20000000800 */
[----:B---3--:R-:W-:-:S02]  /*14230*/  LOP3.LUT R3, R10, 0x1, RZ, 0xfc, !PT ;  /* 0x000000010a037812 */ /* 0x008fc400078efcff */
[----:B------:R-:W-:-:S03]  /*14240*/  LOP3.LUT R2, R10, 0x2, RZ, 0xfc, !PT ;  /* 0x000000020a027812 */ /* 0x000fc600078efcff */
[----:B------:R-:W-:Y:S04]  /*14250*/  STL [R1+0x48], R3 ;  /* 0x0000480301007387 */ /* 0x000fe80000100800 */
[----:B------:R0:W-:Y:S04]  /*14260*/  STL [R1+0x30], R2 ;  /* 0x0000300201007387 */ /* 0x0001e80000100800 */
[----:B------:R1:W-:Y:S01]  /*14270*/  STL [R1+0x44], RZ ;  /* 0x000044ff01007387 */ /* 0x0003e20000100800 */
[C---:B0-----:R-:W-:Y:S02]  /*14280*/  LOP3.LUT R2, R0.reuse, 0x20, RZ, 0xfc, !PT ;  /* 0x0000002000027812 */ /* 0x041fe400078efcff */
[----:B-1----:R-:W-:-:S07]  /*14290*/  LOP3.LUT R0, R0, 0x40, RZ, 0xfc, !PT ;  /* 0x0000004000007812 */ /* 0x002fce00078efcff */
.L_x_564:
[----:B0-----:R-:W0:Y:S02]  /*142a0*/  LDC.64 R2, c[0x0][0xc88] ;  /* 0x00032200ff027b82 */ /* 0x001e240000000a00 */
[----:B0-----:R-:W-:-:S05]  /*142b0*/  IMAD.WIDE R2, R27, 0x4, R2 ;  /* 0x000000041b027825 */ /* 0x001fca00078e0202 */
[----:B--2---:R-:W2:Y:S01]  /*142c0*/  LDG.E R14, desc[UR40][R2.64] ;  /* 0x00000028020e7981 */ /* 0x004ea2000c1e1900 */
[----:B------:R-:W-:Y:S05]  /*142d0*/  YIELD ;  /* 0x0000000000007946 */ /* 0x000fea0003800000 */
[----:B------:R-:W-:Y:S01]  /*142e0*/  ULDC.64 UR4, c[0x0][0xa28] ;  /* 0x00028a0000047ab9 */ /* 0x000fe20000000a00 */
[----:B------:R-:W-:Y:S02]  /*142f0*/  CS2R R8, SRZ ;  /* 0x0000000000087805 */ /* 0x000fe4000001ff00 */
[----:B------:R-:W-:Y:S01]  /*14300*/  ISETP.NE.U32.AND P0, PT, RZ, UR4, PT ;  /* 0x00000004ff007c0c */ /* 0x000fe2000bf05070 */
[----:B------:R-:W-:Y:S01]  /*14310*/  ULDC.64 UR6, c[0x0][0xa08] ;  /* 0x0002820000067ab9 */ /* 0x000fe20000000a00 */
[----:B------:R-:W-:-:S02]  /*14320*/  ULDC.64 UR8, c[0x0][0xa10] ;  /* 0x0002840000087ab9 */ /* 0x000fc40000000a00 */
[----:B------:R-:W-:Y:S02]  /*14330*/  ISETP.NE.AND.EX P0, PT, RZ, UR5, PT, P0 ;  /* 0x00000005ff007c0c */ /* 0x000fe4000bf05300 */
[----:B--2---:R-:W-:Y:S01]  /*14340*/  SHF.R.S32.HI R0, RZ, 0x1f, R14 ;  /* 0x0000001fff007819 */ /* 0x004fe2000001140e */
[----:B------:R-:W-:-:S10]  /*14350*/  IMAD.SHL.U32 R17, R14, 0x4, RZ ;  /* 0x000000040e117824 */ /* 0x000fd400078e00ff */
[C---:B------:R-:W-:Y:S01]  /*14360*/  @P0 LEA R2, P1, R14.reuse, UR4, 0x2 ;  /* 0x000000040e020c11 */ /* 0x040fe2000f8210ff */
[----:B------:R-:W-:Y:S03]  /*14370*/  STL [R1+0x18], R14 ;  /* 0x0000180e01007387 */ /* 0x000fe60000100800 */
[C-C-:B------:R-:W-:Y:S01]  /*14380*/  @P0 LEA.HI.X R3, R14.reuse, UR5, R0.reuse, 0x2, P1 ;  /* 0x000000050e030c11 */ /* 0x140fe200088f1400 */
[----:B------:R-:W-:Y:S01]  /*14390*/  ULDC.64 UR4, c[0x0][0xa00] ;  /* 0x0002800000047ab9 */ /* 0x000fe20000000a00 */
[----:B------:R-:W-:Y:S01]  /*143a0*/  SHF.L.U64.HI R13, R14, 0x2, R0 ;  /* 0x000000020e0d7819 */ /* 0x000fe20000010200 */
[----:B------:R0:W-:Y:S04]  /*143b0*/  STL [R1+0x34], R0 ;  /* 0x0000340001007387 */ /* 0x0001e80000100800 */
[----:B-1----:R1:W5:Y:S01]  /*143c0*/  @P0 LDG.E R9, desc[UR40][R2.64] ;  /* 0x0000002802090981 */ /* 0x002362000c1e1900 */
[----:B------:R-:W-:Y:S01]  /*143d0*/  ISETP.NE.U32.AND P0, PT, RZ, UR4, PT ;  /* 0x00000004ff007c0c */ /* 0x000fe2000bf05070 */
[----:B------:R-:W-:Y:S01]  /*143e0*/  IMAD.MOV.U32 R12, RZ, RZ, RZ ;  /* 0x000000ffff0c7224 */ /* 0x000fe200078e00ff */
[----:B------:R-:W-:Y:S01]  /*143f0*/  IADD3 R6, P3, R17, UR6, RZ ;  /* 0x0000000611067c10 */ /* 0x000fe2000ff7e0ff */
[----:B------:R-:W-:Y:S01]  /*14400*/  STL [R1], R13 ;  /* 0x0000000d01007387 */ /* 0x000fe20000100800 */
[----:B------:R-:W-:Y:S01]  /*14410*/  ISETP.NE.AND.EX P0, PT, RZ, UR5, PT, P0 ;  /* 0x00000005ff007c0c */ /* 0x000fe2000bf05300 */
[----:B0-----:R-:W-:Y:S01]  /*14420*/  IMAD.MOV.U32 R0, RZ, RZ, RZ ;  /* 0x000000ffff007224 */ /* 0x001fe200078e00ff */
[----:B------:R-:W-:-:S02]  /*14430*/  IADD3.X R7, R13, UR7, RZ, P3, !PT ;  /* 0x000000070d077c10 */ /* 0x000fc40009ffe4ff */
[C---:B------:R-:W-:Y:S02]  /*14440*/  IADD3 R4, P4, R17.reuse, UR8, RZ ;  /* 0x0000000811047c10 */ /* 0x040fe4000ff9e0ff */
[----:B-1----:R-:W-:Y:S02]  /*14450*/  IADD3 R2, P2, R17, UR4, RZ ;  /* 0x0000000411027c10 */ /* 0x002fe4000ff5e0ff */
[C---:B------:R-:W-:Y:S02]  /*14460*/  IADD3.X R5, R13.reuse, UR9, RZ, P4, !PT ;  /* 0x000000090d057c10 */ /* 0x040fe4000a7fe4ff */
[----:B------:R-:W-:Y:S01]  /*14470*/  IADD3.X R3, R13, UR5, RZ, P2, !PT ;  /* 0x000000050d037c10 */ /* 0x000fe200097fe4ff */
[----:B------:R-:W-:Y:S01]  /*14480*/  ULDC.64 UR4, c[0x0][0xa18] ;  /* 0x0002860000047ab9 */ /* 0x000fe20000000a00 */
[----:B------:R-:W-:Y:S02]  /*14490*/  ISETP.NE.U32.AND P1, PT, RZ, UR6, PT ;  /* 0x00000006ff007c0c */ /* 0x000fe4000bf25070 */
[----:B------:R-:W-:Y:S01]  /*144a0*/  ISETP.NE.U32.AND P3, PT, RZ, UR4, PT ;  /* 0x00000004ff007c0c */ /* 0x000fe2000bf65070 */
[----:B------:R-:W2:Y:S01]  /*144b0*/  @P0 LDG.E R8, desc[UR40][R2.64] ;  /* 0x0000002802080981 */ /* 0x000ea2000c1e1900 */
[----:B------:R-:W-:-:S02]  /*144c0*/  ISETP.NE.U32.AND P2, PT, RZ, UR8, PT ;  /* 0x00000008ff007c0c */ /* 0x000fc4000bf45070 */
[----:B------:R-:W-:Y:S02]  /*144d0*/  ISETP.NE.AND.EX P3, PT, RZ, UR5, PT, P3 ;  /* 0x00000005ff007c0c */ /* 0x000fe4000bf65330 */
[----:B------:R-:W-:Y:S02]  /*144e0*/  ISETP.NE.AND.EX P1, PT, RZ, UR7, PT, P1 ;  /* 0x00000007ff007c0c */ /* 0x000fe4000bf25310 */
[----:B------:R-:W-:-:S09]  /*144f0*/  ISETP.NE.AND.EX P2, PT, RZ, UR9, PT, P2 ;  /* 0x00000009ff007c0c */ /* 0x000fd2000bf45320 */
[----:B------:R-:W-:Y:S01]  /*14500*/  @P3 IADD3 R10, P4, R17, UR4, RZ ;  /* 0x00000004110a3c10 */ /* 0x000fe2000ff9e0ff */
[----:B------:R-:W-:Y:S01]  /*14510*/  ULDC UR4, c[0x0][0x288] ;  /* 0x0000a20000047ab9 */ /* 0x000fe20000000800 */
[----:B------:R-:W5:Y:S02]  /*14520*/  @P1 LDG.E R12, desc[UR40][R6.64] ;  /* 0x00000028060c1981 */ /* 0x000f64000c1e1900 */
[----:B------:R-:W-:Y:S02]  /*14530*/  @P3 IADD3.X R11, R13, UR5, RZ, P4, !PT ;  /* 0x000000050d0b3c10 */ /* 0x000fe4000a7fe4ff */
[----:B------:R-:W5:Y:S04]  /*14540*/  @P2 LDG.E R0, desc[UR40][R4.64] ;  /* 0x0000002804002981 */ /* 0x000f68000c1e1900 */
[----:B--2---:R0:W-:Y:S02]  /*14550*/  STL [R1+0x20], R8 ;  /* 0x0000200801007387 */ /* 0x0041e40000100800 */
[----:B0-----:R-:W-:Y:S01]  /*14560*/  IMAD.U32 R8, RZ, RZ, UR4 ;  /* 0x00000004ff087e24 */ /* 0x001fe2000f8e00ff */
[----:B------:R-:W-:-:S05]  /*14570*/  ULDC.64 UR4, c[0x0][0x418] ;  /* 0x0001060000047ab9 */ /* 0x000fca0000000a00 */
[----:B------:R0:W2:Y:S01]  /*14580*/  @P3 LDG.E R8, desc[UR40][R10.64] ;  /* 0x000000280a083981 */ /* 0x0000a2000c1e1900 */
[----:B------:R-:W-:-:S03]  /*14590*/  UISETP.NE.U32.AND UP0, UPT, UR4, URZ, UPT ;  /* 0x0000003f0400728c */ /* 0x000fc6000bf05070 */
[----:B------:R-:W-:Y:S01]  /*145a0*/  ULDC UR4, c[0x0][0x424] ;  /* 0x0001090000047ab9 */ /* 0x000fe20000000800 */
[----:B------:R-:W-:-:S03]  /*145b0*/  UISETP.NE.AND.EX UP0, UPT, UR5, URZ, UPT, UP0 ;  /* 0x0000003f0500728c */ /* 0x000fc6000bf05300 */
[----:B------:R-:W-:Y:S01]  /*145c0*/  ULDC UR5, c[0x0][0x2f0] ;  /* 0x0000bc0000057ab9 */ /* 0x000fe20000000800 */
[----:B------:R-:W-:-:S04]  /*145d0*/  USEL UR4, UR4, 0x1, UP0 ;  /* 0x0000000104047887 */ /* 0x000fc80008000000 */
[----:B------:R-:W-:-:S03]  /*145e0*/  UIMAD UR4, UR4, UR5, URZ ;  /* 0x00000005040472a4 */ /* 0x000fc6000f8e023f */
[----:B------:R-:W-:-:S03]  /*145f0*/  ULDC UR5, c[0x0][0x348] ;  /* 0x0000d20000057ab9 */ /* 0x000fc60000000800 */
[----:B0-----:R-:W-:Y:S01]  /*14600*/  IMAD.U32 R10, RZ, RZ, UR4 ;  /* 0x00000004ff0a7e24 */ /* 0x001fe2000f8e00ff */
[----:B--2---:R0:W-:Y:S02]  /*14610*/  STL [R1+0x3c], R8 ;  /* 0x00003c0801007387 */ /* 0x0041e40000100800 */
[----:B0-----:R-:W-:Y:S01]  /*14620*/  IMAD.U32 R8, RZ, RZ, UR5 ;  /* 0x00000005ff087e24 */ /* 0x001fe2000f8e00ff */
[----:B---3--:R-:W-:Y:S06]  /*14630*/  @P3 BRA `(.L_x_447) ;  /* 0x0000000000143947 */ /* 0x008fec0003800000 */
[----:B------:R-:W-:Y:S05]  /*14640*/  @!P0 BRA `(.L_x_447) ;  /* 0x0000000000108947 */ /* 0x000fea0003800000 */
[----:B------:R-:W2:Y:S04]  /*14650*/  LDG.E R11, desc[UR40][R2.64] ;  /* 0x00000028020b7981 */ /* 0x000ea8000c1e1900 */
[----:B------:R-:W2:Y:S02]  /*14660*/  LDG.E R2, desc[UR40][R2.64+0x4] ;  /* 0x0000042802027981 */ /* 0x000ea4000c1e1900 */
[----:B--2---:R-:W-:-:S05]  /*14670*/  IMAD.IADD R2, R2, 0x1, -R11 ;  /* 0x0000000102027824 */ /* 0x004fca00078e0a0b */
[----:B------:R0:W-:Y:S02]  /*14680*/  STL [R1+0x3c], R2 ;  /* 0x00003c0201007387 */ /* 0x0001e40000100800 */
.L_x_447:
[C---:B0-----:R-:W-:Y:S01]  /*14690*/  LOP3.LUT R2, R26.reuse, 0xff000000, RZ, 0xc0, !PT ;  /* 0xff0000001a027812 */ /* 0x041fe200078ec0ff */
[----:B------:R-:W-:Y:S01]  /*146a0*/  ULDC.64 UR4, c[0x0][0xa20] ;  /* 0x0002880000047ab9 */ /* 0x000fe20000000a00 */
[----:B------:R-:W-:Y:S02]  /*146b0*/  LOP3.LUT R3, R26, 0xff0000, RZ, 0xc0, !PT ;  /* 0x00ff00001a037812 */ /* 0x000fe400078ec0ff */
[----:B------:R-:W-:Y:S02]  /*146c0*/  SHF.R.U32.HI R2, RZ, 0x8, R2 ;  /* 0x00000008ff027819 */ /* 0x000fe40000011602 */
[----:B------:R-:W-:Y:S02]  /*146d0*/  ISETP.NE.U32.AND P0, PT, RZ, UR4, PT ;  /* 0x00000004ff007c0c */ /* 0x000fe4000bf05070 */
[----:B------:R-:W-:Y:S01]  /*146e0*/  LEA.HI R2, R3, R2, RZ, 0x10 ;  /* 0x0000000203027211 */ /* 0x000fe200078f80ff */
[----:B-----5:R-:W-:Y:S01]  /*146f0*/  IMAD.IADD R3, R12, 0x1, R9 ;  /* 0x000000010c037824 */ /* 0x020fe200078e0209 */
[----:B------:R-:W-:-:S02]  /*14700*/  ISETP.NE.AND.EX P0, PT, RZ, UR5, PT, P0 ;  /* 0x00000005ff007c0c */ /* 0x000fc4000bf05300 */
[----:B------:R-:W-:Y:S01]  /*14710*/  LOP3.LUT R16, R26, 0xffff, RZ, 0xc0, !PT ;  /* 0x0000ffff1a107812 */ /* 0x000fe200078ec0ff */
[----:B------:R-:W-:Y:S01]  /*14720*/  IMAD.MOV.U32 R26, RZ, RZ, R14 ;  /* 0x000000ffff1a7224 */ /* 0x000fe200078e000e */
[----:B------:R0:W-:Y:S09]  /*14730*/  STL [R1+0x4], R3 ;  /* 0x0000040301007387 */ /* 0x0001f20000100800 */
[----:B------:R-:W-:Y:S05]  /*14740*/  @!P0 BRA `(.L_x_448) ;  /* 0x0000000000108947 */ /* 0x000fea0003800000 */
[----:B------:R-:W-:-:S04]  /*14750*/  IADD3 R10, P0, R17, UR4, RZ ;  /* 0x00000004110a7c10 */ /* 0x000fc8000ff1e0ff */
[----:B------:R-:W-:-:S05]  /*14760*/  IADD3.X R11, R13, UR5, RZ, P0, !PT ;  /* 0x000000050d0b7c10 */ /* 0x000fca00087fe4ff */
[----:B------:R1:W5:Y:S01]  /*14770*/  LDG.E R10, desc[UR40][R10.64] ;  /* 0x000000280a0a7981 */ /* 0x000362000c1e1900 */
[----:B------:R-:W-:Y:S05]  /*14780*/  BRA `(.L_x_449) ;  /* 0x0000000000107947 */ /* 0x000fea0003800000 */
.L_x_448:
[----:B------:R-:W-:Y:S05]  /*14790*/  @!P1 BRA `(.L_x_449) ;  /* 0x00000000000c9947 */ /* 0x000fea0003800000 */
[----:B------:R-:W2:Y:S04]  /*147a0*/  LDG.E R10, desc[UR40][R6.64] ;  /* 0x00000028060a7981 */ /* 0x000ea8000c1e1900 */
[----:B------:R-:W2:Y:S02]  /*147b0*/  LDG.E R6, desc[UR40][R6.64+0x4] ;  /* 0x0000042806067981 */ /* 0x000ea4000c1e1900 */
[----:B--2---:R-:W-:-:S07]  /*147c0*/  IMAD.IADD R10, R6, 0x1, -R10 ;  /* 0x00000001060a7824 */ /* 0x004fce00078e0a0a */
.L_x_449:
[----:B0-----:R-:W2:Y:S01]  /*147d0*/  @P2 LDG.E R3, desc[UR40][R4.64] ;  /* 0x0000002804032981 */ /* 0x001ea2000c1e1900 */
[----:B-----5:R-:W-:-:S03]  /*147e0*/  IMAD.IADD R10, R10, 0x1, -R9 ;  /* 0x000000010a0a7824 */ /* 0x020fc600078e0a09 */
[----:B------:R-:W2:Y:S01]  /*147f0*/  @P2 LDG.E R4, desc[UR40][R4.64+0x4] ;  /* 0x0000042804042981 */ /* 0x000ea2000c1e1900 */
[----:B------:R-:W-:Y:S01]  /*14800*/  BSSY B0, `(.L_x_450) ;  /* 0x0000029000007945 */ /* 0x000fe20003800000 */
[----:B------:R-:W-:Y:S01]  /*14810*/  LOP3.LUT R29, R2, 0xff, RZ, 0xc0, !PT ;  /* 0x000000ff021d7812 */ /* 0x000fe200078ec0ff */
[----:B--2---:R-:W-:-:S04]  /*14820*/  @P2 IMAD.IADD R8, R4, 0x1, -R3 ;  /* 0x0000000104082824 */ /* 0x004fc800078e0a03 */
[----:B------:R-:W-:-:S05]  /*14830*/  IMAD.IADD R3, R10, 0x1, R8 ;  /* 0x000000010a037824 */ /* 0x000fca00078e0208 */
[C---:B------:R-:W-:Y:S01]  /*14840*/  ISETP.GE.AND P1, PT, R3.reuse, 0x1, PT ;  /* 0x000000010300780c */ /* 0x040fe20003f26270 */
[----:B------:R-:W-:-:S05]  /*14850*/  VIADD R20, R3, 0x7f ;  /* 0x0000007f03147836 */ /* 0x000fca0000000000 */
[----:B------:R-:W-:-:S04]  /*14860*/  SHF.R.S32.HI R3, RZ, 0x1f, R20 ;  /* 0x0000001fff037819 */ /* 0x000fc80000011414 */
[----:B------:R-:W-:Y:S02]  /*14870*/  LEA.HI R20, R3, R20, RZ, 0x7 ;  /* 0x0000001403147211 */ /* 0x000fe400078f38ff */
[----:B------:R-:W-:Y:S01]  /*14880*/  SHF.R.U32.HI R4, RZ, 0x10, R2 ;  /* 0x00000010ff047819 */ /* 0x000fe20000011602 */
[----:B------:R-:W-:Y:S01]  /*14890*/  IMAD.MOV.U32 R2, RZ, RZ, RZ ;  /* 0x000000ffff027224 */ /* 0x000fe200078e00ff */
[----:B------:R-:W-:Y:S01]  /*148a0*/  SHF.R.S32.HI R20, RZ, 0x7, R20 ;  /* 0x00000007ff147819 */ /* 0x000fe20000011414 */
[----:B------:R-:W-:Y:S06]  /*148b0*/  @!P1 BRA `(.L_x_451) ;  /* 0x0000000000749947 */ /* 0x000fec0003800000 */
[----:B------:R-:W-:Y:S01]  /*148c0*/  ISETP.NE.AND P0, PT, R4, RZ, PT ;  /* 0x000000ff0400720c */ /* 0x000fe20003f05270 */
[----:B------:R-:W-:-:S03]  /*148d0*/  ULDC UR4, c[0x0][0x9f0] ;  /* 0x00027c0000047ab9 */ /* 0x000fc60000000800 */
[----:B------:R-:W-:-:S04]  /*148e0*/  SEL R5, R4, UR4, P0 ;  /* 0x0000000404057c07 */ /* 0x000fc80008000000 */
[----:B------:R-:W-:Y:S02]  /*148f0*/  IABS R6, R5 ;  /* 0x0000000500067213 */ /* 0x000fe40000000000 */
[----:B------:R-:W-:Y:S02]  /*14900*/  IADD3 R7, R5, -0x1, R20 ;  /* 0xffffffff05077810 */ /* 0x000fe40007ffe014 */
[----:B------:R-:W0:Y:S08]  /*14910*/  I2F.RP R2, R6 ;  /* 0x0000000600027306 */ /* 0x000e300000209400 */
[----:B0-----:R-:W0:Y:S02]  /*14920*/  MUFU.RCP R2, R2 ;  /* 0x0000000200027308 */ /* 0x001e240000001000 */
[----:B0-----:R-:W-:-:S06]  /*14930*/  VIADD R2, R2, 0xffffffe ;  /* 0x0ffffffe02027836 */ /* 0x001fcc0000000000 */
[----:B------:R0:W2:Y:S02]  /*14940*/  F2I.FTZ.U32.TRUNC.NTZ R3, R2 ;  /* 0x0000000200037305 */ /* 0x0000a4000021f000 */
[----:B0-----:R-:W-:-:S04]  /*14950*/  LOP3.LUT R2, R7, R5, RZ, 0x3c, !PT ;  /* 0x0000000507027212 */ /* 0x001fc800078e3cff */
[----:B------:R-:W-:Y:S01]  /*14960*/  ISETP.GE.AND P4, PT, R2, RZ, PT ;  /* 0x000000ff0200720c */ /* 0x000fe20003f86270 */
[----:B--2---:R-:W-:-:S04]  /*14970*/  IMAD.MOV R2, RZ, RZ, -R3 ;  /* 0x000000ffff027224 */ /* 0x004fc800078e0a03 */
[----:B------:R-:W-:Y:S02]  /*14980*/  IMAD R9, R2, R6, RZ ;  /* 0x0000000602097224 */ /* 0x000fe400078e02ff */
[----:B------:R-:W-:-:S04]  /*14990*/  IMAD.MOV.U32 R2, RZ, RZ, RZ ;  /* 0x000000ffff027224 */ /* 0x000fc800078e00ff */
[----:B------:R-:W-:Y:S01]  /*149a0*/  IMAD.HI.U32 R9, R3, R9, R2 ;  /* 0x0000000903097227 */ /* 0x000fe200078e0002 */
[----:B------:R-:W-:Y:S02]  /*149b0*/  IABS R2, R5 ;  /* 0x0000000500027213 */ /* 0x000fe40000000000 */
[----:B------:R-:W-:-:S03]  /*149c0*/  IABS R3, R7 ;  /* 0x0000000700037213 */ /* 0x000fc60000000000 */
[----:B------:R-:W-:-:S04]  /*149d0*/  IMAD.MOV R2, RZ, RZ, -R2 ;  /* 0x000000ffff027224 */ /* 0x000fc800078e0a02 */
        /* <DEDUP_REMOVED lines=11> */
.L_x_451:
[----:B------:R-:W-:Y:S05]  /*14a90*/  BSYNC B0 ;  /* 0x0000000000007941 */ /* 0x000fea0003800000 */
.L_x_450:
[-C--:B------:R-:W-:Y:S01]  /*14aa0*/  IMAD R3, R29, R2.reuse, RZ ;  /* 0x000000021d037224 */ /* 0x080fe200078e02ff */
[----:B------:R-:W-:Y:S04]  /*14ab0*/  BSSY B0, `(.L_x_452) ;  /* 0x0000150000007945 */ /* 0x000fe80003800000 */
[C---:B------:R-:W-:Y:S01]  /*14ac0*/  VIADDMNMX R2, R3.reuse, R2, R20, PT ;  /* 0x0000000203027246 */ /* 0x040fe20003800114 */
[----:B------:R-:W-:-:S04]  /*14ad0*/  IMAD R3, R3, 0x80, -R10 ;  /* 0x0000008003037824 */ /* 0x000fc800078e0a0a */
[----:B------:R-:W-:Y:S01]  /*14ae0*/  IMAD R2, R2, 0x80, -R10 ;  /* 0x0000008002027824 */ /* 0x000fe200078e0a0a */
[----:B------:R-:W-:-:S04]  /*14af0*/  VIMNMX R3, RZ, R3, !PT ;  /* 0x00000003ff037248 */ /* 0x000fc80007fe0100 */
[----:B------:R-:W-:-:S04]  /*14b00*/  VIMNMX R2, R2, R8, PT ;  /* 0x0000000802027248 */ /* 0x000fc80003fe0100 */
[----:B------:R-:W-:Y:S02]  /*14b10*/  ISETP.GT.AND P0, PT, R2, R3, PT ;  /* 0x000000030200720c */ /* 0x000fe40003f04270 */
[----:B------:R-:W-:-:S11]  /*14b20*/  SHF.R.U32.HI R3, RZ, 0x7, R3 ;  /* 0x00000007ff037819 */ /* 0x000fd60000011603 */
[----:B------:R-:W-:-:S05]  /*14b30*/  @P0 VIADD R2, R2, 0x7f ;  /* 0x0000007f02020836 */ /* 0x000fca0000000000 */
[----:B------:R-:W-:-:S04]  /*14b40*/  @P0 SHF.R.S32.HI R5, RZ, 0x1f, R2 ;  /* 0x0000001fff050819 */ /* 0x000fc80000011402 */
[----:B------:R-:W-:Y:S01]  /*14b50*/  @P0 LEA.HI R2, R5, R2, RZ, 0x7 ;  /* 0x0000000205020211 */ /* 0x000fe200078f38ff */
[----:B------:R-:W-:-:S03]  /*14b60*/  IMAD.MOV.U32 R5, RZ, RZ, R3 ;  /* 0x000000ffff057224 */ /* 0x000fc600078e0003 */
[----:B------:R-:W-:Y:S02]  /*14b70*/  @P0 SHF.R.S32.HI R5, RZ, 0x7, R2 ;  /* 0x00000007ff050819 */ /* 0x000fe40000011402 */
[----:B------:R-:W-:Y:S02]  /*14b80*/  PLOP3.LUT P0, PT, PT, PT, PT, 0x80, 0x0 ;  /* 0x000000000000781c */ /* 0x000fe40003f0f070 */
[----:B------:R-:W-:-:S13]  /*14b90*/  ISETP.GT.AND P3, PT, R5, R3, PT ;  /* 0x000000030500720c */ /* 0x000fda0003f64270 */
[----:B------:R-:W-:Y:S05]  /*14ba0*/  @!P3 BRA `(.L_x_453) ;  /* 0x000000140000b947 */ /* 0x000fea0003800000 */
[----:B------:R-:W-:Y:S01]  /*14bb0*/  UMOV UR4, 0xffffffff ;  /* 0xffffffff00047882 */ /* 0x000fe20000000000 */
[----:B------:R-:W-:Y:S02]  /*14bc0*/  SEL R2, R26, RZ, !P2 ;  /* 0x000000ff1a027207 */ /* 0x000fe40005000000 */
[----:B------:R-:W-:Y:S05]  /*14bd0*/  BRA.DIV UR4, `(.L_x_454) ;  /* 0x0000005e047c7947 */ /* 0x000fea000b800000 */
[----:B------:R-:W0:Y:S02]  /*14be0*/  S2R R6, SR_TID.X ;  /* 0x0000000000067919 */ /* 0x000e240000002100 */
[----:B0-----:R-:W-:-:S04]  /*14bf0*/  SHF.R.U32.HI R6, RZ, 0x5, R6 ;  /* 0x00000005ff067819 */ /* 0x001fc80000011606 */
[----:B------:R-:W-:-:S05]  /*14c00*/  LOP3.LUT R6, R6, 0x3, RZ, 0xc0, !PT ;  /* 0x0000000306067812 */ /* 0x000fca00078ec0ff */
[----:B------:R0:W2:Y:S02]  /*14c10*/  SHFL.IDX PT, R14, R6, RZ, 0x1f ;  /* 0x00001fff060e7589 */ /* 0x0000a400000e0000 */
.L_x_599:
[----:B--2---:R-:W-:Y:S02]  /*14c20*/  ISETP.NE.AND P0, PT, R14, RZ, PT ;  /* 0x000000ff0e00720c */ /* 0x004fe40003f05270 */
[----:B------:R-:W-:-:S11]  /*14c30*/  PLOP3.LUT P6, PT, PT, PT, PT, 0x8, 0x0 ;  /* 0x000000000000781c */ /* 0x000fd60003fce170 */
[----:B------:R-:W-:Y:S05]  /*14c40*/  @P0 BRA `(.L_x_455) ;  /* 0x00000000000c0947 */ /* 0x000fea0003800000 */
[----:B------:R-:W-:-:S03]  /*14c50*/  UMOV UR4, 0xffffffff ;  /* 0xffffffff00047882 */ /* 0x000fc60000000000 */
[----:B------:R-:W-:Y:S05]  /*14c60*/  BRA.DIV UR4, `(.L_x_456) ;  /* 0x0000005e048c7947 */ /* 0x000fea000b800000 */
[----:B------:R-:W-:-:S13]  /*14c70*/  ELECT P6, URZ, PT ;  /* 0x00000000003f782f */ /* 0x000fda00038c0000 */
.L_x_455:
[----:B0-----:R-:W2:Y:S01]  /*14c80*/  LDL R6, [R1+0x44] ;  /* 0x0000440001067983 */ /* 0x001ea20000100800 */
[----:B------:R-:W-:Y:S01]  /*14c90*/  BSSY B1, `(.L_x_457) ;  /* 0x0000008000017945 */ /* 0x000fe20003800000 */
[----:B--2---:R-:W-:-:S05]  /*14ca0*/  VIADD R6, R6, 0x1 ;  /* 0x0000000106067836 */ /* 0x004fca0000000000 */
[----:B------:R-:W-:-:S04]  /*14cb0*/  LEA.HI R7, R6, R6, RZ, 0x1 ;  /* 0x0000000606077211 */ /* 0x000fc800078f08ff */
[----:B------:R-:W-:-:S05]  /*14cc0*/  LOP3.LUT R7, R7, 0xfffffffe, RZ, 0xc0, !PT ;  /* 0xfffffffe07077812 */ /* 0x000fca00078ec0ff */
[----:B------:R-:W-:-:S05]  /*14cd0*/  IMAD.IADD R6, R6, 0x1, -R7 ;  /* 0x0000000106067824 */ /* 0x000fca00078e0a07 */
[----:B------:R-:W-:-:S04]  /*14ce0*/  SHF.L.U32 R6, R6, 0x1f, RZ ;  /* 0x0000001f06067819 */ /* 0x000fc800000006ff */
[----:B------:R-:W0:Y:S02]  /*14cf0*/  SYNCS.PHASECHK.TRANS64.TRYWAIT P0, [R18+URZ+0x19c20], R6 ;  /* 0x019c2006120075a7 */ /* 0x000e24000800017f */
[----:B0-----:R-:W-:Y:S05]  /*14d00*/  @!P0 BRA `(.L_x_458) ;  /* 0x0000005c00848947 */ /* 0x001fea0003800000 */
.L_x_602:
[----:B------:R-:W-:Y:S05]  /*14d10*/  BSYNC B1 ;  /* 0x0000000000017941 */ /* 0x000fea0003800000 */
.L_x_457:
[----:B------:R-:W-:Y:S04]  /*14d20*/  BSSY B1, `(.L_x_459) ;  /* 0x000008b000017945 */ /* 0x000fe80003800000 */
[----:B------:R-:W-:Y:S05]  /*14d30*/  @!P6 BRA `(.L_x_460) ;  /* 0x000000080024e947 */ /* 0x000fea0003800000 */
[----:B------:R-:W-:Y:S01]  /*14d40*/  IMAD R9, R22, 0x8, R18 ;  /* 0x0000000816097824 */ /* 0x000fe200078e0212 */
[----:B-1----:R-:W-:Y:S01]  /*14d50*/  SHF.L.U32 R11, R28, 0x1f, RZ ;  /* 0x0000001f1c0b7819 */ /* 0x002fe200000006ff */
[----:B------:R-:W1:Y:S01]  /*14d60*/  S2R R7, SR_TID.X ;  /* 0x0000000000077919 */ /* 0x000e620000002100 */
[----:B------:R-:W-:Y:S02]  /*14d70*/  BSSY B2, `(.L_x_461) ;  /* 0x0000005000027945 */ /* 0x000fe40003800000 */
[----:B------:R-:W2:Y:S01]  /*14d80*/  SYNCS.PHASECHK.TRANS64.TRYWAIT P0, [R9+URZ+0x19ca0], R11 ;  /* 0x019ca00b090075a7 */ /* 0x000ea2000800017f */
[----:B-1----:R-:W-:-:S04]  /*14d90*/  LOP3.LUT R7, R7, 0x7f, RZ, 0xc0, !PT ;  /* 0x0000007f07077812 */ /* 0x002fc800078ec0ff */
[----:B------:R-:W-:Y:S01]  /*14da0*/  ISETP.NE.AND P2, PT, R7, RZ, PT ;  /* 0x000000ff0700720c */ /* 0x000fe20003f45270 */
[----:B--2---:R-:W-:-:S12]  /*14db0*/  @!P0 BRA `(.L_x_462) ;  /* 0x0000005c006c8947 */ /* 0x004fd80003800000 */
.L_x_603:
[----:B------:R-:W-:Y:S05]  /*14dc0*/  BSYNC B2 ;  /* 0x0000000000027941 */ /* 0x000fea0003800000 */
.L_x_461:
[----:B------:R-:W-:Y:S04]  /*14dd0*/  BSSY B2, `(.L_x_463) ;  /* 0x0000009000027945 */ /* 0x000fe80003800000 */
[----:B------:R-:W-:Y:S05]  /*14de0*/  @P2 BRA `(.L_x_464) ;  /* 0x00000000001c2947 */ /* 0x000fea0003800000 */
[----:B0-----:R-:W0:Y:S02]  /*14df0*/  S2R R6, SR_TID.X ;  /* 0x0000000000067919 */ /* 0x001e240000002100 */
[----:B0-----:R-:W-:Y:S01]  /*14e00*/  LOP3.LUT R7, R6, 0x1f, RZ, 0xc0, !PT ;  /* 0x0000001f06077812 */ /* 0x001fe200078ec0ff */
[----:B------:R-:W-:-:S03]  /*14e10*/  IMAD.MOV.U32 R6, RZ, RZ, 0x3000 ;  /* 0x00003000ff067424 */ /* 0x000fc600078e00ff */
[----:B------:R-:W-:Y:S01]  /*14e20*/  ISETP.NE.AND P0, PT, R7, RZ, PT ;  /* 0x000000ff0700720c */ /* 0x000fe20003f05270 */
[----:B------:R2:W-:-:S12]  /*14e30*/  SYNCS.ARRIVE.TRANS64 RZ, [R9+URZ+0x19c90], R6 ;  /* 0x019c900609ff79a7 */ /* 0x0005d8000800003f */
[----:B--2---:R-:W-:Y:S05]  /*14e40*/  @!P0 BRA `(.L_x_464) ;  /* 0x0000000000048947 */ /* 0x004fea0003800000 */
[----:B------:R-:W-:Y:S01]  /*14e50*/  BPT.TRAP 0x1 ;  /* 0x000000040000795c */ /* 0x000fe20000300000 */
.L_x_464:
[----:B------:R-:W-:Y:S05]  /*14e60*/  BSYNC B2 ;  /* 0x0000000000027941 */ /* 0x000fea0003800000 */
.L_x_463:
[----:B------:R-:W-:Y:S01]  /*14e70*/  IMAD.MOV.U32 R14, RZ, RZ, RZ ;  /* 0x000000ffff0e7224 */ /* 0x000fe200078e00ff */
[----:B------:R-:W-:Y:S01]  /*14e80*/  UIADD3 UR4, UP0, UR38, 0x570, URZ ;  /* 0x0000057026047890 */ /* 0x000fe2000ff1e03f */
[----:B------:R-:W-:Y:S01]  /*14e90*/  IMAD R7, R5, 0x80, R0 ;  /* 0x0000008005077824 */ /* 0x000fe200078e0200 */
[----:B------:R-:W-:Y:S01]  /*14ea0*/  PLOP3.LUT P0, PT, PT, PT, PT, 0x80, 0x0 ;  /* 0x000000000000781c */ /* 0x000fe20003f0f070 */
[----:B------:R-:W-:Y:S01]  /*14eb0*/  IMAD R8, R22, 0x3000, R18 ;  /* 0x0000300016087824 */ /* 0x000fe200078e0212 */
[----:B------:R-:W-:Y:S01]  /*14ec0*/  R2UR UR10, R14 ;  /* 0x000000000e0a72ca */ /* 0x000fe200000e0000 */
[----:B------:R-:W-:Y:S01]  /*14ed0*/  VIADD R7, R7, 0xffffff80 ;  /* 0xffffff8007077836 */ /* 0x000fe20000000000 */
[----:B------:R-:W-:Y:S01]  /*14ee0*/  UIADD3.X UR5, URZ, UR39, URZ, UP0, !UPT ;  /* 0x000000273f057290 */ /* 0x000fe200087fe43f */
[----:B0-----:R-:W-:Y:S01]  /*14ef0*/  VIADD R6, R9, 0x19c90 ;  /* 0x00019c9009067836 */ /* 0x001fe20000000000 */
[----:B------:R-:W-:Y:S01]  /*14f00*/  UMOV UR6, 0x0 ;  /* 0x0000000000067882 */ /* 0x000fe20000000000 */
[----:B------:R-:W-:Y:S01]  /*14f10*/  VIADD R10, R8, 0x13800 ;  /* 0x00013800080a7836 */ /* 0x000fe20000000000 */
[----:B------:R-:W-:-:S09]  /*14f20*/  UMOV UR7, 0x12f00000 ;  /* 0x12f0000000077882 */ /* 0x000fd20000000000 */
.L_x_465:
[----:B------:R-:W-:-:S13]  /*14f30*/  @P0 ELECT P3, URZ, PT ;  /* 0x00000000003f082f */ /* 0x000fda0003860000 */
[----:B------:R-:W-:Y:S02]  /*14f40*/  @P3 R2UR UR13, R2 ;  /* 0x00000000020d32ca */ /* 0x000fe400000e0000 */
[----:B------:R-:W-:Y:S02]  /*14f50*/  @P3 R2UR UR12, R16 ;  /* 0x00000000100c32ca */ /* 0x000fe400000e0000 */
[----:B------:R-:W-:Y:S02]  /*14f60*/  @P3 R2UR UR11, R7 ;  /* 0x00000000070b32ca */ /* 0x000fe400000e0000 */
[----:B------:R-:W-:Y:S02]  /*14f70*/  @P3 R2UR UR9, R6 ;  /* 0x00000000060932ca */ /* 0x000fe400000e0000 */
[----:B------:R-:W-:Y:S02]  /*14f80*/  @P3 R2UR UR8, R10 ;  /* 0x000000000a0832ca */ /* 0x000fe400000e0000 */
[----:B------:R-:W-:-:S02]  /*14f90*/  @P3 PLOP3.LUT P0, PT, P3, PT, PT, 0x8, 0x0 ;  /* 0x000000000000381c */ /* 0x000fc40001f0e170 */
[----:B------:R-:W-:-:S09]  /*14fa0*/  PLOP3.LUT P3, PT, PT, PT, PT, 0x8, 0x0 ;  /* 0x000000000000781c */ /* 0x000fd20003f6e170 */
[----:B------:R0:W-:Y:S02]  /*14fb0*/  UTMALDG.4D [UR8], [UR4], desc[UR6] ;  /* 0x00000608040075b4 */ /* 0x0001e40008019000 */
[----:B0-----:R-:W-:Y:S05]  /*14fc0*/  @P0 BRA.U.ANY `(.L_x_465) ;  /* 0xfffffffd00d80947 */ /* 0x001fea000393ffff */
[----:B------:R-:W-:Y:S01]  /*14fd0*/  IMAD.MOV.U32 R13, RZ, RZ, 0x20 ;  /* 0x00000020ff0d7424 */ /* 0x000fe200078e00ff */
[----:B------:R-:W-:Y:S01]  /*14fe0*/  PLOP3.LUT P0, PT, PT, PT, PT, 0x80, 0x0 ;  /* 0x000000000000781c */ /* 0x000fe20003f0f070 */
[----:B------:R-:W-:Y:S01]  /*14ff0*/  VIADD R10, R8, 0x14800 ;  /* 0x00014800080a7836 */ /* 0x000fe20000000000 */
[----:B------:R-:W-:Y:S01]  /*15000*/  UMOV UR6, 0x0 ;  /* 0x0000000000067882 */ /* 0x000fe20000000000 */
[----:B------:R-:W-:Y:S01]  /*15010*/  UMOV UR7, 0x12f00000 ;  /* 0x12f0000000077882 */ /* 0x000fe20000000000 */
[----:B------:R-:W-:-:S15]  /*15020*/  R2UR UR10, R13 ;  /* 0x000000000d0a72ca */ /* 0x000fde00000e0000 */
.L_x_466:
        /* <DEDUP_REMOVED lines=16> */
.L_x_467:
        /* <DEDUP_REMOVED lines=10> */
[----:B------:R-:W0:Y:S01]  /*151d0*/  SYNCS.PHASECHK.TRANS64.TRYWAIT P0, [R9+URZ+0x19cc0], R11 ;  /* 0x019cc00b090075a7 */ /* 0x000e22000800017f */
[----:B------:R-:W-:Y:S04]  /*151e0*/  BSSY B2, `(.L_x_468) ;  /* 0x0000002000027945 */ /* 0x000fe80003800000 */
[----:B0-----:R-:W-:Y:S05]  /*151f0*/  @!P0 BRA `(.L_x_469) ;  /* 0x0000005800708947 */ /* 0x001fea0003800000 */
.L_x_604:
[----:B------:R-:W-:Y:S05]  /*15200*/  BSYNC B2 ;  /* 0x0000000000027941 */ /* 0x000fea0003800000 */
.L_x_468:
[----:B------:R-:W-:Y:S01]  /*15210*/  BSSY B2, `(.L_x_470) ;  /* 0x000000b000027945 */ /* 0x000fe20003800000 */
[----:B------:R-:W-:Y:S02]  /*15220*/  IMAD.MOV.U32 R10, RZ, RZ, 0x0 ;  /* 0x00000000ff0a7424 */ /* 0x000fe400078e00ff */
[----:B01----:R-:W-:Y:S01]  /*15230*/  IMAD.MOV.U32 R11, RZ, RZ, 0x12f00000 ;  /* 0x12f00000ff0b7424 */ /* 0x003fe200078e00ff */
        /* <DEDUP_REMOVED lines=8> */
.L_x_471:
[----:B------:R-:W-:Y:S05]  /*152c0*/  BSYNC B2 ;  /* 0x0000000000027941 */ /* 0x000fea0003800000 */
.L_x_470:
        /* <DEDUP_REMOVED lines=8> */
.L_x_472:
        /* <DEDUP_REMOVED lines=15> */
.L_x_473:
        /* <DEDUP_REMOVED lines=15> */
.L_x_474:
        /* <DEDUP_REMOVED lines=9> */
[----:B--2---:R-:W-:Y:S05]  /*155c0*/  @P0 BRA.U.ANY `(.L_x_474) ;  /* 0xfffffffd00d80947 */ /* 0x004fea000393ffff */
.L_x_460:
[----:B------:R-:W-:Y:S05]  /*155d0*/  BSYNC B1 ;  /* 0x0000000000017941 */ /* 0x000fea0003800000 */
.L_x_459:
[----:B------:R-:W-:Y:S01]  /*155e0*/  VIADD R10, R5, 0xfffffffe ;  /* 0xfffffffe050a7836 */ /* 0x000fe20000000000 */
[----:B------:R-:W-:Y:S01]  /*155f0*/  PLOP3.LUT P0, PT, PT, PT, PT, 0x8, 0x0 ;  /* 0x000000000000781c */ /* 0x000fe20003f0e170 */
[----:B------:R-:W-:-:S03]  /*15600*/  VIADD R22, R22, 0x1 ;  /* 0x0000000116167836 */ /* 0x000fc60000000000 */
[----:B------:R-:W-:Y:S02]  /*15610*/  ISETP.GE.AND P3, PT, R10, R3, PT ;  /* 0x000000030a00720c */ /* 0x000fe40003f66270 */
[----:B------:R-:W-:-:S04]  /*15620*/  ISETP.NE.AND P2, PT, R22, 0x2, PT ;  /* 0x000000021600780c */ /* 0x000fc80003f45270 */
[----:B------:R-:W-:Y:S02]  /*15630*/  SEL R5, RZ, 0x1, P2 ;  /* 0x00000001ff057807 */ /* 0x000fe40001000000 */
[----:B------:R-:W-:Y:S02]  /*15640*/  SEL R22, R22, RZ, P2 ;  /* 0x000000ff16167207 */ /* 0x000fe40001000000 */
[----:B------:R-:W-:-:S03]  /*15650*/  LOP3.LUT R28, R28, R5, RZ, 0x3c, !PT ;  /* 0x000000051c1c7212 */ /* 0x000fc600078e3cff */
[----:B------:R-:W-:Y:S05]  /*15660*/  @!P3 BRA `(.L_x_453) ;  /* 0x000000080050b947 */ /* 0x000fea0003800000 */
.L_x_491:
[----:B------:R-:W-:Y:S05]  /*15670*/  YIELD ;  /* 0x0000000000007946 */ /* 0x000fea0003800000 */
[----:B------:R-:W-:Y:S04]  /*15680*/  BSSY B1, `(.L_x_475) ;  /* 0x000008a000017945 */ /* 0x000fe80003800000 */
[----:B------:R-:W-:Y:S05]  /*15690*/  @!P6 BRA `(.L_x_476) ;  /* 0x000000080020e947 */ /* 0x000fea0003800000 */
[----:B------:R-:W-:Y:S01]  /*156a0*/  IMAD R9, R22, 0x8, R18 ;  /* 0x0000000816097824 */ /* 0x000fe200078e0212 */
[----:B------:R-:W-:Y:S01]  /*156b0*/  SHF.L.U32 R8, R28, 0x1f, RZ ;  /* 0x0000001f1c087819 */ /* 0x000fe200000006ff */
[----:B------:R-:W2:Y:S01]  /*156c0*/  S2R R5, SR_TID.X ;  /* 0x0000000000057919 */ /* 0x000ea20000002100 */
[----:B------:R-:W-:Y:S02]  /*156d0*/  BSSY B2, `(.L_x_477) ;  /* 0x0000005000027945 */ /* 0x000fe40003800000 */
[----:B------:R-:W3:Y:S01]  /*156e0*/  SYNCS.PHASECHK.TRANS64.TRYWAIT P2, [R9+URZ+0x19ca0], R8 ;  /* 0x019ca008090075a7 */ /* 0x000ee2000804017f */
[----:B--2---:R-:W-:-:S04]  /*156f0*/  LOP3.LUT R5, R5, 0x7f, RZ, 0xc0, !PT ;  /* 0x0000007f05057812 */ /* 0x004fc800078ec0ff */
[----:B------:R-:W-:Y:S01]  /*15700*/  ISETP.NE.AND P3, PT, R5, RZ, PT ;  /* 0x000000ff0500720c */ /* 0x000fe20003f65270 */
[----:B---3--:R-:W-:-:S12]  /*15710*/  @!P2 BRA `(.L_x_478) ;  /* 0x00000054003ca947 */ /* 0x008fd80003800000 */
.L_x_605:
[----:B------:R-:W-:Y:S05]  /*15720*/  BSYNC B2 ;  /* 0x0000000000027941 */ /* 0x000fea0003800000 */
.L_x_477:
[----:B------:R-:W-:Y:S04]  /*15730*/  BSSY B2, `(.L_x_479) ;  /* 0x0000009000027945 */ /* 0x000fe80003800000 */
[----:B------:R-:W-:Y:S05]  /*15740*/  @P3 BRA `(.L_x_480) ;  /* 0x00000000001c3947 */ /* 0x000fea0003800000 */
[----:B------:R-:W0:Y:S02]  /*15750*/  S2R R5, SR_TID.X ;  /* 0x0000000000057919 */ /* 0x000e240000002100 */
[----:B0-----:R-:W-:Y:S01]  /*15760*/  LOP3.LUT R6, R5, 0x1f, RZ, 0xc0, !PT ;  /* 0x0000001f05067812 */ /* 0x001fe200078ec0ff */
[----:B------:R-:W-:-:S03]  /*15770*/  IMAD.MOV.U32 R5, RZ, RZ, 0x3000 ;  /* 0x00003000ff057424 */ /* 0x000fc600078e00ff */
[----:B------:R-:W-:Y:S01]  /*15780*/  ISETP.NE.AND P2, PT, R6, RZ, PT ;  /* 0x000000ff0600720c */ /* 0x000fe20003f45270 */
[----:B------:R3:W-:-:S12]  /*15790*/  SYNCS.ARRIVE.TRANS64 RZ, [R9+URZ+0x19c90], R5 ;  /* 0x019c900509ff79a7 */ /* 0x0007d8000800003f */
[----:B---3--:R-:W-:Y:S05]  /*157a0*/  @!P2 BRA `(.L_x_480) ;  /* 0x000000000004a947 */ /* 0x008fea0003800000 */
[----:B------:R-:W-:Y:S01]  /*157b0*/  BPT.TRAP 0x1 ;  /* 0x000000040000795c */ /* 0x000fe20000300000 */
.L_x_480:
[----:B------:R-:W-:Y:S05]  /*157c0*/  BSYNC B2 ;  /* 0x0000000000027941 */ /* 0x000fea0003800000 */
.L_x_479:
[----:B------:R-:W-:Y:S01]  /*157d0*/  IMAD.MOV.U32 R14, RZ, RZ, RZ ;  /* 0x000000ffff0e7224 */ /* 0x000fe200078e00ff */
[----:B------:R-:W-:Y:S01]  /*157e0*/  UIADD3 UR4, UP0, UR38, 0x570, URZ ;  /* 0x0000057026047890 */ /* 0x000fe2000ff1e03f */
[----:B------:R-:W-:Y:S01]  /*157f0*/  IMAD R7, R22, 0x3000, R18 ;  /* 0x0000300016077824 */ /* 0x000fe200078e0212 */
[----:B------:R-:W-:Y:S01]  /*15800*/  PLOP3.LUT P2, PT, PT, PT, PT, 0x80, 0x0 ;  /* 0x000000000000781c */ /* 0x000fe20003f4f070 */
[----:B0-----:R-:W-:Y:S01]  /*15810*/  IMAD R6, R10, 0x80, R0 ;  /* 0x000000800a067824 */ /* 0x001fe200078e0200 */
[----:B------:R-:W-:Y:S01]  /*15820*/  R2UR UR10, R14 ;  /* 0x000000000e0a72ca */ /* 0x000fe200000e0000 */
[----:B------:R-:W-:Y:S01]  /*15830*/  VIADD R5, R9, 0x19c90 ;  /* 0x00019c9009057836 */ /* 0x000fe20000000000 */
[----:B------:R-:W-:Y:S01]  /*15840*/  UIADD3.X UR5, URZ, UR39, URZ, UP0, !UPT ;  /* 0x000000273f057290 */ /* 0x000fe200087fe43f */
[----:B-1----:R-:W-:Y:S01]  /*15850*/  VIADD R11, R7, 0x13800 ;  /* 0x00013800070b7836 */ /* 0x002fe20000000000 */
[----:B------:R-:W-:Y:S01]  /*15860*/  UMOV UR6, 0x0 ;  /* 0x0000000000067882 */ /* 0x000fe20000000000 */
[----:B------:R-:W-:-:S10]  /*15870*/  UMOV UR7, 0x12f00000 ;  /* 0x12f0000000077882 */ /* 0x000fd40000000000 */
.L_x_481:
        /* <DEDUP_REMOVED lines=16> */
.L_x_482:
        /* <DEDUP_REMOVED lines=16> */
.L_x_483:
        /* <DEDUP_REMOVED lines=13> */
.L_x_606:
[----:B------:R-:W-:Y:S05]  /*15b50*/  BSYNC B2 ;  /* 0x0000000000027941 */ /* 0x000fea0003800000 */
.L_x_484:
[----:B------:R-:W-:Y:S01]  /*15b60*/  BSSY B2, `(.L_x_486) ;  /* 0x000000b000027945 */ /* 0x000fe20003800000 */
[----:B------:R-:W-:Y:S02]  /*15b70*/  IMAD.MOV.U32 R12, RZ, RZ, 0x0 ;  /* 0x00000000ff0c7424 */ /* 0x000fe400078e00ff */
[----:B------:R-:W-:Y:S01]  /*15b80*/  IMAD.MOV.U32 R13, RZ, RZ, 0x12f00000 ;  /* 0x12f00000ff0d7424 */ /* 0x000fe200078e00ff */
[----:B------:R-:W-:Y:S06]  /*15b90*/  @P3 BRA `(.L_x_487) ;  /* 0x00000000001c3947 */ /* 0x000fec0003800000 */
[----:B------:R-:W1:Y:S02]  /*15ba0*/  S2R R5, SR_TID.X ;  /* 0x0000000000057919 */ /* 0x000e640000002100 */
[----:B-1----:R-:W-:Y:S01]  /*15bb0*/  LOP3.LUT R11, R5, 0x1f, RZ, 0xc0, !PT ;  /* 0x0000001f050b7812 */ /* 0x002fe200078ec0ff */
[----:B------:R-:W-:-:S03]  /*15bc0*/  IMAD.MOV.U32 R5, RZ, RZ, 0x3000 ;  /* 0x00003000ff057424 */ /* 0x000fc600078e00ff */
[----:B------:R-:W-:Y:S01]  /*15bd0*/  ISETP.NE.AND P2, PT, R11, RZ, PT ;  /* 0x000000ff0b00720c */ /* 0x000fe20003f45270 */
[----:B------:R1:W-:-:S12]  /*15be0*/  SYNCS.ARRIVE.TRANS64 RZ, [R9+URZ+0x19cb0], R5 ;  /* 0x019cb00509ff79a7 */ /* 0x0003d8000800003f */
[----:B-1----:R-:W-:Y:S05]  /*15bf0*/  @!P2 BRA `(.L_x_487) ;  /* 0x000000000004a947 */ /* 0x002fea0003800000 */
[----:B------:R-:W-:Y:S01]  /*15c00*/  BPT.TRAP 0x1 ;  /* 0x000000040000795c */ /* 0x000fe20000300000 */
.L_x_487:
[----:B------:R-:W-:Y:S05]  /*15c10*/  BSYNC B2 ;  /* 0x0000000000027941 */ /* 0x000fea0003800000 */
.L_x_486:
[----:B------:R-:W-:Y:S01]  /*15c20*/  R2UR UR10, R14 ;  /* 0x000000000e0a72ca */ /* 0x000fe200000e0000 */
[----:B------:R-:W-:Y:S01]  /*15c30*/  UIADD3 UR4, UP0, UR38, 0x670, URZ ;  /* 0x0000067026047890 */ /* 0x000fe2000ff1e03f */
[----:B------:R-:W-:Y:S01]  /*15c40*/  R2UR UR6, R12 ;  /* 0x000000000c0672ca */ /* 0x000fe200000e0000 */
[----:B0-2---:R-:W-:Y:S01]  /*15c50*/  VIADD R9, R9, 0x19cb0 ;  /* 0x00019cb009097836 */ /* 0x005fe20000000000 */
[----:B------:R-:W-:Y:S01]  /*15c60*/  R2UR UR7, R13 ;  /* 0x000000000d0772ca */ /* 0x000fe200000e0000 */
[----:B------:R-:W-:Y:S01]  /*15c70*/  VIADD R5, R7, 0x9000 ;  /* 0x0000900007057836 */ /* 0x000fe20000000000 */
[----:B------:R-:W-:Y:S01]  /*15c80*/  PLOP3.LUT P2, PT, PT, PT, PT, 0x80, 0x0 ;  /* 0x000000000000781c */ /* 0x000fe20003f4f070 */
[----:B------:R-:W-:-:S12]  /*15c90*/  UIADD3.X UR5, URZ, UR39, URZ, UP0, !UPT ;  /* 0x000000273f057290 */ /* 0x000fd800087fe43f */
.L_x_488:
        /* <DEDUP_REMOVED lines=15> */
.L_x_489:
        /* <DEDUP_REMOVED lines=15> */
.L_x_490:
        /* <DEDUP_REMOVED lines=10> */
.L_x_476:
[----:B------:R-:W-:Y:S05]  /*15f20*/  BSYNC B1 ;  /* 0x0000000000017941 */ /* 0x000fea0003800000 */
.L_x_475:
[----:B------:R-:W-:Y:S01]  /*15f30*/  ISETP.GT.AND P3, PT, R10, R3, PT ;  /* 0x000000030a00720c */ /* 0x000fe20003f64270 */
[----:B------:R-:W-:Y:S02]  /*15f40*/  VIADD R22, R22, 0x1 ;  /* 0x0000000116167836 */ /* 0x000fe40000000000 */
[----:B------:R-:W-:-:S03]  /*15f50*/  VIADD R10, R10, 0xffffffff ;  /* 0xffffffff0a0a7836 */ /* 0x000fc60000000000 */
[----:B------:R-:W-:-:S04]  /*15f60*/  ISETP.NE.AND P2, PT, R22, 0x2, PT ;  /* 0x000000021600780c */ /* 0x000fc80003f45270 */
[----:B------:R-:W-:Y:S02]  /*15f70*/  SEL R5, RZ, 0x1, P2 ;  /* 0x00000001ff057807 */ /* 0x000fe40001000000 */
[----:B------:R-:W-:Y:S02]  /*15f80*/  SEL R22, R22, RZ, P2 ;  /* 0x000000ff16167207 */ /* 0x000fe40001000000 */
[----:B------:R-:W-:Y:S01]  /*15f90*/  LOP3.LUT R28, R28, R5, RZ, 0x3c, !PT ;  /* 0x000000051c1c7212 */ /* 0x000fe200078e3cff */
[----:B------:R-:W-:Y:S06]  /*15fa0*/  @P3 BRA `(.L_x_491) ;  /* 0xfffffff400b03947 */ /* 0x000fec000383ffff */
.L_x_453:
[----:B------:R-:W-:Y:S05]  /*15fb0*/  BSYNC B0 ;  /* 0x0000000000007941 */ /* 0x000fea0003800000 */
.L_x_452:
[----:B------:R-:W-:Y:S05]  /*15fc0*/  @!P0 WARPSYNC.ALL ;  /* 0x0000000000008948 */ /* 0x000fea0003800000 */
[----:B------:R-:W-:Y:S01]  /*15fd0*/  @!P0 BAR.SYNC.DEFER_BLOCKING 0xc, 0x200 ;  /* 0x0308000000008b1d */ /* 0x000fe20000010000 */
[----:B------:R-:W-:-:S05]  /*15fe0*/  IMAD.MOV.U32 R0, RZ, RZ, RZ ;  /* 0x000000ffff007224 */ /* 0x000fca00078e00ff */
[----:B------:R-:W-:Y:S04]  /*15ff0*/  BSSY B0, `(.L_x_492) ;  /* 0x000001e000007945 */ /* 0x000fe80003800000 */
[----:B------:R-:W-:Y:S05]  /*16000*/  @!P1 BRA `(.L_x_493) ;  /* 0x0000000000709947 */ /* 0x000fea0003800000 */
[----:B------:R-:W-:-:S13]  /*16010*/  ISETP.NE.AND P0, PT, R4, RZ, PT ;  /* 0x000000ff0400720c */ /* 0x000fda0003f05270 */
[----:B------:R-:W2:Y:S02]  /*16020*/  @!P0 LDC R4, c[0x0][0x9f0] ;  /* 0x00027c00ff048b82 */ /* 0x000ea40000000800 */
[-C--:B--2---:R-:W-:Y:S02]  /*16030*/  IABS R0, R4.reuse ;  /* 0x0000000400007213 */ /* 0x084fe40000000000 */
[----:B0-----:R-:W-:Y:S02]  /*16040*/  IABS R6, R4 ;  /* 0x0000000400067213 */ /* 0x001fe40000000000 */
[----:B------:R-:W0:Y:S03]  /*16050*/  I2F.RP R2, R0 ;  /* 0x0000000000027306 */ /* 0x000e260000209400 */
[----:B------:R-:W-:-:S05]  /*16060*/  IMAD.MOV R6, RZ, RZ, -R6 ;  /* 0x000000ffff067224 */ /* 0x000fca00078e0a06 */
[----:B0-----:R-:W0:Y:S02]  /*16070*/  MUFU.RCP R2, R2 ;  /* 0x0000000200027308 */ /* 0x001e240000001000 */
[----:B0-----:R-:W-:-:S06]  /*16080*/  VIADD R2, R2, 0xffffffe ;  /* 0x0ffffffe02027836 */ /* 0x001fcc0000000000 */
[----:B------:R-:W0:Y:S02]  /*16090*/  F2I.FTZ.U32.TRUNC.NTZ R3, R2 ;  /* 0x0000000200037305 */ /* 0x000e24000021f000 */
[----:B0-----:R-:W-:-:S04]  /*160a0*/  IMAD.MOV R2, RZ, RZ, -R3 ;  /* 0x000000ffff027224 */ /* 0x001fc800078e0a03 */
[----:B------:R-:W-:Y:S02]  /*160b0*/  IMAD R5, R2, R0, RZ ;  /* 0x0000000002057224 */ /* 0x000fe400078e02ff */
[----:B------:R-:W-:-:S04]  /*160c0*/  IMAD.MOV.U32 R2, RZ, RZ, RZ ;  /* 0x000000ffff027224 */ /* 0x000fc800078e00ff */
[----:B------:R-:W-:Y:S01]  /*160d0*/  IMAD.HI.U32 R2, R3, R5, R2 ;  /* 0x0000000503027227 */ /* 0x000fe200078e0002 */
[----:B------:R-:W-:-:S04]  /*160e0*/  IADD3 R5, R20, -0x1, R4 ;  /* 0xffffffff14057810 */ /* 0x000fc80007ffe004 */
[----:B------:R-:W-:Y:S02]  /*160f0*/  IABS R3, R5 ;  /* 0x0000000500037213 */ /* 0x000fe40000000000 */
[----:B------:R-:W-:-:S03]  /*16100*/  LOP3.LUT R5, R5, R4, RZ, 0x3c, !PT ;  /* 0x0000000405057212 */ /* 0x000fc600078e3cff */
[----:B------:R-:W-:Y:S01]  /*16110*/  IMAD.HI.U32 R2, R2, R3, RZ ;  /* 0x0000000302027227 */ /* 0x000fe200078e00ff */
[----:B------:R-:W-:-:S03]  /*16120*/  ISETP.GE.AND P2, PT, R5, RZ, PT ;  /* 0x000000ff0500720c */ /* 0x000fc60003f46270 */
        /* <DEDUP_REMOVED lines=10> */
.L_x_493:
[----:B------:R-:W-:Y:S05]  /*161d0*/  BSYNC B0 ;  /* 0x0000000000007941 */ /* 0x000fea0003800000 */
.L_x_492:
[----:B------:R-:W-:-:S05]  /*161e0*/  IMAD R29, R29, R0, RZ ;  /* 0x000000001d1d7224 */ /* 0x000fca00078e02ff */
[----:B------:R-:W-:-:S04]  /*161f0*/  VIADDMNMX R2, R29, R0, R20, PT ;  /* 0x000000001d027246 */ /* 0x000fc80003800114 */
[----:B------:R-:W-:Y:S01]  /*16200*/  ISETP.GT.AND P0, PT, R2, R29, PT ;  /* 0x0000001d0200720c */ /* 0x000fe20003f04270 */
[----:B------:R2:W-:-:S12]  /*16210*/  STL [R1+0x24], R2 ;  /* 0x0000240201007387 */ /* 0x0005d80000100800 */
[----:B--2---:R-:W-:Y:S05]  /*16220*/  @P0 BRA `(.L_x_494) ;  /* 0x0000000000440947 */ /* 0x004fea0003800000 */
[----:B------:R-:W2:Y:S02]  /*16230*/  S2R R2, SR_TID.X ;  /* 0x0000000000027919 */ /* 0x000ea40000002100 */
[----:B--2---:R-:W-:-:S04]  /*16240*/  LOP3.LUT R2, R2, 0x7f, RZ, 0xc0, !PT ;  /* 0x0000007f02027812 */ /* 0x004fc800078ec0ff */
[----:B------:R-:W-:-:S13]  /*16250*/  ISETP.NE.AND P0, PT, R2, RZ, PT ;  /* 0x000000ff0200720c */ /* 0x000fda0003f05270 */
[----:B------:R-:W-:Y:S05]  /*16260*/  @P0 BRA `(.L_x_495) ;  /* 0x0000003000180947 */ /* 0x000fea0003800000 */
[----:B------:R-:W2:Y:S01]  /*16270*/  S2R R5, SR_LANEID ;  /* 0x0000000000057919 */ /* 0x000ea20000000000 */
[----:B------:R-:W-:Y:S01]  /*16280*/  VOTEU.ANY UR4, UPT, PT ;  /* 0x0000000000047886 */ /* 0x000fe200038e0100 */
[----:B------:R-:W3:Y:S01]  /*16290*/  LDC.64 R2, c[0x0][0xc60] ;  /* 0x00031800ff027b82 */ /* 0x000ee20000000a00 */
[----:B------:R-:W2:Y:S02]  /*162a0*/  FLO.U32 R0, UR4 ;  /* 0x0000000400007d00 */ /* 0x000ea400080e0000 */
[----:B--2---:R-:W-:-:S06]  /*162b0*/  ISETP.EQ.U32.AND P0, PT, R0, R5, PT ;  /* 0x000000050000720c */ /* 0x004fcc0003f02070 */
[----:B------:R-:W3:Y:S07]  /*162c0*/  POPC R5, UR4 ;  /* 0x0000000400057d09 */ /* 0x000eee0008000000 */
[----:B---3--:R-:W2:Y:S01]  /*162d0*/  @P0 ATOMG.E.ADD.STRONG.GPU PT, R3, desc[UR40][R2.64], R5 ;  /* 0x00000005020309a8 */ /* 0x008ea200081ee1e8 */
[----:B------:R-:W3:Y:S02]  /*162e0*/  S2R R4, SR_LTMASK ;  /* 0x0000000000047919 */ /* 0x000ee40000003900 */
[----:B---3--:R-:W-:-:S04]  /*162f0*/  LOP3.LUT R4, R4, UR4, RZ, 0xc0, !PT ;  /* 0x0000000404047c12 */ /* 0x008fc8000f8ec0ff */
[----:B------:R-:W3:Y:S01]  /*16300*/  POPC R7, R4 ;  /* 0x0000000400077309 */ /* 0x000ee20000000000 */
[----:B--2---:R-:W3:Y:S02]  /*16310*/  SHFL.IDX PT, R0, R3, R0, 0x1f ;  /* 0x00001f0003007589 */ /* 0x004ee400000e0000 */
[----:B---3--:R-:W-:Y:S01]  /*16320*/  IADD3 R24, R0, UR36, R7 ;  /* 0x0000002400187c10 */ /* 0x008fe2000fffe007 */
[----:B------:R-:W-:Y:S06]  /*16330*/  BRA `(.L_x_495) ;  /* 0x0000002c00e47947 */ /* 0x000fec0003800000 */
.L_x_494:
        /* <DEDUP_REMOVED lines=9> */
[----:B------:R-:W2:Y:S01]  /*163d0*/  LDC.64 R2, c[0x4][R2] ;  /* 0x0100000002027b82 */ /* 0x000ea20000000a00 */
[----:B------:R-:W-:Y:S02]  /*163e0*/  IMAD.U32 R5, RZ, RZ, UR7 ;  /* 0x00000007ff057e24 */ /* 0x000fe4000f8e00ff */
[----:B0-----:R-:W-:Y:S02]  /*163f0*/  IMAD.U32 R6, RZ, RZ, UR8 ;  /* 0x00000008ff067e24 */ /* 0x001fe4000f8e00ff */
[----:B------:R-:W-:-:S02]  /*16400*/  IMAD.U32 R7, RZ, RZ, UR9 ;  /* 0x00000009ff077e24 */ /* 0x000fc4000f8e00ff */
[----:B------:R-:W-:Y:S02]  /*16410*/  IMAD.U32 R10, RZ, RZ, UR4 ;  /* 0x00000004ff0a7e24 */ /* 0x000fe4000f8e00ff */
[----:B-1----:R-:W-:Y:S02]  /*16420*/  IMAD.U32 R11, RZ, RZ, UR5 ;  /* 0x00000005ff0b7e24 */ /* 0x002fe4000f8e00ff */
[----:B------:R-:W-:Y:S02]  /*16430*/  IMAD.MOV.U32 R8, RZ, RZ, 0x70 ;  /* 0x00000070ff087424 */ /* 0x000fe400078e00ff */
[----:B------:R-:W-:Y:S02]  /*16440*/  IMAD.MOV.U32 R12, RZ, RZ, 0x1 ;  /* 0x00000001ff0c7424 */ /* 0x000fe400078e00ff */
[----:B------:R-:W-:-:S07]  /*16450*/  IMAD.MOV.U32 R13, RZ, RZ, RZ ;  /* 0x000000ffff0d7224 */ /* 0x000fce00078e00ff */
[----:B------:R-:W-:-:S07]  /*16460*/  LEPC R20, `(.L_x_497) ;  /* 0x000000001014794e */ /* 0x000fce0000000000 */
[----:B--2---:R-:W-:Y:S05]  /*16470*/  CALL.ABS.NOINC R2 ;  /* 0x0000000002007343 */ /* 0x004fea0003c00000 */
.L_x_497:
[----:B------:R-:W-:Y:S05]  /*16480*/  BSYNC B6 ;  /* 0x0000000000067941 */ /* 0x000fea0003800000 */
.L_x_496:
[----:B------:R-:W2:Y:S01]  /*16490*/  LDL.LU R2, [R1+0x14] ;  /* 0x0000140001027983 */ /* 0x000ea20000300800 */
[----:B------:R-:W-:Y:S01]  /*164a0*/  VIADD R0, R18, 0x9000 ;  /* 0x0000900012007836 */ /* 0x000fe20000000000 */
[----:B------:R-:W-:Y:S04]  /*164b0*/  BSSY B6, `(.L_x_498) ;  /* 0x0000016000067945 */ /* 0x000fe80003800000 */
[----:B------:R-:W-:Y:S02]  /*164c0*/  LOP3.LUT P0, RZ, R0, 0x9f, RZ, 0xc0, !PT ;  /* 0x0000009f00ff7812 */ /* 0x000fe4000780c0ff */
[----:B--2---:R-:W-:-:S11]  /*164d0*/  LOP3.LUT R2, R2, 0xfffffffe, RZ, 0xc0, !PT ;  /* 0xfffffffe02027812 */ /* 0x004fd600078ec0ff */
[----:B------:R-:W-:-:S05]  /*164e0*/  @P0 LOP3.LUT R2, R2, 0x1, RZ, 0xfc, !PT ;  /* 0x0000000102020812 */ /* 0x000fca00078efcff */
[----:B------:R2:W-:Y:S01]  /*164f0*/  STL [R1+0x14], R2 ;  /* 0x0000140201007387 */ /* 0x0005e20000100800 */
[----:B------:R-:W-:Y:S05]  /*16500*/  @!P0 BRA `(.L_x_499) ;  /* 0x0000000000408947 */ /* 0x000fea0003800000 */
[----:B--2---:R-:W-:Y:S01]  /*16510*/  MOV R2, 0x0 ;  /* 0x0000000000027802 */ /* 0x004fe20000000f00 */
        /* <DEDUP_REMOVED lines=15> */
.L_x_499:
[----:B------:R-:W-:Y:S05]  /*16610*/  BSYNC B6 ;  /* 0x0000000000067941 */ /* 0x000fea0003800000 */
.L_x_498:
[----:B------:R-:W-:Y:S01]  /*16620*/  VIADD R0, R18, 0x3000 ;  /* 0x0000300012007836 */ /* 0x000fe20000000000 */
[----:B------:R-:W-:Y:S04]  /*16630*/  BSSY B6, `(.L_x_500) ;  /* 0x0000013000067945 */ /* 0x000fe80003800000 */
[----:B------:R-:W-:-:S13]  /*16640*/  LOP3.LUT P0, RZ, R0, 0x3ff, RZ, 0xc0, !PT ;  /* 0x000003ff00ff7812 */ /* 0x000fda000780c0ff */
        /* <DEDUP_REMOVED lines=17> */
.L_x_501:
[----:B------:R-:W-:Y:S05]  /*16760*/  BSYNC B6 ;  /* 0x0000000000067941 */ /* 0x000fea0003800000 */
.L_x_500:
[----:B--2---:R-:W2:Y:S01]  /*16770*/  LDL R2, [R1+0x14] ;  /* 0x0000140001027983 */ /* 0x004ea20000100800 */
[----:B------:R-:W-:Y:S01]  /*16780*/  BSSY B6, `(.L_x_502) ;  /* 0x0000013000067945 */ /* 0x000fe20003800000 */
[----:B--2---:R-:W-:-:S13]  /*16790*/  LOP3.LUT P6, RZ, R2, 0x1, RZ, 0xc0, !PT ;  /* 0x0000000102ff7812 */ /* 0x004fda00078cc0ff */
        /* <DEDUP_REMOVED lines=17> */
.L_x_503:
[----:B------:R-:W-:Y:S05]  /*168b0*/  BSYNC B6 ;  /* 0x0000000000067941 */ /* 0x000fea0003800000 */
.L_x_502:
[----:B------:R-:W2:Y:S01]  /*168c0*/  LDL.LU R20, [R1] ;  /* 0x0000000001147983 */ /* 0x000ea20000300800 */
[----:B------:R-:W-:Y:S02]  /*168d0*/  ULDC.64 UR4, c[0x0][0x9f8] ;  /* 0x00027e0000047ab9 */ /* 0x000fe40000000a00 */
[----:B------:R-:W-:-:S04]  /*168e0*/  ISETP.NE.U32.AND P0, PT, RZ, UR4, PT ;  /* 0x00000004ff007c0c */ /* 0x000fc8000bf05070 */
[----:B------:R-:W-:-:S13]  /*168f0*/  ISETP.NE.AND.EX P0, PT, RZ, UR5, PT, P0 ;  /* 0x00000005ff007c0c */ /* 0x000fda000bf05300 */
[----:B------:R-:W-:-:S04]  /*16900*/  @P0 IADD3 R2, P1, R17, UR4, RZ ;  /* 0x0000000411020c10 */ /* 0x000fc8000ff3e0ff */
[----:B--2---:R-:W-:Y:S01]  /*16910*/  @P0 IADD3.X R3, R20, UR5, RZ, P1, !PT ;  /* 0x0000000514030c10 */ /* 0x004fe20008ffe4ff */
[----:B------:R-:W-:-:S04]  /*16920*/  ULDC.64 UR4, c[0x0][0xa08] ;  /* 0x0002820000047ab9 */ /* 0x000fc80000000a00 */
[----:B------:R2:W3:Y:S02]  /*16930*/  @P0 LDG.E R26, desc[UR40][R2.64] ;  /* 0x00000028021a0981 */ /* 0x0004e4000c1e1900 */
[----:B--2---:R-:W2:Y:S02]  /*16940*/  LDC.64 R2, c[0x0][0x418] ;  /* 0x00010600ff027b82 */ /* 0x004ea40000000a00 */
[----:B--2---:R-:W-:Y:S01]  /*16950*/  LOP3.LUT P0, RZ, R2, UR4, RZ, 0xfc, !PT ;  /* 0x0000000402ff7c12 */ /* 0x004fe2000f80fcff */
[----:B------:R-:W-:-:S03]  /*16960*/  UMOV UR4, 0xffffffff ;  /* 0xffffffff00047882 */ /* 0x000fc60000000000 */
[----:B------:R-:W-:Y:S02]  /*16970*/  LOP3.LUT P0, RZ, R3, UR5, RZ, 0xfc, P0 ;  /* 0x0000000503ff7c12 */ /* 0x000fe4000800fcff */
[----:B---3--:R-:W-:Y:S02]  /*16980*/  SHF.R.S32.HI R8, RZ, 0x1f, R26 ;  /* 0x0000001fff087819 */ /* 0x008fe4000001141a */
[----:B------:R-:W-:-:S03]  /*16990*/  SEL R17, R26, RZ, !P0 ;  /* 0x000000ff1a117207 */ /* 0x000fc60004000000 */
[----:B------:R2:W-:Y:S01]  /*169a0*/  STL [R1], R8 ;  /* 0x0000000801007387 */ /* 0x0005e20000100800 */
[----:B------:R-:W-:Y:S05]  /*169b0*/  BRA.DIV UR4, `(.L_x_504) ;  /* 0x0000004204bc7947 */ /* 0x000fea000b800000 */
[----:B------:R-:W3:Y:S02]  /*169c0*/  S2R R0, SR_TID.X ;  /* 0x0000000000007919 */ /* 0x000ee40000002100 */
[----:B---3--:R-:W-:-:S04]  /*169d0*/  SHF.R.U32.HI R0, RZ, 0x5, R0 ;  /* 0x00000005ff007819 */ /* 0x008fc80000011600 */
[----:B------:R-:W-:-:S05]  /*169e0*/  LOP3.LUT R0, R0, 0x3, RZ, 0xc0, !PT ;  /* 0x0000000300007812 */ /* 0x000fca00078ec0ff */
[----:B------:R3:W4:Y:S02]  /*169f0*/  SHFL.IDX PT, R14, R0, RZ, 0x1f ;  /* 0x00001fff000e7589 */ /* 0x00072400000e0000 */
.L_x_609:
[----:B---3--:R-:W3:Y:S01]  /*16a00*/  LDL.LU R0, [R1+0x14] ;  /* 0x0000140001007983 */ /* 0x008ee20000300800 */
[----:B------:R-:W-:Y:S02]  /*16a10*/  PLOP3.LUT P1, PT, PT, PT, PT, 0x8, 0x0 ;  /* 0x000000000000781c */ /* 0x000fe40003f2e170 */
[----:B----4-:R-:W-:Y:S02]  /*16a20*/  ISETP.NE.AND P0, PT, R14, RZ, PT ;  /* 0x000000ff0e00720c */ /* 0x010fe40003f05270 */
[----:B---3--:R-:W-:-:S09]  /*16a30*/  LOP3.LUT R0, R0, 0xfffffffe, RZ, 0xc0, !PT ;  /* 0xfffffffe00007812 */ /* 0x008fd200078ec0ff */
[----:B------:R-:W-:-:S05]  /*16a40*/  @P1 LOP3.LUT R0, R0, 0x1, RZ, 0xfc, !PT ;  /* 0x0000000100001812 */ /* 0x000fca00078efcff */
[----:B------:R3:W-:Y:S01]  /*16a50*/  STL [R1+0x14], R0 ;  /* 0x0000140001007387 */ /* 0x0007e20000100800 */
[----:B------:R-:W-:Y:S05]  /*16a60*/  @P0 BRA `(.L_x_505) ;  /* 0x0000000400a80947 */ /* 0x000fea0003800000 */
[----:B------:R-:W-:-:S03]  /*16a70*/  UMOV UR4, 0xffffffff ;  /* 0xffffffff00047882 */ /* 0x000fc60000000000 */
[----:B------:R-:W-:Y:S05]  /*16a80*/  BRA.DIV UR4, `(.L_x_506) ;  /* 0x0000004204bc7947 */ /* 0x000fea000b800000 */
[----:B------:R-:W-:-:S13]  /*16a90*/  ELECT P6, URZ, PT ;  /* 0x00000000003f782f */ /* 0x000fda00038c0000 */
.L_x_612:
[----:B------:R-:W-:Y:S05]  /*16aa0*/  @!P6 BRA `(.L_x_505) ;  /* 0x000000040098e947 */ /* 0x000fea0003800000 */
[----:B---3--:R-:W3:Y:S01]  /*16ab0*/  LDL R0, [R1+0x24] ;  /* 0x0000240001007983 */ /* 0x008ee20000100800 */
[----:B------:R-:W-:-:S04]  /*16ac0*/  ISETP.NE.U32.AND P0, PT, R2, RZ, PT ;  /* 0x000000ff0200720c */ /* 0x000fc80003f05070 */
[----:B------:R-:W-:Y:S01]  /*16ad0*/  ISETP.NE.AND.EX P0, PT, R3, RZ, PT, P0 ;  /* 0x000000ff0300720c */ /* 0x000fe20003f05300 */
[----:B---3--:R-:W-:-:S12]  /*16ae0*/  VIADD R0, R0, 0xffffffff ;  /* 0xffffffff00007836 */ /* 0x008fd80000000000 */
[----:B------:R-:W-:Y:S05]  /*16af0*/  @!P0 BRA `(.L_x_507) ;  /* 0x0000000000448947 */ /* 0x000fea0003800000 */
[----:B------:R-:W3:Y:S01]  /*16b00*/  LDC R7, c[0x0][0x43c] ;  /* 0x00010f00ff077b82 */ /* 0x000ee20000000800 */
[----:B------:R-:W-:Y:S01]  /*16b10*/  ULDC.64 UR4, c[0x0][0x428] ;  /* 0x00010a0000047ab9 */ /* 0x000fe20000000a00 */
[----:B---3--:R-:W-:-:S13]  /*16b20*/  ISETP.NE.AND P0, PT, R7, 0x1, PT ;  /* 0x000000010700780c */ /* 0x008fda0003f05270 */
[----:B------:R-:W0:Y:S02]  /*16b30*/  @P0 LDC.64 R4, c[0x0][0x440] ;  /* 0x00011000ff040b82 */ /* 0x000e240000000a00 */
[----:B0-----:R-:W-:-:S04]  /*16b40*/  @P0 IMAD.HI.U32 R6, R0, R4, RZ ;  /* 0x0000000400060227 */ /* 0x001fc800078e00ff */
[----:B------:R-:W-:Y:S01]  /*16b50*/  IMAD.MOV.U32 R4, RZ, RZ, R0 ;  /* 0x000000ffff047224 */ /* 0x000fe200078e0000 */
[----:B------:R-:W-:Y:S01]  /*16b60*/  @P0 SHF.R.U32.HI R4, RZ, R5, R6 ;  /* 0x00000005ff040219 */ /* 0x000fe20000011606 */
[----:B------:R-:W-:-:S04]  /*16b70*/  IMAD R6, R8, UR4, RZ ;  /* 0x0000000408067c24 */ /* 0x000fc8000f8e02ff */
[----:B------:R-:W-:Y:S02]  /*16b80*/  IMAD.MOV R5, RZ, RZ, -R4 ;  /* 0x000000ffff057224 */ /* 0x000fe400078e0a04 */
[----:B------:R-:W-:Y:S02]  /*16b90*/  IMAD R6, R26, UR5, R6 ;  /* 0x000000051a067c24 */ /* 0x000fe4000f8e0206 */
[----:B------:R-:W-:Y:S01]  /*16ba0*/  IMAD R0, R7, R5, R0 ;  /* 0x0000000507007224 */ /* 0x000fe200078e0200 */
[----:B------:R-:W-:-:S03]  /*16bb0*/  SHF.R.S32.HI R5, RZ, 0x1f, R4 ;  /* 0x0000001fff057819 */ /* 0x000fc60000011404 */
[----:B------:R-:W-:-:S04]  /*16bc0*/  IMAD.WIDE.U32 R4, R26, UR4, R4 ;  /* 0x000000041a047c25 */ /* 0x000fc8000f8e0004 */
[----:B------:R-:W-:Y:S01]  /*16bd0*/  IMAD.IADD R5, R5, 0x1, R6 ;  /* 0x0000000105057824 */ /* 0x000fe200078e0206 */
[----:B------:R-:W-:-:S04]  /*16be0*/  LEA R2, P0, R4, R2, 0x2 ;  /* 0x0000000204027211 */ /* 0x000fc800078010ff */
[----:B------:R-:W-:-:S05]  /*16bf0*/  LEA.HI.X R3, R4, R3, R5, 0x2, P0 ;  /* 0x0000000304037211 */ /* 0x000fca00000f1405 */
[----:B------:R3:W5:Y:S04]  /*16c00*/  LDG.E R17, desc[UR40][R2.64] ;  /* 0x0000002802117981 */ /* 0x000768000c1e1900 */
.L_x_507:
[----:B------:R-:W-:Y:S01]  /*16c10*/  IMAD R4, R19, 0x8, R18 ;  /* 0x0000000813047824 */ /* 0x000fe200078e0212 */
[----:B---3--:R-:W-:Y:S01]  /*16c20*/  SHF.L.U32 R3, R23, 0x1f, RZ ;  /* 0x0000001f17037819 */ /* 0x008fe200000006ff */
[----:B------:R-:W3:Y:S03]  /*16c30*/  S2R R2, SR_TID.X ;  /* 0x0000000000027919 */ /* 0x000ee60000002100 */
[----:B------:R-:W4:Y:S01]  /*16c40*/  SYNCS.PHASECHK.TRANS64.TRYWAIT P0, [R4+URZ+0x19c80], R3 ;  /* 0x019c8003040075a7 */ /* 0x000f22000800017f */
[----:B---3--:R-:W-:-:S04]  /*16c50*/  LOP3.LUT R2, R2, 0x7f, RZ, 0xc0, !PT ;  /* 0x0000007f02027812 */ /* 0x008fc800078ec0ff */
[----:B------:R-:W-:Y:S01]  /*16c60*/  ISETP.NE.AND P1, PT, R2, RZ, PT ;  /* 0x000000ff0200720c */ /* 0x000fe20003f25270 */
[----:B----4-:R-:W-:-:S12]  /*16c70*/  @!P0 BRA `(.L_x_508) ;  /* 0x0000004000608947 */ /* 0x010fd80003800000 */
.L_x_613:
[----:B------:R-:W-:Y:S05]  /*16c80*/  @P1 BRA `(.L_x_509) ;  /* 0x00000000001c1947 */ /* 0x000fea0003800000 */
[----:B------:R-:W4:Y:S02]  /*16c90*/  S2R R2, SR_TID.X ;  /* 0x0000000000027919 */ /* 0x000f240000002100 */
[----:B----4-:R-:W-:Y:S01]  /*16ca0*/  LOP3.LUT R5, R2, 0x1f, RZ, 0xc0, !PT ;  /* 0x0000001f02057812 */ /* 0x010fe200078ec0ff */
[----:B------:R-:W-:-:S03]  /*16cb0*/  IMAD.MOV.U32 R2, RZ, RZ, 0x3000 ;  /* 0x00003000ff027424 */ /* 0x000fc600078e00ff */
[----:B------:R-:W-:Y:S01]  /*16cc0*/  ISETP.NE.AND P0, PT, R5, RZ, PT ;  /* 0x000000ff0500720c */ /* 0x000fe20003f05270 */
[----:B------:R4:W-:-:S12]  /*16cd0*/  SYNCS.ARRIVE.TRANS64 RZ, [R4+URZ+0x19c70], R2 ;  /* 0x019c700204ff79a7 */ /* 0x0009d8000800003f */
[----:B----4-:R-:W-:Y:S05]  /*16ce0*/  @!P0 BRA `(.L_x_509) ;  /* 0x0000000000048947 */ /* 0x010fea0003800000 */
[----:B------:R-:W-:Y:S01]  /*16cf0*/  BPT.TRAP 0x1 ;  /* 0x000000040000795c */ /* 0x000fe20000300000 */
.L_x_509:
[----:B------:R-:W4:Y:S01]  /*16d00*/  LDL R5, [R1+0x4] ;  /* 0x0000040001057983 */ /* 0x000f220000100800 */
[----:B------:R-:W-:Y:S01]  /*16d10*/  IMAD R2, R19, 0x3000, R18 ;  /* 0x0000300013027824 */ /* 0x000fe200078e0212 */
[----:B------:R-:W-:Y:S01]  /*16d20*/  R2UR UR9, R4 ;  /* 0x00000000040972ca */ /* 0x000fe200000e0000 */
[----:B------:R-:W-:Y:S01]  /*16d30*/  UIADD3 UR4, UP0, UR38, 0x470, URZ ;  /* 0x0000047026047890 */ /* 0x000fe2000ff1e03f */
[----:B------:R-:W-:Y:S01]  /*16d40*/  R2UR UR12, R16 ;  /* 0x00000000100c72ca */ /* 0x000fe200000e0000 */
[----:B------:R-:W-:Y:S01]  /*16d50*/  UMOV UR10, URZ ;  /* 0x0000003f000a7c82 */ /* 0x000fe20008000000 */
[----:B------:R-:W-:Y:S01]  /*16d60*/  R2UR UR15, R2 ;  /* 0x00000000020f72ca */ /* 0x000fe200000e0000 */
[----:B------:R-:W-:Y:S01]  /*16d70*/  UIADD3.X UR5, URZ, UR39, URZ, UP0, !UPT ;  /* 0x000000273f057290 */ /* 0x000fe200087fe43f */
[----:B-----5:R-:W-:Y:S01]  /*16d80*/  R2UR UR13, R17 ;  /* 0x00000000110d72ca */ /* 0x020fe200000e0000 */
[----:B------:R-:W-:Y:S01]  /*16d90*/  UMOV UR6, 0x0 ;  /* 0x0000000000067882 */ /* 0x000fe20000000000 */
[----:B------:R-:W-:Y:S01]  /*16da0*/  UMOV UR7, 0x14f00000 ;  /* 0x14f0000000077882 */ /* 0x000fe20000000000 */
[----:B------:R-:W-:-:S04]  /*16db0*/  UMOV UR16, 0x20 ;  /* 0x0000002000107882 */ /* 0x000fc80000000000 */
[----:B------:R-:W-:-:S04]  /*16dc0*/  UIADD3 UR9, UR9, 0x19c70, URZ ;  /* 0x00019c7009097890 */ /* 0x000fc8000fffe03f */
[----:B------:R-:W-:Y:S02]  /*16dd0*/  UIADD3 UR8, UR15, 0x9000, URZ ;  /* 0x000090000f087890 */ /* 0x000fe4000fffe03f */
[----:B------:R-:W-:Y:S02]  /*16de0*/  UIADD3 UR14, UR15, 0xa000, URZ ;  /* 0x0000a0000f0e7890 */ /* 0x000fe4000fffe03f */
[----:B------:R-:W-:Y:S01]  /*16df0*/  UIADD3 UR15, UR15, 0xb000, URZ ;  /* 0x0000b0000f0f7890 */ /* 0x000fe2000fffe03f */
[----:B----4-:R-:W-:-:S05]  /*16e00*/  IMAD R0, R0, 0x80, R5 ;  /* 0x0000008000007824 */ /* 0x010fca00078e0205 */
[----:B------:R-:W-:-:S13]  /*16e10*/  R2UR UR11, R0 ;  /* 0x00000000000b72ca */ /* 0x000fda00000e0000 */
[----:B------:R4:W-:Y:S02]  /*16e20*/  UTMALDG.4D [UR8], [UR4], desc[UR6] ;  /* 0x00000608040075b4 */ /* 0x0009e40008019000 */
[----:B----4-:R-:W-:Y:S01]  /*16e30*/  UMOV UR8, UR14 ;  /* 0x0000000e00087c82 */ /* 0x010fe20008000000 */
[----:B------:R-:W-:Y:S01]  /*16e40*/  UMOV UR10, UR16 ;  /* 0x00000010000a7c82 */ /* 0x000fe20008000000 */
[----:B------:R-:W-:Y:S01]  /*16e50*/  UMOV UR14, 0x40 ;  /* 0x00000040000e7882 */ /* 0x000fe20000000000 */
[----:B------:R4:W-:Y:S02]  /*16e60*/  UTMALDG.4D [UR8], [UR4], desc[UR6] ;  /* 0x00000608040075b4 */ /* 0x0009e40008019000 */
[----:B----4-:R-:W-:Y:S01]  /*16e70*/  UMOV UR8, UR15 ;  /* 0x0000000f00087c82 */ /* 0x010fe20008000000 */
[----:B------:R-:W-:Y:S02]  /*16e80*/  UMOV UR10, UR14 ;  /* 0x0000000e000a7c82 */ /* 0x000fe40008000000 */
[----:B------:R4:W-:Y:S01]  /*16e90*/  UTMALDG.4D [UR8], [UR4], desc[UR6] ;  /* 0x00000608040075b4 */ /* 0x0009e20008019000 */
[----:B------:R-:W0:Y:S02]  /*16ea0*/  SYNCS.PHASECHK.TRANS64.TRYWAIT P0, [R4+URZ+0x19c40], R3 ;  /* 0x019c4003040075a7 */ /* 0x000e24000800017f */
[----:B0---4-:R-:W-:Y:S05]  /*16eb0*/  @!P0 BRA `(.L_x_510) ;  /* 0x0000003c00e48947 */ /* 0x011fea0003800000 */
.L_x_614:
[----:B------:R-:W-:Y:S05]  /*16ec0*/  @P1 BRA `(.L_x_511) ;  /* 0x00000000001c1947 */ /* 0x000fea0003800000 */
[----:B------:R-:W4:Y:S01]  /*16ed0*/  S2R R5, SR_TID.X ;  /* 0x0000000000057919 */ /* 0x000f220000002100 */
[----:B0--3--:R-:W-:-:S04]  /*16ee0*/  IMAD.MOV.U32 R3, RZ, RZ, 0x3000 ;  /* 0x00003000ff037424 */ /* 0x009fc800078e00ff */
[----:B------:R0:W-:Y:S01]  /*16ef0*/  SYNCS.ARRIVE.TRANS64 RZ, [R4+URZ+0x19c30], R3 ;  /* 0x019c300304ff79a7 */ /* 0x0001e2000800003f */
[----:B----4-:R-:W-:-:S04]  /*16f00*/  LOP3.LUT R5, R5, 0x1f, RZ, 0xc0, !PT ;  /* 0x0000001f05057812 */ /* 0x010fc800078ec0ff */
[----:B------:R-:W-:-:S13]  /*16f10*/  ISETP.NE.AND P0, PT, R5, RZ, PT ;  /* 0x000000ff0500720c */ /* 0x000fda0003f05270 */
[----:B0-----:R-:W-:Y:S05]  /*16f20*/  @!P0 BRA `(.L_x_511) ;  /* 0x0000000000048947 */ /* 0x001fea0003800000 */
[----:B------:R-:W-:Y:S01]  /*16f30*/  BPT.TRAP 0x1 ;  /* 0x000000040000795c */ /* 0x000fe20000300000 */
.L_x_511:
[----:B0--3--:R-:W3:Y:S01]  /*16f40*/  LDL.LU R3, [R1+0x14] ;  /* 0x0000140001037983 */ /* 0x009ee20000300800 */
[----:B------:R-:W-:Y:S01]  /*16f50*/  R2UR UR15, R2 ;  /* 0x00000000020f72ca */ /* 0x000fe200000e0000 */
[----:B------:R-:W-:Y:S01]  /*16f60*/  UIADD3 UR4, UP0, UR38, 0x370, URZ ;  /* 0x0000037026047890 */ /* 0x000fe2000ff1e03f */
[----:B------:R-:W-:Y:S01]  /*16f70*/  R2UR UR9, R4 ;  /* 0x00000000040972ca */ /* 0x000fe200000e0000 */
[----:B------:R-:W-:Y:S01]  /*16f80*/  UMOV UR10, URZ ;  /* 0x0000003f000a7c82 */ /* 0x000fe20008000000 */
[----:B------:R-:W-:Y:S01]  /*16f90*/  R2UR UR11, R0 ;  /* 0x00000000000b72ca */ /* 0x000fe200000e0000 */
[----:B------:R-:W-:Y:S01]  /*16fa0*/  UIADD3.X UR5, URZ, UR39, URZ, UP0, !UPT ;  /* 0x000000273f057290 */ /* 0x000fe200087fe43f */
[----:B------:R-:W-:Y:S01]  /*16fb0*/  R2UR UR12, R16 ;  /* 0x00000000100c72ca */ /* 0x000fe200000e0000 */
[----:B------:R-:W-:Y:S01]  /*16fc0*/  UMOV UR6, 0x0 ;  /* 0x0000000000067882 */ /* 0x000fe20000000000 */
[----:B------:R-:W-:Y:S01]  /*16fd0*/  R2UR UR13, R17 ;  /* 0x00000000110d72ca */ /* 0x000fe200000e0000 */
[----:B------:R-:W-:Y:S01]  /*16fe0*/  UMOV UR7, 0x14f00000 ;  /* 0x14f0000000077882 */ /* 0x000fe20000000000 */
[----:B------:R-:W-:Y:S01]  /*16ff0*/  PLOP3.LUT P0, PT, PT, PT, PT, 0x80, 0x0 ;  /* 0x000000000000781c */ /* 0x000fe20003f0f070 */
[----:B------:R-:W-:-:S02]  /*17000*/  UMOV UR16, 0x20 ;  /* 0x0000002000107882 */ /* 0x000fc40000000000 */
[----:B------:R-:W-:Y:S02]  /*17010*/  UIADD3 UR8, UR15, 0x13800, URZ ;  /* 0x000138000f087890 */ /* 0x000fe4000fffe03f */
[----:B------:R-:W-:Y:S02]  /*17020*/  UIADD3 UR9, UR9, 0x19c30, URZ ;  /* 0x00019c3009097890 */ /* 0x000fe4000fffe03f */
[----:B------:R-:W-:Y:S02]  /*17030*/  UIADD3 UR14, UR15, 0x14800, URZ ;  /* 0x000148000f0e7890 */ /* 0x000fe4000fffe03f */
[----:B------:R-:W-:-:S05]  /*17040*/  UIADD3 UR15, UR15, 0x15800, URZ ;  /* 0x000158000f0f7890 */ /* 0x000fca000fffe03f */
[----:B------:R0:W-:Y:S02]  /*17050*/  UTMALDG.4D [UR8], [UR4], desc[UR6] ;  /* 0x00000608040075b4 */ /* 0x0001e40008019000 */
[----:B0-----:R-:W-:Y:S01]  /*17060*/  UMOV UR8, UR14 ;  /* 0x0000000e00087c82 */ /* 0x001fe20008000000 */
[----:B------:R-:W-:Y:S01]  /*17070*/  UMOV UR10, UR16 ;  /* 0x00000010000a7c82 */ /* 0x000fe20008000000 */
[----:B------:R-:W-:Y:S01]  /*17080*/  UMOV UR14, 0x40 ;  /* 0x00000040000e7882 */ /* 0x000fe20000000000 */
[----:B------:R0:W-:Y:S02]  /*17090*/  UTMALDG.4D [UR8], [UR4], desc[UR6] ;  /* 0x00000608040075b4 */ /* 0x0001e40008019000 */
[----:B0-----:R-:W-:Y:S01]  /*170a0*/  UMOV UR8, UR15 ;  /* 0x0000000f00087c82 */ /* 0x001fe20008000000 */
[----:B------:R-:W-:Y:S02]  /*170b0*/  UMOV UR10, UR14 ;  /* 0x0000000e000a7c82 */ /* 0x000fe40008000000 */
[----:B------:R4:W-:Y:S01]  /*170c0*/  UTMALDG.4D [UR8], [UR4], desc[UR6] ;  /* 0x00000608040075b4 */ /* 0x0009e20008019000 */
[----:B---3--:R-:W-:-:S04]  /*170d0*/  LOP3.LUT R3, R3, 0xfffffffe, RZ, 0xc0, !PT ;  /* 0xfffffffe03037812 */ /* 0x008fc800078ec0ff */
[----:B------:R-:W-:-:S05]  /*170e0*/  @P0 LOP3.LUT R3, R3, 0x1, RZ, 0xfc, !PT ;  /* 0x0000000103030812 */ /* 0x000fca00078efcff */
[----:B------:R4:W-:Y:S01]  /*170f0*/  STL [R1+0x14], R3 ;  /* 0x0000140301007387 */ /* 0x0009e20000100800 */
[----:B------:R-:W-:Y:S01]  /*17100*/  NOP ;  /* 0x0000000000007918 */ /* 0x000fe20000000000 */
.L_x_505:
[----:B------:R-:W5:Y:S04]  /*17110*/  LDL.LU R4, [R1+0x20] ;  /* 0x0000200001047983 */ /* 0x000f680000300800 */
[----:B0-----:R-:W2:Y:S04]  /*17120*/  LDL.LU R6, [R1+0x18] ;  /* 0x0000180001067983 */ /* 0x001ea80000300800 */
[----:B----4-:R-:W4:Y:S01]  /*17130*/  LDL.LU R3, [R1+0x34] ;  /* 0x0000340001037983 */ /* 0x010f220000300800 */
[----:B------:R-:W-:Y:S05]  /*17140*/  WARPSYNC.ALL ;  /* 0x0000000000007948 */ /* 0x000fea0003800000 */
[----:B------:R-:W-:Y:S01]  /*17150*/  ULDC.64 UR6, c[0x0][0xa00] ;  /* 0x0002800000067ab9 */ /* 0x000fe20000000a00 */
[----:B------:R-:W-:Y:S01]  /*17160*/  ULDC.64 UR4, c[0x0][0x298] ;  /* 0x0000a60000047ab9 */ /* 0x000fe20000000a00 */
[----:B---3--:R-:W-:Y:S01]  /*17170*/  VIADD R0, R18, 0xf000 ;  /* 0x0000f00012007836 */ /* 0x008fe20000000000 */
[----:B------:R-:W-:Y:S01]  /*17180*/  BAR.SYNC.DEFER_BLOCKING 0x8, 0x200 ;  /* 0x0208000000007b1d */ /* 0x000fe20000010000 */
[----:B------:R-:W-:-:S03]  /*17190*/  ISETP.NE.U32.AND P0, PT, RZ, UR6, PT ;  /* 0x00000006ff007c0c */ /* 0x000fc6000bf05070 */
[----:B------:R-:W-:Y:S02]  /*171a0*/  LOP3.LUT P1, RZ, R0, 0x9f, RZ, 0xc0, !PT ;  /* 0x0000009f00ff7812 */ /* 0x000fe4000782c0ff */
[----:B------:R-:W-:Y:S01]  /*171b0*/  ISETP.NE.AND.EX P0, PT, RZ, UR7, PT, P0 ;  /* 0x00000007ff007c0c */ /* 0x000fe2000bf05300 */
[----:B------:R-:W-:Y:S01]  /*171c0*/  BSSY B6, `(.L_x_512) ;  /* 0x000001d000067945 */ /* 0x000fe20003800000 */
[----:B-----5:R-:W-:Y:S02]  /*171d0*/  SHF.R.S32.HI R2, RZ, 0x1f, R4 ;  /* 0x0000001fff027819 */ /* 0x020fe40000011404 */
[----:B--2---:R-:W-:-:S03]  /*171e0*/  SEL R6, R6, RZ, !P0 ;  /* 0x000000ff06067207 */ /* 0x004fc60004000000 */
[----:B------:R-:W-:-:S04]  /*171f0*/  IMAD R2, R2, UR4, RZ ;  /* 0x0000000402027c24 */ /* 0x000fc8000f8e02ff */
[C---:B------:R-:W-:Y:S01]  /*17200*/  IMAD R0, R4.reuse, UR5, R2 ;  /* 0x0000000504007c24 */ /* 0x040fe2000f8e0202 */
[----:B----4-:R-:W-:Y:S01]  /*17210*/  SEL R2, R3, RZ, !P0 ;  /* 0x000000ff03027207 */ /* 0x010fe20004000000 */
[----:B------:R-:W-:-:S04]  /*17220*/  IMAD.WIDE.U32 R4, R4, UR4, RZ ;  /* 0x0000000404047c25 */ /* 0x000fc8000f8e00ff */
[----:B------:R-:W-:Y:S01]  /*17230*/  IMAD.IADD R0, R5, 0x1, R0 ;  /* 0x0000000105007824 */ /* 0x000fe200078e0200 */
[----:B------:R0:W-:Y:S04]  /*17240*/  STL.64 [R1+0x28], R4 ;  /* 0x0000280401007387 */ /* 0x0001e80000100a00 */
[----:B------:R0:W-:Y:S04]  /*17250*/  STL [R1+0x18], R6 ;  /* 0x0000180601007387 */ /* 0x0001e80000100800 */
[----:B------:R0:W-:Y:S04]  /*17260*/  STL [R1+0x34], R2 ;  /* 0x0000340201007387 */ /* 0x0001e80000100800 */
[----:B------:R0:W-:Y:S01]  /*17270*/  STL [R1+0x20], R0 ;  /* 0x0000200001007387 */ /* 0x0001e20000100800 */
[----:B------:R-:W-:Y:S05]  /*17280*/  @!P1 BRA `(.L_x_513) ;  /* 0x0000000000409947 */ /* 0x000fea0003800000 */
[----:B0-----:R-:W-:Y:S01]  /*17290*/  MOV R2, 0x0 ;  /* 0x0000000000027802 */ /* 0x001fe20000000f00 */
        /* <DEDUP_REMOVED lines=9> */
[----:B-1----:R-:W-:Y:S02]  /*17330*/  IMAD.U32 R11, RZ, RZ, UR9 ;  /* 0x00000009ff0b7e24 */ /* 0x002fe4000f8e00ff */
[----:B------:R-:W-:Y:S02]  /*17340*/  IMAD.MOV.U32 R8, RZ, RZ, 0x70 ;  /* 0x00000070ff087424 */ /* 0x000fe400078e00ff */
[----:B------:R-:W-:Y:S02]  /*17350*/  IMAD.MOV.U32 R12, RZ, RZ, 0x1 ;  /* 0x00000001ff0c7424 */ /* 0x000fe400078e00ff */
[----:B------:R-:W-:-:S07]  /*17360*/  IMAD.MOV.U32 R13, RZ, RZ, RZ ;  /* 0x000000ffff0d7224 */ /* 0x000fce00078e00ff */
[----:B------:R-:W-:-:S07]  /*17370*/  LEPC R20, `(.L_x_513) ;  /* 0x000000001014794e */ /* 0x000fce0000000000 */
[----:B0-----:R-:W-:Y:S05]  /*17380*/  CALL.ABS.NOINC R2 ;  /* 0x0000000002007343 */ /* 0x001fea0003c00000 */
.L_x_513:
[----:B------:R-:W-:Y:S05]  /*17390*/  BSYNC B6 ;  /* 0x0000000000067941 */ /* 0x000fea0003800000 */
.L_x_512:
[----:B------:R-:W2:Y:S01]  /*173a0*/  LDL.LU R20, [R1+0x20] ;  /* 0x0000200001147983 */ /* 0x000ea20000300800 */
[----:B------:R-:W3:Y:S01]  /*173b0*/  LDC R9, c[0x0][0x448] ;  /* 0x00011200ff097b82 */ /* 0x000ee20000000800 */
[----:B------:R-:W-:Y:S01]  /*173c0*/  ULDC.64 UR6, c[0x0][0x2e0] ;  /* 0x0000b80000067ab9 */ /* 0x000fe20000000a00 */
[----:B------:R-:W-:Y:S01]  /*173d0*/  ULDC.64 UR4, c[0x0][0x2d8] ;  /* 0x0000b60000047ab9 */ /* 0x000fe20000000a00 */
[----:B0-----:R-:W2:Y:S01]  /*173e0*/  LDL.LU.64 R2, [R1+0x28] ;  /* 0x0000280001027983 */ /* 0x001ea20000300a00 */
[----:B------:R-:W-:-:S03]  /*173f0*/  ULDC.64 UR8, c[0x0][0x280] ;  /* 0x0000a00000087ab9 */ /* 0x000fc60000000a00 */
[----:B------:R-:W4:Y:S04]  /*17400*/  LDL.LU R21, [R1+0x34] ;  /* 0x0000340001157983 */ /* 0x000f280000300800 */
[----:B------:R-:W4:Y:S01]  /*17410*/  LDL.LU R4, [R1+0x18] ;  /* 0x0000180001047983 */ /* 0x000f220000300800 */
[----:B---3--:R-:W-:-:S13]  /*17420*/  ISETP.NE.AND P0, PT, R9, 0x1, PT ;  /* 0x000000010900780c */ /* 0x008fda0003f05270 */
[----:B------:R-:W0:Y:S08]  /*17430*/  @P0 LDC R5, c[0x0][0x44c] ;  /* 0x00011300ff050b82 */ /* 0x000e300000000800 */
[----:B------:R-:W3:Y:S08]  /*17440*/  @P0 LDC R6, c[0x0][0x450] ;  /* 0x00011400ff060b82 */ /* 0x000ef00000000800 */
[----:B------:R-:W1:Y:S01]  /*17450*/  @P0 LDC R8, c[0x0][0x450] ;  /* 0x00011400ff080b82 */ /* 0x000e620000000800 */
[----:B--2---:R-:W-:-:S02]  /*17460*/  IMAD.MOV.U32 R3, RZ, RZ, R20 ;  /* 0x000000ffff037224 */ /* 0x004fc400078e0014 */
[----:B------:R-:W2:Y:S01]  /*17470*/  S2R R20, SR_TID.X ;  /* 0x0000000000147919 */ /* 0x000ea20000002100 */
[----:B----4-:R-:W-:Y:S02]  /*17480*/  IMAD R0, R21, UR6, RZ ;  /* 0x0000000615007c24 */ /* 0x010fe4000f8e02ff */
[----:B------:R-:W-:-:S04]  /*17490*/  IMAD.WIDE.U32 R2, R16, UR4, R2 ;  /* 0x0000000410027c25 */ /* 0x000fc8000f8e0002 */
[----:B------:R-:W-:Y:S01]  /*174a0*/  IMAD R3, R16, UR5, R3 ;  /* 0x0000000510037c24 */ /* 0x000fe2000f8e0203 */
[----:B------:R-:W-:Y:S01]  /*174b0*/  ULDC.64 UR4, c[0x0][0x2d0] ;  /* 0x0000b40000047ab9 */ /* 0x000fe20000000a00 */
[C---:B------:R-:W-:Y:S02]  /*174c0*/  IMAD R0, R4.reuse, UR7, R0 ;  /* 0x0000000704007c24 */ /* 0x040fe4000f8e0200 */
[----:B------:R-:W-:Y:S01]  /*174d0*/  IMAD.WIDE.U32 R2, R4, UR6, R2 ;  /* 0x0000000604027c25 */ /* 0x000fe2000f8e0002 */
[----:B------:R-:W-:-:S03]  /*174e0*/  ULDC.64 UR6, c[0x0][0x2c8] ;  /* 0x0000b20000067ab9 */ /* 0x000fc60000000a00 */
[----:B------:R-:W-:Y:S01]  /*174f0*/  IMAD.IADD R3, R3, 0x1, R0 ;  /* 0x0000000103037824 */ /* 0x000fe200078e0200 */
[C---:B--2---:R-:W-:Y:S01]  /*17500*/  LOP3.LUT R21, R20.reuse, 0x7f, RZ, 0xc0, !PT ;  /* 0x0000007f14157812 */ /* 0x044fe200078ec0ff */
[----:B------:R-:W-:-:S03]  /*17510*/  IMAD.SHL.U32 R20, R20, 0x40, RZ ;  /* 0x0000004014147824 */ /* 0x000fc600078e00ff */
[----:B------:R-:W-:-:S04]  /*17520*/  SHF.R.U32.HI R21, RZ, 0x1, R21 ;  /* 0x00000001ff157819 */ /* 0x000fc80000011615 */
[----:B------:R-:W-:Y:S02]  /*17530*/  LOP3.LUT R20, R21, 0x40, R20, 0xf8, !PT ;  /* 0x0000004015147812 */ /* 0x000fe400078ef814 */
[----:B------:R2:W5:Y:S03]  /*17540*/  LDL R21, [R1+0x3c] ;  /* 0x00003c0001157983 */ /* 0x0005660000100800 */
[----:B------:R-:W-:-:S04]  /*17550*/  IMAD R0, R25, 0xc0, R20 ;  /* 0x000000c019007824 */ /* 0x000fc800078e0214 */
[----:B0-----:R-:W-:-:S04]  /*17560*/  @P0 IMAD.HI.U32 R5, R0, R5, RZ ;  /* 0x0000000500050227 */ /* 0x001fc800078e00ff */
[----:B------:R-:W-:Y:S01]  /*17570*/  IMAD.MOV.U32 R4, RZ, RZ, R0 ;  /* 0x000000ffff047224 */ /* 0x000fe200078e0000 */
[----:B---3--:R-:W-:-:S04]  /*17580*/  @P0 SHF.R.U32.HI R4, RZ, R6, R5 ;  /* 0x00000006ff040219 */ /* 0x008fc80000011605 */
[--C-:B------:R-:W-:Y:S01]  /*17590*/  SHF.R.S32.HI R5, RZ, 0x1f, R4.reuse ;  /* 0x0000001fff057819 */ /* 0x100fe20000011404 */
[----:B------:R-:W-:-:S04]  /*175a0*/  IMAD.MOV R6, RZ, RZ, -R4 ;  /* 0x000000ffff067224 */ /* 0x000fc800078e0a04 */
[----:B------:R-:W-:Y:S02]  /*175b0*/  IMAD R5, R5, UR4, RZ ;  /* 0x0000000405057c24 */ /* 0x000fe4000f8e02ff */
[----:B------:R-:W-:Y:S02]  /*175c0*/  IMAD R6, R9, R6, R0 ;  /* 0x0000000609067224 */ /* 0x000fe400078e0200 */
[C---:B------:R-:W-:Y:S02]  /*175d0*/  IMAD R7, R4.reuse, UR5, R5 ;  /* 0x0000000504077c24 */ /* 0x040fe4000f8e0205 */
[----:B------:R-:W-:-:S04]  /*175e0*/  IMAD.WIDE.U32 R4, R4, UR4, R2 ;  /* 0x0000000404047c25 */ /* 0x000fc8000f8e0002 */
[----:B------:R-:W-:Y:S01]  /*175f0*/  IMAD.IADD R5, R5, 0x1, R7 ;  /* 0x0000000105057824 */ /* 0x000fe200078e0207 */
[----:B------:R-:W-:Y:S01]  /*17600*/  SHF.R.S32.HI R7, RZ, 0x1f, R6 ;  /* 0x0000001fff077819 */ /* 0x000fe20000011406 */
[----:B------:R-:W-:-:S04]  /*17610*/  IMAD.WIDE.U32 R4, R6, UR6, R4 ;  /* 0x0000000606047c25 */ /* 0x000fc8000f8e0004 */
[----:B------:R-:W-:-:S04]  /*17620*/  IMAD R7, R7, UR6, RZ ;  /* 0x0000000607077c24 */ /* 0x000fc8000f8e02ff */
[----:B------:R-:W-:Y:S01]  /*17630*/  IMAD R7, R6, UR7, R7 ;  /* 0x0000000706077c24 */ /* 0x000fe2000f8e0207 */
[----:B------:R-:W-:-:S04]  /*17640*/  IADD3 R6, P1, R4, UR8, RZ ;  /* 0x0000000804067c10 */ /* 0x000fc8000ff3e0ff */
[----:B------:R-:W-:Y:S02]  /*17650*/  IADD3.X R4, R5, UR9, R7, P1, !PT ;  /* 0x0000000905047c10 */ /* 0x000fe40008ffe407 */
[----:B------:R-:W0:Y:S01]  /*17660*/  @P0 LDC R7, c[0x0][0x44c] ;  /* 0x00011300ff070b82 */ /* 0x000e220000000800 */
[----:B------:R-:W-:-:S04]  /*17670*/  VIADD R0, R0, 0x80 ;  /* 0x0000008000007836 */ /* 0x000fc80000000000 */
[----:B------:R-:W-:Y:S02]  /*17680*/  IMAD.MOV.U32 R5, RZ, RZ, R0 ;  /* 0x000000ffff057224 */ /* 0x000fe400078e0000 */
[----:B0-----:R-:W-:-:S05]  /*17690*/  @P0 IMAD.HI.U32 R7, R0, R7, RZ ;  /* 0x0000000700070227 */ /* 0x001fca00078e00ff */
[----:B-1----:R-:W-:Y:S02]  /*176a0*/  @P0 SHF.R.U32.HI R5, RZ, R8, R7 ;  /* 0x00000008ff050219 */ /* 0x002fe40000011607 */
[----:B------:R2:W5:Y:S01]  /*176b0*/  LDL R8, [R1+0x1c] ;  /* 0x00001c0001087983 */ /* 0x0005620000100800 */
[----:B------:R-:W0:Y:S01]  /*176c0*/  S2R R11, SR_TID.X ;  /* 0x00000000000b7919 */ /* 0x000e220000002100 */
[----:B------:R-:W1:Y:S01]  /*176d0*/  S2R R20, SR_TID.X ;  /* 0x0000000000147919 */ /* 0x000e620000002100 */
[----:B------:R-:W-:-:S04]  /*176e0*/  IMAD.MOV R7, RZ, RZ, -R5 ;  /* 0x000000ffff077224 */ /* 0x000fc800078e0a05 */
[----:B------:R-:W-:Y:S01]  /*176f0*/  IMAD R0, R9, R7, R0 ;  /* 0x0000000709007224 */ /* 0x000fe200078e0200 */
[----:B------:R-:W-:Y:S01]  /*17700*/  SHF.R.S32.HI R7, RZ, 0x1f, R5 ;  /* 0x0000001fff077819 */ /* 0x000fe20000011405 */
[----:B------:R-:W-:-:S04]  /*17710*/  IMAD.WIDE.U32 R2, R5, UR4, R2 ;  /* 0x0000000405027c25 */ /* 0x000fc8000f8e0002 */
[----:B------:R-:W-:Y:S01]  /*17720*/  IMAD R7, R7, UR4, RZ ;  /* 0x0000000407077c24 */ /* 0x000fe2000f8e02ff */
[----:B------:R-:W-:-:S03]  /*17730*/  ULDC UR4, c[0x0][0x2b8] ;  /* 0x0000ae0000047ab9 */ /* 0x000fc60000000800 */
[----:B------:R-:W-:Y:S01]  /*17740*/  IMAD R7, R5, UR5, R7 ;  /* 0x0000000505077c24 */ /* 0x000fe2000f8e0207 */
[----:B------:R-:W-:-:S03]  /*17750*/  SHF.R.S32.HI R5, RZ, 0x1f, R0 ;  /* 0x0000001fff057819 */ /* 0x000fc60000011400 */
[----:B------:R-:W-:Y:S02]  /*17760*/  IMAD.IADD R3, R3, 0x1, R7 ;  /* 0x0000000103037824 */ /* 0x000fe400078e0207 */
[----:B0-----:R-:W-:Y:S02]  /*17770*/  IMAD.SHL.U32 R11, R11, 0x10, RZ ;  /* 0x000000100b0b7824 */ /* 0x001fe400078e00ff */
[----:B-1----:R-:W-:-:S03]  /*17780*/  IMAD.SHL.U32 R10, R20, 0x10, RZ ;  /* 0x00000010140a7824 */ /* 0x002fc600078e00ff */
[----:B------:R-:W-:Y:S01]  /*17790*/  LOP3.LUT R11, R11, 0x10, RZ, 0xc0, !PT ;  /* 0x000000100b0b7812 */ /* 0x000fe200078ec0ff */
[----:B------:R-:W-:Y:S02]  /*177a0*/  IMAD R5, R5, UR6, RZ ;  /* 0x0000000605057c24 */ /* 0x000fe4000f8e02ff */
[----:B------:R-:W-:Y:S01]  /*177b0*/  IMAD.WIDE.U32 R2, R0, UR6, R2 ;  /* 0x0000000600027c25 */ /* 0x000fe2000f8e0002 */
[C---:B------:R-:W-:Y:S02]  /*177c0*/  LOP3.LUT R12, R11.reuse, 0x20, RZ, 0xfc, !PT ;  /* 0x000000200b0c7812 */ /* 0x040fe400078efcff */
[----:B------:R-:W-:Y:S02]  /*177d0*/  LOP3.LUT R10, R10, 0x10, RZ, 0xc0, !PT ;  /* 0x000000100a0a7812 */ /* 0x000fe400078ec0ff */
[----:B------:R-:W-:Y:S01]  /*177e0*/  LOP3.LUT R11, R11, 0x40, RZ, 0xfc, !PT ;  /* 0x000000400b0b7812 */ /* 0x000fe200078efcff */
[----:B------:R-:W-:Y:S01]  /*177f0*/  IMAD R5, R0, UR7, R5 ;  /* 0x0000000700057c24 */ /* 0x000fe2000f8e0205 */
[----:B------:R-:W-:-:S02]  /*17800*/  IADD3 R7, P3, R2, UR8, RZ ;  /* 0x0000000802077c10 */ /* 0x000fc4000ff7e0ff */
[----:B------:R-:W-:Y:S02]  /*17810*/  ISETP.GE.AND P2, PT, R10, UR4, PT ;  /* 0x000000040a007c0c */ /* 0x000fe4000bf46270 */
[----:B------:R-:W-:Y:S02]  /*17820*/  ISETP.GE.AND P1, PT, R12, UR4, PT ;  /* 0x000000040c007c0c */ /* 0x000fe4000bf26270 */
[----:B------:R-:W-:Y:S01]  /*17830*/  ISETP.GE.AND P0, PT, R11, UR4, PT ;  /* 0x000000040b007c0c */ /* 0x000fe2000bf06270 */
[----:B------:R-:W-:Y:S01]  /*17840*/  UMOV UR4, 0xffffffff ;  /* 0xffffffff00047882 */ /* 0x000fe20000000000 */
[----:B------:R-:W-:Y:S02]  /*17850*/  LOP3.LUT R20, R20, 0x7f, RZ, 0xc0, !PT ;  /* 0x0000007f14147812 */ /* 0x000fe400078ec0ff */
[----:B------:R-:W-:Y:S02]  /*17860*/  IADD3.X R5, R3, UR9, R5, P3, !PT ;  /* 0x0000000903057c10 */ /* 0x000fe40009ffe405 */
[----:B------:R-:W-:Y:S01]  /*17870*/  SHF.R.U32.HI R20, RZ, 0x1, R20 ;  /* 0x00000001ff147819 */ /* 0x000fe20000011614 */
[----:B--2---:R-:W-:Y:S06]  /*17880*/  BRA.DIV UR4, `(.L_x_514) ;  /* 0x0000003604847947 */ /* 0x004fec000b800000 */
[----:B------:R-:W0:Y:S01]  /*17890*/  SHFL.IDX PT, R3, R6, RZ, 0x1e1f ;  /* 0x001e1fff06037589 */ /* 0x000e2200000e0000 */
[----:B-----5:R-:W-:Y:S02]  /*178a0*/  IMAD R0, R21, R9, RZ ;  /* 0x0000000915007224 */ /* 0x020fe400078e02ff */
[----:B------:R-:W-:Y:S01]  /*178b0*/  IMAD R25, R25, 0xc0, R20 ;  /* 0x000000c019197824 */ /* 0x000fe200078e0214 */
[----:B------:R-:W1:Y:S04]  /*178c0*/  SHFL.IDX PT, R2, R4, RZ, 0x1e1f ;  /* 0x001e1fff04027589 */ /* 0x000e6800000e0000 */
[----:B------:R-:W-:Y:S01]  /*178d0*/  ISETP.GE.AND P4, PT, R25, R0, PT ;  /* 0x000000001900720c */ /* 0x000fe20003f86270 */
[----:B------:R-:W2:Y:S04]  /*178e0*/  SHFL.IDX PT, R6, R6, 0x1, 0x1e1f ;  /* 0x003e1f0006067f89 */ /* 0x000ea800000e0000 */
[----:B------:R-:W3:Y:S08]  /*178f0*/  SHFL.IDX PT, R4, R4, 0x1, 0x1e1f ;  /* 0x003e1f0004047f89 */ /* 0x000ef000000e0000 */
[----:B0-----:R-:W-:-:S05]  /*17900*/  @!P4 IADD3 R3, P3, R10, R3, RZ ;  /* 0x000000030a03c210 */ /* 0x001fca0007f7e0ff */
[----:B-1----:R-:W-:-:S05]  /*17910*/  @!P4 IMAD.X R2, RZ, RZ, R2, P3 ;  /* 0x000000ffff02c224 */ /* 0x002fca00018e0602 */
[----:B------:R-:W-:-:S04]  /*17920*/  @!P4 LOP3.LUT R3, R3, R2, RZ, 0x3c, !PT ;  /* 0x000000020303c212 */ /* 0x000fc800078e3cff */
[----:B------:R-:W-:-:S04]  /*17930*/  @!P4 LOP3.LUT R2, R3, R2, RZ, 0x3c, !PT ;  /* 0x000000020302c212 */ /* 0x000fc800078e3cff */
[----:B------:R-:W-:-:S05]  /*17940*/  @!P4 LOP3.LUT R3, R3, R2, RZ, 0x3c, !PT ;  /* 0x000000020303c212 */ /* 0x000fca00078e3cff */
[----:B------:R-:W-:Y:S04]  /*17950*/  @!P4 LDGSTS.E.BYPASS.LTC128B.128 [R8+0xf000], desc[UR40][R2.64], !P2 ;  /* 0x0f0000000208cfae */ /* 0x000fe8000d101d68 */
[----:B------:R-:W-:Y:S04]  /*17960*/  @!P4 LDGSTS.E.BYPASS.LTC128B.128 [R8+0x10800], desc[UR40][R2.64+0x20], !P1 ;  /* 0x108000200208cfae */ /* 0x000fe8000c901d68 */
[----:B------:R0:W-:Y:S02]  /*17970*/  @!P4 LDGSTS.E.BYPASS.LTC128B.128 [R8+0x12000], desc[UR40][R2.64+0x40], !P0 ;  /* 0x120000400208cfae */ /* 0x0001e4000c101d68 */
[----:B0-----:R-:W-:-:S05]  /*17980*/  VIADD R2, R25, 0x40 ;  /* 0x0000004019027836 */ /* 0x001fca0000000000 */
[----:B------:R-:W-:-:S13]  /*17990*/  ISETP.GE.AND P4, PT, R2, R0, PT ;  /* 0x000000000200720c */ /* 0x000fda0003f86270 */
[----:B--2---:R-:W-:-:S05]  /*179a0*/  @!P4 IADD3 R2, P3, R10, R6, RZ ;  /* 0x000000060a02c210 */ /* 0x004fca0007f7e0ff */
[----:B---3--:R-:W-:-:S05]  /*179b0*/  @!P4 IMAD.X R3, RZ, RZ, R4, P3 ;  /* 0x000000ffff03c224 */ /* 0x008fca00018e0604 */
[----:B------:R-:W-:Y:S04]  /*179c0*/  @!P4 LDGSTS.E.BYPASS.LTC128B.128 [R8+0xf800], desc[UR40][R2.64], !P2 ;  /* 0x0f8000000208cfae */ /* 0x000fe8000d101d68 */
[----:B------:R-:W-:Y:S04]  /*179d0*/  @!P4 LDGSTS.E.BYPASS.LTC128B.128 [R8+0x11000], desc[UR40][R2.64+0x20], !P1 ;  /* 0x110000200208cfae */ /* 0x000fe8000c901d68 */
[----:B------:R0:W-:Y:S04]  /*179e0*/  @!P4 LDGSTS.E.BYPASS.LTC128B.128 [R8+0x12800], desc[UR40][R2.64+0x40], !P0 ;  /* 0x128000400208cfae */ /* 0x0001e8000c101d68 */
[----:B0-----:R0:W1:Y:S04]  /*179f0*/  SHFL.IDX PT, R3, R5, RZ, 0x1e1f ;  /* 0x001e1fff05037589 */ /* 0x00106800000e0000 */
[----:B------:R0:W2:Y:S02]  /*17a00*/  SHFL.IDX PT, R2, R7, RZ, 0x1e1f ;  /* 0x001e1fff07027589 */ /* 0x0000a400000e0000 */
.L_x_621:
[----:B------:R-:W-:Y:S01]  /*17a10*/  VIADD R25, R25, 0x80 ;  /* 0x0000008019197836 */ /* 0x000fe20000000000 */
[----:B------:R-:W-:Y:S04]  /*17a20*/  BSSY B0, `(.L_x_515) ;  /* 0x000000b000007945 */ /* 0x000fe80003800000 */
[----:B------:R-:W-:-:S13]  /*17a30*/  ISETP.GE.AND P3, PT, R25, R0, PT ;  /* 0x000000001900720c */ /* 0x000fda0003f66270 */
[----:B------:R-:W-:Y:S05]  /*17a40*/  @P3 BRA `(.L_x_516) ;  /* 0x0000000000203947 */ /* 0x000fea0003800000 */
[----:B--2---:R-:W-:-:S05]  /*17a50*/  IADD3 R2, P3, R10, R2, RZ ;  /* 0x000000020a027210 */ /* 0x004fca0007f7e0ff */
[----:B-1----:R-:W-:-:S05]  /*17a60*/  IMAD.X R3, RZ, RZ, R3, P3 ;  /* 0x000000ffff037224 */ /* 0x002fca00018e0603 */
[----:B------:R-:W-:Y:S01]  /*17a70*/  @!PT LDS RZ, [RZ] ;  /* 0x00000000fffff984 */ /* 0x000fe20000000800 */
[----:B------:R-:W-:Y:S01]  /*17a80*/  @!PT LDS RZ, [RZ] ;  /* 0x00000000fffff984 */ /* 0x000fe20000000800 */
[----:B------:R-:W-:Y:S01]  /*17a90*/  @!PT LDS RZ, [RZ] ;  /* 0x00000000fffff984 */ /* 0x000fe20000000800 */
[----:B------:R3:W-:Y:S04]  /*17aa0*/  LDGSTS.E.BYPASS.LTC128B.128 [R8+0x10000], desc[UR40][R2.64], !P2 ;  /* 0x1000000002087fae */ /* 0x0007e8000d101d68 */
[----:B------:R3:W-:Y:S04]  /*17ab0*/  LDGSTS.E.BYPASS.LTC128B.128 [R8+0x11800], desc[UR40][R2.64+0x20], !P1 ;  /* 0x1180002002087fae */ /* 0x0007e8000c901d68 */
[----:B------:R3:W-:Y:S02]  /*17ac0*/  LDGSTS.E.BYPASS.LTC128B.128 [R8+0x13000], desc[UR40][R2.64+0x40], !P0 ;  /* 0x1300004002087fae */ /* 0x0007e4000c101d68 */
.L_x_516:
[----:B------:R-:W-:Y:S05]  /*17ad0*/  BSYNC B0 ;  /* 0x0000000000007941 */ /* 0x000fea0003800000 */
.L_x_515:
[----:B------:R-:W-:Y:S01]  /*17ae0*/  NOP ;  /* 0x0000000000007918 */ /* 0x000fe20000000000 */
[----:B------:R-:W-:-:S13]  /*17af0*/  PLOP3.LUT P0, PT, PT, PT, PT, 0x80, 0x0 ;  /* 0x000000000000781c */ /* 0x000fda0003f0f070 */
.L_x_517:
[----:B------:R-:W-:Y:S02]  /*17b00*/  PLOP3.LUT P1, PT, P1, P0, PT, 0xa2, 0x0 ;  /* 0x000000000000781c */ /* 0x000fe40000f21472 */
[----:B------:R-:W-:-:S08]  /*17b10*/  @P0 R2UR P1, UR4, R18 ;  /* 0x00000000120402ca */ /* 0x000fd00000020000 */
[----:B------:R-:W-:-:S05]  /*17b20*/  @P0 PLOP3.LUT P0, PT, P1, PT, PT, 0x80, 0x0 ;  /* 0x000000000000081c */ /* 0x000fca0000f0f070 */
[----:B------:R-:W-:Y:S01]  /*17b30*/  @!P1 SYNCS.ARRIVE.TRANS64.RED.A0T1 RZ, [UR4+0x19c00], RZ ;  /* 0x019c00ffffff99a7 */ /* 0x000fe20008200404 */
[----:B------:R-:W-:Y:S07]  /*17b40*/  @!P1 ARRIVES.LDGSTSBAR.64.TRANSCNT [UR4+0x19c00] ;  /* 0x019c0000ff0099b0 */ /* 0x000fee0008000a84 */
[----:B------:R-:W-:Y:S05]  /*17b50*/  @P0 BRA.U.ANY `(.L_x_517) ;  /* 0xfffffffd00e80947 */ /* 0x000fea000393ffff */
[----:B--23--:R-:W2:Y:S02]  /*17b60*/  LDL.LU R2, [R1+0x44] ;  /* 0x0000440001027983 */ /* 0x00cea40000300800 */
[----:B--2---:R-:W-:-:S05]  /*17b70*/  VIADD R2, R2, 0x1 ;  /* 0x0000000102027836 */ /* 0x004fca0000000000 */
[----:B------:R2:W-:Y:S01]  /*17b80*/  STL [R1+0x44], R2 ;  /* 0x0000440201007387 */ /* 0x0005e20000100800 */
[----:B------:R-:W-:-:S04]  /*17b90*/  LEA.HI R0, R2, R2, RZ, 0x1 ;  /* 0x0000000202007211 */ /* 0x000fc800078f08ff */
[----:B------:R-:W-:-:S05]  /*17ba0*/  LOP3.LUT R0, R0, 0xfffffffe, RZ, 0xc0, !PT ;  /* 0xfffffffe00007812 */ /* 0x000fca00078ec0ff */
[----:B------:R-:W-:-:S05]  /*17bb0*/  IMAD.IADD R0, R2, 0x1, -R0 ;  /* 0x0000000102007824 */ /* 0x000fca00078e0a00 */
[----:B------:R-:W-:Y:S01]  /*17bc0*/  SHF.L.U32 R0, R0, 0x1f, RZ ;  /* 0x0000001f00007819 */ /* 0x000fe200000006ff */
[----:B------:R-:W-:Y:S01]  /*17bd0*/  NOP ;  /* 0x0000000000007918 */ /* 0x000fe20000000000 */
[----:B------:R2:W-:Y:S01]  /*17be0*/  SYNCS.ARRIVE.TRANS64.A1T0 RZ, [R18+URZ+0x19c00], RZ ;  /* 0x019c00ff12ff79a7 */ /* 0x0005e2000810003f */
[----:B------:R-:W-:Y:S01]  /*17bf0*/  BSSY B0, `(.L_x_518) ;  /* 0x0000003000007945 */ /* 0x000fe20003800000 */
[----:B------:R-:W3:Y:S03]  /*17c00*/  SYNCS.PHASECHK.TRANS64.TRYWAIT P0, [R18+URZ+0x19c20], R0 ;  /* 0x019c2000120075a7 */ /* 0x000ee6000800017f */
[----:B--23--:R-:W-:Y:S05]  /*17c10*/  @!P0 BRA `(.L_x_519) ;  /* 0x0000003400908947 */ /* 0x00cfea0003800000 */
.L_x_622:
[----:B------:R-:W-:Y:S05]  /*17c20*/  BSYNC B0 ;  /* 0x0000000000007941 */ /* 0x000fea0003800000 */
.L_x_518:
[----:B------:R-:W3:Y:S02]  /*17c30*/  LDL.LU R2, [R1+0x24] ;  /* 0x0000240001027983 */ /* 0x000ee40000300800 */
[----:B---3--:R-:W-:-:S05]  /*17c40*/  VIADD R2, R2, 0xfffffffe ;  /* 0xfffffffe02027836 */ /* 0x008fca0000000000 */
[----:B------:R-:W-:-:S13]  /*17c50*/  ISETP.GE.AND P0, PT, R2, R29, PT ;  /* 0x0000001d0200720c */ /* 0x000fda0003f06270 */
[----:B------:R-:W-:Y:S05]  /*17c60*/  @!P0 BRA `(.L_x_520) ;  /* 0x0000001000088947 */ /* 0x000fea0003800000 */
[----:B--2---:R-:W-:Y:S02]  /*17c70*/  IMAD.MOV.U32 R0, RZ, RZ, R19 ;  /* 0x000000ffff007224 */ /* 0x004fe400078e0013 */
[----:B------:R-:W-:-:S07]  /*17c80*/  IMAD.MOV.U32 R8, RZ, RZ, R23 ;  /* 0x000000ffff087224 */ /* 0x000fce00078e0017 */
.L_x_544:
[----:B-1----:R-:W2:Y:S01]  /*17c90*/  LDL R3, [R1+0x14] ;  /* 0x0000140001037983 */ /* 0x002ea20000100800 */
        /* <DEDUP_REMOVED lines=14> */
[----:B0-----:R-:W2:Y:S01]  /*17d80*/  LDL R7, [R1] ;  /* 0x0000000001077983 */ /* 0x001ea20000100800 */
[----:B------:R-:W0:Y:S01]  /*17d90*/  LDC R3, c[0x0][0x43c] ;  /* 0x00010f00ff037b82 */ /* 0x000e220000000800 */
[----:B------:R-:W-:Y:S01]  /*17da0*/  ULDC.64 UR6, c[0x0][0x428] ;  /* 0x00010a0000067ab9 */ /* 0x000fe20000000a00 */
[----:B0-----:R-:W-:-:S13]  /*17db0*/  ISETP.NE.AND P0, PT, R3, 0x1, PT ;  /* 0x000000010300780c */ /* 0x001fda0003f05270 */
[----:B------:R-:W0:Y:S02]  /*17dc0*/  @P0 LDC.64 R4, c[0x0][0x440] ;  /* 0x00011000ff040b82 */ /* 0x000e240000000a00 */
[----:B0-----:R-:W-:-:S04]  /*17dd0*/  @P0 IMAD.HI.U32 R6, R2, R4, RZ ;  /* 0x0000000402060227 */ /* 0x001fc800078e00ff */
[----:B------:R-:W-:Y:S01]  /*17de0*/  IMAD.MOV.U32 R4, RZ, RZ, R2 ;  /* 0x000000ffff047224 */ /* 0x000fe200078e0002 */
[----:B------:R-:W-:-:S05]  /*17df0*/  @P0 SHF.R.U32.HI R4, RZ, R5, R6 ;  /* 0x00000005ff040219 */ /* 0x000fca0000011606 */
[----:B------:R-:W-:-:S04]  /*17e00*/  IMAD.MOV R5, RZ, RZ, -R4 ;  /* 0x000000ffff057224 */ /* 0x000fc800078e0a04 */
[----:B------:R-:W-:Y:S01]  /*17e10*/  IMAD R3, R3, R5, R2 ;  /* 0x0000000503037224 */ /* 0x000fe200078e0202 */
[----:B------:R-:W-:-:S03]  /*17e20*/  SHF.R.S32.HI R5, RZ, 0x1f, R4 ;  /* 0x0000001fff057819 */ /* 0x000fc60000011404 */
[----:B------:R-:W-:-:S04]  /*17e30*/  IMAD.WIDE.U32 R4, R26, UR6, R4 ;  /* 0x000000061a047c25 */ /* 0x000fc8000f8e0004 */
[----:B--2---:R-:W-:-:S04]  /*17e40*/  IMAD R6, R7, UR6, RZ ;  /* 0x0000000607067c24 */ /* 0x004fc8000f8e02ff */
[----:B------:R-:W-:-:S04]  /*17e50*/  IMAD R6, R26, UR7, R6 ;  /* 0x000000071a067c24 */ /* 0x000fc8000f8e0206 */
[----:B------:R-:W-:Y:S01]  /*17e60*/  IMAD.IADD R5, R6, 0x1, R5 ;  /* 0x0000000106057824 */ /* 0x000fe200078e0205 */
[----:B------:R-:W-:-:S04]  /*17e70*/  LEA R6, P0, R4, UR4, 0x2 ;  /* 0x0000000404067c11 */ /* 0x000fc8000f8010ff */
[----:B------:R-:W-:-:S05]  /*17e80*/  LEA.HI.X R7, R4, UR5, R5, 0x2, P0 ;  /* 0x0000000504077c11 */ /* 0x000fca00080f1405 */
[----:B------:R1:W5:Y:S04]  /*17e90*/  LDG.E R17, desc[UR40][R6.64] ;  /* 0x0000002806117981 */ /* 0x000368000c1e1900 */
.L_x_523:
[----:B-1----:R-:W-:Y:S01]  /*17ea0*/  IMAD R6, R19, 0x8, R18 ;  /* 0x0000000813067824 */ /* 0x002fe200078e0212 */
[----:B0-----:R-:W-:Y:S01]  /*17eb0*/  SHF.L.U32 R5, R23, 0x1f, RZ ;  /* 0x0000001f17057819 */ /* 0x001fe200000006ff */
[----:B------:R-:W0:Y:S01]  /*17ec0*/  S2R R4, SR_TID.X ;  /* 0x0000000000047919 */ /* 0x000e220000002100 */
[----:B------:R-:W-:Y:S02]  /*17ed0*/  BSSY B1, `(.L_x_524) ;  /* 0x0000005000017945 */ /* 0x000fe40003800000 */
[----:B------:R-:W1:Y:S01]  /*17ee0*/  SYNCS.PHASECHK.TRANS64.TRYWAIT P0, [R6+URZ+0x19c80], R5 ;  /* 0x019c8005060075a7 */ /* 0x000e62000800017f */
[----:B0-----:R-:W-:-:S04]  /*17ef0*/  LOP3.LUT R4, R4, 0x7f, RZ, 0xc0, !PT ;  /* 0x0000007f04047812 */ /* 0x001fc800078ec0ff */
[----:B------:R-:W-:Y:S01]  /*17f00*/  ISETP.NE.AND P1, PT, R4, RZ, PT ;  /* 0x000000ff0400720c */ /* 0x000fe20003f25270 */
[----:B-1----:R-:W-:-:S12]  /*17f10*/  @!P0 BRA `(.L_x_525) ;  /* 0x0000003000e48947 */ /* 0x002fd80003800000 */
.L_x_623:
[----:B------:R-:W-:Y:S05]  /*17f20*/  BSYNC B1 ;  /* 0x0000000000017941 */ /* 0x000fea0003800000 */
.L_x_524:
        /* <DEDUP_REMOVED lines=9> */
.L_x_527:
[----:B------:R-:W-:Y:S05]  /*17fc0*/  BSYNC B1 ;  /* 0x0000000000017941 */ /* 0x000fea0003800000 */
.L_x_526:
[----:B------:R-:W2:Y:S01]  /*17fd0*/  LDL R7, [R1+0x4] ;  /* 0x0000040001077983 */ /* 0x000ea20000100800 */
[----:B------:R-:W-:Y:S01]  /*17fe0*/  IMAD.MOV.U32 R14, RZ, RZ, RZ ;  /* 0x000000ffff0e7224 */ /* 0x000fe200078e00ff */
[----:B------:R-:W-:Y:S01]  /*17ff0*/  UIADD3 UR4, UP0, UR38, 0x470, URZ ;  /* 0x0000047026047890 */ /* 0x000fe2000ff1e03f */
[----:B------:R-:W-:Y:S01]  /*18000*/  IMAD R4, R19, 0x3000, R18 ;  /* 0x0000300013047824 */ /* 0x000fe200078e0212 */
[----:B------:R-:W-:Y:S01]  /*18010*/  PLOP3.LUT P0, PT, PT, PT, PT, 0x80, 0x0 ;  /* 0x000000000000781c */ /* 0x000fe20003f0f070 */
[----:B------:R-:W-:Y:S01]  /*18020*/  UMOV UR6, 0x0 ;  /* 0x0000000000067882 */ /* 0x000fe20000000000 */
[----:B------:R-:W-:Y:S01]  /*18030*/  R2UR UR10, R14 ;  /* 0x000000000e0a72ca */ /* 0x000fe200000e0000 */
[----:B------:R-:W-:Y:S01]  /*18040*/  VIADD R9, R4, 0x9000 ;  /* 0x0000900004097836 */ /* 0x000fe20000000000 */
[----:B------:R-:W-:Y:S01]  /*18050*/  UIADD3.X UR5, URZ, UR39, URZ, UP0, !UPT ;  /* 0x000000273f057290 */ /* 0x000fe200087fe43f */
[----:B------:R-:W-:Y:S01]  /*18060*/  UMOV UR7, 0x14f00000 ;  /* 0x14f0000000077882 */ /* 0x000fe20000000000 */
[----:B--2---:R-:W-:-:S02]  /*18070*/  IMAD R7, R3, 0x80, R7 ;  /* 0x0000008003077824 */ /* 0x004fc400078e0207 */
[----:B------:R-:W-:-:S09]  /*18080*/  VIADD R3, R6, 0x19c70 ;  /* 0x00019c7006037836 */ /* 0x000fd20000000000 */
.L_x_528:
[----:B------:R-:W-:-:S13]  /*18090*/  @P0 ELECT P2, URZ, PT ;  /* 0x00000000003f082f */ /* 0x000fda0003840000 */
[----:B-----5:R-:W-:Y:S02]  /*180a0*/  @P2 R2UR UR13, R17 ;  /* 0x00000000110d22ca */ /* 0x020fe400000e0000 */
[----:B------:R-:W-:Y:S02]  /*180b0*/  @P2 R2UR UR12, R16 ;  /* 0x00000000100c22ca */ /* 0x000fe400000e0000 */
[----:B------:R-:W-:Y:S02]  /*180c0*/  @P2 R2UR UR11, R7 ;  /* 0x00000000070b22ca */ /* 0x000fe400000e0000 */
[----:B------:R-:W-:Y:S02]  /*180d0*/  @P2 R2UR UR9, R3 ;  /* 0x00000000030922ca */ /* 0x000fe400000e0000 */
[----:B------:R-:W-:Y:S02]  /*180e0*/  @P2 R2UR UR8, R9 ;  /* 0x00000000090822ca */ /* 0x000fe400000e0000 */
[----:B------:R-:W-:-:S02]  /*180f0*/  @P2 PLOP3.LUT P0, PT, P2, PT, PT, 0x8, 0x0 ;  /* 0x000000000000281c */ /* 0x000fc4000170e170 */
        /* <DEDUP_REMOVED lines=9> */
.L_x_529:
        /* <DEDUP_REMOVED lines=16> */
.L_x_530:
        /* <DEDUP_REMOVED lines=10> */
[----:B------:R-:W1:Y:S01]  /*18330*/  SYNCS.PHASECHK.TRANS64.TRYWAIT P0, [R6+URZ+0x19c40], R5 ;  /* 0x019c4005060075a7 */ /* 0x000e62000800017f */
[----:B------:R-:W-:Y:S04]  /*18340*/  BSSY B1, `(.L_x_531) ;  /* 0x0000002000017945 */ /* 0x000fe80003800000 */
[----:B-1----:R-:W-:Y:S05]  /*18350*/  @!P0 BRA `(.L_x_532) ;  /* 0x0000002c00e88947 */ /* 0x002fea0003800000 */
.L_x_624:
[----:B------:R-:W-:Y:S05]  /*18360*/  BSYNC B1 ;  /* 0x0000000000017941 */ /* 0x000fea0003800000 */
.L_x_531:
[----:B------:R-:W-:Y:S01]  /*18370*/  BSSY B1, `(.L_x_533) ;  /* 0x000000b000017945 */ /* 0x000fe20003800000 */
[----:B------:R-:W-:Y:S02]  /*18380*/  IMAD.MOV.U32 R10, RZ, RZ, 0x0 ;  /* 0x00000000ff0a7424 */ /* 0x000fe400078e00ff */
[----:B------:R-:W-:Y:S01]  /*18390*/  IMAD.MOV.U32 R11, RZ, RZ, 0x14f00000 ;  /* 0x14f00000ff0b7424 */ /* 0x000fe200078e00ff */
[----:B------:R-:W-:Y:S06]  /*183a0*/  @P1 BRA `(.L_x_534) ;  /* 0x00000000001c1947 */ /* 0x000fec0003800000 */
[----:B------:R-:W2:Y:S02]  /*183b0*/  S2R R3, SR_TID.X ;  /* 0x0000000000037919 */ /* 0x000ea40000002100 */
[----:B--2---:R-:W-:Y:S01]  /*183c0*/  LOP3.LUT R9, R3, 0x1f, RZ, 0xc0, !PT ;  /* 0x0000001f03097812 */ /* 0x004fe200078ec0ff */
[----:B------:R-:W-:-:S03]  /*183d0*/  IMAD.MOV.U32 R3, RZ, RZ, 0x3000 ;  /* 0x00003000ff037424 */ /* 0x000fc600078e00ff */
[----:B------:R-:W-:Y:S01]  /*183e0*/  ISETP.NE.AND P0, PT, R9, RZ, PT ;  /* 0x000000ff0900720c */ /* 0x000fe20003f05270 */
[----:B------:R2:W-:-:S12]  /*183f0*/  SYNCS.ARRIVE.TRANS64 RZ, [R6+URZ+0x19c30], R3 ;  /* 0x019c300306ff79a7 */ /* 0x0005d8000800003f */
[----:B--2---:R-:W-:Y:S05]  /*18400*/  @!P0 BRA `(.L_x_534) ;  /* 0x0000000000048947 */ /* 0x004fea0003800000 */
[----:B------:R-:W-:Y:S01]  /*18410*/  BPT.TRAP 0x1 ;  /* 0x000000040000795c */ /* 0x000fe20000300000 */
.L_x_534:
[----:B------:R-:W-:Y:S05]  /*18420*/  BSYNC B1 ;  /* 0x0000000000017941 */ /* 0x000fea0003800000 */
.L_x_533:
[----:B------:R-:W-:Y:S01]  /*18430*/  R2UR UR10, R14 ;  /* 0x000000000e0a72ca */ /* 0x000fe200000e0000 */
[----:B------:R-:W-:Y:S01]  /*18440*/  UIADD3 UR4, UP0, UR38, 0x370, URZ ;  /* 0x0000037026047890 */ /* 0x000fe2000ff1e03f */
[----:B------:R-:W-:Y:S01]  /*18450*/  R2UR UR6, R10 ;  /* 0x000000000a0672ca */ /* 0x000fe200000e0000 */
[----:B01----:R-:W-:Y:S01]  /*18460*/  VIADD R6, R6, 0x19c30 ;  /* 0x00019c3006067836 */ /* 0x003fe20000000000 */
[----:B------:R-:W-:Y:S01]  /*18470*/  R2UR UR7, R11 ;  /* 0x000000000b0772ca */ /* 0x000fe200000e0000 */
[----:B------:R-:W-:Y:S01]  /*18480*/  VIADD R3, R4, 0x13800 ;  /* 0x0001380004037836 */ /* 0x000fe20000000000 */
[----:B------:R-:W-:Y:S01]  /*18490*/  PLOP3.LUT P0, PT, PT, PT, PT, 0x80, 0x0 ;  /* 0x000000000000781c */ /* 0x000fe20003f0f070 */
[----:B------:R-:W-:-:S12]  /*184a0*/  UIADD3.X UR5, URZ, UR39, URZ, UP0, !UPT ;  /* 0x000000273f057290 */ /* 0x000fd800087fe43f */
.L_x_535:
        /* <DEDUP_REMOVED lines=15> */
.L_x_536:
        /* <DEDUP_REMOVED lines=15> */
.L_x_537:
        /* <DEDUP_REMOVED lines=10> */
.L_x_522:
[----:B------:R-:W-:Y:S05]  /*18730*/  BSYNC B0 ;  /* 0x0000000000007941 */ /* 0x000fea0003800000 */
.L_x_521:
[----:B------:R-:W2:Y:S02]  /*18740*/  LDL R3, [R1+0x48] ;  /* 0x0000480001037983 */ /* 0x000ea40000100800 */
[----:B--2---:R-:W-:-:S13]  /*18750*/  ISETP.NE.AND P0, PT, R3, 0x3, PT ;  /* 0x000000030300780c */ /* 0x004fda0003f05270 */
[----:B------:R-:W-:Y:S05]  /*18760*/  @!P0 BRA `(.L_x_538) ;  /* 0x0000000000048947 */ /* 0x000fea0003800000 */
[----:B------:R-:W-:Y:S01]  /*18770*/  BPT.TRAP 0x1 ;  /* 0x000000040000795c */ /* 0x000fe20000300000 */
.L_x_538:
[----:B0-----:R-:W2:Y:S01]  /*18780*/  LDL R5, [R1+0x30] ;  /* 0x0000300001057983 */ /* 0x001ea20000100800 */
[----:B------:R-:W-:Y:S01]  /*18790*/  LOP3.LUT R4, R8, 0x1, RZ, 0x3c, !PT ;  /* 0x0000000108047812 */ /* 0x000fe200078e3cff */
[----:B------:R-:W-:Y:S01]  /*187a0*/  IMAD R3, R0, 0x8, R18 ;  /* 0x0000000800037824 */ /* 0x000fe200078e0212 */
[----:B------:R-:W-:Y:S02]  /*187b0*/  BSSY B0, `(.L_x_539) ;  /* 0x0000005000007945 */ /* 0x000fe40003800000 */
[----:B------:R-:W-:-:S04]  /*187c0*/  SHF.L.U32 R4, R4, 0x1f, RZ ;  /* 0x0000001f04047819 */ /* 0x000fc800000006ff */
[----:B------:R-:W0:Y:S01]  /*187d0*/  SYNCS.PHASECHK.TRANS64.TRYWAIT P0, [R3+URZ+0x19c70], R4 ;  /* 0x019c7004030075a7 */ /* 0x000e22000800017f */
[----:B--2---:R-:W-:Y:S01]  /*187e0*/  ISETP.NE.AND P1, PT, R5, 0x3, PT ;  /* 0x000000030500780c */ /* 0x004fe20003f25270 */
[----:B0-----:R-:W-:-:S12]  /*187f0*/  @!P0 BRA `(.L_x_540) ;  /* 0x0000002800d48947 */ /* 0x001fd80003800000 */
.L_x_625:
[----:B------:R-:W-:Y:S05]  /*18800*/  BSYNC B0 ;  /* 0x0000000000007941 */ /* 0x000fea0003800000 */
.L_x_539:
[----:B------:R-:W-:Y:S05]  /*18810*/  @!P1 BRA `(.L_x_541) ;  /* 0x0000000000049947 */ /* 0x000fea0003800000 */
[----:B------:R-:W-:Y:S01]  /*18820*/  BPT.TRAP 0x1 ;  /* 0x000000040000795c */ /* 0x000fe20000300000 */
.L_x_541:
[----:B0-----:R-:W-:Y:S01]  /*18830*/  SHF.L.U32 R4, R8, 0x1f, RZ ;  /* 0x0000001f08047819 */ /* 0x001fe200000006ff */
[----:B------:R-:W-:-:S03]  /*18840*/  IMAD R10, R0, 0x3000, RZ ;  /* 0x00003000000a7824 */ /* 0x000fc600078e02ff */
[----:B------:R-:W0:Y:S02]  /*18850*/  SYNCS.PHASECHK.TRANS64.TRYWAIT P0, [R3+URZ+0x19c60], R4 ;  /* 0x019c6004030075a7 */ /* 0x000e24000800017f */
[----:B0-----:R-:W-:Y:S05]  /*18860*/  @!P0 BRA `(.L_x_542) ;  /* 0x0000002800cc8947 */ /* 0x001fea0003800000 */
.L_x_626:
[----:B------:R-:W2:Y:S04]  /*18870*/  LDL R0, [R1+0x10] ;  /* 0x0000100001007983 */ /* 0x000ea80000100800 */
[----:B------:R-:W3:Y:S04]  /*18880*/  LDL R11, [R1+0x8] ;  /* 0x00000800010b7983 */ /* 0x000ee80000100800 */
[----:B------:R-:W4:Y:S01]  /*18890*/  LDL R13, [R1+0xc] ;  /* 0x00000c00010d7983 */ /* 0x000f220000100800 */
[----:B------:R-:W-:Y:S05]  /*188a0*/  WARPSYNC.ALL ;  /* 0x0000000000007948 */ /* 0x000fea0003800000 */
[----:B--2---:R-:W-:-:S02]  /*188b0*/  LOP3.LUT R0, R10, R0, RZ, 0xfc, !PT ;  /* 0x000000000a007212 */ /* 0x004fc400078efcff */
[----:B---3--:R-:W-:-:S03]  /*188c0*/  LOP3.LUT R12, R10, R11, RZ, 0xfc, !PT ;  /* 0x0000000b0a0c7212 */ /* 0x008fc600078efcff */
[C---:B------:R-:W-:Y:S02]  /*188d0*/  IMAD.IADD R0, R18.reuse, 0x1, R0 ;  /* 0x0000000112007824 */ /* 0x040fe400078e0200 */
[----:B------:R-:W-:-:S03]  /*188e0*/  IMAD.IADD R12, R18, 0x1, R12 ;  /* 0x00000001120c7824 */ /* 0x000fc600078e020c */
[----:B0-----:R-:W0:Y:S02]  /*188f0*/  LDSM.16.MT88.4 R4, [R0+0x9000] ;  /* 0x009000000004783b */ /* 0x001e240000004200 */
        /* <DEDUP_REMOVED lines=17> */
[----:B------:R-:W0:Y:S01]  /*18a10*/  LDSM.16.MT88.4 R4, [R0+0x9800] ;  /* 0x009800000004783b */ /* 0x000e220000004200 */
[----:B----4-:R-:W-:Y:S02]  /*18a20*/  IADD3 R12, R13, 0x3000, R12 ;  /* 0x000030000d0c7810 */ /* 0x010fe40007ffe00c */
[C-C-:B0-----:R-:W-:Y:S02]  /*18a30*/  PRMT R8, R4.reuse, 0x6420, R5.reuse ;  /* 0x0000642004087816 */ /* 0x141fe40000000005 */
        /* <DEDUP_REMOVED lines=24> */
.L_x_543:
[----:B------:R-:W2:Y:S01]  /*18bc0*/  S2R R0, SR_TID.X ;  /* 0x0000000000007919 */ /* 0x000ea20000002100 */
[----:B-1----:R1:W-:Y:S01]  /*18bd0*/  SYNCS.ARRIVE.TRANS64.A1T0 RZ, [R3+URZ+0x19c50], RZ ;  /* 0x019c50ff03ff79a7 */ /* 0x0023e2000810003f */
[----:B0-----:R-:W-:Y:S01]  /*18be0*/  IMAD.MOV.U32 R8, RZ, RZ, R23 ;  /* 0x000000ffff087224 */ /* 0x001fe200078e0017 */
[----:B--2---:R-:W-:Y:S01]  /*18bf0*/  LOP3.LUT R0, R0, 0x7f, RZ, 0xc0, !PT ;  /* 0x0000007f00007812 */ /* 0x004fe200078ec0ff */
[----:B------:R-:W-:Y:S03]  /*18c00*/  BAR.SYNC.DEFER_BLOCKING 0x2, 0x80 ;  /* 0x0082000000007b1d */ /* 0x000fe60000010000 */
[----:B------:R-:W-:Y:S01]  /*18c10*/  ISETP.NE.AND P0, PT, R0, RZ, PT ;  /* 0x000000ff0000720c */ /* 0x000fe20003f05270 */
[----:B------:R-:W-:-:S12]  /*18c20*/  IMAD.MOV.U32 R0, RZ, RZ, R19 ;  /* 0x000000ffff007224 */ /* 0x000fd800078e0013 */
[----:B-1----:R-:W-:-:S05]  /*18c30*/  @!P0 VIADD R3, R3, 0x19c80 ;  /* 0x00019c8003038836 */ /* 0x002fca0000000000 */
[----:B------:R-:W-:-:S04]  /*18c40*/  @!P0 PRMT R3, RZ, 0x654, R3 ;  /* 0x00000654ff038816 */ /* 0x000fc80000000003 */
[----:B------:R3:W-:Y:S01]  /*18c50*/  @!P0 SYNCS.ARRIVE.TRANS64.RED.A1T0 RZ, [R3+URZ], RZ ;  /* 0x000000ff03ff89a7 */ /* 0x0007e2000810043f */
[C---:B------:R-:W-:Y:S01]  /*18c60*/  ISETP.GT.AND P0, PT, R2.reuse, R29, PT ;  /* 0x0000001d0200720c */ /* 0x040fe20003f04270 */
[----:B------:R-:W-:-:S12]  /*18c70*/  VIADD R2, R2, 0xffffffff ;  /* 0xffffffff02027836 */ /* 0x000fd80000000000 */
[----:B---3--:R-:W-:Y:S05]  /*18c80*/  @P0 BRA `(.L_x_544) ;  /* 0xfffffff000000947 */ /* 0x008fea000383ffff */
.L_x_520:
[----:B-1----:R-:W1:Y:S02]  /*18c90*/  S2R R3, SR_TID.X ;  /* 0x0000000000037919 */ /* 0x002e640000002100 */
[----:B-1----:R-:W-:Y:S02]  /*18ca0*/  LOP3.LUT R4, R3, 0x7f, RZ, 0xc0, !PT ;  /* 0x0000007f03047812 */ /* 0x002fe400078ec0ff */
[----:B------:R-:W3:Y:S01]  /*18cb0*/  LDL R3, [R1+0x48] ;  /* 0x0000480001037983 */ /* 0x000ee20000100800 */
[----:B------:R-:W-:Y:S01]  /*18cc0*/  BSSY B0, `(.L_x_545) ;  /* 0x0000010000007945 */ /* 0x000fe20003800000 */
[----:B------:R-:W-:Y:S02]  /*18cd0*/  ISETP.NE.AND P0, PT, R4, RZ, PT ;  /* 0x000000ff0400720c */ /* 0x000fe40003f05270 */
[----:B---3--:R-:W-:-:S11]  /*18ce0*/  ISETP.NE.AND P2, PT, R3, 0x3, PT ;  /* 0x000000030300780c */ /* 0x008fd60003f45270 */
[----:B------:R-:W-:Y:S05]  /*18cf0*/  @P0 BRA `(.L_x_546) ;  /* 0x0000000000300947 */ /* 0x000fea0003800000 */
[----:B0-----:R-:W0:Y:S01]  /*18d00*/  S2R R5, SR_LANEID ;  /* 0x0000000000057919 */ /* 0x001e220000000000 */
[----:B------:R-:W-:Y:S01]  /*18d10*/  VOTEU.ANY UR4, UPT, PT ;  /* 0x0000000000047886 */ /* 0x000fe200038e0100 */
[----:B------:R-:W1:Y:S01]  /*18d20*/  LDC.64 R2, c[0x0][0xc60] ;  /* 0x00031800ff027b82 */ /* 0x000e620000000a00 */
[----:B--2---:R-:W0:Y:S02]  /*18d30*/  FLO.U32 R0, UR4 ;  /* 0x0000000400007d00 */ /* 0x004e2400080e0000 */
        /* <DEDUP_REMOVED lines=8> */
.L_x_546:
[----:B------:R-:W-:Y:S05]  /*18dc0*/  BSYNC B0 ;  /* 0x0000000000007941 */ /* 0x000fea0003800000 */
.L_x_545:
[----:B------:R-:W-:Y:S05]  /*18dd0*/  @!P2 BRA `(.L_x_547) ;  /* 0x000000000004a947 */ /* 0x000fea0003800000 */
[----:B------:R-:W-:Y:S01]  /*18de0*/  BPT.TRAP 0x1 ;  /* 0x000000040000795c */ /* 0x000fe20000300000 */
.L_x_547:
[----:B------:R-:W3:Y:S01]  /*18df0*/  LDL R2, [R1+0x30] ;  /* 0x0000300001027983 */ /* 0x000ee20000100800 */
[----:B--2---:R-:W-:Y:S01]  /*18e00*/  LOP3.LUT R0, R23, 0x1, RZ, 0x3c, !PT ;  /* 0x0000000117007812 */ /* 0x004fe200078e3cff */
[----:B------:R-:W-:Y:S01]  /*18e10*/  IMAD R3, R19, 0x8, R18 ;  /* 0x0000000813037824 */ /* 0x000fe200078e0212 */
[----:B------:R-:W-:Y:S02]  /*18e20*/  BSSY B0, `(.L_x_548) ;  /* 0x0000005000007945 */ /* 0x000fe40003800000 */
[----:B------:R-:W-:-:S04]  /*18e30*/  SHF.L.U32 R0, R0, 0x1f, RZ ;  /* 0x0000001f00007819 */ /* 0x000fc800000006ff */
[----:B------:R-:W1:Y:S01]  /*18e40*/  SYNCS.PHASECHK.TRANS64.TRYWAIT P1, [R3+URZ+0x19c70], R0 ;  /* 0x019c7000030075a7 */ /* 0x000e62000802017f */
[----:B---3--:R-:W-:Y:S01]  /*18e50*/  ISETP.NE.AND P2, PT, R2, 0x3, PT ;  /* 0x000000030200780c */ /* 0x008fe20003f45270 */
[----:B-1----:R-:W-:-:S12]  /*18e60*/  @!P1 BRA `(.L_x_549) ;  /* 0x0000002400609947 */ /* 0x002fd80003800000 */
.L_x_627:
[----:B------:R-:W-:Y:S05]  /*18e70*/  BSYNC B0 ;  /* 0x0000000000007941 */ /* 0x000fea0003800000 */
.L_x_548:
[----:B------:R-:W-:Y:S05]  /*18e80*/  @!P2 BRA `(.L_x_550) ;  /* 0x000000000004a947 */ /* 0x000fea0003800000 */
[----:B------:R-:W-:Y:S01]  /*18e90*/  BPT.TRAP 0x1 ;  /* 0x000000040000795c */ /* 0x000fe20000300000 */
.L_x_550:
[----:B-1----:R-:W-:-:S04]  /*18ea0*/  SHF.L.U32 R0, R23, 0x1f, RZ ;  /* 0x0000001f17007819 */ /* 0x002fc800000006ff */
[----:B------:R-:W1:Y:S02]  /*18eb0*/  SYNCS.PHASECHK.TRANS64.TRYWAIT P1, [R3+URZ+0x19c60], R0 ;  /* 0x019c6000030075a7 */ /* 0x000e64000802017f */
[----:B-1----:R-:W-:Y:S05]  /*18ec0*/  @!P1 BRA `(.L_x_551) ;  /* 0x00000024005c9947 */ /* 0x002fea0003800000 */
.L_x_628:
[----:B------:R-:W0:Y:S04]  /*18ed0*/  LDL R4, [R1+0x10] ;  /* 0x0000100001047983 */ /* 0x000e280000100800 */
[----:B------:R-:W2:Y:S04]  /*18ee0*/  LDL R10, [R1+0x8] ;  /* 0x00000800010a7983 */ /* 0x000ea80000100800 */
[----:B------:R-:W3:Y:S01]  /*18ef0*/  LDL R12, [R1+0xc] ;  /* 0x00000c00010c7983 */ /* 0x000ee20000100800 */
[----:B------:R-:W-:Y:S01]  /*18f00*/  IMAD R2, R19, 0x3000, RZ ;  /* 0x0000300013027824 */ /* 0x000fe200078e02ff */
[----:B------:R-:W-:Y:S05]  /*18f10*/  WARPSYNC.ALL ;  /* 0x0000000000007948 */ /* 0x000fea0003800000 */
[----:B0-----:R-:W-:-:S02]  /*18f20*/  LOP3.LUT R5, R2, R4, RZ, 0xfc, !PT ;  /* 0x0000000402057212 */ /* 0x001fc400078efcff */
[----:B--2---:R-:W-:-:S03]  /*18f30*/  LOP3.LUT R2, R2, R10, RZ, 0xfc, !PT ;  /* 0x0000000a02027212 */ /* 0x004fc600078efcff */
[C---:B-1----:R-:W-:Y:S02]  /*18f40*/  IMAD.IADD R0, R18.reuse, 0x1, R5 ;  /* 0x0000000112007824 */ /* 0x042fe400078e0205 */
        /* <DEDUP_REMOVED lines=20> */
[----:B---3--:R-:W-:Y:S02]  /*19090*/  IADD3 R2, R12, 0x3000, R2 ;  /* 0x000030000c027810 */ /* 0x008fe40007ffe002 */
        /* <DEDUP_REMOVED lines=25> */
.L_x_552:
        /* <DEDUP_REMOVED lines=10> */
.L_x_495:
[----:B------:R-:W2:Y:S02]  /*192d0*/  LDL R0, [R1+0x14] ;  /* 0x0000140001007983 */ /* 0x000ea40000100800 */
[----:B--2---:R-:W-:-:S13]  /*192e0*/  LOP3.LUT P0, RZ, R0, 0x2, RZ, 0xc0, !PT ;  /* 0x0000000200ff7812 */ /* 0x004fda000780c0ff */
[----:B------:R-:W-:Y:S05]  /*192f0*/  @!P0 BRA `(.L_x_553) ;  /* 0x0000000000248947 */ /* 0x000fea0003800000 */
[----:B------:R-:W-:Y:S05]  /*19300*/  WARPSYNC.ALL ;  /* 0x0000000000007948 */ /* 0x000fea0003800000 */
[----:B------:R-:W2:Y:S08]  /*19310*/  S2UR UR5, SR_CgaCtaId ;  /* 0x00000000000579c3 */ /* 0x000eb00000008800 */
[----:B------:R-:W-:Y:S06]  /*19320*/  BAR.SYNC.DEFER_BLOCKING 0x5, 0x200 ;  /* 0x0148000000007b1d */ /* 0x000fec0000010000 */
[----:B------:R-:W-:-:S02]  /*19330*/  UMOV UR4, 0x400 ;  /* 0x0000040000047882 */ /* 0x000fc40000000000 */
[----:B--2---:R-:W-:-:S06]  /*19340*/  ULEA UR4, UR5, UR4, 0x18 ;  /* 0x0000000405047291 */ /* 0x004fcc000f8ec03f */
[----:B0-----:R-:W-:-:S05]  /*19350*/  IMAD.U32 R18, RZ, RZ, UR4 ;  /* 0x00000004ff127e24 */ /* 0x001fca000f8e00ff */
[----:B------:R3:W4:Y:S01]  /*19360*/  LDS.128 R24, [R18+0x19cd0] ;  /* 0x019cd00012187984 */ /* 0x0007220000000c00 */
[----:B------:R-:W-:Y:S06]  /*19370*/  BAR.ARV 0x4, 0x200 ;  /* 0x0108000000007b1d */ /* 0x000fec0000002000 */
[----:B------:R-:W-:Y:S05]  /*19380*/  BRA `(.L_x_554) ;  /* 0x0000000800d47947 */ /* 0x000fea0003800000 */
.L_x_553:
[----:B------:R-:W0:Y:S01]  /*19390*/  S2R R0, SR_TID.X ;  /* 0x0000000000007919 */ /* 0x000e220000002100 */
[----:B------:R-:W-:Y:S01]  /*193a0*/  UMOV UR4, 0xffffffff ;  /* 0xffffffff00047882 */ /* 0x000fe20000000000 */
[----:B0-----:R-:W-:-:S04]  /*193b0*/  LOP3.LUT R9, R0, 0x1f, RZ, 0xc0, !PT ;  /* 0x0000001f00097812 */ /* 0x001fc800078ec0ff */
[----:B------:R-:W-:Y:S01]  /*193c0*/  ISETP.NE.AND P0, PT, R9, 0x1f, PT ;  /* 0x0000001f0900780c */ /* 0x000fe20003f05270 */
[----:B------:R-:W-:-:S12]  /*193d0*/  BRA.DIV UR4, `(.L_x_555) ;  /* 0x00000022042c7947 */ /* 0x000fd8000b800000 */
[----:B------:R-:W-:Y:S01]  /*193e0*/  IMAD.IADD R0, R27, 0x1, R9 ;  /* 0x000000011b007824 */ /* 0x000fe200078e0209 */
[----:B------:R-:W-:-:S04]  /*193f0*/  ULDC UR4, c[0x0][0xc3c] ;  /* 0x00030f0000047ab9 */ /* 0x000fc80000000800 */
[----:B------:R-:W-:-:S13]  /*19400*/  ISETP.GE.OR P1, PT, R0, UR4, !P0 ;  /* 0x0000000400007c0c */ /* 0x000fda000c726670 */
[----:B------:R-:W0:Y:S08]  /*19410*/  @!P1 LDC.64 R2, c[0x0][0xc80] ;  /* 0x00032000ff029b82 */ /* 0x000e300000000a00 */
[----:B------:R-:W2:Y:S01]  /*19420*/  @!P1 LDC.64 R4, c[0x0][0xc78] ;  /* 0x00031e00ff049b82 */ /* 0x000ea20000000a00 */
[----:B0-----:R-:W-:-:S05]  /*19430*/  @!P1 IMAD.WIDE R2, R0, 0x4, R2 ;  /* 0x0000000400029825 */ /* 0x001fca00078e0202 */
[----:B------:R2:W3:Y:S02]  /*19440*/  @!P1 LDG.E R7, desc[UR40][R2.64] ;  /* 0x0000002802079981 */ /* 0x0004e4000c1e1900 */
[----:B--2---:R-:W-:-:S06]  /*19450*/  @!P1 IMAD.WIDE R2, R0, 0x4, R4 ;  /* 0x0000000400029825 */ /* 0x004fcc00078e0204 */
[----:B------:R-:W2:Y:S01]  /*19460*/  @!P1 LDG.E R2, desc[UR40][R2.64] ;  /* 0x0000002802029981 */ /* 0x000ea2000c1e1900 */
[----:B------:R-:W-:Y:S01]  /*19470*/  IMAD.MOV.U32 R4, RZ, RZ, RZ ;  /* 0x000000ffff047224 */ /* 0x000fe200078e00ff */
[C---:B------:R-:W-:Y:S02]  /*19480*/  ISETP.GE.U32.AND P2, PT, R9.reuse, 0x2, PT ;  /* 0x000000020900780c */ /* 0x040fe40003f46070 */
[C---:B------:R-:W-:Y:S01]  /*19490*/  ISETP.GE.U32.AND P3, PT, R9.reuse, 0x4, PT ;  /* 0x000000040900780c */ /* 0x040fe20003f66070 */
[----:B------:R-:W-:Y:S01]  /*194a0*/  SHFL.IDX PT, R0, R24, RZ, 0x1f ;  /* 0x00001fff18007589 */ /* 0x000fe200000e0000 */
[C---:B------:R-:W-:Y:S02]  /*194b0*/  ISETP.GE.U32.AND P4, PT, R9.reuse, 0x8, PT ;  /* 0x000000080900780c */ /* 0x040fe40003f86070 */
[----:B------:R-:W-:Y:S01]  /*194c0*/  ISETP.GE.U32.AND P5, PT, R9, 0x10, PT ;  /* 0x000000100900780c */ /* 0x000fe20003fa6070 */
[----:B------:R0:W-:Y:S02]  /*194d0*/  SHFL.IDX PT, R6, R24, 0x1, 0x1f ;  /* 0x00201f0018067f89 */ /* 0x0001e400000e0000 */
[----:B0-----:R-:W-:-:S02]  /*194e0*/  IMAD.MOV.U32 R24, RZ, RZ, RZ ;  /* 0x000000ffff187224 */ /* 0x001fc400078e00ff */
[----:B---3--:R-:W-:Y:S02]  /*194f0*/  @!P1 IMAD.MOV.U32 R4, RZ, RZ, R7 ;  /* 0x000000ffff049224 */ /* 0x008fe400078e0007 */
[----:B------:R-:W-:Y:S02]  /*19500*/  IMAD.MOV.U32 R7, RZ, RZ, RZ ;  /* 0x000000ffff077224 */ /* 0x000fe400078e00ff */
[----:B--2---:R-:W-:Y:S01]  /*19510*/  @!P1 IMAD.MOV.U32 R7, RZ, RZ, R2 ;  /* 0x000000ffff079224 */ /* 0x004fe200078e0002 */
[----:B------:R-:W-:-:S03]  /*19520*/  ISETP.NE.AND P1, PT, R9, RZ, PT ;  /* 0x000000ff0900720c */ /* 0x000fc60003f25270 */
[----:B------:R-:W-:-:S05]  /*19530*/  IMAD R2, R7, R4, RZ ;  /* 0x0000000407027224 */ /* 0x000fca00078e02ff */
        /* <DEDUP_REMOVED lines=15> */
[----:B------:R0:W2:Y:S02]  /*19630*/  SHFL.IDX PT, R8, R2, 0x1f, 0x1f ;  /* 0x03e01f0002087f89 */ /* 0x0000a400000e0000 */
.L_x_638:
[----:B------:R-:W-:Y:S02]  /*19640*/  ULDC UR4, c[0x0][0xc38] ;  /* 0x00030e0000047ab9 */ /* 0x000fe40000000800 */
[----:B------:R-:W-:-:S04]  /*19650*/  IMAD.U32 R3, RZ, RZ, UR4 ;  /* 0x00000004ff037e24 */ /* 0x000fc8000f8e00ff */
[----:B--2---:R-:W-:-:S04]  /*19660*/  IMAD R8, R8, R3, RZ ;  /* 0x0000000308087224 */ /* 0x004fc800078e02ff */
[----:B------:R-:W-:-:S05]  /*19670*/  IMAD.IADD R6, R6, 0x1, R8 ;  /* 0x0000000106067824 */ /* 0x000fca00078e0208 */
[----:B------:R-:W-:-:S13]  /*19680*/  ISETP.GT.AND P6, PT, R6, R0, PT ;  /* 0x000000000600720c */ /* 0x000fda0003fc4270 */
[----:B------:R-:W-:Y:S05]  /*19690*/  @P6 BRA `(.L_x_556) ;  /* 0x0000000000a46947 */ /* 0x000fea0003800000 */
.L_x_559:
[----:B0-----:R-:W0:Y:S01]  /*196a0*/  LDC R2, c[0x0][0xc3c] ;  /* 0x00030f00ff027b82 */ /* 0x001e220000000800 */
[----:B------:R-:W-:-:S05]  /*196b0*/  VIADD R27, R27, 0x1f ;  /* 0x0000001f1b1b7836 */ /* 0x000fca0000000000 */
[----:B0-----:R-:W-:-:S13]  /*196c0*/  ISETP.GE.AND P6, PT, R27, R2, PT ;  /* 0x000000021b00720c */ /* 0x001fda0003fc6270 */
[----:B------:R-:W-:Y:S05]  /*196d0*/  @P6 BRA `(.L_x_557) ;  /* 0x0000000400bc6947 */ /* 0x000fea0003800000 */
[----:B------:R-:W0:Y:S01]  /*196e0*/  S2R R3, SR_TID.X ;  /* 0x0000000000037919 */ /* 0x000e220000002100 */
[----:B------:R-:W-:Y:S01]  /*196f0*/  IMAD.MOV.U32 R4, RZ, RZ, RZ ;  /* 0x000000ffff047224 */ /* 0x000fe200078e00ff */
[----:B0-----:R-:W-:-:S05]  /*19700*/  LOP3.LUT R3, R3, 0x1f, RZ, 0xc0, !PT ;  /* 0x0000001f03037812 */ /* 0x001fca00078ec0ff */
[----:B------:R-:W-:-:S05]  /*19710*/  IMAD.IADD R5, R27, 0x1, R3 ;  /* 0x000000011b057824 */ /* 0x000fca00078e0203 */
[----:B------:R-:W-:-:S13]  /*19720*/  ISETP.GE.OR P6, PT, R5, R2, !P0 ;  /* 0x000000020500720c */ /* 0x000fda00047c6670 */
[----:B------:R-:W0:Y:S02]  /*19730*/  @!P6 LDC.64 R2, c[0x0][0xc80] ;  /* 0x00032000ff02eb82 */ /* 0x000e240000000a00 */
[----:B0-----:R-:W-:-:S05]  /*19740*/  @!P6 IMAD.WIDE R2, R5, 0x4, R2 ;  /* 0x000000040502e825 */ /* 0x001fca00078e0202 */
[----:B------:R0:W2:Y:S01]  /*19750*/  @!P6 LDG.E R4, desc[UR40][R2.64] ;  /* 0x000000280204e981 */ /* 0x0000a2000c1e1900 */
[----:B------:R-:W-:Y:S01]  /*19760*/  IMAD.MOV.U32 R7, RZ, RZ, RZ ;  /* 0x000000ffff077224 */ /* 0x000fe200078e00ff */
[----:B0-----:R-:W0:Y:S02]  /*19770*/  @!P6 LDC.64 R2, c[0x0][0xc78] ;  /* 0x00031e00ff02eb82 */ /* 0x001e240000000a00 */
[----:B0-----:R-:W-:-:S05]  /*19780*/  @!P6 IMAD.WIDE R2, R5, 0x4, R2 ;  /* 0x000000040502e825 */ /* 0x001fca00078e0202 */
[----:B------:R-:W2:Y:S01]  /*19790*/  @!P6 LDG.E R7, desc[UR40][R2.64] ;  /* 0x000000280207e981 */ /* 0x000ea2000c1e1900 */
[----:B------:R-:W-:Y:S01]  /*197a0*/  UMOV UR4, 0xffffffff ;  /* 0xffffffff00047882 */ /* 0x000fe20000000000 */
[----:B--2---:R-:W-:Y:S02]  /*197b0*/  IMAD R2, R7, R4, RZ ;  /* 0x0000000407027224 */ /* 0x004fe400078e02ff */
[----:B------:R-:W-:Y:S05]  /*197c0*/  BRA.DIV UR4, `(.L_x_558) ;  /* 0x0000002204887947 */ /* 0x000fea000b800000 */
        /* <DEDUP_REMOVED lines=16> */
.L_x_646:
[----:B------:R-:W-:Y:S02]  /*198d0*/  ULDC UR4, c[0x0][0xc38] ;  /* 0x00030e0000047ab9 */ /* 0x000fe40000000800 */
[----:B------:R-:W-:-:S04]  /*198e0*/  IMAD.U32 R3, RZ, RZ, UR4 ;  /* 0x00000004ff037e24 */ /* 0x000fc8000f8e00ff */
[----:B--2---:R-:W-:-:S04]  /*198f0*/  IMAD R8, R8, R3, RZ ;  /* 0x0000000308087224 */ /* 0x004fc800078e02ff */
[----:B------:R-:W-:-:S05]  /*19900*/  IMAD.IADD R6, R8, 0x1, R6 ;  /* 0x0000000108067824 */ /* 0x000fca00078e0206 */
[----:B------:R-:W-:-:S13]  /*19910*/  ISETP.GT.AND P6, PT, R6, R0, PT ;  /* 0x000000000600720c */ /* 0x000fda0003fc4270 */
[----:B------:R-:W-:Y:S05]  /*19920*/  @!P6 BRA `(.L_x_559) ;  /* 0xfffffffc005ce947 */ /* 0x000fea000383ffff */
.L_x_556:
[----:B------:R-:W-:Y:S01]  /*19930*/  IMAD.IADD R8, R6, 0x1, -R8 ;  /* 0x0000000106087824 */ /* 0x000fe200078e0a08 */
[----:B------:R-:W-:-:S03]  /*19940*/  UMOV UR4, 0xffffffff ;  /* 0xffffffff00047882 */ /* 0x000fc60000000000 */
[----:B------:R-:W-:-:S05]  /*19950*/  IMAD R5, R2, R3, R8 ;  /* 0x0000000302057224 */ /* 0x000fca00078e0208 */
[----:B------:R-:W-:Y:S01]  /*19960*/  ISETP.GT.AND P6, PT, R5, R0, PT ;  /* 0x000000000500720c */ /* 0x000fe20003fc4270 */
[----:B------:R-:W-:-:S12]  /*19970*/  BRA.DIV UR4, `(.L_x_560) ;  /* 0x0000002204f47947 */ /* 0x000fd8000b800000 */
[----:B------:R-:W-:-:S04]  /*19980*/  VOTE.ANY R6, PT, !P6 ;  /* 0x0000000000067806 */ /* 0x000fc800070e0100 */
[----:B------:R-:W2:Y:S02]  /*19990*/  POPC R5, R6 ;  /* 0x0000000600057309 */ /* 0x000ea40000000000 */
[----:B--2---:R2:W3:Y:S04]  /*199a0*/  SHFL.IDX PT, R4, R4, R5, 0x1f ;  /* 0x00001f0504047589 */ /* 0x0044e800000e0000 */
[----:B------:R2:W4:Y:S02]  /*199b0*/  SHFL.IDX PT, R7, R7, R5, 0x1f ;  /* 0x00001f0507077589 */ /* 0x00052400000e0000 */
.L_x_651:
[----:B------:R-:W-:-:S13]  /*199c0*/  ISETP.NE.AND P0, PT, R6, RZ, PT ;  /* 0x000000ff0600720c */ /* 0x000fda0003f05270 */
[----:B------:R-:W-:Y:S05]  /*199d0*/  @!P0 BRA `(.L_x_561) ;  /* 0x0000000000148947 */ /* 0x000fea0003800000 */
[----:B------:R-:W-:Y:S01]  /*199e0*/  UMOV UR4, 0xffffffff ;  /* 0xffffffff00047882 */ /* 0x000fe20000000000 */
[----:B------:R-:W-:Y:S02]  /*199f0*/  VIADD R12, R5, 0xffffffff ;  /* 0xffffffff050c7836 */ /* 0x000fe40000000000 */
[----:B------:R-:W-:Y:S05]  /*19a00*/  BRA.DIV UR4, `(.L_x_562) ;  /* 0x00000026042c7947 */ /* 0x000fea000b800000 */
[----:B0-----:R0:W0:Y:S02]  /*19a10*/  SHFL.IDX PT, R2, R2, R12, 0x1f ;  /* 0x00001f0c02027589 */ /* 0x00102400000e0000 */
.L_x_654:
[----:B0-----:R-:W-:-:S07]  /*19a20*/  IMAD.MOV.U32 R24, RZ, RZ, R2 ;  /* 0x000000ffff187224 */ /* 0x001fce00078e0002 */
.L_x_561:
[----:B------:R-:W-:Y:S01]  /*19a30*/  IMAD R24, R24, R3, R8 ;  /* 0x0000000318187224 */ /* 0x000fe200078e0208 */
[----:B---3--:R-:W-:Y:S01]  /*19a40*/  IABS R8, R4 ;  /* 0x0000000400087213 */ /* 0x008fe20000000000 */
[----:B------:R-:W-:Y:S02]  /*19a50*/  IMAD.IADD R27, R5, 0x1, R27 ;  /* 0x00000001051b7824 */ /* 0x000fe400078e021b */
[----:B------:R-:W-:Y:S01]  /*19a60*/  IMAD.IADD R25, R0, 0x1, -R24 ;  /* 0x0000000100197824 */ /* 0x000fe200078e0a18 */
[----:B0-----:R-:W0:Y:S04]  /*19a70*/  I2F.RP R2, R8 ;  /* 0x0000000800027306 */ /* 0x001e280000209400 */
[----:B------:R-:W-:-:S04]  /*19a80*/  IABS R0, R25 ;  /* 0x0000001900007213 */ /* 0x000fc80000000000 */
[----:B0-----:R-:W0:Y:S02]  /*19a90*/  MUFU.RCP R2, R2 ;  /* 0x0000000200027308 */ /* 0x001e240000001000 */
[----:B0-----:R-:W-:-:S06]  /*19aa0*/  VIADD R2, R2, 0xffffffe ;  /* 0x0ffffffe02027836 */ /* 0x001fcc0000000000 */
[----:B------:R-:W0:Y:S02]  /*19ab0*/  F2I.FTZ.U32.TRUNC.NTZ R3, R2 ;  /* 0x0000000200037305 */ /* 0x000e24000021f000 */
[----:B0-----:R-:W-:-:S04]  /*19ac0*/  IMAD.MOV R2, RZ, RZ, -R3 ;  /* 0x000000ffff027224 */ /* 0x001fc800078e0a03 */
[----:B------:R-:W-:Y:S02]  /*19ad0*/  IMAD R6, R2, R8, RZ ;  /* 0x0000000802067224 */ /* 0x000fe400078e02ff */
[----:B------:R-:W-:-:S04]  /*19ae0*/  IMAD.MOV.U32 R2, RZ, RZ, RZ ;  /* 0x000000ffff027224 */ /* 0x000fc800078e00ff */
[----:B------:R-:W-:Y:S01]  /*19af0*/  IMAD.HI.U32 R2, R3, R6, R2 ;  /* 0x0000000603027227 */ /* 0x000fe200078e0002 */
[----:B------:R-:W-:-:S05]  /*19b00*/  IABS R3, R4 ;  /* 0x0000000400037213 */ /* 0x000fca0000000000 */
[----:B------:R-:W-:Y:S02]  /*19b10*/  IMAD.MOV R3, RZ, RZ, -R3 ;  /* 0x000000ffff037224 */ /* 0x000fe400078e0a03 */
[----:B------:R-:W-:-:S04]  /*19b20*/  IMAD.HI.U32 R6, R2, R0, RZ ;  /* 0x0000000002067227 */ /* 0x000fc800078e00ff */
[----:B------:R-:W-:-:S05]  /*19b30*/  IMAD R0, R6, R3, R0 ;  /* 0x0000000306007224 */ /* 0x000fca00078e0200 */
[----:B------:R-:W-:-:S13]  /*19b40*/  ISETP.GT.U32.AND P1, PT, R8, R0, PT ;  /* 0x000000000800720c */ /* 0x000fda0003f24070 */
[----:B------:R-:W-:Y:S02]  /*19b50*/  @!P1 IMAD.IADD R0, R0, 0x1, -R8 ;  /* 0x0000000100009824 */ /* 0x000fe400078e0a08 */
[----:B------:R-:W-:Y:S01]  /*19b60*/  @!P1 VIADD R6, R6, 0x1 ;  /* 0x0000000106069836 */ /* 0x000fe20000000000 */
[----:B------:R-:W-:Y:S02]  /*19b70*/  ISETP.NE.AND P1, PT, R4, RZ, PT ;  /* 0x000000ff0400720c */ /* 0x000fe40003f25270 */
[----:B------:R-:W-:Y:S02]  /*19b80*/  ISETP.GE.U32.AND P0, PT, R0, R8, PT ;  /* 0x000000080000720c */ /* 0x000fe40003f06070 */
[----:B----4-:R-:W-:-:S04]  /*19b90*/  IABS R0, R7 ;  /* 0x0000000700007213 */ /* 0x010fc80000000000 */
[----:B------:R-:W0:Y:S07]  /*19ba0*/  I2F.RP R2, R0 ;  /* 0x0000000000027306 */ /* 0x000e2e0000209400 */
[----:B------:R-:W-:Y:S01]  /*19bb0*/  @P0 VIADD R6, R6, 0x1 ;  /* 0x0000000106060836 */ /* 0x000fe20000000000 */
[----:B0-----:R-:W0:Y:S02]  /*19bc0*/  MUFU.RCP R2, R2 ;  /* 0x0000000200027308 */ /* 0x001e240000001000 */
[----:B0-----:R-:W-:-:S06]  /*19bd0*/  VIADD R2, R2, 0xffffffe ;  /* 0x0ffffffe02027836 */ /* 0x001fcc0000000000 */
[----:B------:R-:W0:Y:S02]  /*19be0*/  F2I.FTZ.U32.TRUNC.NTZ R3, R2 ;  /* 0x0000000200037305 */ /* 0x000e24000021f000 */
[----:B0-----:R-:W-:-:S04]  /*19bf0*/  IMAD.MOV R2, RZ, RZ, -R3 ;  /* 0x000000ffff027224 */ /* 0x001fc800078e0a03 */
[----:B------:R-:W-:Y:S02]  /*19c00*/  IMAD R8, R2, R0, RZ ;  /* 0x0000000002087224 */ /* 0x000fe400078e02ff */
[----:B------:R-:W-:-:S04]  /*19c10*/  IMAD.MOV.U32 R2, RZ, RZ, RZ ;  /* 0x000000ffff027224 */ /* 0x000fc800078e00ff */
[----:B------:R-:W-:Y:S01]  /*19c20*/  IMAD.HI.U32 R2, R3, R8, R2 ;  /* 0x0000000803027227 */ /* 0x000fe200078e0002 */
[----:B------:R-:W-:Y:S02]  /*19c30*/  LOP3.LUT R3, R25, R4, RZ, 0x3c, !PT ;  /* 0x0000000419037212 */ /* 0x000fe400078e3cff */
[----:B------:R-:W-:Y:S02]  /*19c40*/  IABS R8, R7 ;  /* 0x0000000700087213 */ /* 0x000fe40000000000 */
[----:B------:R-:W-:-:S03]  /*19c50*/  ISETP.GE.AND P2, PT, R3, RZ, PT ;  /* 0x000000ff0300720c */ /* 0x000fc60003f46270 */
[----:B------:R-:W-:-:S10]  /*19c60*/  IMAD.MOV R8, RZ, RZ, -R8 ;  /* 0x000000ffff087224 */ /* 0x000fd400078e0a08 */
[----:B------:R-:W-:Y:S01]  /*19c70*/  @!P2 IMAD.MOV R6, RZ, RZ, -R6 ;  /* 0x000000ffff06a224 */ /* 0x000fe200078e0a06 */
[----:B------:R-:W-:-:S04]  /*19c80*/  @!P1 LOP3.LUT R6, RZ, R4, RZ, 0x33, !PT ;  /* 0x00000004ff069212 */ /* 0x000fc800078e33ff */
[-C--:B------:R-:W-:Y:S01]  /*19c90*/  IABS R3, R6.reuse ;  /* 0x0000000600037213 */ /* 0x080fe20000000000 */
[----:B------:R-:W-:-:S04]  /*19ca0*/  IMAD R4, R4, R6, RZ ;  /* 0x0000000604047224 */ /* 0x000fc800078e02ff */
[----:B------:R-:W-:-:S04]  /*19cb0*/  IMAD.HI.U32 R2, R2, R3, RZ ;  /* 0x0000000302027227 */ /* 0x000fc800078e00ff */
[----:B------:R-:W-:Y:S02]  /*19cc0*/  IMAD R3, R2, R8, R3 ;  /* 0x0000000802037224 */ /* 0x000fe400078e0203 */
[----:B------:R-:W-:-:S03]  /*19cd0*/  IMAD.IADD R25, R25, 0x1, -R4 ;  /* 0x0000000119197824 */ /* 0x000fc600078e0a04 */
[----:B------:R-:W-:-:S13]  /*19ce0*/  ISETP.GT.U32.AND P1, PT, R0, R3, PT ;  /* 0x000000030000720c */ /* 0x000fda0003f24070 */
[----:B------:R-:W-:Y:S02]  /*19cf0*/  @!P1 IMAD.IADD R3, R3, 0x1, -R0 ;  /* 0x0000000103039824 */ /* 0x000fe400078e0a00 */
[----:B------:R-:W-:Y:S01]  /*19d00*/  @!P1 VIADD R2, R2, 0x1 ;  /* 0x0000000102029836 */ /* 0x000fe20000000000 */
[----:B------:R-:W-:Y:S02]  /*19d10*/  ISETP.NE.AND P1, PT, R7, RZ, PT ;  /* 0x000000ff0700720c */ /* 0x000fe40003f25270 */
[----:B------:R-:W-:Y:S02]  /*19d20*/  ISETP.GE.U32.AND P0, PT, R3, R0, PT ;  /* 0x000000000300720c */ /* 0x000fe40003f06070 */
[----:B------:R-:W-:-:S04]  /*19d30*/  LOP3.LUT R0, R6, R7, RZ, 0x3c, !PT ;  /* 0x0000000706007212 */ /* 0x000fc800078e3cff */
[----:B------:R-:W-:-:S07]  /*19d40*/  ISETP.GE.AND P2, PT, R0, RZ, PT ;  /* 0x000000ff0000720c */ /* 0x000fce0003f46270 */
[----:B------:R-:W-:-:S06]  /*19d50*/  @P0 VIADD R2, R2, 0x1 ;  /* 0x0000000102020836 */ /* 0x000fcc0000000000 */
[----:B------:R-:W-:Y:S01]  /*19d60*/  @!P2 IMAD.MOV R2, RZ, RZ, -R2 ;  /* 0x000000ffff02a224 */ /* 0x000fe200078e0a02 */
[----:B------:R-:W-:-:S05]  /*19d70*/  @!P1 LOP3.LUT R2, RZ, R7, RZ, 0x33, !PT ;  /* 0x00000007ff029212 */ /* 0x000fca00078e33ff */
[--C-:B------:R-:W-:Y:S02]  /*19d80*/  IMAD.MOV R0, RZ, RZ, -R2.reuse ;  /* 0x000000ffff007224 */ /* 0x100fe400078e0a02 */
[C---:B------:R-:W-:Y:S02]  /*19d90*/  IMAD R2, R7.reuse, 0x1000000, R2 ;  /* 0x0100000007027824 */ /* 0x040fe400078e0202 */
[----:B------:R-:W-:-:S04]  /*19da0*/  IMAD R0, R7, R0, R6 ;  /* 0x0000000007007224 */ /* 0x000fc800078e0206 */
[----:B------:R-:W-:Y:S01]  /*19db0*/  IMAD R26, R0, 0x10000, R2 ;  /* 0x00010000001a7824 */ /* 0x000fe200078e0202 */
[----:B------:R-:W-:Y:S06]  /*19dc0*/  BRA `(.L_x_563) ;  /* 0x00000000001c7947 */ /* 0x000fec0003800000 */
.L_x_557:
[----:B------:R-:W-:Y:S01]  /*19dd0*/  UMOV UR4, URZ ;  /* 0x0000003f00047c82 */ /* 0x000fe20008000000 */
[----:B------:R-:W-:Y:S01]  /*19de0*/  UMOV UR5, URZ ;  /* 0x0000003f00057c82 */ /* 0x000fe20008000000 */
[----:B------:R-:W-:Y:S01]  /*19df0*/  ULDC UR6, c[0x0][0xc3c] ;  /* 0x00030f0000067ab9 */ /* 0x000fe20000000800 */
[----:B------:R-:W-:Y:S02]  /*19e00*/  IMAD.MOV.U32 R24, RZ, RZ, R0 ;  /* 0x000000ffff187224 */ /* 0x000fe400078e0000 */
[----:B------:R-:W-:Y:S02]  /*19e10*/  IMAD.U32 R25, RZ, RZ, UR4 ;  /* 0x00000004ff197e24 */ /* 0x000fe4000f8e00ff */
[----:B------:R-:W-:Y:S02]  /*19e20*/  IMAD.U32 R26, RZ, RZ, UR5 ;  /* 0x00000005ff1a7e24 */ /* 0x000fe4000f8e00ff */
[----:B------:R-:W-:-:S07]  /*19e30*/  IMAD.U32 R27, RZ, RZ, UR6 ;  /* 0x00000006ff1b7e24 */ /* 0x000fce000f8e00ff */
.L_x_563:
[----:B------:R-:W0:Y:S01]  /*19e40*/  S2R R0, SR_TID.X ;  /* 0x0000000000007919 */ /* 0x000e220000002100 */
[----:B------:R-:W-:Y:S05]  /*19e50*/  WARPSYNC.ALL ;  /* 0x0000000000007948 */ /* 0x000fea0003800000 */
        /* <DEDUP_REMOVED lines=8> */
.L_x_554:
[----:B------:R-:W-:Y:S02]  /*19ee0*/  ULDC UR4, c[0x0][0xc3c] ;  /* 0x00030f0000047ab9 */ /* 0x000fe40000000800 */
[----:B----4-:R-:W-:-:S13]  /*19ef0*/  ISETP.GE.AND P0, PT, R27, UR4, PT ;  /* 0x000000041b007c0c */ /* 0x010fda000bf06270 */
[----:B------:R-:W-:Y:S05]  /*19f00*/  @!P0 BRA `(.L_x_564) ;  /* 0xffffffa000e48947 */ /* 0x000fea000383ffff */
[----:B------:R-:W-:Y:S05]  /*19f10*/  BSYNC B7 ;  /* 0x0000000000077941 */ /* 0x000fea0003800000 */
.L_x_446:
[----:B--2---:R-:W2:Y:S01]  /*19f20*/  LDL.LU R0, [R1+0x44] ;  /* 0x0000440001007983 */ /* 0x004ea20000300800 */
[----:B------:R-:W-:Y:S01]  /*19f30*/  BSSY B0, `(.L_x_565) ;  /* 0x000000b000007945 */ /* 0x000fe20003800000 */
[----:B------:R-:W4:Y:S01]  /*19f40*/  S2R R5, SR_CgaCtaId ;  /* 0x0000000000057919 */ /* 0x000f220000008800 */
[----:B--2---:R-:W-:-:S05]  /*19f50*/  VIADD R0, R0, 0x1 ;  /* 0x0000000100007836 */ /* 0x004fca0000000000 */
[----:B0-----:R-:W-:-:S04]  /*19f60*/  LEA.HI R2, R0, R0, RZ, 0x1 ;  /* 0x0000000000027211 */ /* 0x001fc800078f08ff */
[----:B------:R-:W-:Y:S02]  /*19f70*/  LOP3.LUT R3, R2, 0xfffffffe, RZ, 0xc0, !PT ;  /* 0xfffffffe02037812 */ /* 0x000fe400078ec0ff */
[----:B------:R-:W-:-:S03]  /*19f80*/  MOV R2, 0x400 ;  /* 0x0000040000027802 */ /* 0x000fc60000000f00 */
[----:B------:R-:W-:Y:S01]  /*19f90*/  IMAD.IADD R0, R0, 0x1, -R3 ;  /* 0x0000000100007824 */ /* 0x000fe200078e0a03 */
[----:B----4-:R-:W-:-:S04]  /*19fa0*/  LEA R8, R5, R2, 0x18 ;  /* 0x0000000205087211 */ /* 0x010fc800078ec0ff */
[----:B------:R-:W-:-:S04]  /*19fb0*/  SHF.L.U32 R0, R0, 0x1f, RZ ;  /* 0x0000001f00007819 */ /* 0x000fc800000006ff */
[----:B------:R-:W0:Y:S02]  /*19fc0*/  SYNCS.PHASECHK.TRANS64.TRYWAIT P0, [R8+URZ+0x19c20], R0 ;  /* 0x019c2000080075a7 */ /* 0x000e24000800017f */
[----:B0-----:R-:W-:Y:S05]  /*19fd0*/  @!P0 BRA `(.L_x_566) ;  /* 0x0000001c00e08947 */ /* 0x001fea0003800000 */
.L_x_655:
[----:B------:R-:W-:Y:S05]  /*19fe0*/  BSYNC B0 ;  /* 0x0000000000007941 */ /* 0x000fea0003800000 */
.L_x_565:
[----:B------:R-:W-:-:S03]  /*19ff0*/  UMOV UR4, 0xffffffff ;  /* 0xffffffff00047882 */ /* 0x000fc60000000000 */
[----:B------:R-:W-:Y:S05]  /*1a000*/  BRA.DIV UR4, `(.L_x_567) ;  /* 0x0000001e04e87947 */ /* 0x000fea000b800000 */
[----:B0-----:R-:W0:Y:S02]  /*1a010*/  S2R R0, SR_TID.X ;  /* 0x0000000000007919 */ /* 0x001e240000002100 */
[----:B0-----:R-:W-:-:S04]  /*1a020*/  SHF.R.U32.HI R0, RZ, 0x5, R0 ;  /* 0x00000005ff007819 */ /* 0x001fc80000011600 */
[----:B------:R-:W-:-:S05]  /*1a030*/  LOP3.LUT R0, R0, 0x3, RZ, 0xc0, !PT ;  /* 0x0000000300007812 */ /* 0x000fca00078ec0ff */
[----:B------:R0:W2:Y:S02]  /*1a040*/  SHFL.IDX PT, R14, R0, RZ, 0x1f ;  /* 0x00001fff000e7589 */ /* 0x0000a400000e0000 */
.L_x_658:
[----:B--2---:R-:W-:-:S13]  /*1a050*/  ISETP.NE.AND P0, PT, R14, RZ, PT ;  /* 0x000000ff0e00720c */ /* 0x004fda0003f05270 */
[----:B------:R-:W-:Y:S05]  /*1a060*/  @P0 BRA `(.L_x_316) ;  /* 0x0000000000a40947 */ /* 0x000fea0003800000 */
[----:B------:R-:W-:-:S03]  /*1a070*/  UMOV UR4, 0xffffffff ;  /* 0xffffffff00047882 */ /* 0x000fc60000000000 */
[----:B------:R-:W-:Y:S05]  /*1a080*/  BRA.DIV UR4, `(.L_x_568) ;  /* 0x0000001e04fc7947 */ /* 0x000fea000b800000 */
[----:B------:R-:W-:-:S13]  /*1a090*/  ELECT P6, URZ, PT ;  /* 0x00000000003f782f */ /* 0x000fda00038c0000 */
.L_x_661:
[----:B------:R-:W-:Y:S05]  /*1a0a0*/  @!P6 BRA `(.L_x_316) ;  /* 0x000000000094e947 */ /* 0x000fea0003800000 */
[----:B0-----:R-:W2:Y:S02]  /*1a0b0*/  LDL.LU R0, [R1+0x40] ;  /* 0x0000400001007983 */ /* 0x001ea40000300800 */
[----:B--2---:R-:W-:-:S04]  /*1a0c0*/  LOP3.LUT R0, R0, 0x2, RZ, 0xfc, !PT ;  /* 0x0000000200007812 */ /* 0x004fc800078efcff */
[----:B------:R-:W-:-:S13]  /*1a0d0*/  ISETP.NE.AND P0, PT, R0, 0x3, PT ;  /* 0x000000030000780c */ /* 0x000fda0003f05270 */
[----:B------:R-:W-:Y:S05]  /*1a0e0*/  @!P0 BRA `(.L_x_569) ;  /* 0x0000000000048947 */ /* 0x000fea0003800000 */
[----:B------:R-:W-:Y:S01]  /*1a0f0*/  BPT.TRAP 0x1 ;  /* 0x000000040000795c */ /* 0x000fe20000300000 */
.L_x_569:
        /* <DEDUP_REMOVED lines=12> */
.L_x_662:
[----:B------:R-:W2:Y:S02]  /*1a1c0*/  SYNCS.PHASECHK.TRANS64.TRYWAIT P1, [R7+URZ], R0 ;  /* 0x00000000070075a7 */ /* 0x000ea4000802017f */
[----:B--2---:R-:W-:Y:S05]  /*1a1d0*/  @!P1 BRA `(.L_x_571) ;  /* 0x0000001c00dc9947 */ /* 0x004fea0003800000 */
.L_x_663:
[----:B------:R-:W-:Y:S05]  /*1a1e0*/  @!P0 BRA `(.L_x_572) ;  /* 0x0000000000048947 */ /* 0x000fea0003800000 */
[----:B------:R-:W-:Y:S01]  /*1a1f0*/  BPT.TRAP 0x1 ;  /* 0x000000040000795c */ /* 0x000fe20000300000 */
.L_x_572:
[----:B------:R-:W-:-:S04]  /*1a200*/  IMAD R2, R19, 0x8, R8 ;  /* 0x0000000813027824 */ /* 0x000fc800078e0208 */
[----:B------:R-:W4:Y:S02]  /*1a210*/  SYNCS.PHASECHK.TRANS64.TRYWAIT P1, [R2+URZ+0x19c60], R3 ;  /* 0x019c6003020075a7 */ /* 0x000f24000802017f */
[----:B----4-:R-:W-:Y:S05]  /*1a220*/  @!P1 BRA `(.L_x_573) ;  /* 0x0000001c00dc9947 */ /* 0x010fea0003800000 */
.L_x_664:
[----:B------:R-:W-:Y:S05]  /*1a230*/  @!P0 BRA `(.L_x_574) ;  /* 0x0000000000048947 */ /* 0x000fea0003800000 */
[----:B------:R-:W-:Y:S01]  /*1a240*/  BPT.TRAP 0x1 ;  /* 0x000000040000795c */ /* 0x000fe20000300000 */
.L_x_574:
[----:B------:R-:W-:-:S04]  /*1a250*/  IMAD R5, R5, 0x8, R8 ;  /* 0x0000000805057824 */ /* 0x000fc800078e0208 */
[----:B------:R-:W5:Y:S02]  /*1a260*/  SYNCS.PHASECHK.TRANS64.TRYWAIT P1, [R5+URZ+0x19c60], R0 ;  /* 0x019c6000050075a7 */ /* 0x000f64000802017f */
[----:B-----5:R-:W-:Y:S05]  /*1a270*/  @!P1 BRA `(.L_x_575) ;  /* 0x0000001c00dc9947 */ /* 0x020fea0003800000 */
.L_x_665:
[----:B------:R-:W-:Y:S05]  /*1a280*/  @!P0 BRA `(.L_x_576) ;  /* 0x0000000000048947 */ /* 0x000fea0003800000 */
[----:B------:R-:W-:Y:S01]  /*1a290*/  BPT.TRAP 0x1 ;  /* 0x000000040000795c */ /* 0x000fe20000300000 */
.L_x_576:
[----:B------:R-:W5:Y:S02]  /*1a2a0*/  SYNCS.PHASECHK.TRANS64.TRYWAIT P0, [R2+URZ+0x19c80], R3 ;  /* 0x019c8003020075a7 */ /* 0x000f64000800017f */
[----:B-----5:R-:W-:Y:S05]  /*1a2b0*/  @!P0 BRA `(.L_x_577) ;  /* 0x0000001c00e08947 */ /* 0x020fea0003800000 */
.L_x_578:
[----:B------:R0:W0:Y:S02]  /*1a2c0*/  SYNCS.PHASECHK.TRANS64.TRYWAIT P0, [R5+URZ+0x19c80], R0 ;  /* 0x019c8000050075a7 */ /* 0x000024000800017f */
[----:B0-----:R-:W-:Y:S05]  /*1a2d0*/  @!P0 NANOSLEEP.SYNCS 0x989680 ;  /* 0x009896800000895d */ /* 0x001fea0003900000 */
[----:B------:R-:W0:Y:S02]  /*1a2e0*/  @!P0 SYNCS.PHASECHK.TRANS64 P0, [R5+URZ+0x19c80], R0 ;  /* 0x019c8000050085a7 */ /* 0x000e24000800007f */
[----:B0-----:R-:W-:Y:S05]  /*1a2f0*/  @!P0 BRA `(.L_x_578) ;  /* 0xfffffffc00f08947 */ /* 0x001fea000383ffff */
.L_x_316:
[----:B------:R-:W-:Y:S05]  /*1a300*/  BSYNC B8 ;  /* 0x0000000000087941 */ /* 0x000fea0003800000 */
.L_x_313:
[----:B------:R-:W-:Y:S05]  /*1a310*/  EXIT ;  /* 0x000000000000794d */ /* 0x000fea0003800000 */
.L_x_334:
[----:B0-----:R0:W1:Y:S02]  /*1a320*/  SYNCS.PHASECHK.TRANS64.TRYWAIT P5, [R83+URZ+0x19c90], R86 ;  /* 0x019c9056530075a7 */ /* 0x00106400080a017f */
[----:B-1----:R-:W-:Y:S05]  /*1a330*/  @!P5 NANOSLEEP.SYNCS 0x989680 ;  /* 0x009896800000d95d */ /* 0x002fea0003900000 */
[----:B------:R-:W1:Y:S02]  /*1a340*/  @!P5 SYNCS.PHASECHK.TRANS64 P5, [R83+URZ+0x19c90], R86 ;  /* 0x019c90565300d5a7 */ /* 0x000e6400080a007f */
[----:B-1----:R-:W-:Y:S05]  /*1a350*/  @!P5 BRA `(.L_x_334) ;  /* 0xfffffffc00f0d947 */ /* 0x002fea000383ffff */
[----:B------:R-:W-:Y:S05]  /*1a360*/  BRA `(.L_x_579) ;  /* 0xfffffe8400f47947 */ /* 0x000fea000383ffff */
.L_x_350:
[----:B-1----:R1:W2:Y:S02]  /*1a370*/  SYNCS.PHASECHK.TRANS64.TRYWAIT P5, [R83+URZ+0x19c90], R86 ;  /* 0x019c9056530075a7 */ /* 0x0022a400080a017f */
[----:B--2---:R-:W-:Y:S05]  /*1a380*/  @!P5 NANOSLEEP.SYNCS 0x989680 ;  /* 0x009896800000d95d */ /* 0x004fea0003900000 */
[----:B------:R-:W2:Y:S02]  /*1a390*/  @!P5 SYNCS.PHASECHK.TRANS64 P5, [R83+URZ+0x19c90], R86 ;  /* 0x019c90565300d5a7 */ /* 0x000ea400080a007f */
[----:B--2---:R-:W-:Y:S05]  /*1a3a0*/  @!P5 BRA `(.L_x_350) ;  /* 0xfffffffc00f0d947 */ /* 0x004fea000383ffff */
[----:B------:R-:W-:Y:S05]  /*1a3b0*/  BRA `(.L_x_580) ;  /* 0xfffffe9c00e87947 */ /* 0x000fea000383ffff */
.L_x_359:
[----:B0-----:R0:W1:Y:S02]  /*1a3c0*/  SYNCS.PHASECHK.TRANS64.TRYWAIT P4, [R83+URZ+0x19c90], R86 ;  /* 0x019c9056530075a7 */ /* 0x001064000808017f */
[----:B-1----:R-:W-:Y:S05]  /*1a3d0*/  @!P4 NANOSLEEP.SYNCS 0x989680 ;  /* 0x009896800000c95d */ /* 0x002fea0003900000 */
[----:B------:R-:W1:Y:S02]  /*1a3e0*/  @!P4 SYNCS.PHASECHK.TRANS64 P4, [R83+URZ+0x19c90], R86 ;  /* 0x019c90565300c5a7 */ /* 0x000e64000808007f */
[----:B-1----:R-:W-:Y:S05]  /*1a3f0*/  @!P4 BRA `(.L_x_359) ;  /* 0xfffffffc00f0c947 */ /* 0x002fea000383ffff */
[----:B------:R-:W-:Y:S05]  /*1a400*/  BRA `(.L_x_581) ;  /* 0xfffffebc00f87947 */ /* 0x000fea000383ffff */
.L_x_363:
[----:B--2---:R2:W0:Y:S02]  /*1a410*/  SYNCS.PHASECHK.TRANS64.TRYWAIT P3, [R83+URZ+0x19cb0], R86 ;  /* 0x019cb056530075a7 */ /* 0x004424000806017f */
[----:B0-----:R-:W-:Y:S05]  /*1a420*/  @!P3 NANOSLEEP.SYNCS 0x989680 ;  /* 0x009896800000b95d */ /* 0x001fea0003900000 */
[----:B------:R-:W0:Y:S02]  /*1a430*/  @!P3 SYNCS.PHASECHK.TRANS64 P3, [R83+URZ+0x19cb0], R86 ;  /* 0x019cb0565300b5a7 */ /* 0x000e24000806007f */
[----:B0-----:R-:W-:Y:S05]  /*1a440*/  @!P3 BRA `(.L_x_363) ;  /* 0xfffffffc00f0b947 */ /* 0x001fea000383ffff */
[----:B------:R-:W-:Y:S05]  /*1a450*/  BRA `(.L_x_582) ;  /* 0xfffffec000687947 */ /* 0x000fea000383ffff */
.L_x_383:
[----:B------:R-:W-:Y:S01]  /*1a460*/  BSSY B1, `(.L_x_583) ;  /* 0x0000008000017945 */ /* 0x000fe20003800000 */
[----:B------:R-:W-:Y:S02]  /*1a470*/  IMAD.MOV.U32 R13, RZ, RZ, R25 ;  /* 0x000000ffff0d7224 */ /* 0x000fe400078e0019 */
[----:B------:R-:W-:Y:S02]  /*1a480*/  IMAD.MOV.U32 R12, RZ, RZ, RZ ;  /* 0x000000ffff0c7224 */ /* 0x000fe400078e00ff */
[----:B------:R-:W-:Y:S02]  /*1a490*/  IMAD.MOV.U32 R11, RZ, RZ, 0x1e1f ;  /* 0x00001e1fff0b7424 */ /* 0x000fe400078e00ff */
[----:B------:R-:W-:-:S07]  /*1a4a0*/  IMAD.MOV.U32 R15, RZ, RZ, -0x1 ;  /* 0xffffffffff0f7424 */ /* 0x000fce00078e00ff */
[----:B------:R-:W-:Y:S05]  /*1a4b0*/  WARPSYNC.COLLECTIVE R15, `(.L_x_584) ;  /* 0x000000000f087348 */ /* 0x000fea0003c00000 */
[----:B------:R0:W1:Y:S02]  /*1a4c0*/  SHFL.IDX P6, R14, R13, R12, R11 ;  /* 0x0000000c0d0e7389 */ /* 0x00006400000c000b */
[----:B01----:R-:W-:Y:S01]  /*1a4d0*/  ENDCOLLECTIVE ;  /* 0x000000000000791b */ /* 0x003fe20003800000 */
.L_x_584:
[----:B------:R-:W-:Y:S05]  /*1a4e0*/  BSYNC B1 ;  /* 0x0000000000017941 */ /* 0x000fea0003800000 */
.L_x_583:
[----:B------:R-:W-:Y:S02]  /*1a4f0*/  IMAD.MOV.U32 R13, RZ, RZ, R30 ;  /* 0x000000ffff0d7224 */ /* 0x000fe400078e001e */
[----:B------:R-:W-:Y:S02]  /*1a500*/  IMAD.MOV.U32 R12, RZ, RZ, RZ ;  /* 0x000000ffff0c7224 */ /* 0x000fe400078e00ff */
[----:B------:R-:W-:Y:S02]  /*1a510*/  IMAD.MOV.U32 R11, RZ, RZ, 0x1e1f ;  /* 0x00001e1fff0b7424 */ /* 0x000fe400078e00ff */
[----:B------:R-:W-:Y:S02]  /*1a520*/  IMAD.MOV.U32 R15, RZ, RZ, -0x1 ;  /* 0xffffffffff0f7424 */ /* 0x000fe400078e00ff */
[----:B------:R-:W-:-:S07]  /*1a530*/  IMAD.MOV.U32 R0, RZ, RZ, R14 ;  /* 0x000000ffff007224 */ /* 0x000fce00078e000e */
[----:B------:R-:W-:Y:S05]  /*1a540*/  WARPSYNC.COLLECTIVE R15, `(.L_x_585) ;  /* 0x000000000f087348 */ /* 0x000fea0003c00000 */
[----:B------:R0:W1:Y:S02]  /*1a550*/  SHFL.IDX P6, R14, R13, R12, R11 ;  /* 0x0000000c0d0e7389 */ /* 0x00006400000c000b */
[----:B01----:R-:W-:Y:S01]  /*1a560*/  ENDCOLLECTIVE ;  /* 0x000000000000791b */ /* 0x003fe20003800000 */
.L_x_585:
[----:B------:R-:W-:Y:S02]  /*1a570*/  IMAD.MOV.U32 R13, RZ, RZ, R28 ;  /* 0x000000ffff0d7224 */ /* 0x000fe400078e001c */
[----:B------:R-:W-:-:S07]  /*1a580*/  IMAD.MOV.U32 R31, RZ, RZ, R14 ;  /* 0x000000ffff1f7224 */ /* 0x000fce00078e000e */
[----:B------:R-:W-:Y:S05]  /*1a590*/  WARPSYNC.COLLECTIVE R15, `(.L_x_586) ;  /* 0x000000000f087348 */ /* 0x000fea0003c00000 */
[----:B------:R0:W1:Y:S02]  /*1a5a0*/  SHFL.IDX P6, R14, R13, R12, R11 ;  /* 0x0000000c0d0e7389 */ /* 0x00006400000c000b */
[----:B01----:R-:W-:Y:S01]  /*1a5b0*/  ENDCOLLECTIVE ;  /* 0x000000000000791b */ /* 0x003fe20003800000 */
.L_x_586:
[----:B------:R-:W-:Y:S02]  /*1a5c0*/  IMAD.MOV.U32 R13, RZ, RZ, R26 ;  /* 0x000000ffff0d7224 */ /* 0x000fe400078e001a */
[----:B------:R-:W-:-:S07]  /*1a5d0*/  IMAD.MOV.U32 R3, RZ, RZ, R14 ;  /* 0x000000ffff037224 */ /* 0x000fce00078e000e */
[----:B------:R-:W-:Y:S05]  /*1a5e0*/  WARPSYNC.COLLECTIVE R15, `(.L_x_587) ;  /* 0x000000000f087348 */ /* 0x000fea0003c00000 */
[----:B------:R0:W1:Y:S02]  /*1a5f0*/  SHFL.IDX P6, R14, R13, R12, R11 ;  /* 0x0000000c0d0e7389 */ /* 0x00006400000c000b */
[----:B01----:R-:W-:Y:S01]  /*1a600*/  ENDCOLLECTIVE ;  /* 0x000000000000791b */ /* 0x003fe20003800000 */
.L_x_587:
[----:B------:R-:W-:Y:S05]  /*1a610*/  BRA `(.L_x_588) ;  /* 0xfffffecc00f07947 */ /* 0x000fea000383ffff */
.L_x_387:
[----:B-1----:R1:W3:Y:S02]  /*1a620*/  SYNCS.PHASECHK.TRANS64.TRYWAIT P0, [R16+URZ+0x19c00], R21 ;  /* 0x019c0015100075a7 */ /* 0x0022e4000800017f */
[----:B---3--:R-:W-:Y:S05]  /*1a630*/  @!P0 NANOSLEEP.SYNCS 0x989680 ;  /* 0x009896800000895d */ /* 0x008fea0003900000 */
[----:B------:R-:W3:Y:S02]  /*1a640*/  @!P0 SYNCS.PHASECHK.TRANS64 P0, [R16+URZ+0x19c00], R21 ;  /* 0x019c0015100085a7 */ /* 0x000ee4000800007f */
[----:B---3--:R-:W-:Y:S05]  /*1a650*/  @!P0 BRA `(.L_x_387) ;  /* 0xfffffffc00f08947 */ /* 0x008fea000383ffff */
[----:B------:R-:W-:Y:S05]  /*1a660*/  BRA `(.L_x_589) ;  /* 0xfffffed000bc7947 */ /* 0x000fea000383ffff */
.L_x_393:
        /* <DEDUP_REMOVED lines=8> */
.L_x_591:
[----:B------:R-:W-:Y:S05]  /*1a6f0*/  BSYNC B1 ;  /* 0x0000000000017941 */ /* 0x000fea0003800000 */
.L_x_590:
        /* <DEDUP_REMOVED lines=8> */
.L_x_592:
[----:B------:R-:W-:Y:S02]  /*1a780*/  IMAD.MOV.U32 R13, RZ, RZ, R28 ;  /* 0x000000ffff0d7224 */ /* 0x000fe400078e001c */
[----:B------:R-:W-:-:S07]  /*1a790*/  IMAD.MOV.U32 R31, RZ, RZ, R14 ;  /* 0x000000ffff1f7224 */ /* 0x000fce00078e000e */
[----:B------:R-:W-:Y:S05]  /*1a7a0*/  WARPSYNC.COLLECTIVE R15, `(.L_x_593) ;  /* 0x000000000f087348 */ /* 0x000fea0003c00000 */
[----:B------:R0:W1:Y:S02]  /*1a7b0*/  SHFL.IDX P6, R14, R13, R12, R11 ;  /* 0x0000000c0d0e7389 */ /* 0x00006400000c000b */
[----:B01----:R-:W-:Y:S01]  /*1a7c0*/  ENDCOLLECTIVE ;  /* 0x000000000000791b */ /* 0x003fe20003800000 */
.L_x_593:
[----:B------:R-:W-:Y:S02]  /*1a7d0*/  IMAD.MOV.U32 R13, RZ, RZ, R26 ;  /* 0x000000ffff0d7224 */ /* 0x000fe400078e001a */
[----:B------:R-:W-:-:S07]  /*1a7e0*/  IMAD.MOV.U32 R3, RZ, RZ, R14 ;  /* 0x000000ffff037224 */ /* 0x000fce00078e000e */
[----:B------:R-:W-:Y:S05]  /*1a7f0*/  WARPSYNC.COLLECTIVE R15, `(.L_x_594) ;  /* 0x000000000f087348 */ /* 0x000fea0003c00000 */
[----:B------:R0:W1:Y:S02]  /*1a800*/  SHFL.IDX P6, R14, R13, R12, R11 ;  /* 0x0000000c0d0e7389 */ /* 0x00006400000c000b */
[----:B01----:R-:W-:Y:S01]  /*1a810*/  ENDCOLLECTIVE ;  /* 0x000000000000791b */ /* 0x003fe20003800000 */
.L_x_594:
[----:B------:R-:W-:Y:S01]  /*1a820*/  IMAD.MOV.U32 R21, RZ, RZ, R14 ;  /* 0x000000ffff157224 */ /* 0x000fe200078e000e */
[----:B------:R-:W-:Y:S06]  /*1a830*/  BRA `(.L_x_595) ;  /* 0xfffffee800387947 */ /* 0x000fec000383ffff */
.L_x_397:
[----:B-1----:R1:W3:Y:S02]  /*1a840*/  SYNCS.PHASECHK.TRANS64.TRYWAIT P0, [R16+URZ+0x19c00], R37 ;  /* 0x019c0025100075a7 */ /* 0x0022e4000800017f */
[----:B---3--:R-:W-:Y:S05]  /*1a850*/  @!P0 NANOSLEEP.SYNCS 0x989680 ;  /* 0x009896800000895d */ /* 0x008fea0003900000 */
[----:B------:R-:W3:Y:S02]  /*1a860*/  @!P0 SYNCS.PHASECHK.TRANS64 P0, [R16+URZ+0x19c00], R37 ;  /* 0x019c0025100085a7 */ /* 0x000ee4000800007f */
[----:B---3--:R-:W-:Y:S05]  /*1a870*/  @!P0 BRA `(.L_x_397) ;  /* 0xfffffffc00f08947 */ /* 0x008fea000383ffff */
[----:B------:R-:W-:Y:S05]  /*1a880*/  BRA `(.L_x_596) ;  /* 0xfffffee800f87947 */ /* 0x000fea000383ffff */
.L_x_403:
[----:B-1----:R1:W4:Y:S02]  /*1a890*/  SYNCS.PHASECHK.TRANS64.TRYWAIT P1, [R3+URZ+0x19c30], R6 ;  /* 0x019c3006030075a7 */ /* 0x002324000802017f */
[----:B----4-:R-:W-:Y:S05]  /*1a8a0*/  @!P1 NANOSLEEP.SYNCS 0x989680 ;  /* 0x009896800000995d */ /* 0x010fea0003900000 */
[----:B------:R-:W4:Y:S02]  /*1a8b0*/  @!P1 SYNCS.PHASECHK.TRANS64 P1, [R3+URZ+0x19c30], R6 ;  /* 0x019c3006030095a7 */ /* 0x000f24000802007f */
[----:B----4-:R-:W-:Y:S05]  /*1a8c0*/  @!P1 BRA `(.L_x_403) ;  /* 0xfffffffc00f09947 */ /* 0x010fea000383ffff */
[----:B------:R-:W-:Y:S05]  /*1a8d0*/  BRA `(.L_x_402) ;  /* 0xffffff0c005c7947 */ /* 0x000fea000383ffff */
.L_x_410:
[----:B-1----:R1:W2:Y:S02]  /*1a8e0*/  SYNCS.PHASECHK.TRANS64.TRYWAIT P1, [R9+URZ+0x19c30], R0 ;  /* 0x019c3000090075a7 */ /* 0x0022a4000802017f */
[----:B--2---:R-:W-:Y:S05]  /*1a8f0*/  @!P1 NANOSLEEP.SYNCS 0x989680 ;  /* 0x009896800000995d */ /* 0x004fea0003900000 */
[----:B------:R-:W2:Y:S02]  /*1a900*/  @!P1 SYNCS.PHASECHK.TRANS64 P1, [R9+URZ+0x19c30], R0 ;  /* 0x019c3000090095a7 */ /* 0x000ea4000802007f */
[----:B--2---:R-:W-:Y:S05]  /*1a910*/  @!P1 BRA `(.L_x_410) ;  /* 0xfffffffc00f09947 */ /* 0x004fea000383ffff */
[----:B------:R-:W-:Y:S05]  /*1a920*/  BRA `(.L_x_409) ;  /* 0xffffff2c00e47947 */ /* 0x000fea000383ffff */
.L_x_415:
[----:B-1----:R1:W2:Y:S02]  /*1a930*/  SYNCS.PHASECHK.TRANS64.TRYWAIT P1, [R14+URZ+0x19c50], R0 ;  /* 0x019c50000e0075a7 */ /* 0x0022a4000802017f */
[----:B--2---:R-:W-:Y:S05]  /*1a940*/  @!P1 NANOSLEEP.SYNCS 0x989680 ;  /* 0x009896800000995d */ /* 0x004fea0003900000 */
[----:B------:R-:W2:Y:S02]  /*1a950*/  @!P1 SYNCS.PHASECHK.TRANS64 P1, [R14+URZ+0x19c50], R0 ;  /* 0x019c50000e0095a7 */ /* 0x000ea4000802007f */
[----:B--2---:R-:W-:Y:S05]  /*1a960*/  @!P1 BRA `(.L_x_415) ;  /* 0xfffffffc00f09947 */ /* 0x004fea000383ffff */
[----:B------:R-:W-:Y:S05]  /*1a970*/  BRA `(.L_x_414) ;  /* 0xffffff3000707947 */ /* 0x000fea000383ffff */
.L_x_422:
[----:B-1----:R1:W2:Y:S02]  /*1a980*/  SYNCS.PHASECHK.TRANS64.TRYWAIT P1, [R7+URZ+0x19c50], R4 ;  /* 0x019c5004070075a7 */ /* 0x0022a4000802017f */
[----:B--2---:R-:W-:Y:S05]  /*1a990*/  @!P1 NANOSLEEP.SYNCS 0x989680 ;  /* 0x009896800000995d */ /* 0x004fea0003900000 */
[----:B------:R-:W2:Y:S02]  /*1a9a0*/  @!P1 SYNCS.PHASECHK.TRANS64 P1, [R7+URZ+0x19c50], R4 ;  /* 0x019c5004070095a7 */ /* 0x000ea4000802007f */
[----:B--2---:R-:W-:Y:S05]  /*1a9b0*/  @!P1 BRA `(.L_x_422) ;  /* 0xfffffffc00f09947 */ /* 0x004fea000383ffff */
[----:B------:R-:W-:Y:S05]  /*1a9c0*/  BRA `(.L_x_421) ;  /* 0xffffff4c00187947 */ /* 0x000fea000383ffff */
.L_x_454:
[----:B------:R-:W0:Y:S01]  /*1a9d0*/  S2R R6, SR_TID.X ;  /* 0x0000000000067919 */ /* 0x000e220000002100 */
[----:B------:R-:W-:Y:S01]  /*1a9e0*/  BSSY B1, `(.L_x_597) ;  /* 0x000000a000017945 */ /* 0x000fe20003800000 */
[----:B------:R-:W-:Y:S02]  /*1a9f0*/  IMAD.MOV.U32 R12, RZ, RZ, RZ ;  /* 0x000000ffff0c7224 */ /* 0x000fe400078e00ff */
[----:B-1----:R-:W-:Y:S02]  /*1aa00*/  IMAD.MOV.U32 R11, RZ, RZ, 0x1f ;  /* 0x0000001fff0b7424 */ /* 0x002fe400078e00ff */
[----:B------:R-:W-:Y:S01]  /*1aa10*/  IMAD.MOV.U32 R15, RZ, RZ, -0x1 ;  /* 0xffffffffff0f7424 */ /* 0x000fe200078e00ff */
[----:B0-----:R-:W-:-:S04]  /*1aa20*/  SHF.R.U32.HI R6, RZ, 0x5, R6 ;  /* 0x00000005ff067819 */ /* 0x001fc80000011606 */
[----:B------:R-:W-:-:S05]  /*1aa30*/  LOP3.LUT R6, R6, 0x3, RZ, 0xc0, !PT ;  /* 0x0000000306067812 */ /* 0x000fca00078ec0ff */
[----:B------:R-:W-:-:S07]  /*1aa40*/  IMAD.MOV.U32 R13, RZ, RZ, R6 ;  /* 0x000000ffff0d7224 */ /* 0x000fce00078e0006 */
[----:B------:R-:W-:Y:S05]  /*1aa50*/  WARPSYNC.COLLECTIVE R15, `(.L_x_598) ;  /* 0x000000000f087348 */ /* 0x000fea0003c00000 */
[----:B------:R0:W1:Y:S02]  /*1aa60*/  SHFL.IDX P6, R14, R13, R12, R11 ;  /* 0x0000000c0d0e7389 */ /* 0x00006400000c000b */
[----:B01----:R-:W-:Y:S01]  /*1aa70*/  ENDCOLLECTIVE ;  /* 0x000000000000791b */ /* 0x003fe20003800000 */
.L_x_598:
[----:B------:R-:W-:Y:S05]  /*1aa80*/  BSYNC B1 ;  /* 0x0000000000017941 */ /* 0x000fea0003800000 */
.L_x_597:
[----:B------:R-:W-:Y:S05]  /*1aa90*/  BRA `(.L_x_599) ;  /* 0xffffffa000607947 */ /* 0x000fea000383ffff */
.L_x_456:
[----:B------:R-:W-:Y:S01]  /*1aaa0*/  BSSY B1, `(.L_x_600) ;  /* 0x0000006000017945 */ /* 0x000fe20003800000 */
[----:B------:R-:W-:-:S07]  /*1aab0*/  IMAD.MOV.U32 R15, RZ, RZ, -0x1 ;  /* 0xffffffffff0f7424 */ /* 0x000fce00078e00ff */
[----:B01----:R-:W-:Y:S05]  /*1aac0*/  WARPSYNC.COLLECTIVE R15, `(.L_x_601) ;  /* 0x000000000f0c7348 */ /* 0x003fea0003c00000 */
[----:B------:R-:W-:Y:S02]  /*1aad0*/  ELECT P6, UR62, PT ;  /* 0x00000000003e782f */ /* 0x000fe400038c0000 */
[----:B------:R-:W-:Y:S01]  /*1aae0*/  MOV R14, UR62 ;  /* 0x0000003e000e7c02 */ /* 0x000fe20008000f00 */
[----:B01----:R-:W-:Y:S10]  /*1aaf0*/  ENDCOLLECTIVE ;  /* 0x000000000000791b */ /* 0x003ff40003800000 */
.L_x_601:
[----:B------:R-:W-:Y:S05]  /*1ab00*/  BSYNC B1 ;  /* 0x0000000000017941 */ /* 0x000fea0003800000 */
.L_x_600:
[----:B------:R-:W-:Y:S05]  /*1ab10*/  BRA `(.L_x_455) ;  /* 0xffffffa000587947 */ /* 0x000fea000383ffff */
.L_x_458:
[----:B0-----:R0:W2:Y:S02]  /*1ab20*/  SYNCS.PHASECHK.TRANS64.TRYWAIT P0, [R18+URZ+0x19c20], R6 ;  /* 0x019c2006120075a7 */ /* 0x0010a4000800017f */
[----:B--2---:R-:W-:Y:S05]  /*1ab30*/  @!P0 NANOSLEEP.SYNCS 0x989680 ;  /* 0x009896800000895d */ /* 0x004fea0003900000 */
[----:B------:R-:W2:Y:S02]  /*1ab40*/  @!P0 SYNCS.PHASECHK.TRANS64 P0, [R18+URZ+0x19c20], R6 ;  /* 0x019c2006120085a7 */ /* 0x000ea4000800007f */
[----:B--2---:R-:W-:Y:S05]  /*1ab50*/  @!P0 BRA `(.L_x_458) ;  /* 0xfffffffc00f08947 */ /* 0x004fea000383ffff */
[----:B------:R-:W-:Y:S05]  /*1ab60*/  BRA `(.L_x_602) ;  /* 0xffffffa000687947 */ /* 0x000fea000383ffff */
.L_x_462:
[----:B-1----:R1:W2:Y:S02]  /*1ab70*/  SYNCS.PHASECHK.TRANS64.TRYWAIT P0, [R9+URZ+0x19ca0], R11 ;  /* 0x019ca00b090075a7 */ /* 0x0022a4000800017f */
[----:B--2---:R-:W-:Y:S05]  /*1ab80*/  @!P0 NANOSLEEP.SYNCS 0x989680 ;  /* 0x009896800000895d */ /* 0x004fea0003900000 */
[----:B------:R-:W2:Y:S02]  /*1ab90*/  @!P0 SYNCS.PHASECHK.TRANS64 P0, [R9+URZ+0x19ca0], R11 ;  /* 0x019ca00b090085a7 */ /* 0x000ea4000800007f */
[----:B--2---:R-:W-:Y:S05]  /*1aba0*/  @!P0 BRA `(.L_x_462) ;  /* 0xfffffffc00f08947 */ /* 0x004fea000383ffff */
[----:B------:R-:W-:Y:S05]  /*1abb0*/  BRA `(.L_x_603) ;  /* 0xffffffa000807947 */ /* 0x000fea000383ffff */
.L_x_469:
[----:B0-----:R0:W2:Y:S02]  /*1abc0*/  SYNCS.PHASECHK.TRANS64.TRYWAIT P0, [R9+URZ+0x19cc0], R11 ;  /* 0x019cc00b090075a7 */ /* 0x0010a4000800017f */
[----:B--2---:R-:W-:Y:S05]  /*1abd0*/  @!P0 NANOSLEEP.SYNCS 0x989680 ;  /* 0x009896800000895d */ /* 0x004fea0003900000 */
[----:B------:R-:W2:Y:S02]  /*1abe0*/  @!P0 SYNCS.PHASECHK.TRANS64 P0, [R9+URZ+0x19cc0], R11 ;  /* 0x019cc00b090085a7 */ /* 0x000ea4000800007f */
[----:B--2---:R-:W-:Y:S05]  /*1abf0*/  @!P0 BRA `(.L_x_469) ;  /* 0xfffffffc00f08947 */ /* 0x004fea000383ffff */
[----:B------:R-:W-:Y:S05]  /*1ac00*/  BRA `(.L_x_604) ;  /* 0xffffffa4007c7947 */ /* 0x000fea000383ffff */
.L_x_478:
[----:B--2---:R2:W3:Y:S02]  /*1ac10*/  SYNCS.PHASECHK.TRANS64.TRYWAIT P2, [R9+URZ+0x19ca0], R8 ;  /* 0x019ca008090075a7 */ /* 0x0044e4000804017f */
[----:B---3--:R-:W-:Y:S05]  /*1ac20*/  @!P2 NANOSLEEP.SYNCS 0x989680 ;  /* 0x009896800000a95d */ /* 0x008fea0003900000 */
[----:B------:R-:W3:Y:S02]  /*1ac30*/  @!P2 SYNCS.PHASECHK.TRANS64 P2, [R9+URZ+0x19ca0], R8 ;  /* 0x019ca0080900a5a7 */ /* 0x000ee4000804007f */
[----:B---3--:R-:W-:Y:S05]  /*1ac40*/  @!P2 BRA `(.L_x_478) ;  /* 0xfffffffc00f0a947 */ /* 0x008fea000383ffff */
[----:B------:R-:W-:Y:S05]  /*1ac50*/  BRA `(.L_x_605) ;  /* 0xffffffa800b07947 */ /* 0x000fea000383ffff */
.L_x_485:
[----:B0-----:R0:W1:Y:S02]  /*1ac60*/  SYNCS.PHASECHK.TRANS64.TRYWAIT P2, [R9+URZ+0x19cc0], R8 ;  /* 0x019cc008090075a7 */ /* 0x001064000804017f */
[----:B-1----:R-:W-:Y:S05]  /*1ac70*/  @!P2 NANOSLEEP.SYNCS 0x989680 ;  /* 0x009896800000a95d */ /* 0x002fea0003900000 */
[----:B------:R-:W1:Y:S02]  /*1ac80*/  @!P2 SYNCS.PHASECHK.TRANS64 P2, [R9+URZ+0x19cc0], R8 ;  /* 0x019cc0080900a5a7 */ /* 0x000e64000804007f */
[----:B-1----:R-:W-:Y:S05]  /*1ac90*/  @!P2 BRA `(.L_x_485) ;  /* 0xfffffffc00f0a947 */ /* 0x002fea000383ffff */
[----:B------:R-:W-:Y:S05]  /*1aca0*/  BRA `(.L_x_606) ;  /* 0xffffffac00a87947 */ /* 0x000fea000383ffff */
.L_x_504:
[----:B------:R-:W3:Y:S01]  /*1acb0*/  S2R R20, SR_TID.X ;  /* 0x0000000000147919 */ /* 0x000ee20000002100 */
[----:B------:R-:W-:Y:S01]  /*1acc0*/  BSSY B0, `(.L_x_607) ;  /* 0x000000a000007945 */ /* 0x000fe20003800000 */
[----:B------:R-:W-:Y:S02]  /*1acd0*/  IMAD.MOV.U32 R12, RZ, RZ, RZ ;  /* 0x000000ffff0c7224 */ /* 0x000fe400078e00ff */
[----:B-1----:R-:W-:Y:S02]  /*1ace0*/  IMAD.MOV.U32 R11, RZ, RZ, 0x1f ;  /* 0x0000001fff0b7424 */ /* 0x002fe400078e00ff */
[----:B------:R-:W-:Y:S01]  /*1acf0*/  IMAD.MOV.U32 R15, RZ, RZ, -0x1 ;  /* 0xffffffffff0f7424 */ /* 0x000fe200078e00ff */
[----:B---3--:R-:W-:-:S04]  /*1ad00*/  SHF.R.U32.HI R20, RZ, 0x5, R20 ;  /* 0x00000005ff147819 */ /* 0x008fc80000011614 */
[----:B------:R-:W-:-:S05]  /*1ad10*/  LOP3.LUT R20, R20, 0x3, RZ, 0xc0, !PT ;  /* 0x0000000314147812 */ /* 0x000fca00078ec0ff */
[----:B------:R-:W-:-:S07]  /*1ad20*/  IMAD.MOV.U32 R13, RZ, RZ, R20 ;  /* 0x000000ffff0d7224 */ /* 0x000fce00078e0014 */
[----:B0-2---:R-:W-:Y:S05]  /*1ad30*/  WARPSYNC.COLLECTIVE R15, `(.L_x_608) ;  /* 0x000000000f087348 */ /* 0x005fea0003c00000 */
[----:B------:R1:W3:Y:S02]  /*1ad40*/  SHFL.IDX P6, R14, R13, R12, R11 ;  /* 0x0000000c0d0e7389 */ /* 0x0002e400000c000b */
[----:B0123--:R-:W-:Y:S01]  /*1ad50*/  ENDCOLLECTIVE ;  /* 0x000000000000791b */ /* 0x00ffe20003800000 */
.L_x_608:
[----:B------:R-:W-:Y:S05]  /*1ad60*/  BSYNC B0 ;  /* 0x0000000000007941 */ /* 0x000fea0003800000 */
.L_x_607:
[----:B------:R-:W-:Y:S05]  /*1ad70*/  BRA `(.L_x_609) ;  /* 0xffffffbc00207947 */ /* 0x000fea000383ffff */
.L_x_506:
[----:B------:R-:W-:Y:S01]  /*1ad80*/  BSSY B0, `(.L_x_610) ;  /* 0x0000006000007945 */ /* 0x000fe20003800000 */
[----:B------:R-:W-:-:S07]  /*1ad90*/  IMAD.MOV.U32 R15, RZ, RZ, -0x1 ;  /* 0xffffffffff0f7424 */ /* 0x000fce00078e00ff */
[----:B0123--:R-:W-:Y:S05]  /*1ada0*/  WARPSYNC.COLLECTIVE R15, `(.L_x_611) ;  /* 0x000000000f0c7348 */ /* 0x00ffea0003c00000 */
[----:B------:R-:W-:Y:S02]  /*1adb0*/  ELECT P6, UR62, PT ;  /* 0x00000000003e782f */ /* 0x000fe400038c0000 */
[----:B------:R-:W-:Y:S01]  /*1adc0*/  MOV R14, UR62 ;  /* 0x0000003e000e7c02 */ /* 0x000fe20008000f00 */
[----:B0123--:R-:W-:Y:S10]  /*1add0*/  ENDCOLLECTIVE ;  /* 0x000000000000791b */ /* 0x00fff40003800000 */
.L_x_611:
[----:B------:R-:W-:Y:S05]  /*1ade0*/  BSYNC B0 ;  /* 0x0000000000007941 */ /* 0x000fea0003800000 */
.L_x_610:
[----:B------:R-:W-:Y:S05]  /*1adf0*/  BRA `(.L_x_612) ;  /* 0xffffffbc00287947 */ /* 0x000fea000383ffff */
.L_x_508:
[----:B---3--:R3:W4:Y:S02]  /*1ae00*/  SYNCS.PHASECHK.TRANS64.TRYWAIT P0, [R4+URZ+0x19c80], R3 ;  /* 0x019c8003040075a7 */ /* 0x008724000800017f */
[----:B----4-:R-:W-:Y:S05]  /*1ae10*/  @!P0 NANOSLEEP.SYNCS 0x989680 ;  /* 0x009896800000895d */ /* 0x010fea0003900000 */
[----:B------:R-:W4:Y:S02]  /*1ae20*/  @!P0 SYNCS.PHASECHK.TRANS64 P0, [R4+URZ+0x19c80], R3 ;  /* 0x019c8003040085a7 */ /* 0x000f24000800007f */
[----:B----4-:R-:W-:Y:S05]  /*1ae30*/  @!P0 BRA `(.L_x_508) ;  /* 0xfffffffc00f08947 */ /* 0x010fea000383ffff */
[----:B------:R-:W-:Y:S05]  /*1ae40*/  BRA `(.L_x_613) ;  /* 0xffffffbc008c7947 */ /* 0x000fea000383ffff */
.L_x_510:
[----:B0-----:R0:W4:Y:S02]  /*1ae50*/  SYNCS.PHASECHK.TRANS64.TRYWAIT P0, [R4+URZ+0x19c40], R3 ;  /* 0x019c4003040075a7 */ /* 0x001124000800017f */
[----:B----4-:R-:W-:Y:S05]  /*1ae60*/  @!P0 NANOSLEEP.SYNCS 0x989680 ;  /* 0x009896800000895d */ /* 0x010fea0003900000 */
[----:B------:R-:W4:Y:S02]  /*1ae70*/  @!P0 SYNCS.PHASECHK.TRANS64 P0, [R4+URZ+0x19c40], R3 ;  /* 0x019c4003040085a7 */ /* 0x000f24000800007f */
[----:B----4-:R-:W-:Y:S05]  /*1ae80*/  @!P0 BRA `(.L_x_510) ;  /* 0xfffffffc00f08947 */ /* 0x010fea000383ffff */
[----:B------:R-:W-:Y:S05]  /*1ae90*/  BRA `(.L_x_614) ;  /* 0xffffffc000087947 */ /* 0x000fea000383ffff */
.L_x_514:
[----:B------:R-:W-:Y:S02]  /*1aea0*/  IMAD.MOV.U32 R13, RZ, RZ, R4 ;  /* 0x000000ffff0d7224 */ /* 0x000fe400078e0004 */
[----:B------:R-:W-:Y:S02]  /*1aeb0*/  IMAD.MOV.U32 R12, RZ, RZ, RZ ;  /* 0x000000ffff0c7224 */ /* 0x000fe400078e00ff */
[----:B------:R-:W-:Y:S02]  /*1aec0*/  IMAD.MOV.U32 R11, RZ, RZ, 0x1e1f ;  /* 0x00001e1fff0b7424 */ /* 0x000fe400078e00ff */
[----:B------:R-:W-:Y:S02]  /*1aed0*/  IMAD.MOV.U32 R15, RZ, RZ, -0x1 ;  /* 0xffffffffff0f7424 */ /* 0x000fe400078e00ff */
[----:B-----5:R-:W-:Y:S02]  /*1aee0*/  IMAD R0, R21, R9, RZ ;  /* 0x0000000915007224 */ /* 0x020fe400078e02ff */
[----:B------:R-:W-:-:S07]  /*1aef0*/  IMAD R25, R25, 0xc0, R20 ;  /* 0x000000c019197824 */ /* 0x000fce00078e0214 */
[----:B------:R-:W-:Y:S05]  /*1af00*/  WARPSYNC.COLLECTIVE R15, `(.L_x_615) ;  /* 0x000000000f087348 */ /* 0x000fea0003c00000 */
[----:B------:R0:W1:Y:S02]  /*1af10*/  SHFL.IDX P6, R14, R13, R12, R11 ;  /* 0x0000000c0d0e7389 */ /* 0x00006400000c000b */
[----:B01----:R-:W-:Y:S01]  /*1af20*/  ENDCOLLECTIVE ;  /* 0x000000000000791b */ /* 0x003fe20003800000 */
.L_x_615:
[----:B------:R-:W-:Y:S01]  /*1af30*/  ISETP.GE.AND P4, PT, R25, R0, PT ;  /* 0x000000001900720c */ /* 0x000fe20003f86270 */
[----:B------:R-:W-:Y:S02]  /*1af40*/  IMAD.MOV.U32 R13, RZ, RZ, R6 ;  /* 0x000000ffff0d7224 */ /* 0x000fe400078e0006 */
[----:B------:R-:W-:-:S10]  /*1af50*/  IMAD.MOV.U32 R2, RZ, RZ, R14 ;  /* 0x000000ffff027224 */ /* 0x000fd400078e000e */
[----:B------:R-:W-:Y:S05]  /*1af60*/  WARPSYNC.COLLECTIVE R15, `(.L_x_616) ;  /* 0x000000000f087348 */ /* 0x000fea0003c00000 */
[----:B------:R0:W1:Y:S02]  /*1af70*/  SHFL.IDX P6, R14, R13, R12, R11 ;  /* 0x0000000c0d0e7389 */ /* 0x00006400000c000b */
[----:B01----:R-:W-:Y:S01]  /*1af80*/  ENDCOLLECTIVE ;  /* 0x000000000000791b */ /* 0x003fe20003800000 */
.L_x_616:
[----:B------:R-:W-:Y:S02]  /*1af90*/  IMAD.MOV.U32 R13, RZ, RZ, R4 ;  /* 0x000000ffff0d7224 */ /* 0x000fe400078e0004 */
[----:B------:R-:W-:Y:S02]  /*1afa0*/  IMAD.MOV.U32 R12, RZ, RZ, 0x1 ;  /* 0x00000001ff0c7424 */ /* 0x000fe400078e00ff */
[----:B------:R-:W-:-:S07]  /*1afb0*/  IMAD.MOV.U32 R3, RZ, RZ, R14 ;  /* 0x000000ffff037224 */ /* 0x000fce00078e000e */
[----:B------:R-:W-:Y:S05]  /*1afc0*/  WARPSYNC.COLLECTIVE R15, `(.L_x_617) ;  /* 0x000000000f087348 */ /* 0x000fea0003c00000 */
[----:B------:R0:W1:Y:S02]  /*1afd0*/  SHFL.IDX P6, R14, R13, R12, R11 ;  /* 0x0000000c0d0e7389 */ /* 0x00006400000c000b */
[----:B01----:R-:W-:Y:S01]  /*1afe0*/  ENDCOLLECTIVE ;  /* 0x000000000000791b */ /* 0x003fe20003800000 */
.L_x_617:
[----:B------:R-:W-:-:S05]  /*1aff0*/  @!P4 IADD3 R3, P3, R10, R3, RZ ;  /* 0x000000030a03c210 */ /* 0x000fca0007f7e0ff */
[----:B------:R-:W-:-:S05]  /*1b000*/  @!P4 IMAD.X R2, RZ, RZ, R2, P3 ;  /* 0x000000ffff02c224 */ /* 0x000fca00018e0602 */
[----:B------:R-:W-:Y:S01]  /*1b010*/  @!P4 LOP3.LUT R3, R3, R2, RZ, 0x3c, !PT ;  /* 0x000000020303c212 */ /* 0x000fe200078e3cff */
[----:B------:R-:W-:-:S03]  /*1b020*/  IMAD.MOV.U32 R13, RZ, RZ, R6 ;  /* 0x000000ffff0d7224 */ /* 0x000fc600078e0006 */
[----:B------:R-:W-:-:S04]  /*1b030*/  @!P4 LOP3.LUT R2, R3, R2, RZ, 0x3c, !PT ;  /* 0x000000020302c212 */ /* 0x000fc800078e3cff */
[----:B------:R-:W-:Y:S01]  /*1b040*/  @!P4 LOP3.LUT R3, R3, R2, RZ, 0x3c, !PT ;  /* 0x000000020303c212 */ /* 0x000fe200078e3cff */
[----:B------:R-:W-:-:S07]  /*1b050*/  IMAD.MOV.U32 R4, RZ, RZ, R14 ;  /* 0x000000ffff047224 */ /* 0x000fce00078e000e */
[----:B------:R-:W-:Y:S05]  /*1b060*/  WARPSYNC.COLLECTIVE R15, `(.L_x_618) ;  /* 0x000000000f087348 */ /* 0x000fea0003c00000 */
[----:B------:R0:W1:Y:S02]  /*1b070*/  SHFL.IDX P6, R14, R13, R12, R11 ;  /* 0x0000000c0d0e7389 */ /* 0x00006400000c000b */
[----:B01----:R-:W-:Y:S01]  /*1b080*/  ENDCOLLECTIVE ;  /* 0x000000000000791b */ /* 0x003fe20003800000 */
.L_x_618:
[----:B------:R-:W-:Y:S01]  /*1b090*/  @!PT LDS RZ, [RZ] ;  /* 0x00000000fffff984 */ /* 0x000fe20000000800 */
[----:B------:R-:W-:Y:S01]  /*1b0a0*/  @!PT LDS RZ, [RZ] ;  /* 0x00000000fffff984 */ /* 0x000fe20000000800 */
[----:B------:R-:W-:Y:S01]  /*1b0b0*/  @!PT LDS RZ, [RZ] ;  /* 0x00000000fffff984 */ /* 0x000fe20000000800 */
[----:B------:R-:W-:Y:S04]  /*1b0c0*/  @!P4 LDGSTS.E.BYPASS.LTC128B.128 [R8+0xf000], desc[UR40][R2.64], !P2 ;  /* 0x0f0000000208cfae */ /* 0x000fe8000d101d68 */
[----:B------:R-:W-:Y:S04]  /*1b0d0*/  @!P4 LDGSTS.E.BYPASS.LTC128B.128 [R8+0x10800], desc[UR40][R2.64+0x20], !P1 ;  /* 0x108000200208cfae */ /* 0x000fe8000c901d68 */
[----:B------:R0:W-:Y:S01]  /*1b0e0*/  @!P4 LDGSTS.E.BYPASS.LTC128B.128 [R8+0x12000], desc[UR40][R2.64+0x40], !P0 ;  /* 0x120000400208cfae */ /* 0x0001e2000c101d68 */
[----:B------:R-:W-:Y:S02]  /*1b0f0*/  IMAD.MOV.U32 R13, RZ, RZ, R5 ;  /* 0x000000ffff0d7224 */ /* 0x000fe400078e0005 */
[----:B------:R-:W-:-:S02]  /*1b100*/  IMAD.MOV.U32 R12, RZ, RZ, RZ ;  /* 0x000000ffff0c7224 */ /* 0x000fc400078e00ff */
[----:B0-----:R-:W-:Y:S02]  /*1b110*/  VIADD R3, R25, 0x40 ;  /* 0x0000004019037836 */ /* 0x001fe40000000000 */
[----:B------:R-:W-:-:S07]  /*1b120*/  IMAD.MOV.U32 R6, RZ, RZ, R14 ;  /* 0x000000ffff067224 */ /* 0x000fce00078e000e */
[----:B------:R-:W-:Y:S05]  /*1b130*/  WARPSYNC.COLLECTIVE R15, `(.L_x_619) ;  /* 0x000000000f087348 */ /* 0x000fea0003c00000 */
[----:B------:R0:W1:Y:S02]  /*1b140*/  SHFL.IDX P6, R14, R13, R12, R11 ;  /* 0x0000000c0d0e7389 */ /* 0x00006400000c000b */
[----:B01----:R-:W-:Y:S01]  /*1b150*/  ENDCOLLECTIVE ;  /* 0x000000000000791b */ /* 0x003fe20003800000 */
.L_x_619:
[----:B------:R-:W-:-:S13]  /*1b160*/  ISETP.GE.AND P4, PT, R3, R0, PT ;  /* 0x000000000300720c */ /* 0x000fda0003f86270 */
[----:B------:R-:W-:Y:S01]  /*1b170*/  @!P4 IADD3 R2, P3, R10, R6, RZ ;  /* 0x000000060a02c210 */ /* 0x000fe20007f7e0ff */
[----:B------:R-:W-:-:S04]  /*1b180*/  IMAD.MOV.U32 R13, RZ, RZ, R7 ;  /* 0x000000ffff0d7224 */ /* 0x000fc800078e0007 */
[----:B------:R-:W-:-:S05]  /*1b190*/  @!P4 IMAD.X R3, RZ, RZ, R4, P3 ;  /* 0x000000ffff03c224 */ /* 0x000fca00018e0604 */
[----:B------:R-:W-:Y:S01]  /*1b1a0*/  @!PT LDS RZ, [RZ] ;  /* 0x00000000fffff984 */ /* 0x000fe20000000800 */
[----:B------:R-:W-:Y:S01]  /*1b1b0*/  @!PT LDS RZ, [RZ] ;  /* 0x00000000fffff984 */ /* 0x000fe20000000800 */
[----:B------:R-:W-:Y:S01]  /*1b1c0*/  @!PT LDS RZ, [RZ] ;  /* 0x00000000fffff984 */ /* 0x000fe20000000800 */
[----:B------:R-:W-:Y:S04]  /*1b1d0*/  @!P4 LDGSTS.E.BYPASS.LTC128B.128 [R8+0xf800], desc[UR40][R2.64], !P2 ;  /* 0x0f8000000208cfae */ /* 0x000fe8000d101d68 */
[----:B------:R-:W-:Y:S04]  /*1b1e0*/  @!P4 LDGSTS.E.BYPASS.LTC128B.128 [R8+0x11000], desc[UR40][R2.64+0x20], !P1 ;  /* 0x110000200208cfae */ /* 0x000fe8000c901d68 */
[----:B------:R0:W-:Y:S02]  /*1b1f0*/  @!P4 LDGSTS.E.BYPASS.LTC128B.128 [R8+0x12800], desc[UR40][R2.64+0x40], !P0 ;  /* 0x128000400208cfae */ /* 0x0001e4000c101d68 */
[----:B0-----:R-:W-:-:S07]  /*1b200*/  IMAD.MOV.U32 R3, RZ, RZ, R14 ;  /* 0x000000ffff037224 */ /* 0x001fce00078e000e */
[----:B------:R-:W-:Y:S05]  /*1b210*/  WARPSYNC.COLLECTIVE R15, `(.L_x_620) ;  /* 0x000000000f087348 */ /* 0x000fea0003c00000 */
[----:B------:R0:W1:Y:S02]  /*1b220*/  SHFL.IDX P6, R14, R13, R12, R11 ;  /* 0x0000000c0d0e7389 */ /* 0x00006400000c000b */
[----:B01----:R-:W-:Y:S01]  /*1b230*/  ENDCOLLECTIVE ;  /* 0x000000000000791b */ /* 0x003fe20003800000 */
.L_x_620:
[----:B------:R-:W-:Y:S01]  /*1b240*/  IMAD.MOV.U32 R2, RZ, RZ, R14 ;  /* 0x000000ffff027224 */ /* 0x000fe200078e000e */
[----:B------:R-:W-:Y:S06]  /*1b250*/  BRA `(.L_x_621) ;  /* 0xffffffc400ec7947 */ /* 0x000fec000383ffff */
.L_x_519:
[----:B--2---:R2:W3:Y:S02]  /*1b260*/  SYNCS.PHASECHK.TRANS64.TRYWAIT P0, [R18+URZ+0x19c20], R0 ;  /* 0x019c2000120075a7 */ /* 0x0044e4000800017f */
[----:B---3--:R-:W-:Y:S05]  /*1b270*/  @!P0 NANOSLEEP.SYNCS 0x989680 ;  /* 0x009896800000895d */ /* 0x008fea0003900000 */
[----:B------:R-:W3:Y:S02]  /*1b280*/  @!P0 SYNCS.PHASECHK.TRANS64 P0, [R18+URZ+0x19c20], R0 ;  /* 0x019c2000120085a7 */ /* 0x000ee4000800007f */
[----:B---3--:R-:W-:Y:S05]  /*1b290*/  @!P0 BRA `(.L_x_519) ;  /* 0xfffffffc00f08947 */ /* 0x008fea000383ffff */
[----:B------:R-:W-:Y:S05]  /*1b2a0*/  BRA `(.L_x_622) ;  /* 0xffffffc8005c7947 */ /* 0x000fea000383ffff */
.L_x_525:
[----:B0-----:R0:W1:Y:S02]  /*1b2b0*/  SYNCS.PHASECHK.TRANS64.TRYWAIT P0, [R6+URZ+0x19c80], R5 ;  /* 0x019c8005060075a7 */ /* 0x001064000800017f */
[----:B-1----:R-:W-:Y:S05]  /*1b2c0*/  @!P0 NANOSLEEP.SYNCS 0x989680 ;  /* 0x009896800000895d */ /* 0x002fea0003900000 */
[----:B------:R-:W1:Y:S02]  /*1b2d0*/  @!P0 SYNCS.PHASECHK.TRANS64 P0, [R6+URZ+0x19c80], R5 ;  /* 0x019c8005060085a7 */ /* 0x000e64000800007f */
[----:B-1----:R-:W-:Y:S05]  /*1b2e0*/  @!P0 BRA `(.L_x_525) ;  /* 0xfffffffc00f08947 */ /* 0x002fea000383ffff */
[----:B------:R-:W-:Y:S05]  /*1b2f0*/  BRA `(.L_x_623) ;  /* 0xffffffcc00087947 */ /* 0x000fea000383ffff */
.L_x_532:
[----:B-1----:R1:W2:Y:S02]  /*1b300*/  SYNCS.PHASECHK.TRANS64.TRYWAIT P0, [R6+URZ+0x19c40], R5 ;  /* 0x019c4005060075a7 */ /* 0x0022a4000800017f */
[----:B--2---:R-:W-:Y:S05]  /*1b310*/  @!P0 NANOSLEEP.SYNCS 0x989680 ;  /* 0x009896800000895d */ /* 0x004fea0003900000 */
[----:B------:R-:W2:Y:S02]  /*1b320*/  @!P0 SYNCS.PHASECHK.TRANS64 P0, [R6+URZ+0x19c40], R5 ;  /* 0x019c4005060085a7 */ /* 0x000ea4000800007f */
[----:B--2---:R-:W-:Y:S05]  /*1b330*/  @!P0 BRA `(.L_x_532) ;  /* 0xfffffffc00f08947 */ /* 0x004fea000383ffff */
[----:B------:R-:W-:Y:S05]  /*1b340*/  BRA `(.L_x_624) ;  /* 0xffffffd000047947 */ /* 0x000fea000383ffff */
.L_x_540:
[----:B0-----:R0:W1:Y:S02]  /*1b350*/  SYNCS.PHASECHK.TRANS64.TRYWAIT P0, [R3+URZ+0x19c70], R4 ;  /* 0x019c7004030075a7 */ /* 0x001064000800017f */
[----:B-1----:R-:W-:Y:S05]  /*1b360*/  @!P0 NANOSLEEP.SYNCS 0x989680 ;  /* 0x009896800000895d */ /* 0x002fea0003900000 */
[----:B------:R-:W1:Y:S02]  /*1b370*/  @!P0 SYNCS.PHASECHK.TRANS64 P0, [R3+URZ+0x19c70], R4 ;  /* 0x019c7004030085a7 */ /* 0x000e64000800007f */
[----:B-1----:R-:W-:Y:S05]  /*1b380*/  @!P0 BRA `(.L_x_540) ;  /* 0xfffffffc00f08947 */ /* 0x002fea000383ffff */
[----:B------:R-:W-:Y:S05]  /*1b390*/  BRA `(.L_x_625) ;  /* 0xffffffd400187947 */ /* 0x000fea000383ffff */
.L_x_542:
[----:B0-----:R0:W1:Y:S02]  /*1b3a0*/  SYNCS.PHASECHK.TRANS64.TRYWAIT P0, [R3+URZ+0x19c60], R4 ;  /* 0x019c6004030075a7 */ /* 0x001064000800017f */
[----:B-1----:R-:W-:Y:S05]  /*1b3b0*/  @!P0 NANOSLEEP.SYNCS 0x989680 ;  /* 0x009896800000895d */ /* 0x002fea0003900000 */
[----:B------:R-:W1:Y:S02]  /*1b3c0*/  @!P0 SYNCS.PHASECHK.TRANS64 P0, [R3+URZ+0x19c60], R4 ;  /* 0x019c6004030085a7 */ /* 0x000e64000800007f */
[----:B-1----:R-:W-:Y:S05]  /*1b3d0*/  @!P0 BRA `(.L_x_542) ;  /* 0xfffffffc00f08947 */ /* 0x002fea000383ffff */
[----:B------:R-:W-:Y:S05]  /*1b3e0*/  BRA `(.L_x_626) ;  /* 0xffffffd400207947 */ /* 0x000fea000383ffff */
.L_x_549:
[----:B-1----:R1:W2:Y:S02]  /*1b3f0*/  SYNCS.PHASECHK.TRANS64.TRYWAIT P1, [R3+URZ+0x19c70], R0 ;  /* 0x019c7000030075a7 */ /* 0x0022a4000802017f */
[----:B--2---:R-:W-:Y:S05]  /*1b400*/  @!P1 NANOSLEEP.SYNCS 0x989680 ;  /* 0x009896800000995d */ /* 0x004fea0003900000 */
[----:B------:R-:W2:Y:S02]  /*1b410*/  @!P1 SYNCS.PHASECHK.TRANS64 P1, [R3+URZ+0x19c70], R0 ;  /* 0x019c7000030095a7 */ /* 0x000ea4000802007f */
[----:B--2---:R-:W-:Y:S05]  /*1b420*/  @!P1 BRA `(.L_x_549) ;  /* 0xfffffffc00f09947 */ /* 0x004fea000383ffff */
[----:B------:R-:W-:Y:S05]  /*1b430*/  BRA `(.L_x_627) ;  /* 0xffffffd8008c7947 */ /* 0x000fea000383ffff */
.L_x_551:
[----:B-1----:R1:W2:Y:S02]  /*1b440*/  SYNCS.PHASECHK.TRANS64.TRYWAIT P1, [R3+URZ+0x19c60], R0 ;  /* 0x019c6000030075a7 */ /* 0x0022a4000802017f */
[----:B--2---:R-:W-:Y:S05]  /*1b450*/  @!P1 NANOSLEEP.SYNCS 0x989680 ;  /* 0x009896800000995d */ /* 0x004fea0003900000 */
[----:B------:R-:W2:Y:S02]  /*1b460*/  @!P1 SYNCS.PHASECHK.TRANS64 P1, [R3+URZ+0x19c60], R0 ;  /* 0x019c6000030095a7 */ /* 0x000ea4000802007f */
[----:B--2---:R-:W-:Y:S05]  /*1b470*/  @!P1 BRA `(.L_x_551) ;  /* 0xfffffffc00f09947 */ /* 0x004fea000383ffff */
[----:B------:R-:W-:Y:S05]  /*1b480*/  BRA `(.L_x_628) ;  /* 0xffffffd800907947 */ /* 0x000fea000383ffff */
.L_x_555:
[----:B------:R-:W-:Y:S01]  /*1b490*/  BSSY B0, `(.L_x_629) ;  /* 0x0000008000007945 */ /* 0x000fe20003800000 */
[----:B------:R-:W-:Y:S02]  /*1b4a0*/  IMAD.MOV.U32 R13, RZ, RZ, R24 ;  /* 0x000000ffff0d7224 */ /* 0x000fe400078e0018 */
[----:B------:R-:W-:Y:S02]  /*1b4b0*/  IMAD.MOV.U32 R12, RZ, RZ, RZ ;  /* 0x000000ffff0c7224 */ /* 0x000fe400078e00ff */
[----:B-1----:R-:W-:Y:S02]  /*1b4c0*/  IMAD.MOV.U32 R11, RZ, RZ, 0x1f ;  /* 0x0000001fff0b7424 */ /* 0x002fe400078e00ff */
[----:B------:R-:W-:-:S07]  /*1b4d0*/  IMAD.MOV.U32 R15, RZ, RZ, -0x1 ;  /* 0xffffffffff0f7424 */ /* 0x000fce00078e00ff */
[----:B------:R-:W-:Y:S05]  /*1b4e0*/  WARPSYNC.COLLECTIVE R15, `(.L_x_630) ;  /* 0x000000000f087348 */ /* 0x000fea0003c00000 */
[----:B------:R0:W1:Y:S02]  /*1b4f0*/  SHFL.IDX P6, R14, R13, R12, R11 ;  /* 0x0000000c0d0e7389 */ /* 0x00006400000c000b */
[----:B01----:R-:W-:Y:S01]  /*1b500*/  ENDCOLLECTIVE ;  /* 0x000000000000791b */ /* 0x003fe20003800000 */
.L_x_630:
[----:B------:R-:W-:Y:S05]  /*1b510*/  BSYNC B0 ;  /* 0x0000000000007941 */ /* 0x000fea0003800000 */
.L_x_629:
[----:B------:R-:W-:Y:S02]  /*1b520*/  IMAD.MOV.U32 R13, RZ, RZ, R24 ;  /* 0x000000ffff0d7224 */ /* 0x000fe400078e0018 */
[----:B------:R-:W-:Y:S02]  /*1b530*/  IMAD.MOV.U32 R12, RZ, RZ, 0x1 ;  /* 0x00000001ff0c7424 */ /* 0x000fe400078e00ff */
[----:B------:R-:W-:Y:S02]  /*1b540*/  IMAD.MOV.U32 R11, RZ, RZ, 0x1f ;  /* 0x0000001fff0b7424 */ /* 0x000fe400078e00ff */
[----:B------:R-:W-:Y:S02]  /*1b550*/  IMAD.MOV.U32 R15, RZ, RZ, -0x1 ;  /* 0xffffffffff0f7424 */ /* 0x000fe400078e00ff */
[----:B------:R-:W-:Y:S02]  /*1b560*/  IMAD.IADD R8, R27, 0x1, R9 ;  /* 0x000000011b087824 */ /* 0x000fe400078e0209 */
[----:B------:R-:W-:-:S07]  /*1b570*/  IMAD.MOV.U32 R0, RZ, RZ, R14 ;  /* 0x000000ffff007224 */ /* 0x000fce00078e000e */
[----:B------:R-:W-:Y:S05]  /*1b580*/  WARPSYNC.COLLECTIVE R15, `(.L_x_631) ;  /* 0x000000000f087348 */ /* 0x000fea0003c00000 */
[----:B------:R0:W1:Y:S02]  /*1b590*/  SHFL.IDX P6, R14, R13, R12, R11 ;  /* 0x0000000c0d0e7389 */ /* 0x00006400000c000b */
[----:B01----:R-:W-:Y:S01]  /*1b5a0*/  ENDCOLLECTIVE ;  /* 0x000000000000791b */ /* 0x003fe20003800000 */
.L_x_631:
[----:B------:R-:W-:Y:S02]  /*1b5b0*/  ULDC UR4, c[0x0][0xc3c] ;  /* 0x00030f0000047ab9 */ /* 0x000fe40000000800 */
[----:B------:R-:W-:-:S13]  /*1b5c0*/  ISETP.GE.OR P1, PT, R8, UR4, !P0 ;  /* 0x0000000408007c0c */ /* 0x000fda000c726670 */
[----:B------:R-:W0:Y:S08]  /*1b5d0*/  @!P1 LDC.64 R2, c[0x0][0xc80] ;  /* 0x00032000ff029b82 */ /* 0x000e300000000a00 */
[----:B------:R-:W1:Y:S01]  /*1b5e0*/  @!P1 LDC.64 R4, c[0x0][0xc78] ;  /* 0x00031e00ff049b82 */ /* 0x000e620000000a00 */
[----:B------:R-:W-:Y:S02]  /*1b5f0*/  IMAD.MOV.U32 R11, RZ, RZ, RZ ;  /* 0x000000ffff0b7224 */ /* 0x000fe400078e00ff */
[----:B------:R-:W-:-:S02]  /*1b600*/  IMAD.MOV.U32 R6, RZ, RZ, R14 ;  /* 0x000000ffff067224 */ /* 0x000fc400078e000e */
[----:B0-----:R-:W-:-:S05]  /*1b610*/  @!P1 IMAD.WIDE R2, R8, 0x4, R2 ;  /* 0x0000000408029825 */ /* 0x001fca00078e0202 */
[----:B------:R1:W2:Y:S02]  /*1b620*/  @!P1 LDG.E R7, desc[UR40][R2.64] ;  /* 0x0000002802079981 */ /* 0x0002a4000c1e1900 */
[----:B-1----:R-:W-:-:S06]  /*1b630*/  @!P1 IMAD.WIDE R2, R8, 0x4, R4 ;  /* 0x0000000408029825 */ /* 0x002fcc00078e0204 */
[----:B------:R-:W3:Y:S01]  /*1b640*/  @!P1 LDG.E R2, desc[UR40][R2.64] ;  /* 0x0000002802029981 */ /* 0x000ee2000c1e1900 */
[----:B------:R-:W-:Y:S01]  /*1b650*/  IMAD.MOV.U32 R4, RZ, RZ, RZ ;  /* 0x000000ffff047224 */ /* 0x000fe200078e00ff */
[C---:B------:R-:W-:Y:S01]  /*1b660*/  ISETP.GE.U32.AND P2, PT, R9.reuse, 0x2, PT ;  /* 0x000000020900780c */ /* 0x040fe20003f46070 */
[----:B------:R-:W-:Y:S01]  /*1b670*/  IMAD.MOV.U32 R24, RZ, RZ, RZ ;  /* 0x000000ffff187224 */ /* 0x000fe200078e00ff */
[C---:B------:R-:W-:Y:S02]  /*1b680*/  ISETP.GE.U32.AND P3, PT, R9.reuse, 0x4, PT ;  /* 0x000000040900780c */ /* 0x040fe40003f66070 */
[C---:B------:R-:W-:Y:S02]  /*1b690*/  ISETP.GE.U32.AND P4, PT, R9.reuse, 0x8, PT ;  /* 0x000000080900780c */ /* 0x040fe40003f86070 */
[----:B------:R-:W-:Y:S01]  /*1b6a0*/  ISETP.GE.U32.AND P5, PT, R9, 0x10, PT ;  /* 0x000000100900780c */ /* 0x000fe20003fa6070 */
[----:B--2---:R-:W-:Y:S02]  /*1b6b0*/  @!P1 IMAD.MOV.U32 R4, RZ, RZ, R7 ;  /* 0x000000ffff049224 */ /* 0x004fe400078e0007 */
[----:B------:R-:W-:-:S02]  /*1b6c0*/  IMAD.MOV.U32 R7, RZ, RZ, RZ ;  /* 0x000000ffff077224 */ /* 0x000fc400078e00ff */
[----:B---3--:R-:W-:Y:S01]  /*1b6d0*/  @!P1 IMAD.MOV.U32 R7, RZ, RZ, R2 ;  /* 0x000000ffff079224 */ /* 0x008fe200078e0002 */
[----:B------:R-:W-:-:S03]  /*1b6e0*/  ISETP.NE.AND P1, PT, R9, RZ, PT ;  /* 0x000000ff0900720c */ /* 0x000fc60003f25270 */
[----:B------:R-:W-:-:S04]  /*1b6f0*/  IMAD R2, R7, R4, RZ ;  /* 0x0000000407027224 */ /* 0x000fc800078e02ff */
[----:B------:R-:W-:-:S07]  /*1b700*/  IMAD.MOV.U32 R13, RZ, RZ, R2 ;  /* 0x000000ffff0d7224 */ /* 0x000fce00078e0002 */
[----:B------:R-:W-:Y:S05]  /*1b710*/  WARPSYNC.COLLECTIVE R15, `(.L_x_632) ;  /* 0x000000000f087348 */ /* 0x000fea0003c00000 */
[----:B------:R0:W1:Y:S02]  /*1b720*/  SHFL.UP P6, R14, R13, R12, R11 ;  /* 0x0400000c0d0e7389 */ /* 0x00006400000c000b */
[----:B01----:R-:W-:Y:S01]  /*1b730*/  ENDCOLLECTIVE ;  /* 0x000000000000791b */ /* 0x003fe20003800000 */
.L_x_632:
[----:B------:R-:W-:Y:S02]  /*1b740*/  IMAD.MOV.U32 R12, RZ, RZ, 0x2 ;  /* 0x00000002ff0c7424 */ /* 0x000fe400078e00ff */
[----:B------:R-:W-:-:S05]  /*1b750*/  IMAD.MOV.U32 R3, RZ, RZ, R14 ;  /* 0x000000ffff037224 */ /* 0x000fca00078e000e */
[----:B------:R-:W-:-:S05]  /*1b760*/  SEL R3, R3, RZ, P1 ;  /* 0x000000ff03037207 */ /* 0x000fca0000800000 */
[----:B------:R-:W-:-:S04]  /*1b770*/  IMAD.IADD R2, R2, 0x1, R3 ;  /* 0x0000000102027824 */ /* 0x000fc800078e0203 */
[----:B------:R-:W-:-:S07]  /*1b780*/  IMAD.MOV.U32 R13, RZ, RZ, R2 ;  /* 0x000000ffff0d7224 */ /* 0x000fce00078e0002 */
[----:B------:R-:W-:Y:S05]  /*1b790*/  WARPSYNC.COLLECTIVE R15, `(.L_x_633) ;  /* 0x000000000f087348 */ /* 0x000fea0003c00000 */
[----:B------:R0:W1:Y:S02]  /*1b7a0*/  SHFL.UP P6, R14, R13, R12, R11 ;  /* 0x0400000c0d0e7389 */ /* 0x00006400000c000b */
[----:B01----:R-:W-:Y:S01]  /*1b7b0*/  ENDCOLLECTIVE ;  /* 0x000000000000791b */ /* 0x003fe20003800000 */
.L_x_633:
        /* <DEDUP_REMOVED lines=8> */
.L_x_634:
        /* <DEDUP_REMOVED lines=8> */
.L_x_635:
        /* <DEDUP_REMOVED lines=8> */
.L_x_636:
[----:B------:R-:W-:Y:S02]  /*1b940*/  IMAD.MOV.U32 R12, RZ, RZ, 0x1f ;  /* 0x0000001fff0c7424 */ /* 0x000fe400078e00ff */
[----:B------:R-:W-:Y:S02]  /*1b950*/  IMAD.MOV.U32 R11, RZ, RZ, 0x1f ;  /* 0x0000001fff0b7424 */ /* 0x000fe400078e00ff */
[----:B------:R-:W-:-:S05]  /*1b960*/  IMAD.MOV.U32 R3, RZ, RZ, R14 ;  /* 0x000000ffff037224 */ /* 0x000fca00078e000e */
[----:B------:R-:W-:-:S05]  /*1b970*/  SEL R3, R3, RZ, P5 ;  /* 0x000000ff03037207 */ /* 0x000fca0002800000 */
[----:B------:R-:W-:-:S04]  /*1b980*/  IMAD.IADD R2, R2, 0x1, R3 ;  /* 0x0000000102027824 */ /* 0x000fc800078e0203 */
[----:B------:R-:W-:-:S07]  /*1b990*/  IMAD.MOV.U32 R13, RZ, RZ, R2 ;  /* 0x000000ffff0d7224 */ /* 0x000fce00078e0002 */
[----:B------:R-:W-:Y:S05]  /*1b9a0*/  WARPSYNC.COLLECTIVE R15, `(.L_x_637) ;  /* 0x000000000f087348 */ /* 0x000fea0003c00000 */
[----:B------:R0:W1:Y:S02]  /*1b9b0*/  SHFL.IDX P6, R14, R13, R12, R11 ;  /* 0x0000000c0d0e7389 */ /* 0x00006400000c000b */
[----:B01----:R-:W-:Y:S01]  /*1b9c0*/  ENDCOLLECTIVE ;  /* 0x000000000000791b */ /* 0x003fe20003800000 */
.L_x_637:
[----:B------:R-:W-:Y:S01]  /*1b9d0*/  IMAD.MOV.U32 R8, RZ, RZ, R14 ;  /* 0x000000ffff087224 */ /* 0x000fe200078e000e */
[----:B------:R-:W-:Y:S06]  /*1b9e0*/  BRA `(.L_x_638) ;  /* 0xffffffdc00147947 */ /* 0x000fec000383ffff */
.L_x_558:
[----:B------:R-:W-:Y:S01]  /*1b9f0*/  BSSY B0, `(.L_x_639) ;  /* 0x0000008000007945 */ /* 0x000fe20003800000 */
[----:B------:R-:W-:Y:S02]  /*1ba00*/  IMAD.MOV.U32 R13, RZ, RZ, R2 ;  /* 0x000000ffff0d7224 */ /* 0x000fe400078e0002 */
[----:B------:R-:W-:Y:S02]  /*1ba10*/  IMAD.MOV.U32 R12, RZ, RZ, 0x1 ;  /* 0x00000001ff0c7424 */ /* 0x000fe400078e00ff */
[----:B-1----:R-:W-:Y:S02]  /*1ba20*/  IMAD.MOV.U32 R11, RZ, RZ, RZ ;  /* 0x000000ffff0b7224 */ /* 0x002fe400078e00ff */
[----:B------:R-:W-:-:S07]  /*1ba30*/  IMAD.MOV.U32 R15, RZ, RZ, -0x1 ;  /* 0xffffffffff0f7424 */ /* 0x000fce00078e00ff */
[----:B------:R-:W-:Y:S05]  /*1ba40*/  WARPSYNC.COLLECTIVE R15, `(.L_x_640) ;  /* 0x000000000f087348 */ /* 0x000fea0003c00000 */
[----:B------:R0:W1:Y:S02]  /*1ba50*/  SHFL.UP P6, R14, R13, R12, R11 ;  /* 0x0400000c0d0e7389 */ /* 0x00006400000c000b */
[----:B01----:R-:W-:Y:S01]  /*1ba60*/  ENDCOLLECTIVE ;  /* 0x000000000000791b */ /* 0x003fe20003800000 */
.L_x_640:
[----:B------:R-:W-:Y:S05]  /*1ba70*/  BSYNC B0 ;  /* 0x0000000000007941 */ /* 0x000fea0003800000 */
.L_x_639:
[----:B------:R-:W-:Y:S02]  /*1ba80*/  IMAD.MOV.U32 R3, RZ, RZ, R14 ;  /* 0x000000ffff037224 */ /* 0x000fe400078e000e */
[----:B------:R-:W-:Y:S02]  /*1ba90*/  IMAD.MOV.U32 R12, RZ, RZ, 0x2 ;  /* 0x00000002ff0c7424 */ /* 0x000fe400078e00ff */
[----:B------:R-:W-:Y:S01]  /*1baa0*/  IMAD.MOV.U32 R11, RZ, RZ, RZ ;  /* 0x000000ffff0b7224 */ /* 0x000fe200078e00ff */
[----:B------:R-:W-:Y:S01]  /*1bab0*/  SEL R3, R3, RZ, P1 ;  /* 0x000000ff03037207 */ /* 0x000fe20000800000 */
[----:B------:R-:W-:-:S04]  /*1bac0*/  IMAD.MOV.U32 R15, RZ, RZ, -0x1 ;  /* 0xffffffffff0f7424 */ /* 0x000fc800078e00ff */
[----:B------:R-:W-:-:S04]  /*1bad0*/  IMAD.IADD R2, R2, 0x1, R3 ;  /* 0x0000000102027824 */ /* 0x000fc800078e0203 */
[----:B------:R-:W-:-:S07]  /*1bae0*/  IMAD.MOV.U32 R13, RZ, RZ, R2 ;  /* 0x000000ffff0d7224 */ /* 0x000fce00078e0002 */
[----:B------:R-:W-:Y:S05]  /*1baf0*/  WARPSYNC.COLLECTIVE R15, `(.L_x_641) ;  /* 0x000000000f087348 */ /* 0x000fea0003c00000 */
[----:B------:R0:W1:Y:S02]  /*1bb00*/  SHFL.UP P6, R14, R13, R12, R11 ;  /* 0x0400000c0d0e7389 */ /* 0x00006400000c000b */
[----:B01----:R-:W-:Y:S01]  /*1bb10*/  ENDCOLLECTIVE ;  /* 0x000000000000791b */ /* 0x003fe20003800000 */
.L_x_641:
        /* <DEDUP_REMOVED lines=8> */
.L_x_642:
        /* <DEDUP_REMOVED lines=8> */
.L_x_643:
        /* <DEDUP_REMOVED lines=8> */
.L_x_644:
        /* <DEDUP_REMOVED lines=9> */
.L_x_645:
[----:B------:R-:W-:Y:S01]  /*1bd30*/  IMAD.MOV.U32 R8, RZ, RZ, R14 ;  /* 0x000000ffff087224 */ /* 0x000fe200078e000e */
[----:B------:R-:W-:Y:S06]  /*1bd40*/  BRA `(.L_x_646) ;  /* 0xffffffd800e07947 */ /* 0x000fec000383ffff */
.L_x_560:
[----:B------:R-:W-:Y:S01]  /*1bd50*/  BSSY B0, `(.L_x_647) ;  /* 0x0000006000007945 */ /* 0x000fe20003800000 */
[----:B------:R-:W-:Y:S01]  /*1bd60*/  PLOP3.LUT P6, PT, P6, PT, PT, 0x8, 0x0 ;  /* 0x000000000000781c */ /* 0x000fe200037ce170 */
[----:B------:R-:W-:-:S12]  /*1bd70*/  IMAD.MOV.U32 R15, RZ, RZ, -0x1 ;  /* 0xffffffffff0f7424 */ /* 0x000fd800078e00ff */
[----:B01----:R-:W-:Y:S05]  /*1bd80*/  WARPSYNC.COLLECTIVE R15, `(.L_x_648) ;  /* 0x000000000f087348 */ /* 0x003fea0003c00000 */
[----:B------:R-:W-:Y:S01]  /*1bd90*/  VOTE.ANY R14, PT, P6 ;  /* 0x00000000000e7806 */ /* 0x000fe200030e0100 */
[----:B01----:R-:W-:Y:S06]  /*1bda0*/  ENDCOLLECTIVE ;  /* 0x000000000000791b */ /* 0x003fec0003800000 */
.L_x_648:
[----:B------:R-:W-:Y:S05]  /*1bdb0*/  BSYNC B0 ;  /* 0x0000000000007941 */ /* 0x000fea0003800000 */
.L_x_647:
[----:B------:R-:W-:Y:S02]  /*1bdc0*/  IMAD.MOV.U32 R6, RZ, RZ, R14 ;  /* 0x000000ffff067224 */ /* 0x000fe400078e000e */
[----:B------:R-:W-:Y:S02]  /*1bdd0*/  IMAD.MOV.U32 R13, RZ, RZ, R4 ;  /* 0x000000ffff0d7224 */ /* 0x000fe400078e0004 */
[----:B------:R-:W0:Y:S01]  /*1bde0*/  POPC R5, R6 ;  /* 0x0000000600057309 */ /* 0x000e220000000000 */
[----:B------:R-:W-:Y:S02]  /*1bdf0*/  IMAD.MOV.U32 R11, RZ, RZ, 0x1f ;  /* 0x0000001fff0b7424 */ /* 0x000fe400078e00ff */
[----:B------:R-:W-:Y:S02]  /*1be00*/  IMAD.MOV.U32 R15, RZ, RZ, -0x1 ;  /* 0xffffffffff0f7424 */ /* 0x000fe400078e00ff */
[----:B0-----:R-:W-:-:S07]  /*1be10*/  IMAD.MOV.U32 R12, RZ, RZ, R5 ;  /* 0x000000ffff0c7224 */ /* 0x001fce00078e0005 */
[----:B------:R-:W-:Y:S05]  /*1be20*/  WARPSYNC.COLLECTIVE R15, `(.L_x_649) ;  /* 0x000000000f087348 */ /* 0x000fea0003c00000 */
[----:B------:R0:W1:Y:S02]  /*1be30*/  SHFL.IDX P6, R14, R13, R12, R11 ;  /* 0x0000000c0d0e7389 */ /* 0x00006400000c000b */
[----:B01----:R-:W-:Y:S01]  /*1be40*/  ENDCOLLECTIVE ;  /* 0x000000000000791b */ /* 0x003fe20003800000 */
.L_x_649:
[----:B------:R-:W-:Y:S02]  /*1be50*/  IMAD.MOV.U32 R13, RZ, RZ, R7 ;  /* 0x000000ffff0d7224 */ /* 0x000fe400078e0007 */
[----:B------:R-:W-:-:S07]  /*1be60*/  IMAD.MOV.U32 R4, RZ, RZ, R14 ;  /* 0x000000ffff047224 */ /* 0x000fce00078e000e */
[----:B------:R-:W-:Y:S05]  /*1be70*/  WARPSYNC.COLLECTIVE R15, `(.L_x_650) ;  /* 0x000000000f087348 */ /* 0x000fea0003c00000 */
[----:B------:R0:W1:Y:S02]  /*1be80*/  SHFL.IDX P6, R14, R13, R12, R11 ;  /* 0x0000000c0d0e7389 */ /* 0x00006400000c000b */
[----:B01----:R-:W-:Y:S01]  /*1be90*/  ENDCOLLECTIVE ;  /* 0x000000000000791b */ /* 0x003fe20003800000 */
.L_x_650:
[----:B------:R-:W-:Y:S01]  /*1bea0*/  IMAD.MOV.U32 R7, RZ, RZ, R14 ;  /* 0x000000ffff077224 */ /* 0x000fe200078e000e */
[----:B------:R-:W-:Y:S06]  /*1beb0*/  BRA `(.L_x_651) ;  /* 0xffffffd800c07947 */ /* 0x000fec000383ffff */
.L_x_562:
[----:B------:R-:W-:Y:S01]  /*1bec0*/  BSSY B0, `(.L_x_652) ;  /* 0x0000007000007945 */ /* 0x000fe20003800000 */
[----:B------:R-:W-:Y:S02]  /*1bed0*/  IMAD.MOV.U32 R13, RZ, RZ, R2 ;  /* 0x000000ffff0d7224 */ /* 0x000fe400078e0002 */
[----:B-1----:R-:W-:Y:S02]  /*1bee0*/  IMAD.MOV.U32 R11, RZ, RZ, 0x1f ;  /* 0x0000001fff0b7424 */ /* 0x002fe400078e00ff */
[----:B------:R-:W-:-:S07]  /*1bef0*/  IMAD.MOV.U32 R15, RZ, RZ, -0x1 ;  /* 0xffffffffff0f7424 */ /* 0x000fce00078e00ff */
[----:B0-234-:R-:W-:Y:S05]  /*1bf00*/  WARPSYNC.COLLECTIVE R15, `(.L_x_653) ;  /* 0x000000000f087348 */ /* 0x01dfea0003c00000 */
[----:B------:R1:W0:Y:S02]  /*1bf10*/  SHFL.IDX P6, R14, R13, R12, R11 ;  /* 0x0000000c0d0e7389 */ /* 0x00022400000c000b */
[----:B01234-:R-:W-:Y:S01]  /*1bf20*/  ENDCOLLECTIVE ;  /* 0x000000000000791b */ /* 0x01ffe20003800000 */
.L_x_653:
[----:B------:R-:W-:Y:S05]  /*1bf30*/  BSYNC B0 ;  /* 0x0000000000007941 */ /* 0x000fea0003800000 */
.L_x_652:
[----:B------:R-:W-:Y:S01]  /*1bf40*/  IMAD.MOV.U32 R2, RZ, RZ, R14 ;  /* 0x000000ffff027224 */ /* 0x000fe200078e000e */
[----:B------:R-:W-:Y:S06]  /*1bf50*/  BRA `(.L_x_654) ;  /* 0xffffffd800b07947 */ /* 0x000fec000383ffff */
.L_x_566:
[----:B0-----:R0:W2:Y:S02]  /*1bf60*/  SYNCS.PHASECHK.TRANS64.TRYWAIT P0, [R8+URZ+0x19c20], R0 ;  /* 0x019c2000080075a7 */ /* 0x0010a4000800017f */
[----:B--2---:R-:W-:Y:S05]  /*1bf70*/  @!P0 NANOSLEEP.SYNCS 0x989680 ;  /* 0x009896800000895d */ /* 0x004fea0003900000 */
[----:B------:R-:W2:Y:S02]  /*1bf80*/  @!P0 SYNCS.PHASECHK.TRANS64 P0, [R8+URZ+0x19c20], R0 ;  /* 0x019c2000080085a7 */ /* 0x000ea4000800007f */
[----:B--2---:R-:W-:Y:S05]  /*1bf90*/  @!P0 BRA `(.L_x_566) ;  /* 0xfffffffc00f08947 */ /* 0x004fea000383ffff */
[----:B------:R-:W-:Y:S05]  /*1bfa0*/  BRA `(.L_x_655) ;  /* 0xffffffe0000c7947 */ /* 0x000fea000383ffff */
.L_x_567:
[----:B------:R-:W2:Y:S01]  /*1bfb0*/  S2R R2, SR_TID.X ;  /* 0x0000000000027919 */ /* 0x000ea20000002100 */
[----:B------:R-:W-:Y:S01]  /*1bfc0*/  BSSY B0, `(.L_x_656) ;  /* 0x000000a000007945 */ /* 0x000fe20003800000 */
[----:B------:R-:W-:Y:S02]  /*1bfd0*/  IMAD.MOV.U32 R12, RZ, RZ, RZ ;  /* 0x000000ffff0c7224 */ /* 0x000fe400078e00ff */
[----:B-1----:R-:W-:Y:S02]  /*1bfe0*/  IMAD.MOV.U32 R11, RZ, RZ, 0x1f ;  /* 0x0000001fff0b7424 */ /* 0x002fe400078e00ff */
[----:B------:R-:W-:Y:S01]  /*1bff0*/  IMAD.MOV.U32 R15, RZ, RZ, -0x1 ;  /* 0xffffffffff0f7424 */ /* 0x000fe200078e00ff */
[----:B--2---:R-:W-:-:S04]  /*1c000*/  SHF.R.U32.HI R2, RZ, 0x5, R2 ;  /* 0x00000005ff027819 */ /* 0x004fc80000011602 */
[----:B------:R-:W-:-:S05]  /*1c010*/  LOP3.LUT R2, R2, 0x3, RZ, 0xc0, !PT ;  /* 0x0000000302027812 */ /* 0x000fca00078ec0ff */
[----:B------:R-:W-:-:S07]  /*1c020*/  IMAD.MOV.U32 R13, RZ, RZ, R2 ;  /* 0x000000ffff0d7224 */ /* 0x000fce00078e0002 */
[----:B0--3--:R-:W-:Y:S05]  /*1c030*/  WARPSYNC.COLLECTIVE R15, `(.L_x_657) ;  /* 0x000000000f087348 */ /* 0x009fea0003c00000 */
[----:B------:R1:W2:Y:S02]  /*1c040*/  SHFL.IDX P6, R14, R13, R12, R11 ;  /* 0x0000000c0d0e7389 */ /* 0x0002a400000c000b */
[----:B0123--:R-:W-:Y:S01]  /*1c050*/  ENDCOLLECTIVE ;  /* 0x000000000000791b */ /* 0x00ffe20003800000 */
.L_x_657:
[----:B------:R-:W-:Y:S05]  /*1c060*/  BSYNC B0 ;  /* 0x0000000000007941 */ /* 0x000fea0003800000 */
.L_x_656:
[----:B------:R-:W-:Y:S05]  /*1c070*/  BRA `(.L_x_658) ;  /* 0xffffffdc00f47947 */ /* 0x000fea000383ffff */
.L_x_568:
[----:B------:R-:W-:Y:S01]  /*1c080*/  BSSY B0, `(.L_x_659) ;  /* 0x0000006000007945 */ /* 0x000fe20003800000 */
[----:B------:R-:W-:-:S07]  /*1c090*/  IMAD.MOV.U32 R15, RZ, RZ, -0x1 ;  /* 0xffffffffff0f7424 */ /* 0x000fce00078e00ff */
[----:B01-3--:R-:W-:Y:S05]  /*1c0a0*/  WARPSYNC.COLLECTIVE R15, `(.L_x_660) ;  /* 0x000000000f0c7348 */ /* 0x00bfea0003c00000 */
[----:B------:R-:W-:Y:S02]  /*1c0b0*/  ELECT P6, UR62, PT ;  /* 0x00000000003e782f */ /* 0x000fe400038c0000 */
[----:B------:R-:W-:Y:S01]  /*1c0c0*/  MOV R14, UR62 ;  /* 0x0000003e000e7c02 */ /* 0x000fe20008000f00 */
[----:B01-3--:R-:W-:Y:S10]  /*1c0d0*/  ENDCOLLECTIVE ;  /* 0x000000000000791b */ /* 0x00bff40003800000 */
.L_x_660:
[----:B------:R-:W-:Y:S05]  /*1c0e0*/  BSYNC B0 ;  /* 0x0000000000007941 */ /* 0x000fea0003800000 */
.L_x_659:
[----:B------:R-:W-:Y:S05]  /*1c0f0*/  BRA `(.L_x_661) ;  /* 0xffffffdc00e87947 */ /* 0x000fea000383ffff */
.L_x_570:
[----:B0-----:R0:W2:Y:S02]  /*1c100*/  SYNCS.PHASECHK.TRANS64.TRYWAIT P1, [R6+URZ], R3 ;  /* 0x00000003060075a7 */ /* 0x0010a4000802017f */
[----:B--2---:R-:W-:Y:S05]  /*1c110*/  @!P1 NANOSLEEP.SYNCS 0x989680 ;  /* 0x009896800000995d */ /* 0x004fea0003900000 */
[----:B------:R-:W2:Y:S02]  /*1c120*/  @!P1 SYNCS.PHASECHK.TRANS64 P1, [R6+URZ], R3 ;  /* 0x00000003060095a7 */ /* 0x000ea4000802007f */
[----:B--2---:R-:W-:Y:S05]  /*1c130*/  @!P1 BRA `(.L_x_570) ;  /* 0xfffffffc00f09947 */ /* 0x004fea000383ffff */
[----:B------:R-:W-:Y:S05]  /*1c140*/  BRA `(.L_x_662) ;  /* 0xffffffe0001c7947 */ /* 0x000fea000383ffff */
.L_x_571:
[----:B--2---:R2:W4:Y:S02]  /*1c150*/  SYNCS.PHASECHK.TRANS64.TRYWAIT P1, [R7+URZ], R0 ;  /* 0x00000000070075a7 */ /* 0x004524000802017f */
[----:B----4-:R-:W-:Y:S05]  /*1c160*/  @!P1 NANOSLEEP.SYNCS 0x989680 ;  /* 0x009896800000995d */ /* 0x010fea0003900000 */
[----:B------:R-:W4:Y:S02]  /*1c170*/  @!P1 SYNCS.PHASECHK.TRANS64 P1, [R7+URZ], R0 ;  /* 0x00000000070095a7 */ /* 0x000f24000802007f */
[----:B----4-:R-:W-:Y:S05]  /*1c180*/  @!P1 BRA `(.L_x_571) ;  /* 0xfffffffc00f09947 */ /* 0x010fea000383ffff */
[----:B------:R-:W-:Y:S05]  /*1c190*/  BRA `(.L_x_663) ;  /* 0xffffffe000107947 */ /* 0x000fea000383ffff */
.L_x_573:
[----:B----4-:R4:W0:Y:S02]  /*1c1a0*/  SYNCS.PHASECHK.TRANS64.TRYWAIT P1, [R2+URZ+0x19c60], R3 ;  /* 0x019c6003020075a7 */ /* 0x010824000802017f */
[----:B0-----:R-:W-:Y:S05]  /*1c1b0*/  @!P1 NANOSLEEP.SYNCS 0x989680 ;  /* 0x009896800000995d */ /* 0x001fea0003900000 */
[----:B------:R-:W0:Y:S02]  /*1c1c0*/  @!P1 SYNCS.PHASECHK.TRANS64 P1, [R2+URZ+0x19c60], R3 ;  /* 0x019c6003020095a7 */ /* 0x000e24000802007f */
[----:B0-----:R-:W-:Y:S05]  /*1c1d0*/  @!P1 BRA `(.L_x_573) ;  /* 0xfffffffc00f09947 */ /* 0x001fea000383ffff */
[----:B------:R-:W-:Y:S05]  /*1c1e0*/  BRA `(.L_x_664) ;  /* 0xffffffe000107947 */ /* 0x000fea000383ffff */
.L_x_575:
[----:B------:R0:W0:Y:S02]  /*1c1f0*/  SYNCS.PHASECHK.TRANS64.TRYWAIT P1, [R5+URZ+0x19c60], R0 ;  /* 0x019c6000050075a7 */ /* 0x000024000802017f */
[----:B0-----:R-:W-:Y:S05]  /*1c200*/  @!P1 NANOSLEEP.SYNCS 0x989680 ;  /* 0x009896800000995d */ /* 0x001fea0003900000 */
[----:B------:R-:W0:Y:S02]  /*1c210*/  @!P1 SYNCS.PHASECHK.TRANS64 P1, [R5+URZ+0x19c60], R0 ;  /* 0x019c6000050095a7 */ /* 0x000e24000802007f */
[----:B0-----:R-:W-:Y:S05]  /*1c220*/  @!P1 BRA `(.L_x_575) ;  /* 0xfffffffc00f09947 */ /* 0x001fea000383ffff */
[----:B------:R-:W-:Y:S05]  /*1c230*/  BRA `(.L_x_665) ;  /* 0xffffffe000107947 */ /* 0x000fea000383ffff */
.L_x_577:
[----:B------:R0:W0:Y:S02]  /*1c240*/  SYNCS.PHASECHK.TRANS64.TRYWAIT P0, [R2+URZ+0x19c80], R3 ;  /* 0x019c8003020075a7 */ /* 0x000024000800017f */
[----:B0-----:R-:W-:Y:S05]  /*1c250*/  @!P0 NANOSLEEP.SYNCS 0x989680 ;  /* 0x009896800000895d */ /* 0x001fea0003900000 */
[----:B------:R-:W0:Y:S02]  /*1c260*/  @!P0 SYNCS.PHASECHK.TRANS64 P0, [R2+URZ+0x19c80], R3 ;  /* 0x019c8003020085a7 */ /* 0x000e24000800007f */
[----:B0-----:R-:W-:Y:S05]  /*1c270*/  @!P0 BRA `(.L_x_577) ;  /* 0xfffffffc00f08947 */ /* 0x001fea000383ffff */
[----:B------:R-:W-:Y:S05]  /*1c280*/  BRA `(.L_x_578) ;  /* 0xffffffe0000c7947 */ /* 0x000fea000383ffff */
.L_x_666:
        /* <DEDUP_REMOVED lines=15> */
.L_x_2278:


//--------------------- .text._ZN7cutlass13device_kernelIN5flash11enable_sm90INS1_16FlashAttnFwdSm90INS1_25CollectiveMainloopFwdSm90ILi2EN4cute5tupleIJNS5_1CILi1EEES8_S8_EEENS6_IJNS7_ILi192EEENS7_ILi128EEENS7_ILi96EEEEEELi96ENS_12float_e4m3_tEfNS_4arch4Sm90ELb0ELb1ELb0ELb0ELb0ELb0ELb0ELb1ELb1ELb1ELb1ELb0EEENS1_21CollectiveEpilogueFwdINS6_IJSA_SC_SB_EEES9_NS_10bfloat16_tESG_Li384ELb0ELb1ELb1ELb1EEENS1_19SingleTileSchedulerILb0ELb1ELb1ELi192EEEEEEEEEvNT_6ParamsE --------------------------
	.section	.text._ZN7cutlass13device_kernelIN5flash11enable_sm90INS1_16FlashAttnFwdSm90INS1_25CollectiveMainloopFwdSm90ILi2EN4cute5tupleIJNS5_1CILi1EEES8_S8_EEENS6_IJNS7_ILi192EEENS7_ILi128EEENS7_ILi96EEEEEELi96ENS_12float_e4m3_tEfNS_4arch4Sm90ELb0ELb1ELb0ELb0ELb0ELb0ELb0ELb1ELb1ELb1ELb1ELb0EEENS1_21CollectiveEpilogueFwdINS6_IJSA_SC_SB_EEES9_NS_10bfloat16_tESG_Li384ELb0ELb1ELb1ELb1EEENS1_19SingleTileSchedulerILb0ELb1ELb1ELi192EEEEEEEEEvNT_6ParamsE,"ax",@progbits
	.align	128
.text._ZN7cutlass13device_kernelIN5flash11enable_sm90INS1_16FlashAttnFwdSm90INS1_25CollectiveMainloopFwdSm90ILi2EN4cute5tupleIJNS5_1CILi1EEES8_S8_EEENS6_IJNS7_ILi192EEENS7_ILi128EEENS7_ILi96EEEEEELi96ENS_12float_e4m3_tEfNS_4arch4Sm90ELb0ELb1ELb0ELb0ELb0ELb0ELb0ELb1ELb1ELb1ELb1ELb0EEENS1_21CollectiveEpilogueFwdINS6_IJSA_SC_SB_EEES9_NS_10bfloat16_tESG_Li384ELb0ELb1ELb1ELb1EEENS1_19SingleTileSchedulerILb0ELb1ELb1ELi192EEEEEEEEEvNT_6ParamsE:
        .type           _ZN7cutlass13device_kernelIN5flash11enable_sm90INS1_16FlashAttnFwdSm90INS1_25CollectiveMainloopFwdSm90ILi2EN4cute5tupleIJNS5_1CILi1EEES8_S8_EEENS6_IJNS7_ILi192EEENS7_ILi128EEENS7_ILi96EEEEEELi96ENS_12float_e4m3_tEfNS_4arch4Sm90ELb0ELb1ELb0ELb0ELb0ELb0ELb0ELb1ELb1ELb1ELb1ELb0EEENS1_21CollectiveEpilogueFwdINS6_IJSA_SC_SB_EEES9_NS_10bfloat16_tESG_Li384ELb0ELb1ELb1ELb1EEENS1_19SingleTileSchedulerILb0ELb1ELb1ELi192EEEEEEEEEvNT_6ParamsE,@function
        .size           _ZN7cutlass13device_kernelIN5flash11enable_sm90INS1_16FlashAttnFwdSm90INS1_25CollectiveMainloopFwdSm90ILi2EN4cute5tupleIJNS5_1CILi1EEES8_S8_EEENS6_IJNS7_ILi192EEENS7_ILi128EEENS7_ILi96EEEEEELi96ENS_12float_e4m3_tEfNS_4arch4Sm90ELb0ELb1ELb0ELb0ELb0ELb0ELb0ELb1ELb1ELb1ELb1ELb0EEENS1_21CollectiveEpilogueFwdINS6_IJSA_SC_SB_EEES9_NS_10bfloat16_tESG_Li384ELb0ELb1ELb1ELb1EEENS1_19SingleTileSchedulerILb0ELb1ELb1ELi192EEEEEEEEEvNT_6ParamsE,(.L_x_2279 - _ZN7cutlass13device_kernelIN5flash11enable_sm90INS1_16FlashAttnFwdSm90INS1_25CollectiveMainloopFwdSm90ILi2EN4cute5tupleIJNS5_1CILi1EEES8_S8_EEENS6_IJNS7_ILi192EEENS7_ILi128EEENS7_ILi96EEEEEELi96ENS_12float_e4m3_tEfNS_4arch4Sm90ELb0ELb1ELb0ELb0ELb0ELb0ELb0ELb1ELb1ELb1ELb1ELb0EEENS1_21CollectiveEpilogueFwdINS6_IJSA_SC_SB_EEES9_NS_10bfloat16_tESG_Li384ELb0ELb1ELb1ELb1EEENS1_19SingleTileSchedulerILb0ELb1ELb1ELi192EEEEEEEEEvNT_6ParamsE)
        .other          _ZN7cutlass13device_kernelIN5flash11enable_sm90INS1_16FlashAttnFwdSm90INS1_25CollectiveMainloopFwdSm90ILi2EN4cute5tupleIJNS5_1CILi1EEES8_S8_EEENS6_IJNS7_ILi192EEENS7_ILi128EEENS7_ILi96EEEEEELi96ENS_12float_e4m3_tEfNS_4arch4Sm90ELb0ELb1ELb0ELb0ELb0ELb0ELb0ELb1ELb1ELb1ELb1ELb0EEENS1_21CollectiveEpilogueFwdINS6_IJSA_SC_SB_EEES9_NS_10bfloat16_tESG_Li384ELb0ELb1ELb1ELb1EEENS1_19SingleTileSchedulerILb0ELb1ELb1ELi192EEEEEEEEEvNT_6ParamsE,@"STO_CUDA_ENTRY STV_DEFAULT"
_ZN7cutlass13device_kernelIN5flash11enable_sm90INS1_16FlashAttnFwdSm90INS1_25CollectiveMainloopFwdSm90ILi2EN4cute5tupleIJNS5_1CILi1EEES8_S8_EEENS6_IJNS7_ILi192EEENS7_ILi128EEENS7_ILi96EEEEEELi96ENS_12float_e4m3_tEfNS_4arch4Sm90ELb0ELb1ELb0ELb0ELb0ELb0ELb0ELb1ELb1ELb1ELb1ELb0EEENS1_21CollectiveEpilogueFwdINS6_IJSA_SC_SB_EEES9_NS_10bfloat16_tESG_Li384ELb0ELb1ELb1ELb1EEENS1_19SingleTileSchedulerILb0ELb1ELb1ELi192EEEEEEEEEvNT_6ParamsE:
        /* <DEDUP_REMOVED lines=17> */
.L_x_668:
[----:B------:R-:W-:Y:S05]  /*0110*/  BSYNC B0 ;  /* 0x0000000000007941 */ /* 0x000fea0003800000 */
.L_x_667:
        /* <DEDUP_REMOVED lines=41> */
.L_x_669:
        /* <DEDUP_REMOVED lines=22> */
.L_x_670:
        /* <DEDUP_REMOVED lines=18> */
.L_x_671:
        /* <DEDUP_REMOVED lines=22> */
.L_x_672:
        /* <DEDUP_REMOVED lines=22> */
.L_x_673:
        /* <DEDUP_REMOVED lines=9> */
.L_x_676:
        /* <DEDUP_REMOVED lines=24> */
[----:B------:R-:W-:Y:S01]  /*0b00*/  UISETP.NE.AND.EX UP0, UPT, UR5, URZ, UPT, UP0 ;  /* 0x0000003f0500728c */ /* 0x000fe2000bf05300 */
[----:B------:R-:W0:Y:S01]  /*0b10*/  LDC.64 R8, c[0x0][0x418] ;  /* 0x00010600ff087b82 */ /* 0x000e220000000a00 */
[----:B------:R-:W-:Y:S02]  /*0b20*/  UISETP.NE.AND.EX UP1, UPT, UR9, URZ, UPT, UP1 ;  /* 0x0000003f0900728c */ /* 0x000fe4000bf25310 */
[----:B------:R-:W-:-:S02]  /*0b30*/  USHF.R.S32.HI UR39, URZ, 0x1f, UR38 ;  /* 0x0000001f3f277899 */ /* 0x000fc40008011426 */
[----:B------:R-:W-:Y:S02]  /*0b40*/  PLOP3.LUT P0, PT, PT, PT, UP0, 0x80, 0x0 ;  /* 0x000000000000781c */ /* 0x000fe40003f0f008 */
[----:B------:R-:W-:Y:S01]  /*0b50*/  PLOP3.LUT P1, PT, PT, PT, UP1, 0x80, 0x0 ;  /* 0x000000000000781c */ /* 0x000fe20003f2f018 */
[----:B------:R-:W1:Y:S02]  /*0b60*/  LDC R6, c[0x0][0x288] ;  /* 0x0000a200ff067b82 */ /* 0x000e640000000800 */
[----:B------:R-:W-:Y:S02]  /*0b70*/  @UP0 ULDC.64 UR12, c[0x0][0x9a8] ;  /* 0x00026a00000c0ab9 */ /* 0x000fe40000000a00 */
[----:B------:R-:W-:Y:S01]  /*0b80*/  @UP1 ULDC.64 UR16, c[0x0][0x9b8] ;  /* 0x00026e0000101ab9 */ /* 0x000fe20000000a00 */
[----:B------:R-:W-:Y:S02]  /*0b90*/  @UP0 UIMAD UR7, UR39, UR12, URZ ;  /* 0x0000000c270702a4 */ /* 0x000fe4000f8e023f */
[----:B------:R-:W-:Y:S01]  /*0ba0*/  @UP1 UIMAD UR15, UR39, UR16, URZ ;  /* 0x00000010270f12a4 */ /* 0x000fe2000f8e023f */
[----:B------:R-:W2:Y:S01]  /*0bb0*/  LDC R17, c[0x0][0x424] ;  /* 0x00010900ff117b82 */ /* 0x000ea20000000800 */
[----:B------:R-:W-:-:S02]  /*0bc0*/  @UP0 UIMAD UR14, UR38, UR13, UR7 ;  /* 0x0000000d260e02a4 */ /* 0x000fc4000f8e0207 */
[----:B------:R-:W-:Y:S02]  /*0bd0*/  @UP0 UIMAD.WIDE.U32 UR10, UR38, UR12, URZ ;  /* 0x0000000c260a02a5 */ /* 0x000fe4000f8e003f */
[----:B------:R-:W-:Y:S02]  /*0be0*/  @UP0 USHF.R.S32.HI UR7, URZ, 0x1f, UR36 ;  /* 0x0000001f3f070899 */ /* 0x000fe40008011424 */
[----:B------:R-:W-:Y:S01]  /*0bf0*/  @UP1 UIMAD.WIDE.U32 UR12, UR38, UR16, URZ ;  /* 0x00000010260c12a5 */ /* 0x000fe2000f8e003f */
[----:B------:R-:W3:Y:S01]  /*0c00*/  LDC R10, c[0x0][0x2f0] ;  /* 0x0000bc00ff0a7b82 */ /* 0x000ee20000000800 */
[----:B------:R-:W-:Y:S02]  /*0c10*/  @UP1 UIMAD UR15, UR38, UR17, UR15 ;  /* 0x00000011260f12a4 */ /* 0x000fe4000f8e020f */
[----:B------:R-:W-:Y:S01]  /*0c20*/  @UP1 USHF.R.S32.HI UR20, URZ, 0x1f, UR36 ;  /* 0x0000001f3f141899 */ /* 0x000fe20008011424 */
[----:B------:R-:W-:Y:S01]  /*0c30*/  @UP0 ULDC.64 UR16, c[0x0][0x9b0] ;  /* 0x00026c0000100ab9 */ /* 0x000fe20000000a00 */
[----:B------:R-:W-:Y:S01]  /*0c40*/  @UP1 ULDC.64 UR18, c[0x0][0x9c0] ;  /* 0x0002700000121ab9 */ /* 0x000fe20000000a00 */
[----:B------:R-:W-:-:S02]  /*0c50*/  @UP0 UIMAD UR7, UR7, UR16, URZ ;  /* 0x00000010070702a4 */ /* 0x000fc4000f8e023f */
[----:B------:R-:W-:Y:S02]  /*0c60*/  @UP0 UIADD3 UR11, UR11, UR14, URZ ;  /* 0x0000000e0b0b0290 */ /* 0x000fe4000fffe03f */
[----:B------:R-:W-:Y:S02]  /*0c70*/  @UP1 UIMAD UR14, UR20, UR18, URZ ;  /* 0x00000012140e12a4 */ /* 0x000fe4000f8e023f */
[----:B------:R-:W-:Y:S02]  /*0c80*/  @UP1 UIADD3 UR13, UR13, UR15, URZ ;  /* 0x0000000f0d0d1290 */ /* 0x000fe4000fffe03f */
[----:B------:R-:W-:Y:S02]  /*0c90*/  @UP0 UIMAD UR7, UR36, UR17, UR7 ;  /* 0x00000011240702a4 */ /* 0x000fe4000f8e0207 */
[----:B------:R-:W-:Y:S02]  /*0ca0*/  @UP0 UIMAD.WIDE.U32 UR10, UR36, UR16, UR10 ;  /* 0x00000010240a02a5 */ /* 0x000fe4000f8e000a */
[----:B------:R-:W-:-:S02]  /*0cb0*/  @UP1 UIMAD UR14, UR36, UR19, UR14 ;  /* 0x00000013240e12a4 */ /* 0x000fc4000f8e020e */
[----:B------:R-:W-:Y:S02]  /*0cc0*/  @UP1 UIMAD.WIDE.U32 UR12, UR36, UR18, UR12 ;  /* 0x00000012240c12a5 */ /* 0x000fe4000f8e000c */
[----:B------:R-:W-:Y:S02]  /*0cd0*/  @UP0 UIADD3 UR11, UR11, UR7, URZ ;  /* 0x000000070b0b0290 */ /* 0x000fe4000fffe03f */
[----:B------:R-:W-:Y:S02]  /*0ce0*/  @UP0 ULEA UR4, UP2, UR10, UR4, 0x2 ;  /* 0x000000040a040291 */ /* 0x000fe4000f84103f */
[----:B------:R-:W-:Y:S02]  /*0cf0*/  @UP1 UIADD3 UR7, UR13, UR14, URZ ;  /* 0x0000000e0d071290 */ /* 0x000fe4000fffe03f */
[----:B------:R-:W-:Y:S02]  /*0d00*/  @UP1 ULEA UR8, UP3, UR12, UR8, 0x2 ;  /* 0x000000080c081291 */ /* 0x000fe4000f86103f */
[----:B------:R-:W-:Y:S01]  /*0d10*/  @UP0 ULEA.HI.X UR5, UR10, UR5, UR11, 0x2, UP2 ;  /* 0x000000050a050291 */ /* 0x000fe200090f140b */
[----:B------:R-:W-:Y:S01]  /*0d20*/  IMAD.U32 R2, RZ, RZ, UR4 ;  /* 0x00000004ff027e24 */ /* 0x000fe2000f8e00ff */
[----:B------:R-:W-:-:S02]  /*0d30*/  @UP1 ULEA.HI.X UR9, UR12, UR9, UR7, 0x2, UP3 ;  /* 0x000000090c091291 */ /* 0x000fc400098f1407 */
[----:B------:R-:W-:Y:S01]  /*0d40*/  IMAD.U32 R4, RZ, RZ, UR8 ;  /* 0x00000008ff047e24 */ /* 0x000fe2000f8e00ff */
[----:B------:R-:W4:Y:S01]  /*0d50*/  S2UR UR43, SR_CTAID.X ;  /* 0x00000000002b79c3 */ /* 0x000f220000002500 */
[----:B------:R-:W-:Y:S01]  /*0d60*/  IMAD.U32 R3, RZ, RZ, UR5 ;  /* 0x00000005ff037e24 */ /* 0x000fe2000f8e00ff */
[----:B------:R-:W-:Y:S01]  /*0d70*/  ULDC UR4, c[0x0][0x448] ;  /* 0x0001120000047ab9 */ /* 0x000fe20000000800 */
[----:B------:R-:W-:Y:S01]  /*0d80*/  IMAD.U32 R5, RZ, RZ, UR9 ;  /* 0x00000009ff057e24 */ /* 0x000fe2000f8e00ff */
[----:B------:R-:W-:Y:S02]  /*0d90*/  ULDC UR11, c[0x0][0x988] ;  /* 0x00026200000b7ab9 */ /* 0x000fe40000000800 */
[----:B------:R1:W5:Y:S04]  /*0da0*/  @P0 LDG.E R7, desc[UR44][R2.64] ;  /* 0x0000002c02070981 */ /* 0x000368000c1e1900 */
[----:B------:R-:W5:Y:S01]  /*0db0*/  @P1 LDG.E R0, desc[UR44][R4.64] ;  /* 0x0000002c04001981 */ /* 0x000f62000c1e1900 */
[----:B0-----:R-:W-:Y:S01]  /*0dc0*/  ISETP.NE.U32.AND P0, PT, R8, RZ, PT ;  /* 0x000000ff0800720c */ /* 0x001fe20003f05070 */
[----:B------:R-:W-:Y:S01]  /*0dd0*/  UISETP.NE.AND UP1, UPT, UR4, 0x1, UPT ;  /* 0x000000010400788c */ /* 0x000fe2000bf25270 */
[----:B------:R-:W-:-:S02]  /*0de0*/  VIADD R16, R28, 0xffffff80 ;  /* 0xffffff801c107836 */ /* 0x000fc40000000000 */
[----:B------:R-:W-:Y:S01]  /*0df0*/  ISETP.NE.AND.EX P0, PT, R9, RZ, PT, P0 ;  /* 0x000000ff0900720c */ /* 0x000fe20003f05300 */
[----:B------:R-:W-:Y:S01]  /*0e00*/  ULDC.64 UR4, c[0x0][0x9e0] ;  /* 0x0002780000047ab9 */ /* 0x000fe20000000a00 */
[----:B-1----:R-:W-:Y:S01]  /*0e10*/  IADD3 R2, -R6, 0x1, RZ ;  /* 0x0000000106027810 */ /* 0x002fe20007ffe1ff */
[----:B------:R-:W-:Y:S01]  /*0e20*/  UISETP.GE.AND UP0, UPT, UR5, 0x1, UPT ;  /* 0x000000010500788c */ /* 0x000fe2000bf06270 */
[----:B--2---:R-:W-:-:S04]  /*0e30*/  SEL R17, R17, 0x1, P0 ;  /* 0x0000000111117807 */ /* 0x004fc80000000000 */
[----:B------:R-:W-:Y:S01]  /*0e40*/  @UP1 ULDC UR9, c[0x0][0x44c] ;  /* 0x0001130000091ab9 */ /* 0x000fe20000000800 */
[----:B---3--:R-:W-:Y:S01]  /*0e50*/  IMAD R2, R17, R10, R2 ;  /* 0x0000000a11027224 */ /* 0x008fe200078e0202 */
[----:B----4-:R-:W-:Y:S01]  /*0e60*/  UIMAD UR43, UR43, 0xc0, URZ ;  /* 0x000000c02b2b78a4 */ /* 0x010fe2000f8e023f */
[----:B------:R-:W-:Y:S01]  /*0e70*/  PLOP3.LUT P1, PT, PT, PT, UP0, 0x80, 0x0 ;  /* 0x000000000000781c */ /* 0x000fe20003f2f008 */
[----:B------:R-:W-:Y:S02]  /*0e80*/  @UP1 ULDC UR12, c[0x0][0x450] ;  /* 0x00011400000c1ab9 */ /* 0x000fe40000000800 */
[----:B------:R-:W-:Y:S01]  /*0e90*/  R2UR UR10, R2 ;  /* 0x00000000020a72ca */ /* 0x000fe200000e0000 */
[----:B------:R-:W-:Y:S02]  /*0ea0*/  @UP1 UIADD3 UR8, UR43, 0xbf, URZ ;  /* 0x000000bf2b081890 */ /* 0x000fe4000fffe03f */
[----:B------:R-:W-:Y:S02]  /*0eb0*/  UIADD3 UR7, UR43, 0xbf, URZ ;  /* 0x000000bf2b077890 */ /* 0x000fe4000fffe03f */
[----:B------:R-:W-:-:S04]  /*0ec0*/  UIMAD.WIDE.U32 UR8, UR8, UR9, URZ ;  /* 0x00000009080872a5 */ /* 0x000fc8000f8e003f */
[----:B------:R-:W-:-:S04]  /*0ed0*/  @UP1 USHF.R.U32.HI UR7, URZ, UR12, UR9 ;  /* 0x0000000c3f071299 */ /* 0x000fc80008011609 */
[----:B------:R-:W-:-:S04]  /*0ee0*/  UIADD3 UR7, UR10, UR7, URZ ;  /* 0x000000070a077290 */ /* 0x000fc8000fffe03f */
[----:B------:R-:W-:Y:S01]  /*0ef0*/  UIADD3 UR4, UR7, UR4, URZ ;  /* 0x0000000407047290 */ /* 0x000fe2000fffe03f */
[----:B-----5:R-:W-:-:S04]  /*0f00*/  FMUL.FTZ R0, R7, R0 ;  /* 0x0000000007007220 */ /* 0x020fc80000410000 */
[----:B------:R-:W-:-:S05]  /*0f10*/  FMUL.FTZ R0, R0, UR11 ;  /* 0x0000000b00007c20 */ /* 0x000fca0008410000 */
[----:B------:R-:W-:Y:S01]  /*0f20*/  R2UR UR40, R0 ;  /* 0x00000000002872ca */ /* 0x000fe200000e0000 */
[----:B------:R-:W-:Y:S01]  /*0f30*/  IMAD.U32 R0, RZ, RZ, UR4 ;  /* 0x00000004ff007e24 */ /* 0x000fe2000f8e00ff */
[----:B------:R-:W-:-:S13]  /*0f40*/  @!P1 BRA `(.L_x_678) ;  /* 0x0000000000409947 */ /* 0x000fda0003800000 */
[----:B------:R-:W-:Y:S01]  /*0f50*/  ISETP.LT.AND P0, PT, RZ, UR7, PT ;  /* 0x00000007ff007c0c */ /* 0x000fe2000bf01270 */
[----:B------:R-:W-:-:S12]  /*0f60*/  UIADD3 UR4, UR7, -0x1, URZ ;  /* 0xffffffff07047890 */ /* 0x000fd8000fffe03f */
[----:B------:R-:W-:Y:S05]  /*0f70*/  @P0 BRA `(.L_x_679) ;  /* 0x00000000001c0947 */ /* 0x000fea0003800000 */
[----:B------:R-:W-:Y:S02]  /*0f80*/  UISETP.NE.AND UP0, UPT, UR5, 0x1, UPT ;  /* 0x000000010500788c */ /* 0x000fe4000bf05270 */
[----:B------:R-:W-:-:S09]  /*0f90*/  UIADD3 UR4, -UR7, URZ, URZ ;  /* 0x0000003f07047290 */ /* 0x000fd2000fffe13f */
[----:B------:R-:W-:Y:S02]  /*0fa0*/  @UP0 ULDC.64 UR10, c[0x0][0x9e8] ;  /* 0x00027a00000a0ab9 */ /* 0x000fe40000000a00 */
[----:B------:R-:W-:-:S04]  /*0fb0*/  UIMAD.WIDE.U32 UR8, UR4, UR10, URZ ;  /* 0x0000000a040872a5 */ /* 0x000fc8000f8e003f */
[----:B------:R-:W-:-:S04]  /*0fc0*/  @UP0 USHF.R.U32.HI UR4, URZ, UR11, UR9 ;  /* 0x0000000b3f040299 */ /* 0x000fc80008011609 */
[----:B------:R-:W-:Y:S01]  /*0fd0*/  ULOP3.LUT UR4, URZ, UR4, URZ, 0x33, !UPT ;  /* 0x000000043f047292 */ /* 0x000fe2000f8e333f */
[----:B------:R-:W-:Y:S11]  /*0fe0*/  BRA `(.L_x_680) ;  /* 0x0000000000107947 */ /* 0x000ff60003800000 */
.L_x_679:
[----:B------:R-:W-:-:S11]  /*0ff0*/  UISETP.NE.AND UP0, UPT, UR5, 0x1, UPT ;  /* 0x000000010500788c */ /* 0x000fd6000bf05270 */
[----:B------:R-:W-:Y:S02]  /*1000*/  @UP0 ULDC.64 UR10, c[0x0][0x9e8] ;  /* 0x00027a00000a0ab9 */ /* 0x000fe40000000a00 */
[----:B------:R-:W-:-:S04]  /*1010*/  UIMAD.WIDE.U32 UR8, UR4, UR10, URZ ;  /* 0x0000000a040872a5 */ /* 0x000fc8000f8e003f */
[----:B------:R-:W-:-:S12]  /*1020*/  @UP0 USHF.R.U32.HI UR4, URZ, UR11, UR9 ;  /* 0x0000000b3f040299 */ /* 0x000fd80008011609 */
.L_x_680:
[----:B------:R-:W-:-:S06]  /*1030*/  UIMAD UR4, UR4, UR5, UR5 ;  /* 0x00000005040472a4 */ /* 0x000fcc000f8e0205 */
[----:B------:R-:W-:-:S07]  /*1040*/  VIMNMX R0, R0, UR4, PT ;  /* 0x0000000400007c48 */ /* 0x000fce000bfe0100 */
.L_x_678:
[CC--:B------:R-:W-:Y:S01]  /*1050*/  IMAD R19, R17.reuse, R10.reuse, -R6 ;  /* 0x0000000a11137224 */ /* 0x0c0fe200078e0a06 */
[----:B------:R-:W-:Y:S01]  /*1060*/  @UP1 ULDC UR8, c[0x0][0x44c] ;  /* 0x0001130000081ab9 */ /* 0x000fe20000000800 */
[----:B------:R-:W-:Y:S01]  /*1070*/  VIADD R2, R0, 0x7f ;  /* 0x0000007f00027836 */ /* 0x000fe20000000000 */
[----:B------:R-:W-:Y:S01]  /*1080*/  UIMAD.WIDE.U32 UR8, UR43, UR8, URZ ;  /* 0x000000082b0872a5 */ /* 0x000fe2000f8e003f */
[----:B------:R-:W-:Y:S01]  /*1090*/  IMAD R0, R17, R10, 0x7f ;  /* 0x0000007f11007424 */ /* 0x000fe200078e020a */
[----:B------:R-:W-:Y:S01]  /*10a0*/  R2UR UR7, R19 ;  /* 0x00000000130772ca */ /* 0x000fe200000e0000 */
[----:B------:R-:W-:Y:S01]  /*10b0*/  @UP1 ULDC UR10, c[0x0][0x450] ;  /* 0x00011400000a1ab9 */ /* 0x000fe20000000800 */
[----:B------:R-:W-:Y:S01]  /*10c0*/  UMOV UR4, UR43 ;  /* 0x0000002b00047c82 */ /* 0x000fe20008000000 */
[----:B------:R-:W-:Y:S01]  /*10d0*/  SHF.R.S32.HI R5, RZ, 0x1f, R2 ;  /* 0x0000001fff057819 */ /* 0x000fe20000011402 */
[----:B------:R-:W-:Y:S01]  /*10e0*/  @UP1 USHF.R.U32.HI UR4, URZ, UR10, UR9 ;  /* 0x0000000a3f041299 */ /* 0x000fe20008011609 */
[----:B------:R-:W-:-:S02]  /*10f0*/  SHF.R.S32.HI R3, RZ, 0x1f, R0 ;  /* 0x0000001fff037819 */ /* 0x000fc40000011400 */
[----:B------:R-:W-:Y:S02]  /*1100*/  LEA.HI R5, R5, R2, RZ, 0x7 ;  /* 0x0000000205057211 */ /* 0x000fe400078f38ff */
[----:B------:R-:W-:Y:S02]  /*1110*/  LEA.HI R3, R3, R0, RZ, 0x7 ;  /* 0x0000000003037211 */ /* 0x000fe400078f38ff */
[----:B------:R-:W-:Y:S02]  /*1120*/  SHF.R.S32.HI R0, RZ, 0x7, R5 ;  /* 0x00000007ff007819 */ /* 0x000fe40000011405 */
[----:B------:R-:W-:Y:S01]  /*1130*/  UIADD3 UR4, UR7, UR4, URZ ;  /* 0x0000000407047290 */ /* 0x000fe2000fffe03f */
[----:B------:R-:W-:Y:S02]  /*1140*/  SHF.R.S32.HI R3, RZ, 0x7, R3 ;  /* 0x00000007ff037819 */ /* 0x000fe40000011403 */
[----:B------:R-:W-:Y:S02]  /*1150*/  ULDC UR7, c[0x0][0x9dc] ;  /* 0x0002770000077ab9 */ /* 0x000fe40000000800 */
[----:B------:R-:W-:Y:S01]  /*1160*/  UIADD3 UR7, UR4, -UR7, URZ ;  /* 0x8000000704077290 */ /* 0x000fe2000fffe03f */
[----:B------:R-:W-:Y:S01]  /*1170*/  VIMNMX R18, R3, R0, PT ;  /* 0x0000000003127248 */ /* 0x000fe20003fe0100 */
[----:B------:R-:W-:Y:S10]  /*1180*/  @!P1 BRA `(.L_x_681) ;  /* 0x0000000000449947 */ /* 0x000ff40003800000 */
[----:B------:R-:W-:-:S06]  /*1190*/  UISETP.GT.AND UP0, UPT, UR4, -0x1, UPT ;  /* 0xffffffff0400788c */ /* 0x000fcc000bf04270 */
[----:B------:R-:W-:-:S13]  /*11a0*/  PLOP3.LUT P0, PT, PT, PT, UP0, 0x80, 0x0 ;  /* 0x000000000000781c */ /* 0x000fda0003f0f008 */
[----:B------:R-:W-:Y:S05]  /*11b0*/  @P0 BRA `(.L_x_682) ;  /* 0x00000000001c0947 */ /* 0x000fea0003800000 */
[----:B------:R-:W-:Y:S02]  /*11c0*/  UISETP.NE.AND UP0, UPT, UR5, 0x1, UPT ;  /* 0x000000010500788c */ /* 0x000fe4000bf05270 */
[----:B------:R-:W-:-:S09]  /*11d0*/  ULOP3.LUT UR4, URZ, UR4, URZ, 0x33, !UPT ;  /* 0x000000043f047292 */ /* 0x000fd2000f8e333f */
[----:B------:R-:W-:Y:S02]  /*11e0*/  @UP0 ULDC.64 UR10, c[0x0][0x9e8] ;  /* 0x00027a00000a0ab9 */ /* 0x000fe40000000a00 */
[----:B------:R-:W-:-:S04]  /*11f0*/  UIMAD.WIDE.U32 UR8, UR4, UR10, URZ ;  /* 0x0000000a040872a5 */ /* 0x000fc8000f8e003f */
[----:B------:R-:W-:-:S04]  /*1200*/  @UP0 USHF.R.U32.HI UR4, URZ, UR11, UR9 ;  /* 0x0000000b3f040299 */ /* 0x000fc80008011609 */
[----:B------:R-:W-:Y:S01]  /*1210*/  ULOP3.LUT UR4, URZ, UR4, URZ, 0x33, !UPT ;  /* 0x000000043f047292 */ /* 0x000fe2000f8e333f */
[----:B------:R-:W-:Y:S11]  /*1220*/  BRA `(.L_x_683) ;  /* 0x0000000000107947 */ /* 0x000ff60003800000 */
.L_x_682:
[----:B------:R-:W-:-:S11]  /*1230*/  UISETP.NE.AND UP0, UPT, UR5, 0x1, UPT ;  /* 0x000000010500788c */ /* 0x000fd6000bf05270 */
[----:B------:R-:W-:Y:S02]  /*1240*/  @UP0 ULDC.64 UR10, c[0x0][0x9e8] ;  /* 0x00027a00000a0ab9 */ /* 0x000fe40000000a00 */
[----:B------:R-:W-:-:S04]  /*1250*/  UIMAD.WIDE.U32 UR8, UR4, UR10, URZ ;  /* 0x0000000a040872a5 */ /* 0x000fc8000f8e003f */
[----:B------:R-:W-:-:S12]  /*1260*/  @UP0 USHF.R.U32.HI UR4, URZ, UR11, UR9 ;  /* 0x0000000b3f040299 */ /* 0x000fd80008011609 */
.L_x_683:
[----:B------:R-:W-:-:S04]  /*1270*/  UIMAD UR4, UR4, UR5, URZ ;  /* 0x00000005040472a4 */ /* 0x000fc8000f8e023f */
[----:B------:R-:W-:-:S04]  /*1280*/  UISETP.LT.AND UP0, UPT, UR7, UR4, UPT ;  /* 0x000000040700728c */ /* 0x000fc8000bf01270 */
[----:B------:R-:W-:-:S12]  /*1290*/  USEL UR7, UR7, UR4, !UP0 ;  /* 0x0000000407077287 */ /* 0x000fd8000c000000 */
.L_x_681:
[----:B------:R-:W-:Y:S02]  /*12a0*/  USHF.R.S32.HI UR4, URZ, 0x1f, UR7 ;  /* 0x0000001f3f047899 */ /* 0x000fe40008011407 */
[----:B------:R-:W-:Y:S02]  /*12b0*/  USHF.R.U32.HI UR10, URZ, 0x10, UR6 ;  /* 0x000000103f0a7899 */ /* 0x000fe40008011606 */
[----:B------:R-:W-:Y:S02]  /*12c0*/  ULEA.HI UR4, UR4, UR7, URZ, 0x7 ;  /* 0x0000000704047291 */ /* 0x000fe4000f8f383f */
[----:B------:R-:W-:Y:S02]  /*12d0*/  ULOP3.LUT UR37, UR6, 0xffff, URZ, 0xc0, !UPT ;  /* 0x0000ffff06257892 */ /* 0x000fe4000f8ec03f */
[----:B------:R-:W-:-:S04]  /*12e0*/  USHF.R.S32.HI UR4, URZ, 0x7, UR4 ;  /* 0x000000073f047899 */ /* 0x000fc80008011404 */
[----:B------:R-:W-:-:S04]  /*12f0*/  UISETP.LT.AND UP0, UPT, URZ, UR4, UPT ;  /* 0x000000043f00728c */ /* 0x000fc8000bf01270 */
[----:B------:R-:W-:Y:S02]  /*1300*/  USEL UR9, URZ, UR4, !UP0 ;  /* 0x000000043f097287 */ /* 0x000fe4000c000000 */
[----:B------:R-:W-:Y:S01]  /*1310*/  UISETP.NE.AND UP0, UPT, UR10, URZ, UPT ;  /* 0x0000003f0a00728c */ /* 0x000fe2000bf05270 */
[----:B------:R-:W-:-:S03]  /*1320*/  UMOV UR4, URZ ;  /* 0x0000003f00047c82 */ /* 0x000fc60008000000 */
[----:B------:R-:W-:-:S07]  /*1330*/  ISETP.GT.AND P0, PT, R18, UR9, PT ;  /* 0x0000000912007c0c */ /* 0x000fce000bf04270 */
[----:B------:R-:W-:-:S06]  /*1340*/  @!UP0 ULDC UR10, c[0x0][0x9f0] ;  /* 0x00027c00000a8ab9 */ /* 0x000fcc0000000800 */
[----:B------:R-:W-:Y:S05]  /*1350*/  @!P0 BRA `(.L_x_684) ;  /* 0x00000000008c8947 */ /* 0x000fea0003800000 */
[----:B------:R-:W-:Y:S01]  /*1360*/  IMAD.U32 R5, RZ, RZ, UR10 ;  /* 0x0000000aff057e24 */ /* 0x000fe2000f8e00ff */
[----:B------:R-:W-:-:S04]  /*1370*/  UMOV UR4, URZ ;  /* 0x0000003f00047c82 */ /* 0x000fc80008000000 */
[----:B------:R-:W-:-:S04]  /*1380*/  IABS R0, R5 ;  /* 0x0000000500007213 */ /* 0x000fc80000000000 */
[----:B------:R-:W-:Y:S02]  /*1390*/  R2UR UR11, R0 ;  /* 0x00000000000b72ca */ /* 0x000fe400000e0000 */
[----:B------:R-:W-:Y:S02]  /*13a0*/  IADD3 R0, R5, -0x1, R18 ;  /* 0xffffffff05007810 */ /* 0x000fe40007ffe012 */
[----:B------:R-:W-:Y:S02]  /*13b0*/  IABS R5, R5 ;  /* 0x0000000500057213 */ /* 0x000fe40000000000 */
[----:B------:R-:W-:-:S03]  /*13c0*/  R2UR UR6, R0 ;  /* 0x00000000000672ca */ /* 0x000fc600000e0000 */
[----:B------:R-:W-:-:S04]  /*13d0*/  IMAD.MOV R5, RZ, RZ, -R5 ;  /* 0x000000ffff057224 */ /* 0x000fc800078e0a05 */
[----:B------:R-:W0:Y:S06]  /*13e0*/  I2F.RP R2, UR11 ;  /* 0x0000000b00027d06 */ /* 0x000e2c0008209400 */
[----:B------:R-:W-:-:S06]  /*13f0*/  UIADD3 UR6, -UR9, UR6, URZ ;  /* 0x0000000609067290 */ /* 0x000fcc000fffe13f */
[----:B------:R-:W-:Y:S01]  /*1400*/  IMAD.U32 R0, RZ, RZ, UR6 ;  /* 0x00000006ff007e24 */ /* 0x000fe2000f8e00ff */
[----:B------:R-:W-:Y:S01]  /*1410*/  ULOP3.LUT UR6, UR6, UR10, URZ, 0x3c, !UPT ;  /* 0x0000000a06067292 */ /* 0x000fe2000f8e3c3f */
[----:B0-----:R-:W0:Y:S03]  /*1420*/  MUFU.RCP R2, R2 ;  /* 0x0000000200027308 */ /* 0x001e260000001000 */
[----:B------:R-:W-:-:S04]  /*1430*/  IABS R0, R0 ;  /* 0x0000000000007213 */ /* 0x000fc80000000000 */
[----:B------:R-:W-:Y:S01]  /*1440*/  R2UR UR8, R0 ;  /* 0x00000000000872ca */ /* 0x000fe200000e0000 */
[----:B------:R-:W-:Y:S02]  /*1450*/  IMAD.MOV.U32 R0, RZ, RZ, R5 ;  /* 0x000000ffff007224 */ /* 0x000fe400078e0005 */
[----:B0-----:R-:W-:-:S06]  /*1460*/  VIADD R3, R2, 0xffffffe ;  /* 0x0ffffffe02037836 */ /* 0x001fcc0000000000 */
        /* <DEDUP_REMOVED lines=18> */
.L_x_684:
[----:B------:R-:W-:Y:S02]  /*1590*/  UIMAD UR37, UR37, UR4, UR9 ;  /* 0x00000004252572a4 */ /* 0x000fe4000f8e0209 */
[----:B------:R-:W-:Y:S01]  /*15a0*/  IMAD.U32 R3, RZ, RZ, UR4 ;  /* 0x00000004ff037e24 */ /* 0x000fe2000f8e00ff */
[----:B------:R-:W-:Y:S02]  /*15b0*/  PLOP3.LUT P0, PT, PT, PT, PT, 0x80, 0x0 ;  /* 0x000000000000781c */ /* 0x000fe40003f0f070 */
[----:B------:R-:W-:Y:S02]  /*15c0*/  CS2R R14, SRZ ;  /* 0x00000000000e7805 */ /* 0x000fe4000001ff00 */
[----:B------:R-:W-:Y:S01]  /*15d0*/  CS2R R4, SRZ ;  /* 0x0000000000047805 */ /* 0x000fe2000001ff00 */
[----:B------:R-:W-:Y:S01]  /*15e0*/  IMAD.MOV.U32 R6, RZ, RZ, RZ ;  /* 0x000000ffff067224 */ /* 0x000fe200078e00ff */
[----:B------:R-:W-:Y:S02]  /*15f0*/  VIADDMNMX R18, R3, UR37, R18, PT ;  /* 0x0000002503127c46 */ /* 0x000fe4000b800112 */
[----:B------:R-:W-:-:S02]  /*1600*/  CS2R R2, SRZ ;  /* 0x0000000000027805 */ /* 0x000fc4000001ff00 */
[----:B------:R-:W-:Y:S02]  /*1610*/  CS2R R94, SRZ ;  /* 0x00000000005e7805 */ /* 0x000fe4000001ff00 */
[----:B------:R-:W-:Y:S02]  /*1620*/  CS2R R90, SRZ ;  /* 0x00000000005a7805 */ /* 0x000fe4000001ff00 */
[----:B------:R-:W-:Y:S01]  /*1630*/  ISETP.GT.AND P1, PT, R18, UR37, PT ;  /* 0x0000002512007c0c */ /* 0x000fe2000bf24270 */
[----:B------:R-:W-:Y:S01]  /*1640*/  IMAD.MOV.U32 R93, RZ, RZ, RZ ;  /* 0x000000ffff5d7224 */ /* 0x000fe200078e00ff */
[----:B------:R-:W-:Y:S01]  /*1650*/  CS2R R102, SRZ ;  /* 0x0000000000667805 */ /* 0x000fe2000001ff00 */
[----:B------:R-:W-:Y:S01]  /*1660*/  IMAD.MOV.U32 R0, RZ, RZ, RZ ;  /* 0x000000ffff007224 */ /* 0x000fe200078e00ff */
[----:B------:R-:W-:Y:S01]  /*1670*/  CS2R R98, SRZ ;  /* 0x0000000000627805 */ /* 0x000fe2000001ff00 */
[----:B------:R-:W-:Y:S01]  /*1680*/  IMAD.MOV.U32 R8, RZ, RZ, RZ ;  /* 0x000000ffff087224 */ /* 0x000fe200078e00ff */
[----:B------:R-:W-:-:S02]  /*1690*/  CS2R R108, SRZ ;  /* 0x00000000006c7805 */ /* 0x000fc4000001ff00 */
[----:B------:R-:W-:Y:S02]  /*16a0*/  CS2R R104, SRZ ;  /* 0x0000000000687805 */ /* 0x000fe4000001ff00 */
        /* <DEDUP_REMOVED lines=10> */
[----:B------:R-:W-:Y:S01]  /*1750*/  CS2R R122, SRZ ;  /* 0x00000000007a7805 */ /* 0x000fe2000001ff00 */
[----:B------:R-:W-:Y:S01]  /*1760*/  IMAD.MOV.U32 R10, RZ, RZ, RZ ;  /* 0x000000ffff0a7224 */ /* 0x000fe200078e00ff */
[----:B------:R-:W-:Y:S01]  /*1770*/  CS2R R132, SRZ ;  /* 0x0000000000847805 */ /* 0x000fe2000001ff00 */
[----:B------:R-:W-:Y:S01]  /*1780*/  IMAD.MOV.U32 R51, RZ, RZ, RZ ;  /* 0x000000ffff337224 */ /* 0x000fe200078e00ff */
[----:B------:R-:W-:Y:S02]  /*1790*/  CS2R R134, SRZ ;  /* 0x0000000000867805 */ /* 0x000fe4000001ff00 */
[----:B------:R-:W-:Y:S01]  /*17a0*/  CS2R R130, SRZ ;  /* 0x0000000000827805 */ /* 0x000fe2000001ff00 */
[----:B------:R-:W-:Y:S01]  /*17b0*/  IMAD.MOV.U32 R20, RZ, RZ, RZ ;  /* 0x000000ffff147224 */ /* 0x000fe200078e00ff */
[----:B------:R-:W-:Y:S06]  /*17c0*/  @!P1 BRA `(.L_x_685) ;  /* 0x000000b800309947 */ /* 0x000fec0003800000 */
[----:B------:R-:W-:Y:S01]  /*17d0*/  SHF.R.S32.HI R23, RZ, 0x1f, R16 ;  /* 0x0000001fff177819 */ /* 0x000fe20000011410 */
[----:B------:R-:W0:Y:S01]  /*17e0*/  S2UR UR7, SR_CgaCtaId ;  /* 0x00000000000779c3 */ /* 0x000e220000008800 */
[----:B------:R-:W-:Y:S02]  /*17f0*/  UMOV UR42, 0x400 ;  /* 0x00000400002a7882 */ /* 0x000fe40000000000 */
[----:B------:R-:W-:-:S04]  /*1800*/  LEA.HI R22, R23, R16, RZ, 0x7 ;  /* 0x0000001017167211 */ /* 0x000fc800078f38ff */
[----:B------:R-:W-:-:S05]  /*1810*/  SHF.R.S32.HI R88, RZ, 0x7, R22 ;  /* 0x00000007ff587819 */ /* 0x000fca0000011416 */
        /* <DEDUP_REMOVED lines=29> */
.L_x_686:
[----:B------:R-:W-:-:S04]  /*19f0*/  SHF.L.U32 R0, RZ, 0x1f, RZ ;  /* 0x0000001fff007819 */ /* 0x000fc800000006ff */
[----:B------:R-:W0:Y:S02]  /*1a00*/  SYNCS.PHASECHK.TRANS64.TRYWAIT P0, [UR42+0x17000], R0 ;  /* 0x01700000ff0075a7 */ /* 0x000e24000800016a */
[----:B0-----:R-:W-:Y:S05]  /*1a10*/  @!P0 BRA `(.L_x_687) ;  /* 0x0000010c00d88947 */ /* 0x001fea0003800000 */
.L_x_830:
[----:B------:R-:W-:-:S06]  /*1a20*/  ULOP3.LUT UR4, UR41, 0x1, URZ, 0xfc, !UPT ;  /* 0x0000000129047892 */ /* 0x000fcc000f8efc3f */
[----:B------:R-:W-:-:S05]  /*1a30*/  IMAD.U32 R2, RZ, RZ, UR4 ;  /* 0x00000004ff027e24 */ /* 0x000fca000f8e00ff */
[----:B------:R-:W-:-:S13]  /*1a40*/  ISETP.NE.AND P0, PT, R2, 0x3, PT ;  /* 0x000000030200780c */ /* 0x000fda0003f05270 */
[----:B------:R-:W-:Y:S05]  /*1a50*/  @!P0 BRA `(.L_x_688) ;  /* 0x0000000000048947 */ /* 0x000fea0003800000 */
[----:B------:R-:W-:Y:S01]  /*1a60*/  BPT.TRAP 0x1 ;  /* 0x000000040000795c */ /* 0x000fe20000300000 */
.L_x_688:
[----:B------:R1:W2:Y:S01]  /*1a70*/  SYNCS.PHASECHK.TRANS64.TRYWAIT P2, [UR42+0x17030], R0 ;  /* 0x01703000ff0075a7 */ /* 0x0002a2000804016a */
[----:B------:R-:W-:Y:S05]  /*1a80*/  @!P0 BRA `(.L_x_689) ;  /* 0x0000000000048947 */ /* 0x000fea0003800000 */
[----:B------:R-:W-:Y:S01]  /*1a90*/  BPT.TRAP 0x1 ;  /* 0x000000040000795c */ /* 0x000fe20000300000 */
.L_x_689:
[----:B------:R-:W-:Y:S01]  /*1aa0*/  IMAD.U32 R8, RZ, RZ, UR46 ;  /* 0x0000002eff087e24 */ /* 0x000fe2000f8e00ff */
[----:B------:R-:W-:-:S04]  /*1ab0*/  ISETP.NE.AND P1, PT, R26, RZ, PT ;  /* 0x000000ff1a00720c */ /* 0x000fc80003f25270 */
[----:B------:R-:W-:Y:S01]  /*1ac0*/  LOP3.LUT R8, R8, 0x10000, RZ, 0xfc, !PT ;  /* 0x0001000008087812 */ /* 0x000fe200078efcff */
[----:B--2---:R-:W-:Y:S08]  /*1ad0*/  @P2 BRA `(.L_x_690) ;  /* 0x0000000000082947 */ /* 0x004ff00003800000 */
[----:B------:R-:W2:Y:S02]  /*1ae0*/  SYNCS.PHASECHK.TRANS64.TRYWAIT P2, [UR42+0x17030], R0 ;  /* 0x01703000ff0075a7 */ /* 0x000ea4000804016a */
[----:B--2---:R-:W-:Y:S05]  /*1af0*/  @!P2 BRA `(.L_x_691) ;  /* 0x0000010c00b8a947 */ /* 0x004fea0003800000 */
.L_x_690:
[----:B------:R-:W-:Y:S05]  /*1b00*/  WARPSYNC.ALL ;  /* 0x0000000000007948 */ /* 0x000fea0003800000 */
[----:B------:R-:W-:Y:S01]  /*1b10*/  IMAD.MOV.U32 R9, RZ, RZ, -0x3ffffff0 ;  /* 0xc0000010ff097424 */ /* 0x000fe200078e00ff */
[----:B------:R-:W-:Y:S01]  /*1b20*/  UIADD3 UR4, UR42, 0x10c00, URZ ;  /* 0x00010c002a047890 */ /* 0x000fe2000fffe03f */
[C---:B------:R-:W-:Y:S01]  /*1b30*/  R2UR UR8, R8.reuse ;  /* 0x00000000080872ca */ /* 0x040fe200000e0000 */
[----:B------:R-:W-:Y:S02]  /*1b40*/  WARPGROUP.ARRIVE ;  /* 0x00000000000079c5 */ /* 0x000fe40000000000 */
[----:B------:R-:W-:Y:S01]  /*1b50*/  R2UR UR9, R9 ;  /* 0x00000000090972ca */ /* 0x000fe200000e0000 */
[----:B------:R-:W-:Y:S01]  /*1b60*/  USHF.R.U32.HI UR4, URZ, 0x4, UR4 ;  /* 0x000000043f047899 */ /* 0x000fe20008011604 */
[----:B------:R-:W-:Y:S01]  /*1b70*/  R2UR UR12, R8 ;  /* 0x00000000080c72ca */ /* 0x000fe200000e0000 */
[----:B------:R-:W-:Y:S01]  /*1b80*/  UMOV UR11, 0xc0000010 ;  /* 0xc0000010000b7882 */ /* 0x000fe20000000000 */
[----:B------:R-:W-:Y:S01]  /*1b90*/  UMOV UR13, 0xc0000010 ;  /* 0xc0000010000d7882 */ /* 0x000fe20000000000 */
[----:B------:R-:W-:Y:S01]  /*1ba0*/  ULOP3.LUT UR4, UR4, 0x3fff, URZ, 0xc0, !UPT ;  /* 0x00003fff04047892 */ /* 0x000fe2000f8ec03f */
[----:B0-----:R-:W-:Y:S01]  /*1bb0*/  LOP3.LUT R3, R22, 0xffffff80, RZ, 0xc0, !PT ;  /* 0xffffff8016037812 */ /* 0x001fe200078ec0ff */
[----:B------:R-:W-:Y:S01]  /*1bc0*/  UMOV UR15, 0xc0000010 ;  /* 0xc0000010000f7882 */ /* 0x000fe20000000000 */
[----:B------:R-:W-:Y:S01]  /*1bd0*/  LEA.HI R23, R23, R16, RZ, 0x2 ;  /* 0x0000001017177211 */ /* 0x000fe200078f10ff */
[----:B------:R-:W-:Y:S01]  /*1be0*/  ULOP3.LUT UR20, UR4, 0x10000, URZ, 0xfc, !UPT ;  /* 0x0001000004147892 */ /* 0x000fe2000f8efc3f */
[----:B------:R-:W-:Y:S01]  /*1bf0*/  IMAD.HI R6, R88, 0x55555556, RZ ;  /* 0x5555555658067827 */ /* 0x000fe200078e02ff */
[----:B------:R-:W-:Y:S01]  /*1c00*/  ULDC UR6, c[0x0][0x288] ;  /* 0x0000a20000067ab9 */ /* 0x000fe20000000800 */
[----:B------:R-:W-:Y:S01]  /*1c10*/  LOP3.LUT R23, R23, 0xfffffffc, RZ, 0xc0, !PT ;  /* 0xfffffffc17177812 */ /* 0x000fe200078ec0ff */
[----:B------:R-:W-:Y:S01]  /*1c20*/  UIADD3 UR14, UR20, 0x200, URZ ;  /* 0x00000200140e7890 */ /* 0x000fe2000fffe03f */
[C---:B------:R-:W-:Y:S01]  /*1c30*/  IMAD.IADD R3, R16.reuse, 0x1, -R3 ;  /* 0x0000000110037824 */ /* 0x040fe200078e0a03 */
[----:B------:R-:W-:Y:S01]  /*1c40*/  ULDC UR4, c[0x0][0x448] ;  /* 0x0001120000047ab9 */ /* 0x000fe20000000800 */
[----:B------:R-:W-:Y:S01]  /*1c50*/  UMOV UR10, UR20 ;  /* 0x00000014000a7c82 */ /* 0x000fe20008000000 */
[----:B------:R-:W-:Y:S01]  /*1c60*/  IMAD.IADD R23, R16, 0x1, -R23 ;  /* 0x0000000110177824 */ /* 0x000fe200078e0a17 */
[----:B------:R-:W-:Y:S01]  /*1c70*/  QGMMA.64x128x32.F32.E4M3.E4M3 R24, gdesc[UR8], RZ, !UPT, gsb0 ;  /* 0x01e00000081879f3 */ /* 0x000fe2000c0008ff */
[----:B------:R-:W-:Y:S01]  /*1c80*/  UIADD3 UR8, UR12, 0x180, URZ ;  /* 0x000001800c087890 */ /* 0x000fe2000fffe03f */
[----:B-1----:R-:W-:Y:S01]  /*1c90*/  SHF.R.S32.HI R0, RZ, 0x1f, R3 ;  /* 0x0000001fff007819 */ /* 0x002fe20000011403 */
[----:B------:R-:W-:Y:S01]  /*1ca0*/  UIADD3 UR10, UR20, 0x100, URZ ;  /* 0x00000100140a7890 */ /* 0x000fe2000fffe03f */
[----:B------:R-:W-:Y:S01]  /*1cb0*/  LEA.HI R7, R6, R6, RZ, 0x1 ;  /* 0x0000000606077211 */ /* 0x000fe200078f08ff */
[----:B------:R-:W-:Y:S01]  /*1cc0*/  UMOV UR9, 0xc0000010 ;  /* 0xc000001000097882 */ /* 0x000fe20000000000 */
[----:B------:R-:W-:Y:S01]  /*1cd0*/  UMOV UR11, 0xc0000010 ;  /* 0xc0000010000b7882 */ /* 0x000fe20000000000 */
[----:B------:R-:W-:Y:S01]  /*1ce0*/  UIADD3 UR12, UR12, 0x300, URZ ;  /* 0x000003000c0c7890 */ /* 0x000fe2000fffe03f */
[CC--:B------:R-:W-:Y:S01]  /*1cf0*/  LEA.HI R2, R0.reuse, R3.reuse, RZ, 0x2 ;  /* 0x0000000300027211 */ /* 0x0c0fe200078f10ff */
[----:B------:R-:W-:Y:S01]  /*1d00*/  UISETP.NE.AND UP0, UPT, UR4, 0x1, UPT ;  /* 0x000000010400788c */ /* 0x000fe2000bf05270 */
[----:B------:R-:W-:Y:S01]  /*1d10*/  LEA.HI R4, R0, R3, RZ, 0x5 ;  /* 0x0000000300047211 */ /* 0x000fe200078f28ff */
[----:B------:R-:W-:Y:S01]  /*1d20*/  IMAD R7, R7, -0x3, R88 ;  /* 0xfffffffd07077824 */ /* 0x000fe200078e0258 */
[--C-:B------:R-:W-:Y:S01]  /*1d30*/  SHF.R.S32.HI R0, RZ, 0x2, R2.reuse ;  /* 0x00000002ff007819 */ /* 0x100fe20000011402 */
[----:B------:R-:W-:Y:S01]  /*1d40*/  ULDC UR21, c[0x0][0x9dc] ;  /* 0x0002770000157ab9 */ /* 0x000fe20000000800 */
[----:B------:R-:W-:Y:S01]  /*1d50*/  SHF.R.S32.HI R5, RZ, 0x1f, R2 ;  /* 0x0000001fff057819 */ /* 0x000fe20000011402 */
[----:B------:R-:W-:Y:S01]  /*1d60*/  ULOP3.LUT UR21, URZ, UR21, URZ, 0x33, !UPT ;  /* 0x000000153f157292 */ /* 0x000fe2000f8e333f */
[----:B------:R-:W-:-:S02]  /*1d70*/  SHF.R.S32.HI R4, RZ, 0x5, R4 ;  /* 0x00000005ff047819 */ /* 0x000fc40000011404 */
[-C--:B------:R-:W-:Y:S02]  /*1d80*/  LEA.HI R5, R5, R0.reuse, RZ, 0x3 ;  /* 0x0000000005057211 */ /* 0x080fe400078f18ff */
[----:B------:R-:W-:Y:S01]  /*1d90*/  LEA R6, R4, UR43, 0x4 ;  /* 0x0000002b04067c11 */ /* 0x000fe2000f8e20ff */
[----:B------:R-:W-:Y:S01]  /*1da0*/  @UP0 ULDC UR4, c[0x0][0x44c] ;  /* 0x0001130000040ab9 */ /* 0x000fe20000000800 */
[----:B------:R-:W-:Y:S02]  /*1db0*/  LOP3.LUT R5, R5, 0xfffffff8, RZ, 0xc0, !PT ;  /* 0xfffffff805057812 */ /* 0x000fe400078ec0ff */
[----:B------:R-:W-:Y:S02]  /*1dc0*/  LEA.HI R4, R23, R23, RZ, 0x1 ;  /* 0x0000001717047211 */ /* 0x000fe400078f08ff */
[----:B------:R-:W-:Y:S01]  /*1dd0*/  IADD3 R6, R6, R0, -R5 ;  /* 0x0000000006067210 */ /* 0x000fe20007ffe805 */
[----:B------:R-:W-:Y:S01]  /*1de0*/  IMAD.MOV.U32 R5, RZ, RZ, -0x80 ;  /* 0xffffff80ff057424 */ /* 0x000fe200078e00ff */
[----:B------:R-:W-:Y:S01]  /*1df0*/  LOP3.LUT R4, R4, 0x1ffffffe, RZ, 0xc0, !PT ;  /* 0x1ffffffe04047812 */ /* 0x000fe200078ec0ff */
[----:B------:R-:W-:Y:S01]  /*1e00*/  IMAD.U32 R0, RZ, RZ, UR42 ;  /* 0x0000002aff007e24 */ /* 0x000fe2000f8e00ff */
[----:B------:R-:W-:Y:S01]  /*1e10*/  PLOP3.LUT P2, PT, PT, PT, UP0, 0x80, 0x0 ;  /* 0x000000000000781c */ /* 0x000fe20003f4f008 */
[----:B------:R-:W-:Y:S01]  /*1e20*/  IMAD R7, R7, 0x40, R6 ;  /* 0x0000004007077824 */ /* 0x000fe200078e0206 */
[----:B------:R-:W-:Y:S01]  /*1e30*/  PLOP3.LUT P3, PT, PT, PT, UP0, 0x80, 0x0 ;  /* 0x000000000000781c */ /* 0x000fe20003f6f008 */
[----:B------:R-:W-:Y:S01]  /*1e40*/  IMAD.IADD R4, R23, 0x1, -R4 ;  /* 0x0000000117047824 */ /* 0x000fe200078e0a04 */
[----:B------:R-:W-:Y:S01]  /*1e50*/  LOP3.LUT R2, R2, 0x7ffffffc, RZ, 0xc0, !PT ;  /* 0x7ffffffc02027812 */ /* 0x000fe200078ec0ff */
[C---:B------:R-:W-:Y:S01]  /*1e60*/  IMAD R20, R18.reuse, R5, 0x80 ;  /* 0x0000008012147424 */ /* 0x040fe200078e0205 */
[----:B------:R-:W-:Y:S01]  /*1e70*/  LEA R14, R18, 0xffffff80, 0x7 ;  /* 0xffffff80120e7811 */ /* 0x000fe200078e38ff */
[----:B------:R-:W-:-:S02]  /*1e80*/  IMAD R10, R4, 0x8, R7 ;  /* 0x00000008040a7824 */ /* 0x000fc400078e0207 */
[----:B------:R-:W-:Y:S02]  /*1e90*/  IMAD.IADD R7, R3, 0x1, -R2 ;  /* 0x0000000103077824 */ /* 0x000fe400078e0a02 */
[----:B------:R-:W-:Y:S02]  /*1ea0*/  IMAD.MOV.U32 R4, RZ, RZ, R10 ;  /* 0x000000ffff047224 */ /* 0x000fe400078e000a */
[----:B------:R-:W-:Y:S01]  /*1eb0*/  @P2 IMAD.HI.U32 R6, R10, UR4, RZ ;  /* 0x000000040a062c27 */ /* 0x000fe2000f8e00ff */
[----:B------:R-:W-:-:S03]  /*1ec0*/  @UP0 ULDC UR4, c[0x0][0x450] ;  /* 0x0001140000040ab9 */ /* 0x000fc60000000800 */
[----:B------:R-:W-:Y:S01]  /*1ed0*/  VIADD R2, R20, 0x1 ;  /* 0x0000000114027836 */ /* 0x000fe20000000000 */
[----:B------:R-:W-:Y:S01]  /*1ee0*/  @P3 SHF.R.U32.HI R4, RZ, UR4, R6 ;  /* 0x00000004ff043c19 */ /* 0x000fe20008011606 */
[----:B------:R-:W-:Y:S01]  /*1ef0*/  ULDC.64 UR4, c[0x0][0x9e0] ;  /* 0x0002780000047ab9 */ /* 0x000fe20000000a00 */
[----:B------:R-:W-:Y:S01]  /*1f00*/  @!P1 VIADD R0, R0, 0x17040 ;  /* 0x0001704000009836 */ /* 0x000fe20000000000 */
[----:B------:R-:W-:Y:S01]  /*1f10*/  UISETP.GE.AND UP1, UPT, UR5, 0x1, UPT ;  /* 0x000000010500788c */ /* 0x000fe2000bf26270 */
[----:B------:R-:W-:Y:S01]  /*1f20*/  IMAD R2, R7, -0x2, R2 ;  /* 0xfffffffe07027824 */ /* 0x000fe200078e0202 */
[----:B------:R-:W0:Y:S01]  /*1f30*/  SHFL.IDX PT, R12, R4, RZ, 0x1c1f ;  /* 0x001c1fff040c7589 */ /* 0x000e2200000e0000 */
[----:B------:R-:W-:Y:S01]  /*1f40*/  IMAD.U32 R6, RZ, RZ, UR6 ;  /* 0x00000006ff067e24 */ /* 0x000fe2000f8e00ff */
[----:B------:R-:W-:Y:S02]  /*1f50*/  @!P1 PRMT R0, RZ, 0x654, R0 ;  /* 0x00000654ff009816 */ /* 0x000fe40000000000 */
[----:B------:R-:W-:Y:S01]  /*1f60*/  PLOP3.LUT P2, PT, PT, PT, UP1, 0x40, 0x0 ;  /* 0x000000000000781c */ /* 0x000fe20003f4e818 */
[----:B------:R-:W-:-:S02]  /*1f70*/  WARPGROUP.DEPBAR.LE gsb0, 0x0 ;  /* 0x00008000000079c5 */ /* 0x000fc40000010000 */
[----:B------:R-:W-:-:S06]  /*1f80*/  WARPGROUP.ARRIVE ;  /* 0x00000000000079c5 */ /* 0x000fcc0000000000 */
[----:B------:R-:W-:Y:S01]  /*1f90*/  QGMMA.64x128x32.F32.E4M3.E4M3 R24, gdesc[UR8], R24, gsb0 ;  /* 0x01e00000081879f3 */ /* 0x000fe20008000818 */
[----:B------:R-:W-:Y:S02]  /*1fa0*/  ULDC UR10, c[0x0][0x2f0] ;  /* 0x0000bc00000a7ab9 */ /* 0x000fe40000000800 */
[----:B------:R-:W-:-:S04]  /*1fb0*/  IMAD R3, R17, UR10, R2 ;  /* 0x0000000a11037c24 */ /* 0x000fc8000f8e0202 */
[----:B------:R-:W-:-:S04]  /*1fc0*/  IMAD.IADD R3, R3, 0x1, -R6 ;  /* 0x0000000103037824 */ /* 0x000fc800078e0a06 */
[C---:B------:R-:W-:Y:S02]  /*1fd0*/  VIADD R22, R3.reuse, UR4 ;  /* 0x0000000403167c36 */ /* 0x040fe40008000000 */
[----:B------:R-:W-:-:S04]  /*1fe0*/  VIADD R11, R3, UR21 ;  /* 0x00000015030b7c36 */ /* 0x000fc80008000000 */
[----:B0-----:R-:W-:Y:S01]  /*1ff0*/  IMAD.IADD R2, R11, 0x1, R12 ;  /* 0x000000010b027824 */ /* 0x001fe200078e020c */
[----:B------:R-:W-:Y:S02]  /*2000*/  WARPGROUP.DEPBAR.LE gsb0, 0x0 ;  /* 0x00008000000079c5 */ /* 0x000fe40000010000 */
[----:B------:R-:W-:-:S06]  /*2010*/  WARPGROUP.ARRIVE ;  /* 0x00000000000079c5 */ /* 0x000fcc0000000000 */
[----:B------:R-:W-:Y:S03]  /*2020*/  QGMMA.64x128x32.F32.E4M3.E4M3 R24, gdesc[UR12], R24, gsb0 ;  /* 0x01e000000c1879f3 */ /* 0x000fe60008000818 */
[----:B------:R-:W-:Y:S02]  /*2030*/  WARPGROUP.DEPBAR.LE gsb0, 0x0 ;  /* 0x00008000000079c5 */ /* 0x000fe40000010000 */
[----:B------:R0:W-:Y:S02]  /*2040*/  @!P1 SYNCS.ARRIVE.TRANS64.RED.A1T0 RZ, [R0+URZ], RZ ;  /* 0x000000ff00ff99a7 */ /* 0x0001e4000810043f */
[----:B0-----:R-:W-:-:S04]  /*2050*/  IMAD R0, R17, UR10, R20 ;  /* 0x0000000a11007c24 */ /* 0x001fc8000f8e0214 */
[----:B------:R-:W-:-:S05]  /*2060*/  IMAD R5, R7, -0x2, R0 ;  /* 0xfffffffe07057824 */ /* 0x000fca00078e0200 */
[----:B------:R-:W-:Y:S01]  /*2070*/  VIADDMNMX R0, R12, R22, R5, PT ;  /* 0x000000160c007246 */ /* 0x000fe20003800105 */
[----:B------:R-:W-:Y:S06]  /*2080*/  @P2 BRA `(.L_x_692) ;  /* 0x00000000005c2947 */ /* 0x000fec0003800000 */
[----:B------:R-:W-:Y:S01]  /*2090*/  IMAD R3, R17, UR10, R12 ;  /* 0x0000000a11037c24 */ /* 0x000fe2000f8e020c */
[----:B------:R-:W-:Y:S03]  /*20a0*/  BSSY B0, `(.L_x_693) ;  /* 0x0000011000007945 */ /* 0x000fe60003800000 */
[----:B------:R-:W-:-:S05]  /*20b0*/  IMAD.IADD R3, R3, 0x1, -R6 ;  /* 0x0000000103037824 */ /* 0x000fca00078e0a06 */
[----:B------:R-:W-:-:S13]  /*20c0*/  ISETP.GT.AND P2, PT, R3, -0x1, PT ;  /* 0xffffffff0300780c */ /* 0x000fda0003f44270 */
[----:B------:R-:W-:Y:S05]  /*20d0*/  @P2 BRA `(.L_x_694) ;  /* 0x0000000000202947 */ /* 0x000fea0003800000 */
[----:B------:R-:W-:Y:S01]  /*20e0*/  UISETP.NE.AND UP2, UPT, UR5, 0x1, UPT ;  /* 0x000000010500788c */ /* 0x000fe2000bf45270 */
[----:B------:R-:W-:-:S05]  /*20f0*/  LOP3.LUT R3, RZ, R3, RZ, 0x33, !PT ;  /* 0x00000003ff037212 */ /* 0x000fca00078e33ff */
[----:B------:R-:W-:-:S05]  /*2100*/  PLOP3.LUT P2, PT, PT, PT, UP2, 0x80, 0x0 ;  /* 0x000000000000781c */ /* 0x000fca0003f4f028 */
[----:B------:R-:W-:-:S08]  /*2110*/  @UP2 ULDC.64 UR6, c[0x0][0x9e8] ;  /* 0x00027a0000062ab9 */ /* 0x000fd00000000a00 */
[----:B------:R-:W-:-:S05]  /*2120*/  @P2 IMAD.HI.U32 R12, R3, UR6, RZ ;  /* 0x00000006030c2c27 */ /* 0x000fca000f8e00ff */
[----:B------:R-:W-:-:S04]  /*2130*/  @P2 SHF.R.U32.HI R3, RZ, UR7, R12 ;  /* 0x00000007ff032c19 */ /* 0x000fc8000801160c */
[----:B------:R-:W-:Y:S01]  /*2140*/  LOP3.LUT R3, RZ, R3, RZ, 0x33, !PT ;  /* 0x00000003ff037212 */ /* 0x000fe200078e33ff */
[----:B------:R-:W-:Y:S06]  /*2150*/  BRA `(.L_x_695) ;  /* 0x0000000000147947 */ /* 0x000fec0003800000 */
.L_x_694:
[----:B------:R-:W-:-:S06]  /*2160*/  UISETP.NE.AND UP2, UPT, UR5, 0x1, UPT ;  /* 0x000000010500788c */ /* 0x000fcc000bf45270 */
[----:B------:R-:W-:-:S05]  /*2170*/  PLOP3.LUT P2, PT, PT, PT, UP2, 0x80, 0x0 ;  /* 0x000000000000781c */ /* 0x000fca0003f4f028 */
[----:B------:R-:W-:-:S08]  /*2180*/  @UP2 ULDC.64 UR6, c[0x0][0x9e8] ;  /* 0x00027a0000062ab9 */ /* 0x000fd00000000a00 */
[----:B------:R-:W-:-:S05]  /*2190*/  @P2 IMAD.HI.U32 R12, R3, UR6, RZ ;  /* 0x00000006030c2c27 */ /* 0x000fca000f8e00ff */
[----:B------:R-:W-:-:S07]  /*21a0*/  @P2 SHF.R.U32.HI R3, RZ, UR7, R12 ;  /* 0x00000007ff032c19 */ /* 0x000fce000801160c */
.L_x_695:
[----:B------:R-:W-:Y:S05]  /*21b0*/  BSYNC B0 ;  /* 0x0000000000007941 */ /* 0x000fea0003800000 */
.L_x_693:
[----:B------:R-:W-:-:S04]  /*21c0*/  IMAD R12, R3, UR5, -R14 ;  /* 0x00000005030c7c24 */ /* 0x000fc8000f8e0a0e */
[----:B------:R-:W-:-:S05]  /*21d0*/  IMAD R3, R7, -0x2, R12 ;  /* 0xfffffffe07037824 */ /* 0x000fca00078e020c */
[----:B------:R-:W-:Y:S02]  /*21e0*/  VIMNMX R2, R2, R3, !PT ;  /* 0x0000000302027248 */ /* 0x000fe40007fe0100 */
[----:B------:R-:W-:-:S07]  /*21f0*/  VIADDMNMX R0, R3, UR5, R0, PT ;  /* 0x0000000503007c46 */ /* 0x000fce000b800100 */
.L_x_692:
[C---:B------:R-:W-:Y:S02]  /*2200*/  ISETP.GE.AND P4, PT, R20.reuse, 0x9, PT ;  /* 0x000000091400780c */ /* 0x040fe40003f86270 */
[C---:B------:R-:W-:Y:S02]  /*2210*/  ISETP.GE.AND P2, PT, R20.reuse, 0x2, PT ;  /* 0x000000021400780c */ /* 0x040fe40003f46270 */
[----:B------:R-:W-:Y:S02]  /*2220*/  ISETP.GE.AND P5, PT, R20, 0xa, PT ;  /* 0x0000000a1400780c */ /* 0x000fe40003fa6270 */
[----:B------:R-:W-:Y:S02]  /*2230*/  LOP3.LUT R16, R16, 0xfffffffd, RZ, 0xc0, !PT ;  /* 0xfffffffd10107812 */ /* 0x000fe400078ec0ff */
[----:B------:R-:W-:-:S04]  /*2240*/  ISETP.GT.AND P3, PT, R2, 0x1, !P2 ;  /* 0x000000010200780c */ /* 0x000fc80005764270 */
[----:B------:R-:W-:Y:S02]  /*2250*/  ISETP.LT.OR P3, PT, R0, 0x2, P3 ;  /* 0x000000020000780c */ /* 0x000fe40001f61670 */
[----:B------:R-:W-:Y:S02]  /*2260*/  @P4 LOP3.LUT R16, R16, 0x2, RZ, 0xfc, !PT ;  /* 0x0000000210104812 */ /* 0x000fe400078efcff */
[----:B------:R-:W-:Y:S02]  /*2270*/  FSEL R25, R25, -INF , !P3 ;  /* 0xff80000019197808 */ /* 0x000fe40005800000 */
[----:B------:R-:W-:Y:S02]  /*2280*/  LOP3.LUT R16, R16, 0xfffffffb, RZ, 0xc0, !PT ;  /* 0xfffffffb10107812 */ /* 0x000fe400078ec0ff */
[----:B------:R-:W-:Y:S02]  /*2290*/  ISETP.GT.AND P4, PT, R2, 0x8, !P4 ;  /* 0x000000080200780c */ /* 0x000fe40006784270 */
[----:B------:R-:W-:-:S02]  /*22a0*/  @P5 LOP3.LUT R16, R16, 0x4, RZ, 0xfc, !PT ;  /* 0x0000000410105812 */ /* 0x000fc400078efcff */
[----:B------:R-:W-:Y:S02]  /*22b0*/  ISETP.GT.AND P3, PT, R2, 0x9, !P5 ;  /* 0x000000090200780c */ /* 0x000fe40006f64270 */
[----:B------:R-:W-:Y:S02]  /*22c0*/  ISETP.GE.AND P5, PT, R20, 0x11, PT ;  /* 0x000000111400780c */ /* 0x000fe40003fa6270 */
[C---:B------:R-:W-:Y:S02]  /*22d0*/  ISETP.LT.OR P4, PT, R0.reuse, 0x9, P4 ;  /* 0x000000090000780c */ /* 0x040fe40002781670 */
[----:B------:R-:W-:Y:S02]  /*22e0*/  ISETP.LT.OR P3, PT, R0, 0xa, P3 ;  /* 0x0000000a0000780c */ /* 0x000fe40001f61670 */
[----:B------:R-:W-:Y:S02]  /*22f0*/  FSEL R28, R28, -INF , !P4 ;  /* 0xff8000001c1c7808 */ /* 0x000fe40006000000 */
[----:B------:R-:W-:-:S02]  /*2300*/  ISETP.GE.AND P4, PT, R20, 0x12, PT ;  /* 0x000000121400780c */ /* 0x000fc40003f86270 */
[----:B------:R-:W-:Y:S02]  /*2310*/  LOP3.LUT R16, R16, 0xfffffff7, RZ, 0xc0, !PT ;  /* 0xfffffff710107812 */ /* 0x000fe400078ec0ff */
[----:B------:R-:W-:Y:S02]  /*2320*/  FSEL R29, R29, -INF , !P3 ;  /* 0xff8000001d1d7808 */ /* 0x000fe40005800000 */
[----:B------:R-:W-:Y:S02]  /*2330*/  ISETP.GT.AND P3, PT, R2, 0x10, !P5 ;  /* 0x000000100200780c */ /* 0x000fe40006f64270 */
[----:B------:R-:W-:Y:S02]  /*2340*/  @P5 LOP3.LUT R16, R16, 0x8, RZ, 0xfc, !PT ;  /* 0x0000000810105812 */ /* 0x000fe400078efcff */
[----:B------:R-:W-:Y:S02]  /*2350*/  ISETP.LT.OR P3, PT, R0, 0x11, P3 ;  /* 0x000000110000780c */ /* 0x000fe40001f61670 */
[----:B------:R-:W-:-:S02]  /*2360*/  LOP3.LUT R16, R16, 0xfdffffff, RZ, 0xc0, !PT ;  /* 0xfdffffff10107812 */ /* 0x000fc400078ec0ff */
[----:B------:R-:W-:Y:S02]  /*2370*/  FSEL R32, R32, -INF , !P3 ;  /* 0xff80000020207808 */ /* 0x000fe40005800000 */
[----:B------:R-:W-:Y:S02]  /*2380*/  @P4 LOP3.LUT R16, R16, 0x2000000, RZ, 0xfc, !PT ;  /* 0x0200000010104812 */ /* 0x000fe400078efcff */
[----:B------:R-:W-:Y:S02]  /*2390*/  ISETP.GT.AND P3, PT, R2, 0x11, !P4 ;  /* 0x000000110200780c */ /* 0x000fe40006764270 */
[----:B------:R-:W-:Y:S02]  /*23a0*/  ISETP.GE.AND P4, PT, R20, 0x19, PT ;  /* 0x000000191400780c */ /* 0x000fe40003f86270 */
[----:B------:R-:W-:Y:S02]  /*23b0*/  ISETP.LT.OR P3, PT, R0, 0x12, P3 ;  /* 0x000000120000780c */ /* 0x000fe40001f61670 */
[----:B------:R-:W-:-:S02]  /*23c0*/  LOP3.LUT R16, R16, 0xfeffffff, RZ, 0xc0, !PT ;  /* 0xfeffffff10107812 */ /* 0x000fc400078ec0ff */
[----:B------:R-:W-:Y:S02]  /*23d0*/  FSEL R33, R33, -INF , !P3 ;  /* 0xff80000021217808 */ /* 0x000fe40005800000 */
[----:B------:R-:W-:-:S04]  /*23e0*/  ISETP.GT.AND P3, PT, R2, 0x18, !P4 ;  /* 0x000000180200780c */ /* 0x000fc80006764270 */
[----:B------:R-:W-:Y:S02]  /*23f0*/  ISETP.LT.OR P3, PT, R0, 0x19, P3 ;  /* 0x000000190000780c */ /* 0x000fe40001f61670 */
[----:B------:R-:W-:Y:S02]  /*2400*/  @P4 LOP3.LUT R16, R16, 0x1000000, RZ, 0xfc, !PT ;  /* 0x0100000010104812 */ /* 0x000fe400078efcff */
[----:B------:R-:W-:Y:S02]  /*2410*/  ISETP.GE.AND P4, PT, R20, 0x1a, PT ;  /* 0x0000001a1400780c */ /* 0x000fe40003f86270 */
[----:B------:R-:W-:Y:S02]  /*2420*/  LOP3.LUT R16, R16, 0xff7fffff, RZ, 0xc0, !PT ;  /* 0xff7fffff10107812 */ /* 0x000fe400078ec0ff */
[----:B------:R-:W-:Y:S02]  /*2430*/  FSEL R36, R36, -INF , !P3 ;  /* 0xff80000024247808 */ /* 0x000fe40005800000 */
[----:B------:R-:W-:-:S04]  /*2440*/  ISETP.GT.AND P3, PT, R2, 0x19, !P4 ;  /* 0x000000190200780c */ /* 0x000fc80006764270 */
[----:B------:R-:W-:-:S03]  /*2450*/  ISETP.LT.OR P3, PT, R0, 0x1a, P3 ;  /* 0x0000001a0000780c */ /* 0x000fc60001f61670 */
        /* <DEDUP_REMOVED lines=110> */
[----:B------:R-:W-:Y:S02]  /*2b40*/  FSEL R73, R73, -INF , !P3 ;  /* 0xff80000049497808 */ /* 0x000fe40005800000 */
[----:B------:R-:W-:Y:S02]  /*2b50*/  LOP3.LUT R16, R16, 0xffffffef, RZ, 0xc0, !PT ;  /* 0xffffffef10107812 */ /* 0x000fe400078ec0ff */
[----:B------:R-:W-:-:S04]  /*2b60*/  ISETP.GT.AND P3, PT, R2, 0x68, !P4 ;  /* 0x000000680200780c */ /* 0x000fc80006764270 */
[----:B------:R-:W-:-:S03]  /*2b70*/  ISETP.LT.OR P3, PT, R0, 0x69, P3 ;  /* 0x000000690000780c */ /* 0x000fc60001f61670 */
[----:B------:R-:W-:Y:S02]  /*2b80*/  @P4 LOP3.LUT R16, R16, 0x10, RZ, 0xfc, !PT ;  /* 0x0000001010104812 */ /* 0x000fe400078efcff */
[----:B------:R-:W-:Y:S02]  /*2b90*/  ISETP.GE.AND P4, PT, R20, 0x6a, PT ;  /* 0x0000006a1400780c */ /* 0x000fe40003f86270 */
[----:B------:R-:W-:Y:S02]  /*2ba0*/  FSEL R76, R76, -INF , !P3 ;  /* 0xff8000004c4c7808 */ /* 0x000fe40005800000 */
[----:B------:R-:W-:Y:S02]  /*2bb0*/  ISETP.GT.AND P3, PT, R2, 0x69, !P4 ;  /* 0x000000690200780c */ /* 0x000fe40006764270 */
[----:B------:R-:W-:Y:S02]  /*2bc0*/  LOP3.LUT R16, R16, 0xfbffffff, RZ, 0xc0, !PT ;  /* 0xfbffffff10107812 */ /* 0x000fe400078ec0ff */
[----:B------:R-:W-:-:S04]  /*2bd0*/  ISETP.LT.OR P3, PT, R0, 0x6a, P3 ;  /* 0x0000006a0000780c */ /* 0x000fc80001f61670 */
[----:B------:R-:W-:Y:S02]  /*2be0*/  FSEL R77, R77, -INF , !P3 ;  /* 0xff8000004d4d7808 */ /* 0x000fe40005800000 */
[----:B------:R-:W-:Y:S02]  /*2bf0*/  ISETP.GE.AND P3, PT, R20, 0x71, PT ;  /* 0x000000711400780c */ /* 0x000fe40003f66270 */
[----:B------:R-:W-:Y:S02]  /*2c00*/  @P4 LOP3.LUT R16, R16, 0x4000000, RZ, 0xfc, !PT ;  /* 0x0400000010104812 */ /* 0x000fe400078efcff */
[----:B------:R-:W-:Y:S02]  /*2c10*/  ISETP.GT.AND P4, PT, R2, 0x70, !P3 ;  /* 0x000000700200780c */ /* 0x000fe40005f84270 */
[----:B------:R-:W-:Y:S02]  /*2c20*/  LOP3.LUT R16, R16, 0xfffffffe, RZ, 0xc0, !PT ;  /* 0xfffffffe10107812 */ /* 0x000fe400078ec0ff */
[----:B------:R-:W-:-:S04]  /*2c30*/  ISETP.LT.OR P4, PT, R0, 0x71, P4 ;  /* 0x000000710000780c */ /* 0x000fc80002781670 */
[----:B------:R-:W-:Y:S02]  /*2c40*/  FSEL R80, R80, -INF , !P4 ;  /* 0xff80000050507808 */ /* 0x000fe40006000000 */
[----:B------:R-:W-:-:S04]  /*2c50*/  ISETP.GE.AND P4, PT, R20, 0x72, PT ;  /* 0x000000721400780c */ /* 0x000fc80003f86270 */
[----:B------:R-:W-:-:S04]  /*2c60*/  ISETP.GT.AND P5, PT, R2, 0x71, !P4 ;  /* 0x000000710200780c */ /* 0x000fc800067a4270 */
[----:B------:R-:W-:-:S04]  /*2c70*/  ISETP.LT.OR P5, PT, R0, 0x72, P5 ;  /* 0x000000720000780c */ /* 0x000fc80002fa1670 */
[----:B------:R-:W-:Y:S02]  /*2c80*/  FSEL R81, R81, -INF , !P5 ;  /* 0xff80000051517808 */ /* 0x000fe40006800000 */
[----:B------:R-:W-:-:S04]  /*2c90*/  ISETP.GE.AND P5, PT, R20, 0x79, PT ;  /* 0x000000791400780c */ /* 0x000fc80003fa6270 */
[----:B------:R-:W-:-:S04]  /*2ca0*/  ISETP.GT.AND P6, PT, R2, 0x78, !P5 ;  /* 0x000000780200780c */ /* 0x000fc80006fc4270 */
[----:B------:R-:W-:-:S04]  /*2cb0*/  ISETP.LT.OR P6, PT, R0, 0x79, P6 ;  /* 0x000000790000780c */ /* 0x000fc800037c1670 */
[----:B------:R-:W-:Y:S02]  /*2cc0*/  FSEL R84, R84, -INF , !P6 ;  /* 0xff80000054547808 */ /* 0x000fe40007000000 */
[----:B------:R-:W-:-:S13]  /*2cd0*/  ISETP.GE.AND P6, PT, R20, 0x1, PT ;  /* 0x000000011400780c */ /* 0x000fda0003fc6270 */
[----:B------:R-:W-:Y:S02]  /*2ce0*/  @P6 LOP3.LUT R16, R16, 0x1, RZ, 0xfc, !PT ;  /* 0x0000000110106812 */ /* 0x000fe400078efcff */
[----:B------:R-:W-:Y:S02]  /*2cf0*/  ISETP.GT.AND P6, PT, R2, RZ, !P6 ;  /* 0x000000ff0200720c */ /* 0x000fe400077c4270 */
[----:B------:R-:W-:Y:S02]  /*2d00*/  LOP3.LUT R16, R16, 0xf7ffffff, RZ, 0xc0, !PT ;  /* 0xf7ffffff10107812 */ /* 0x000fe400078ec0ff */
[----:B------:R-:W-:-:S04]  /*2d10*/  ISETP.LT.OR P6, PT, R0, 0x1, P6 ;  /* 0x000000010000780c */ /* 0x000fc800037c1670 */
[----:B------:R-:W-:Y:S02]  /*2d20*/  FSEL R13, R24, -INF , !P6 ;  /* 0xff800000180d7808 */ /* 0x000fe40007000000 */
[----:B------:R-:W-:-:S13]  /*2d30*/  ISETP.GE.AND P6, PT, R20, 0x7a, PT ;  /* 0x0000007a1400780c */ /* 0x000fda0003fc6270 */
[----:B------:R-:W-:Y:S02]  /*2d40*/  @P6 LOP3.LUT R16, R16, 0x8000000, RZ, 0xfc, !PT ;  /* 0x0800000010106812 */ /* 0x000fe400078efcff */
[----:B------:R-:W-:Y:S02]  /*2d50*/  ISETP.GT.AND P6, PT, R2, 0x79, !P6 ;  /* 0x000000790200780c */ /* 0x000fe400077c4270 */
[----:B------:R-:W0:Y:S02]  /*2d60*/  SHFL.IDX PT, R2, R4, 0x1, 0x1c1f ;  /* 0x003c1f0004027f89 */ /* 0x000e2400000e0000 */
[----:B------:R-:W-:-:S04]  /*2d70*/  ISETP.LT.OR P6, PT, R0, 0x7a, P6 ;  /* 0x0000007a0000780c */ /* 0x000fc800037c1670 */
[----:B------:R-:W-:Y:S02]  /*2d80*/  FSEL R85, R85, -INF , !P6 ;  /* 0xff80000055557808 */ /* 0x000fe40007000000 */
[----:B------:R-:W-:Y:S02]  /*2d90*/  PLOP3.LUT P6, PT, PT, PT, UP1, 0x40, 0x0 ;  /* 0x000000000000781c */ /* 0x000fe40003fce818 */
[----:B0-----:R-:W-:Y:S01]  /*2da0*/  VIADDMNMX R0, R2, R22, R5, PT ;  /* 0x0000001602007246 */ /* 0x001fe20003800105 */
[----:B------:R-:W-:-:S10]  /*2db0*/  IMAD.IADD R3, R11, 0x1, R2 ;  /* 0x000000010b037824 */ /* 0x000fd400078e0202 */
[----:B------:R-:W-:Y:S05]  /*2dc0*/  @P6 BRA `(.L_x_696) ;  /* 0x0000000000646947 */ /* 0x000fea0003800000 */
        /* <DEDUP_REMOVED lines=9> */
[----:B------:R-:W-:Y:S01]  /*2e60*/  @P6 IMAD.HI.U32 R2, R5, UR6, RZ ;  /* 0x0000000605026c27 */ /* 0x000fe2000f8e00ff */
[----:B------:R-:W-:-:S13]  /*2e70*/  PLOP3.LUT P6, PT, PT, PT, UP2, 0x80, 0x0 ;  /* 0x000000000000781c */ /* 0x000fda0003fcf028 */
[----:B------:R-:W-:-:S04]  /*2e80*/  @P6 SHF.R.U32.HI R5, RZ, UR7, R2 ;  /* 0x00000007ff056c19 */ /* 0x000fc80008011602 */
[----:B------:R-:W-:Y:S01]  /*2e90*/  LOP3.LUT R5, RZ, R5, RZ, 0x33, !PT ;  /* 0x00000005ff057212 */ /* 0x000fe200078e33ff */
[----:B------:R-:W-:Y:S06]  /*2ea0*/  BRA `(.L_x_699) ;  /* 0x0000000000187947 */ /* 0x000fec0003800000 */
.L_x_698:
[----:B------:R-:W-:-:S06]  /*2eb0*/  UISETP.NE.AND UP2, UPT, UR5, 0x1, UPT ;  /* 0x000000010500788c */ /* 0x000fcc000bf45270 */
[----:B------:R-:W-:-:S05]  /*2ec0*/  PLOP3.LUT P6, PT, PT, PT, UP2, 0x80, 0x0 ;  /* 0x000000000000781c */ /* 0x000fca0003fcf028 */
[----:B------:R-:W-:-:S08]  /*2ed0*/  @UP2 ULDC.64 UR6, c[0x0][0x9e8] ;  /* 0x00027a0000062ab9 */ /* 0x000fd00000000a00 */
[----:B------:R-:W-:Y:S01]  /*2ee0*/  @P6 IMAD.HI.U32 R2, R5, UR6, RZ ;  /* 0x0000000605026c27 */ /* 0x000fe2000f8e00ff */
[----:B------:R-:W-:-:S13]  /*2ef0*/  PLOP3.LUT P6, PT, PT, PT, UP2, 0x80, 0x0 ;  /* 0x000000000000781c */ /* 0x000fda0003fcf028 */
[----:B------:R-:W-:-:S07]  /*2f00*/  @P6 SHF.R.U32.HI R5, RZ, UR7, R2 ;  /* 0x00000007ff056c19 */ /* 0x000fce0008011602 */
.L_x_699:
[----:B------:R-:W-:Y:S05]  /*2f10*/  BSYNC B0 ;  /* 0x0000000000007941 */ /* 0x000fea0003800000 */
.L_x_697:
[----:B------:R-:W-:-:S04]  /*2f20*/  IMAD R2, R5, UR5, -R14 ;  /* 0x0000000505027c24 */ /* 0x000fc8000f8e0a0e */
[----:B------:R-:W-:-:S05]  /*2f30*/  IMAD R2, R7, -0x2, R2 ;  /* 0xfffffffe07027824 */ /* 0x000fca00078e0202 */
[----:B------:R-:W-:Y:S02]  /*2f40*/  VIMNMX R3, R3, R2, !PT ;  /* 0x0000000203037248 */ /* 0x000fe40007fe0100 */
[----:B------:R-:W-:-:S07]  /*2f50*/  VIADDMNMX R0, R2, UR5, R0, PT ;  /* 0x0000000502007c46 */ /* 0x000fce000b800100 */
.L_x_696:
[----:B------:R-:W-:Y:S01]  /*2f60*/  ISETP.GT.AND P2, PT, R3, 0x1, !P2 ;  /* 0x000000010300780c */ /* 0x000fe20005744270 */
[----:B------:R-:W-:Y:S01]  /*2f70*/  IMAD.U32 R11, RZ, RZ, UR40 ;  /* 0x00000028ff0b7e24 */ /* 0x000fe2000f8e00ff */
[----:B------:R-:W-:Y:S01]  /*2f80*/  LOP3.LUT P6, RZ, R16, 0x8, RZ, 0xc0, !PT ;  /* 0x0000000810ff7812 */ /* 0x000fe200078cc0ff */
[----:B------:R-:W-:Y:S01]  /*2f90*/  @UP0 ULDC UR6, c[0x0][0x44c] ;  /* 0x0001130000060ab9 */ /* 0x000fe20000000800 */
[----:B------:R-:W-:Y:S01]  /*2fa0*/  ISETP.LT.OR P2, PT, R0, 0x2, P2 ;  /* 0x000000020000780c */ /* 0x000fe20001741670 */
[----:B------:R-:W-:Y:S01]  /*2fb0*/  UIMAD.WIDE.U32 UR6, UR43, UR6, URZ ;  /* 0x000000062b0672a5 */ /* 0x000fe2000f8e003f */
[----:B------:R-:W-:Y:S01]  /*2fc0*/  FMNMX.FTZ R5, R13, R25, !PT ;  /* 0x000000190d057209 */ /* 0x000fe20007810000 */
[----:B------:R-:W-:Y:S01]  /*2fd0*/  @UP0 ULDC UR14, c[0x0][0x450] ;  /* 0x00011400000e0ab9 */ /* 0x000fe20000000800 */
[----:B------:R-:W-:Y:S01]  /*2fe0*/  FSEL R27, R27, -INF , !P2 ;  /* 0xff8000001b1b7808 */ /* 0x000fe20005000000 */
[----:B------:R-:W-:Y:S01]  /*2ff0*/  @UP0 USHF.R.U32.HI UR43, URZ, UR14, UR7 ;  /* 0x0000000e3f2b0299 */ /* 0x000fe20008011607 */
[----:B------:R-:W-:-:S02]  /*3000*/  LOP3.LUT P2, RZ, R16, 0x2, RZ, 0xc0, !PT ;  /* 0x0000000210ff7812 */ /* 0x000fc4000784c0ff */
[----:B------:R-:W-:Y:S02]  /*3010*/  FMNMX.FTZ R2, R28, R5, !PT ;  /* 0x000000051c027209 */ /* 0x000fe40007810000 */
[----:B------:R-:W-:Y:S02]  /*3020*/  ISETP.GT.AND P2, PT, R3, 0x8, !P2 ;  /* 0x000000080300780c */ /* 0x000fe40005744270 */
[----:B------:R-:W-:Y:S02]  /*3030*/  FMNMX.FTZ R5, R29, R2, !PT ;  /* 0x000000021d057209 */ /* 0x000fe40007810000 */
[----:B------:R-:W-:Y:S02]  /*3040*/  ISETP.LT.OR P2, PT, R0, 0x9, P2 ;  /* 0x000000090000780c */ /* 0x000fe40001741670 */
[----:B------:R-:W-:Y:S02]  /*3050*/  FMNMX.FTZ R2, R32, R5, !PT ;  /* 0x0000000520027209 */ /* 0x000fe40007810000 */
[----:B------:R-:W-:-:S02]  /*3060*/  FSEL R30, R30, -INF , !P2 ;  /* 0xff8000001e1e7808 */ /* 0x000fc40005000000 */
[----:B------:R-:W-:Y:S02]  /*3070*/  LOP3.LUT P2, RZ, R16, 0x4, RZ, 0xc0, !PT ;  /* 0x0000000410ff7812 */ /* 0x000fe4000784c0ff */
[----:B------:R-:W-:Y:S02]  /*3080*/  FMNMX.FTZ R5, R33, R2, !PT ;  /* 0x0000000221057209 */ /* 0x000fe40007810000 */
[----:B------:R-:W-:Y:S02]  /*3090*/  ISETP.GT.AND P2, PT, R3, 0x9, !P2 ;  /* 0x000000090300780c */ /* 0x000fe40005744270 */
[----:B------:R-:W-:Y:S02]  /*30a0*/  FMNMX.FTZ R2, R36, R5, !PT ;  /* 0x0000000524027209 */ /* 0x000fe40007810000 */
[----:B------:R-:W-:Y:S02]  /*30b0*/  ISETP.LT.OR P2, PT, R0, 0xa, P2 ;  /* 0x0000000a0000780c */ /* 0x000fe40001741670 */
[----:B------:R-:W-:-:S02]  /*30c0*/  FMNMX.FTZ R5, R37, R2, !PT ;  /* 0x0000000225057209 */ /* 0x000fc40007810000 */
[----:B------:R-:W-:Y:S02]  /*30d0*/  FSEL R31, R31, -INF , !P2 ;  /* 0xff8000001f1f7808 */ /* 0x000fe40005000000 */
[----:B------:R-:W-:Y:S02]  /*30e0*/  ISETP.GT.AND P2, PT, R3, 0x10, !P6 ;  /* 0x000000100300780c */ /* 0x000fe40007744270 */
[----:B------:R-:W-:Y:S02]  /*30f0*/  FMNMX.FTZ R2, R40, R5, !PT ;  /* 0x0000000528027209 */ /* 0x000fe40007810000 */
[----:B------:R-:W-:Y:S02]  /*3100*/  ISETP.LT.OR P2, PT, R0, 0x11, P2 ;  /* 0x000000110000780c */ /* 0x000fe40001741670 */
[----:B------:R-:W-:Y:S02]  /*3110*/  LOP3.LUT P6, RZ, R16, 0x8000, RZ, 0xc0, !PT ;  /* 0x0000800010ff7812 */ /* 0x000fe400078cc0ff */
        /* <DEDUP_REMOVED lines=8> */
[----:B------:R-:W-:Y:S02]  /*31a0*/  LOP3.LUT P2, RZ, R16, 0x1000000, RZ, 0xc0, !PT ;  /* 0x0100000010ff7812 */ /* 0x000fe4000784c0ff */
[----:B------:R-:W-:Y:S02]  /*31b0*/  FMNMX.FTZ R2, R48, R5, !PT ;  /* 0x0000000530027209 */ /* 0x000fe40007810000 */
[----:B------:R-:W-:Y:S02]  /*31c0*/  ISETP.GT.AND P2, PT, R3, 0x18, !P2 ;  /* 0x000000180300780c */ /* 0x000fe40005744270 */
[----:B------:R-:W-:Y:S02]  /*31d0*/  FMNMX.FTZ R5, R49, R2, !PT ;  /* 0x0000000231057209 */ /* 0x000fe40007810000 */
[----:B------:R-:W-:-:S02]  /*31e0*/  ISETP.LT.OR P2, PT, R0, 0x19, P2 ;  /* 0x000000190000780c */ /* 0x000fc40001741670 */
[----:B------:R-:W-:Y:S02]  /*31f0*/  FMNMX.FTZ R2, R52, R5, !PT ;  /* 0x0000000534027209 */ /* 0x000fe40007810000 */
[----:B------:R-:W-:Y:S02]  /*3200*/  FSEL R38, R38, -INF , !P2 ;  /* 0xff80000026267808 */ /* 0x000fe40005000000 */
[----:B------:R-:W-:Y:S02]  /*3210*/  LOP3.LUT P2, RZ, R16, 0x800000, RZ, 0xc0, !PT ;  /* 0x0080000010ff7812 */ /* 0x000fe4000784c0ff */
[----:B------:R-:W-:Y:S02]  /*3220*/  FMNMX.FTZ R5, R53, R2, !PT ;  /* 0x0000000235057209 */ /* 0x000fe40007810000 */
[----:B------:R-:W-:Y:S02]  /*3230*/  ISETP.GT.AND P2, PT, R3, 0x19, !P2 ;  /* 0x000000190300780c */ /* 0x000fe40005744270 */
[----:B------:R-:W-:-:S02]  /*3240*/  FMNMX.FTZ R2, R56, R5, !PT ;  /* 0x0000000538027209 */ /* 0x000fc40007810000 */
[----:B------:R-:W-:Y:S02]  /*3250*/  ISETP.LT.OR P2, PT, R0, 0x1a, P2 ;  /* 0x0000001a0000780c */ /* 0x000fe40001741670 */
[----:B------:R-:W-:Y:S02]  /*3260*/  FMNMX.FTZ R5, R57, R2, !PT ;  /* 0x0000000239057209 */ /* 0x000fe40007810000 */
[----:B------:R-:W-:Y:S02]  /*3270*/  FSEL R39, R39, -INF , !P2 ;  /* 0xff80000027277808 */ /* 0x000fe40005000000 */
[----:B------:R-:W-:Y:S02]  /*3280*/  LOP3.LUT P2, RZ, R16, 0x400000, RZ, 0xc0, !PT ;  /* 0x0040000010ff7812 */ /* 0x000fe4000784c0ff */
[----:B------:R-:W-:Y:S02]  /*3290*/  FMNMX.FTZ R2, R60, R5, !PT ;  /* 0x000000053c027209 */ /* 0x000fe40007810000 */
[----:B------:R-:W-:-:S02]  /*32a0*/  ISETP.GT.AND P2, PT, R3, 0x20, !P2 ;  /* 0x000000200300780c */ /* 0x000fc40005744270 */
[----:B------:R-:W-:Y:S02]  /*32b0*/  FMNMX.FTZ R5, R61, R2, !PT ;  /* 0x000000023d057209 */ /* 0x000fe40007810000 */
[----:B------:R-:W-:Y:S02]  /*32c0*/  ISETP.LT.OR P2, PT, R0, 0x21, P2 ;  /* 0x000000210000780c */ /* 0x000fe40001741670 */
[----:B------:R-:W-:Y:S02]  /*32d0*/  FMNMX.FTZ R2, R64, R5, !PT ;  /* 0x0000000540027209 */ /* 0x000fe40007810000 */
[----:B------:R-:W-:Y:S02]  /*32e0*/  FSEL R42, R42, -INF , !P2 ;  /* 0xff8000002a2a7808 */ /* 0x000fe40005000000 */
[----:B------:R-:W-:Y:S02]  /*32f0*/  LOP3.LUT P2, RZ, R16, 0x200000, RZ, 0xc0, !PT ;  /* 0x0020000010ff7812 */ /* 0x000fe4000784c0ff */
[----:B------:R-:W-:-:S02]  /*3300*/  FMNMX.FTZ R5, R65, R2, !PT ;  /* 0x0000000241057209 */ /* 0x000fc40007810000 */
[----:B------:R-:W-:Y:S02]  /*3310*/  ISETP.GT.AND P2, PT, R3, 0x21, !P2 ;  /* 0x000000210300780c */ /* 0x000fe40005744270 */
[----:B------:R-:W-:Y:S02]  /*3320*/  FMNMX.FTZ R2, R68, R5, !PT ;  /* 0x0000000544027209 */ /* 0x000fe40007810000 */
[----:B------:R-:W-:Y:S02]  /*3330*/  ISETP.LT.OR P2, PT, R0, 0x22, P2 ;  /* 0x000000220000780c */ /* 0x000fe40001741670 */
[----:B------:R-:W-:Y:S02]  /*3340*/  FMNMX.FTZ R5, R69, R2, !PT ;  /* 0x0000000245057209 */ /* 0x000fe40007810000 */
[----:B------:R-:W-:Y:S02]  /*3350*/  FSEL R43, R43, -INF , !P2 ;  /* 0xff8000002b2b7808 */ /* 0x000fe40005000000 */
        /* <DEDUP_REMOVED lines=19> */
[C---:B------:R-:W-:Y:S01]  /*3490*/  ISETP.GT.AND P3, PT, R3.reuse, 0x70, !P3 ;  /* 0x000000700300780c */ /* 0x040fe20005f64270 */
[----:B------:R-:W0:Y:S01]  /*34a0*/  SHFL.BFLY PT, R5, R4, 0x2, 0x1f ;  /* 0x0c401f0004057f89 */ /* 0x000e2200000e0000 */
[----:B------:R-:W-:Y:S02]  /*34b0*/  FSEL R50, R50, -INF , !P2 ;  /* 0xff80000032327808 */ /* 0x000fe40005000000 */
[----:B------:R-:W-:Y:S02]  /*34c0*/  LOP3.LUT P2, RZ, R16, 0x20000, RZ, 0xc0, !PT ;  /* 0x0002000010ff7812 */ /* 0x000fe4000784c0ff */
[C---:B------:R-:W-:Y:S02]  /*34d0*/  ISETP.GT.AND P4, PT, R3.reuse, 0x71, !P4 ;  /* 0x000000710300780c */ /* 0x040fe40006784270 */
[C---:B------:R-:W-:Y:S02]  /*34e0*/  ISETP.GT.AND P2, PT, R3.reuse, 0x31, !P2 ;  /* 0x000000310300780c */ /* 0x040fe40005744270 */
[----:B------:R-:W-:-:S02]  /*34f0*/  ISETP.GT.AND P5, PT, R3, 0x78, !P5 ;  /* 0x000000780300780c */ /* 0x000fc40006fa4270 */
[C---:B------:R-:W-:Y:S02]  /*3500*/  ISETP.LT.OR P2, PT, R0.reuse, 0x32, P2 ;  /* 0x000000320000780c */ /* 0x040fe40001741670 */
[----:B------:R-:W-:Y:S02]  /*3510*/  ISETP.LT.OR P3, PT, R0, 0x71, P3 ;  /* 0x000000710000780c */ /* 0x000fe40001f61670 */
[----:B------:R-:W-:Y:S02]  /*3520*/  FSEL R51, R51, -INF , !P2 ;  /* 0xff80000033337808 */ /* 0x000fe40005000000 */
[----:B------:R-:W-:Y:S02]  /*3530*/  LOP3.LUT P2, RZ, R16, 0x10000, RZ, 0xc0, !PT ;  /* 0x0001000010ff7812 */ /* 0x000fe4000784c0ff */
[----:B------:R-:W-:Y:S02]  /*3540*/  ISETP.LT.OR P4, PT, R0, 0x72, P4 ;  /* 0x000000720000780c */ /* 0x000fe40002781670 */
[----:B------:R-:W-:-:S02]  /*3550*/  ISETP.GT.AND P2, PT, R3, 0x38, !P2 ;  /* 0x000000380300780c */ /* 0x000fc40005744270 */
[----:B------:R-:W-:Y:S02]  /*3560*/  FSEL R82, R82, -INF , !P3 ;  /* 0xff80000052527808 */ /* 0x000fe40005800000 */
[----:B------:R-:W-:Y:S02]  /*3570*/  ISETP.LT.OR P2, PT, R0, 0x39, P2 ;  /* 0x000000390000780c */ /* 0x000fe40001741670 */
[----:B0-----:R-:W-:Y:S02]  /*3580*/  FMNMX.FTZ R5, R4, R5, !PT ;  /* 0x0000000504057209 */ /* 0x001fe40007810000 */
[----:B------:R-:W-:Y:S02]  /*3590*/  FSEL R54, R54, -INF , !P2 ;  /* 0xff80000036367808 */ /* 0x000fe40005000000 */
[----:B------:R-:W-:Y:S01]  /*35a0*/  ISETP.GT.AND P2, PT, R3, 0x39, !P6 ;  /* 0x000000390300780c */ /* 0x000fe20007744270 */
[----:B------:R-:W0:Y:S01]  /*35b0*/  SHFL.BFLY PT, R2, R5, 0x1, 0x1f ;  /* 0x0c201f0005027f89 */ /* 0x000e2200000e0000 */
[----:B------:R-:W-:-:S02]  /*35c0*/  LOP3.LUT P6, RZ, R16, 0x10, RZ, 0xc0, !PT ;  /* 0x0000001010ff7812 */ /* 0x000fc400078cc0ff */
[C---:B------:R-:W-:Y:S02]  /*35d0*/  ISETP.LT.OR P2, PT, R0.reuse, 0x3a, P2 ;  /* 0x0000003a0000780c */ /* 0x040fe40001741670 */
[----:B------:R-:W-:Y:S02]  /*35e0*/  ISETP.LT.OR P5, PT, R0, 0x79, P5 ;  /* 0x000000790000780c */ /* 0x000fe40002fa1670 */
[----:B------:R-:W-:Y:S02]  /*35f0*/  FSEL R55, R55, -INF , !P2 ;  /* 0xff80000037377808 */ /* 0x000fe40005000000 */
[----:B------:R-:W-:Y:S02]  /*3600*/  LOP3.LUT P2, RZ, R16, 0x4000, RZ, 0xc0, !PT ;  /* 0x0000400010ff7812 */ /* 0x000fe4000784c0ff */
[----:B------:R-:W-:Y:S02]  /*3610*/  FSEL R83, R83, -INF , !P4 ;  /* 0xff80000053537808 */ /* 0x000fe40006000000 */
[----:B------:R-:W-:-:S02]  /*3620*/  ISETP.GT.AND P2, PT, R3, 0x40, !P2 ;  /* 0x000000400300780c */ /* 0x000fc40005744270 */
[----:B------:R-:W-:Y:S02]  /*3630*/  FSEL R86, R86, -INF , !P5 ;  /* 0xff80000056567808 */ /* 0x000fe40006800000 */
[----:B------:R-:W-:Y:S02]  /*3640*/  ISETP.LT.OR P2, PT, R0, 0x41, P2 ;  /* 0x000000410000780c */ /* 0x000fe40001741670 */
[----:B------:R-:W-:Y:S02]  /*3650*/  R2UR UR11, R19 ;  /* 0x00000000130b72ca */ /* 0x000fe400000e0000 */
[----:B------:R-:W-:Y:S02]  /*3660*/  FSEL R58, R58, -INF , !P2 ;  /* 0xff8000003a3a7808 */ /* 0x000fe40005000000 */
[----:B------:R-:W-:Y:S02]  /*3670*/  LOP3.LUT P2, RZ, R16, 0x2000, RZ, 0xc0, !PT ;  /* 0x0000200010ff7812 */ /* 0x000fe4000784c0ff */
[----:B0-----:R-:W-:-:S02]  /*3680*/  FMNMX.FTZ R2, R5, R2, !PT ;  /* 0x0000000205027209 */ /* 0x001fc40007810000 */
[----:B------:R-:W-:-:S03]  /*3690*/  ISETP.GT.AND P2, PT, R3, 0x41, !P2 ;  /* 0x000000410300780c */ /* 0x000fc60005744270 */
[----:B------:R-:W-:Y:S01]  /*36a0*/  FFMA.FTZ R20, R2, R11, -8 ;  /* 0xc100000002147423 */ /* 0x000fe2000001000b */
[----:B------:R-:W-:Y:S01]  /*36b0*/  ISETP.LT.OR P2, PT, R0, 0x42, P2 ;  /* 0x000000420000780c */ /* 0x000fe20001741670 */
[----:B------:R-:W-:-:S03]  /*36c0*/  UIADD3 UR43, UR11, UR43, URZ ;  /* 0x0000002b0b2b7290 */ /* 0x000fc6000fffe03f */
[----:B------:R-:W-:Y:S01]  /*36d0*/  FSEL R59, R59, -INF , !P2 ;  /* 0xff8000003b3b7808 */ /* 0x000fe20005000000 */
[----:B------:R-:W-:Y:S01]  /*36e0*/  UIADD3 UR4, UR43, UR4, URZ ;  /* 0x000000042b047290 */ /* 0x000fe2000fffe03f */
[----:B------:R-:W-:-:S04]  /*36f0*/  LOP3.LUT P2, RZ, R16, 0x1000, RZ, 0xc0, !PT ;  /* 0x0000100010ff7812 */ /* 0x000fc8000784c0ff */
[----:B------:R-:W-:-:S04]  /*3700*/  ISETP.GT.AND P2, PT, R3, 0x48, !P2 ;  /* 0x000000480300780c */ /* 0x000fc80005744270 */
[----:B------:R-:W-:-:S04]  /*3710*/  ISETP.LT.OR P2, PT, R0, 0x49, P2 ;  /* 0x000000490000780c */ /* 0x000fc80001741670 */
[----:B------:R-:W-:Y:S02]  /*3720*/  FSEL R62, R62, -INF , !P2 ;  /* 0xff8000003e3e7808 */ /* 0x000fe40005000000 */
        /* <DEDUP_REMOVED lines=28> */
[----:B------:R-:W-:Y:S02]  /*38f0*/  ISETP.GT.AND P2, PT, R3, 0x68, !P6 ;  /* 0x000000680300780c */ /* 0x000fe40007744270 */
[----:B------:R-:W-:Y:S02]  /*3900*/  LOP3.LUT P6, RZ, R16, 0x1, RZ, 0xc0, !PT ;  /* 0x0000000110ff7812 */ /* 0x000fe400078cc0ff */
[----:B------:R-:W-:-:S04]  /*3910*/  ISETP.LT.OR P2, PT, R0, 0x69, P2 ;  /* 0x000000690000780c */ /* 0x000fc80001741670 */
[----:B------:R-:W-:Y:S02]  /*3920*/  FSEL R78, R78, -INF , !P2 ;  /* 0xff8000004e4e7808 */ /* 0x000fe40005000000 */
[----:B------:R-:W-:-:S04]  /*3930*/  FSETP.NEU.FTZ.AND P2, PT, R2, -INF , PT ;  /* 0xff8000000200780b */ /* 0x000fc80003f5d000 */
[----:B------:R-:W-:Y:S02]  /*3940*/  FSEL R20, R20, RZ, P2 ;  /* 0x000000ff14147208 */ /* 0x000fe40001000000 */
[----:B------:R-:W-:Y:S02]  /*3950*/  ISETP.GT.AND P2, PT, R3, RZ, !P6 ;  /* 0x000000ff0300720c */ /* 0x000fe40007744270 */
[----:B------:R-:W-:Y:S01]  /*3960*/  LOP3.LUT P6, RZ, R16, 0x8000000, RZ, 0xc0, !PT ;  /* 0x0800000010ff7812 */ /* 0x000fe200078cc0ff */
[--C-:B------:R-:W-:Y:S01]  /*3970*/  FFMA.FTZ R4, R13, UR40, -R20.reuse ;  /* 0x000000280d047c23 */ /* 0x100fe20008010814 */
[----:B------:R-:W-:Y:S01]  /*3980*/  ISETP.LT.OR P2, PT, R0, 0x1, P2 ;  /* 0x000000010000780c */ /* 0x000fe20001741670 */
[--C-:B------:R-:W-:Y:S01]  /*3990*/  FFMA.FTZ R5, R25, UR40, -R20.reuse ;  /* 0x0000002819057c23 */ /* 0x100fe20008010814 */
[--C-:B------:R-:W-:Y:S01]  /*39a0*/  FFMA.FTZ R11, R28, UR40, -R20.reuse ;  /* 0x000000281c0b7c23 */ /* 0x100fe20008010814 */
[--C-:B------:R-:W-:Y:S01]  /*39b0*/  FFMA.FTZ R12, R29, UR40, -R20.reuse ;  /* 0x000000281d0c7c23 */ /* 0x100fe20008010814 */
[----:B------:R-:W-:Y:S01]  /*39c0*/  FSEL R26, R26, -INF , !P2 ;  /* 0xff8000001a1a7808 */ /* 0x000fe20005000000 */
[--C-:B------:R-:W-:Y:S01]  /*39d0*/  FFMA.FTZ R32, R32, UR40, -R20.reuse ;  /* 0x0000002820207c23 */ /* 0x100fe20008010814 */
[----:B------:R-:W-:Y:S01]  /*39e0*/  LOP3.LUT P2, RZ, R16, 0x4000000, RZ, 0xc0, !PT ;  /* 0x0400000010ff7812 */ /* 0x000fe2000784c0ff */
[--C-:B------:R-:W-:Y:S01]  /*39f0*/  FFMA.FTZ R36, R36, UR40, -R20.reuse ;  /* 0x0000002824247c23 */ /* 0x100fe20008010814 */
[----:B------:R-:W-:Y:S01]  /*3a00*/  FMNMX.FTZ R13, R26, R27, !PT ;  /* 0x0000001b1a0d7209 */ /* 0x000fe20007810000 */
[--C-:B------:R-:W-:Y:S01]  /*3a10*/  FFMA.FTZ R40, R40, UR40, -R20.reuse ;  /* 0x0000002828287c23 */ /* 0x100fe20008010814 */
[C---:B------:R-:W-:Y:S01]  /*3a20*/  ISETP.GT.AND P2, PT, R3.reuse, 0x69, !P2 ;  /* 0x000000690300780c */ /* 0x040fe20005744270 */
[----:B------:R-:W-:Y:S01]  /*3a30*/  MUFU.EX2 R4, R4 ;  /* 0x0000000400047308 */ /* 0x000fe20000000800 */
[----:B------:R-:W-:Y:S01]  /*3a40*/  FMNMX.FTZ R14, R30, R13, !PT ;  /* 0x0000000d1e0e7209 */ /* 0x000fe20007810000 */
[--C-:B------:R-:W-:Y:S01]  /*3a50*/  FFMA.FTZ R48, R48, UR40, -R20.reuse ;  /* 0x0000002830307c23 */ /* 0x100fe20008010814 */
[----:B------:R-:W-:Y:S01]  /*3a60*/  ISETP.GT.AND P6, PT, R3, 0x79, !P6 ;  /* 0x000000790300780c */ /* 0x000fe200077c4270 */
[--C-:B------:R-:W-:Y:S01]  /*3a70*/  FFMA.FTZ R44, R44, UR40, -R20.reuse ;  /* 0x000000282c2c7c23 */ /* 0x100fe20008010814 */
[----:B------:R-:W-:Y:S01]  /*3a80*/  FMNMX.FTZ R15, R31, R14, !PT ;  /* 0x0000000e1f0f7209 */ /* 0x000fe20007810000 */
[--C-:B------:R-:W-:Y:S01]  /*3a90*/  FFMA.FTZ R14, R33, UR40, -R20.reuse ;  /* 0x00000028210e7c23 */ /* 0x100fe20008010814 */
[----:B------:R-:W-:Y:S01]  /*3aa0*/  ISETP.LT.OR P2, PT, R0, 0x6a, P2 ;  /* 0x0000006a0000780c */ /* 0x000fe20001741670 */
[----:B------:R-:W-:Y:S01]  /*3ab0*/  MUFU.EX2 R13, R32 ;  /* 0x00000020000d7308 */ /* 0x000fe20000000800 */
[----:B------:R-:W-:Y:S01]  /*3ac0*/  FMNMX.FTZ R16, R34, R15, !PT ;  /* 0x0000000f22107209 */ /* 0x000fe20007810000 */
[--C-:B------:R-:W-:Y:S01]  /*3ad0*/  FFMA.FTZ R52, R52, UR40, -R20.reuse ;  /* 0x0000002834347c23 */ /* 0x100fe20008010814 */
[----:B------:R-:W-:Y:S01]  /*3ae0*/  FSEL R79, R79, -INF , !P2 ;  /* 0xff8000004f4f7808 */ /* 0x000fe20005000000 */
[--C-:B------:R-:W-:Y:S01]  /*3af0*/  FFMA.FTZ R60, R60, UR40, -R20.reuse ;  /* 0x000000283c3c7c23 */ /* 0x100fe20008010814 */
[----:B------:R-:W-:Y:S01]  /*3b00*/  FMNMX.FTZ R15, R35, R16, !PT ;  /* 0x00000010230f7209 */ /* 0x000fe20007810000 */
[--C-:B------:R-:W-:Y:S01]  /*3b10*/  FFMA.FTZ R56, R56, UR40, -R20.reuse ;  /* 0x0000002838387c23 */ /* 0x100fe20008010814 */
[----:B------:R-:W-:Y:S01]  /*3b20*/  ISETP.LT.OR P6, PT, R0, 0x7a, P6 ;  /* 0x0000007a0000780c */ /* 0x000fe200037c1670 */
[----:B------:R-:W-:Y:S01]  /*3b30*/  MUFU.EX2 R5, R5 ;  /* 0x0000000500057308 */ /* 0x000fe20000000800 */
[----:B------:R-:W-:Y:S01]  /*3b40*/  FMNMX.FTZ R16, R38, R15, !PT ;  /* 0x0000000f26107209 */ /* 0x000fe20007810000 */
[----:B------:R-:W-:Y:S01]  /*3b50*/  FFMA.FTZ R72, R72, UR40, -R20 ;  /* 0x0000002848487c23 */ /* 0x000fe20008010814 */
[----:B------:R-:W-:-:S02]  /*3b60*/  FSEL R87, R87, -INF , !P6 ;  /* 0xff80000057577808 */ /* 0x000fc40007000000 */
[----:B------:R-:W-:Y:S01]  /*3b70*/  FMNMX.FTZ R21, R39, R16, !PT ;  /* 0x0000001027157209 */ /* 0x000fe20007810000 */
[--C-:B------:R-:W-:Y:S01]  /*3b80*/  FFMA.FTZ R16, R37, UR40, -R20.reuse ;  /* 0x0000002825107c23 */ /* 0x100fe20008010814 */
[----:B------:R-:W-:Y:S01]  /*3b90*/  FFMA.FTZ R37, R64, UR40, -R20 ;  /* 0x0000002840257c23 */ /* 0x000fe20008010814 */
[----:B------:R-:W-:Y:S01]  /*3ba0*/  MUFU.EX2 R15, R36 ;  /* 0x00000024000f7308 */ /* 0x000fe20000000800 */
[----:B------:R-:W-:-:S04]  /*3bb0*/  FMNMX.FTZ R22, R42, R21, !PT ;  /* 0x000000152a167209 */ /* 0x000fc80007810000 */
[----:B------:R-:W-:-:S03]  /*3bc0*/  FMNMX.FTZ R21, R43, R22, !PT ;  /* 0x000000162b157209 */ /* 0x000fc60007810000 */
[----:B------:R-:W-:Y:S01]  /*3bd0*/  MUFU.EX2 R11, R11 ;  /* 0x0000000b000b7308 */ /* 0x000fe20000000800 */
[----:B------:R-:W-:-:S04]  /*3be0*/  FMNMX.FTZ R22, R46, R21, !PT ;  /* 0x000000152e167209 */ /* 0x000fc80007810000 */
[----:B------:R-:W-:Y:S01]  /*3bf0*/  FMNMX.FTZ R23, R47, R22, !PT ;  /* 0x000000162f177209 */ /* 0x000fe20007810000 */
[--C-:B------:R-:W-:Y:S01]  /*3c00*/  FFMA.FTZ R22, R41, UR40, -R20.reuse ;  /* 0x0000002829167c23 */ /* 0x100fe20008010814 */
[----:B------:R-:W-:Y:S01]  /*3c10*/  FFMA.FTZ R41, R68, UR40, -R20 ;  /* 0x0000002844297c23 */ /* 0x000fe20008010814 */
[----:B------:R-:W-:Y:S01]  /*3c20*/  MUFU.EX2 R21, R40 ;  /* 0x0000002800157308 */ /* 0x000fe20000000800 */
[----:B------:R-:W-:-:S04]  /*3c30*/  FMNMX.FTZ R24, R50, R23, !PT ;  /* 0x0000001732187209 */ /* 0x000fc80007810000 */
[----:B------:R-:W-:-:S03]  /*3c40*/  FMNMX.FTZ R23, R51, R24, !PT ;  /* 0x0000001833177209 */ /* 0x000fc60007810000 */
[----:B------:R-:W0:Y:S01]  /*3c50*/  MUFU.EX2 R12, R12 ;  /* 0x0000000c000c7308 */ /* 0x000e220000000800 */
[----:B------:R-:W-:-:S04]  /*3c60*/  FMNMX.FTZ R24, R54, R23, !PT ;  /* 0x0000001736187209 */ /* 0x000fc80007810000 */
[----:B------:R-:W-:Y:S01]  /*3c70*/  FMNMX.FTZ R25, R55, R24, !PT ;  /* 0x0000001837197209 */ /* 0x000fe20007810000 */
[----:B------:R-:W-:Y:S02]  /*3c80*/  FFMA.FTZ R24, R45, UR40, -R20 ;  /* 0x000000282d187c23 */ /* 0x000fe40008010814 */
[----:B------:R1:W-:Y:S01]  /*3c90*/  MUFU.EX2 R23, R44 ;  /* 0x0000002c00177308 */ /* 0x0003e20000000800 */
[----:B------:R-:W-:-:S04]  /*3ca0*/  FMNMX.FTZ R28, R58, R25, !PT ;  /* 0x000000193a1c7209 */ /* 0x000fc80007810000 */
[----:B------:R-:W-:-:S03]  /*3cb0*/  FMNMX.FTZ R25, R59, R28, !PT ;  /* 0x0000001c3b197209 */ /* 0x000fc60007810000 */
[----:B------:R-:W-:Y:S01]  /*3cc0*/  MUFU.EX2 R14, R14 ;  /* 0x0000000e000e7308 */ /* 0x000fe20000000800 */
[----:B------:R-:W-:Y:S01]  /*3cd0*/  FMNMX.FTZ R28, R62, R25, !PT ;  /* 0x000000193e1c7209 */ /* 0x000fe20007810000 */
[--C-:B-1----:R-:W-:Y:S01]  /*3ce0*/  FFMA.FTZ R44, R65, UR40, -R20.reuse ;  /* 0x00000028412c7c23 */ /* 0x102fe20008010814 */
[----:B0-----:R-:W-:Y:S02]  /*3cf0*/  F2FP.SATFINITE.E4M3.F32.PACK_AB_MERGE_C R148, R12, R11, RZ ;  /* 0x0000000b0c94723e */ /* 0x001fe400048070ff */
[----:B------:R-:W-:Y:S01]  /*3d00*/  FMNMX.FTZ R29, R63, R28, !PT ;  /* 0x0000001c3f1d7209 */ /* 0x000fe20007810000 */
[----:B------:R-:W-:Y:S01]  /*3d10*/  FFMA.FTZ R28, R49, UR40, -R20 ;  /* 0x00000028311c7c23 */ /* 0x000fe20008010814 */
[----:B------:R-:W-:Y:S01]  /*3d20*/  F2FP.SATFINITE.E4M3.F32.PACK_AB_MERGE_C R148, R5, R4, R148 ;  /* 0x000000040594723e */ /* 0x000fe20004807094 */
[----:B------:R0:W-:Y:S01]  /*3d30*/  MUFU.EX2 R25, R48 ;  /* 0x0000003000197308 */ /* 0x0001e20000000800 */
[----:B------:R-:W-:Y:S01]  /*3d40*/  FMNMX.FTZ R32, R66, R29, !PT ;  /* 0x0000001d42207209 */ /* 0x000fe20007810000 */
[----:B------:R-:W-:-:S03]  /*3d50*/  FFMA.FTZ R49, R76, UR40, -R20 ;  /* 0x000000284c317c23 */ /* 0x000fc60008010814 */
[----:B------:R-:W-:-:S03]  /*3d60*/  FMNMX.FTZ R29, R67, R32, !PT ;  /* 0x00000020431d7209 */ /* 0x000fc60007810000 */
[----:B------:R-:W1:Y:S01]  /*3d70*/  MUFU.EX2 R16, R16 ;  /* 0x0000001000107308 */ /* 0x000e620000000800 */
[----:B------:R-:W-:Y:S01]  /*3d80*/  FMNMX.FTZ R32, R70, R29, !PT ;  /* 0x0000001d46207209 */ /* 0x000fe20007810000 */
[----:B0-----:R-:W-:-:S03]  /*3d90*/  FFMA.FTZ R48, R69, UR40, -R20 ;  /* 0x0000002845307c23 */ /* 0x001fc60008010814 */
[----:B------:R-:W-:Y:S01]  /*3da0*/  FMNMX.FTZ R33, R71, R32, !PT ;  /* 0x0000002047217209 */ /* 0x000fe20007810000 */
[--C-:B------:R-:W-:Y:S01]  /*3db0*/  FFMA.FTZ R32, R53, UR40, -R20.reuse ;  /* 0x0000002835207c23 */ /* 0x100fe20008010814 */
[----:B------:R-:W-:Y:S01]  /*3dc0*/  FFMA.FTZ R53, R80, UR40, -R20 ;  /* 0x0000002850357c23 */ /* 0x000fe20008010814 */
[----:B------:R-:W-:Y:S01]  /*3dd0*/  MUFU.EX2 R22, R22 ;  /* 0x0000001600167308 */ /* 0x000fe20000000800 */
        /* <DEDUP_REMOVED lines=8> */
[----:B------:R0:W-:Y:S01]  /*3e60*/  MUFU.EX2 R29, R52 ;  /* 0x00000034001d7308 */ /* 0x0001e20000000800 */
[----:B------:R-:W-:-:S04]  /*3e70*/  FMNMX.FTZ R40, R82, R33, !PT ;  /* 0x0000002152287209 */ /* 0x000fc80007810000 */
[----:B------:R-:W-:Y:S01]  /*3e80*/  FMNMX.FTZ R33, R83, R40, !PT ;  /* 0x0000002853217209 */ /* 0x000fe20007810000 */
[--C-:B------:R-:W-:Y:S01]  /*3e90*/  FFMA.FTZ R40, R61, UR40, -R20.reuse ;  /* 0x000000283d287c23 */ /* 0x100fe20008010814 */
[----:B------:R-:W-:Y:S01]  /*3ea0*/  IMAD.U32 R61, RZ, RZ, UR40 ;  /* 0x00000028ff3d7e24 */ /* 0x000fe2000f8e00ff */
[----:B------:R-:W-:Y:S01]  /*3eb0*/  MUFU.EX2 R32, R32 ;  /* 0x0000002000207308 */ /* 0x000fe20000000800 */
[----:B------:R-:W-:Y:S01]  /*3ec0*/  FMNMX.FTZ R0, R86, R33, !PT ;  /* 0x0000002156007209 */ /* 0x000fe20007810000 */
[----:B0-----:R-:W-:-:S03]  /*3ed0*/  FFMA.FTZ R52, R73, UR40, -R20 ;  /* 0x0000002849347c23 */ /* 0x001fc60008010814 */
[----:B------:R-:W-:-:S03]  /*3ee0*/  FMNMX.FTZ R0, R87, R0, !PT ;  /* 0x0000000057007209 */ /* 0x000fc60007810000 */
[----:B------:R-:W-:Y:S02]  /*3ef0*/  MUFU.EX2 R28, R28 ;  /* 0x0000001c001c7308 */ /* 0x000fe40000000800 */
[----:B------:R-:W0:Y:S06]  /*3f00*/  SHFL.BFLY PT, R45, R0, 0x2, 0x1f ;  /* 0x0c401f00002d7f89 */ /* 0x000e2c00000e0000 */
[----:B------:R1:W-:Y:S08]  /*3f10*/  MUFU.EX2 R33, R60 ;  /* 0x0000003c00217308 */ /* 0x0003f00000000800 */
[----:B------:R-:W-:Y:S01]  /*3f20*/  MUFU.EX2 R40, R40 ;  /* 0x0000002800287308 */ /* 0x000fe20000000800 */
[----:B-1----:R-:W-:-:S07]  /*3f30*/  FFMA.FTZ R60, R81, UR40, -R20 ;  /* 0x00000028513c7c23 */ /* 0x002fce0008010814 */
[----:B------:R1:W-:Y:S01]  /*3f40*/  MUFU.EX2 R3, R56 ;  /* 0x0000003800037308 */ /* 0x0003e20000000800 */
[----:B0-----:R-:W-:-:S05]  /*3f50*/  FMNMX.FTZ R57, R0, R45, !PT ;  /* 0x0000002d00397209 */ /* 0x001fca0007810000 */
[----:B------:R-:W0:Y:S02]  /*3f60*/  SHFL.BFLY PT, R0, R57, 0x1, 0x1f ;  /* 0x0c201f0039007f89 */ /* 0x000e2400000e0000 */
[----:B------:R-:W-:Y:S01]  /*3f70*/  MUFU.EX2 R36, R36 ;  /* 0x0000002400247308 */ /* 0x000fe20000000800 */
[----:B-1----:R-:W-:-:S07]  /*3f80*/  FFMA.FTZ R56, R77, UR40, -R20 ;  /* 0x000000284d387c23 */ /* 0x002fce0008010814 */
[----:B------:R-:W-:Y:S08]  /*3f90*/  MUFU.EX2 R41, R41 ;  /* 0x0000002900297308 */ /* 0x000ff00000000800 */
[----:B------:R-:W-:Y:S01]  /*3fa0*/  MUFU.EX2 R48, R48 ;  /* 0x0000003000307308 */ /* 0x000fe20000000800 */
[----:B0-----:R-:W-:-:S07]  /*3fb0*/  FMNMX.FTZ R0, R57, R0, !PT ;  /* 0x0000000039007209 */ /* 0x001fce0007810000 */
        /* <DEDUP_REMOVED lines=16> */
[----:B------:R-:W-:Y:S01]  /*40c0*/  FFMA.FTZ R31, R34, UR40, -R61 ;  /* 0x00000028221f7c23 */ /* 0x000fe2000801083d */
[----:B------:R-:W-:Y:S01]  /*40d0*/  FADD.FTZ R54, R4, R5 ;  /* 0x0000000504367221 */ /* 0x000fe20000010000 */
[--C-:B------:R-:W-:Y:S01]  /*40e0*/  FFMA.FTZ R34, R35, UR40, -R61.reuse ;  /* 0x0000002823227c23 */ /* 0x100fe2000801083d */
[--C-:B------:R-:W-:Y:S01]  /*40f0*/  FFMA.FTZ R35, R42, UR40, -R61.reuse ;  /* 0x000000282a237c23 */ /* 0x100fe2000801083d */
[--C-:B------:R-:W-:Y:S01]  /*4100*/  FFMA.FTZ R42, R51, UR40, -R61.reuse ;  /* 0x00000028332a7c23 */ /* 0x100fe2000801083d */
[----:B------:R-:W-:Y:S01]  /*4110*/  FADD.FTZ R51, R11, R54 ;  /* 0x000000360b337221 */ /* 0x000fe20000010000 */
[----:B------:R-:W0:Y:S01]  /*4120*/  MUFU.EX2 R27, R27 ;  /* 0x0000001b001b7308 */ /* 0x000e220000000800 */
[--C-:B------:R-:W-:Y:S01]  /*4130*/  FFMA.FTZ R64, R38, UR40, -R61.reuse ;  /* 0x0000002826407c23 */ /* 0x100fe2000801083d */
[----:B------:R-:W-:Y:S01]  /*4140*/  FFMA.FTZ R68, R46, UR40, -R61 ;  /* 0x000000282e447c23 */ /* 0x000fe2000801083d */
[----:B------:R-:W-:Y:S01]  /*4150*/  FADD.FTZ R54, R12, R51 ;  /* 0x000000330c367221 */ /* 0x000fe20000010000 */
[--C-:B------:R-:W-:Y:S01]  /*4160*/  FFMA.FTZ R46, R59, UR40, -R61.reuse ;  /* 0x000000283b2e7c23 */ /* 0x100fe2000801083d */
[--C-:B------:R-:W-:Y:S01]  /*4170*/  FFMA.FTZ R38, R43, UR40, -R61.reuse ;  /* 0x000000282b267c23 */ /* 0x100fe2000801083d */
[--C-:B------:R-:W-:Y:S01]  /*4180*/  FFMA.FTZ R43, R58, UR40, -R61.reuse ;  /* 0x000000283a2b7c23 */ /* 0x100fe2000801083d */
[----:B------:R-:W-:Y:S01]  /*4190*/  FADD.FTZ R59, R13, R54 ;  /* 0x000000360d3b7221 */ /* 0x000fe20000010000 */
[----:B------:R-:W1:Y:S01]  /*41a0*/  MUFU.EX2 R30, R30 ;  /* 0x0000001e001e7308 */ /* 0x000e620000000800 */
[--C-:B------:R-:W-:Y:S01]  /*41b0*/  FFMA.FTZ R47, R47, UR40, -R61.reuse ;  /* 0x000000282f2f7c23 */ /* 0x100fe2000801083d */
[----:B------:R-:W-:Y:S01]  /*41c0*/  FFMA.FTZ R55, R55, UR40, -R61 ;  /* 0x0000002837377c23 */ /* 0x000fe2000801083d */
[----:B------:R-:W-:Y:S01]  /*41d0*/  FADD.FTZ R58, R14, R59 ;  /* 0x0000003b0e3a7221 */ /* 0x000fe20000010000 */
[--C-:B------:R-:W-:Y:S01]  /*41e0*/  FFMA.FTZ R62, R62, UR40, -R61.reuse ;  /* 0x000000283e3e7c23 */ /* 0x100fe2000801083d */
[--C-:B------:R-:W-:Y:S01]  /*41f0*/  FFMA.FTZ R63, R63, UR40, -R61.reuse ;  /* 0x000000283f3f7c23 */ /* 0x100fe2000801083d */
[--C-:B------:R-:W-:Y:S01]  /*4200*/  FFMA.FTZ R66, R66, UR40, -R61.reuse ;  /* 0x0000002842427c23 */ /* 0x100fe2000801083d */
[----:B------:R-:W-:Y:S01]  /*4210*/  FFMA.FTZ R12, R67, UR40, -R61 ;  /* 0x00000028430c7c23 */ /* 0x000fe2000801083d */
[----:B------:R-:W2:Y:S01]  /*4220*/  MUFU.EX2 R65, R65 ;  /* 0x0000004100417308 */ /* 0x000ea20000000800 */
[----:B0-----:R-:W-:Y:S01]  /*4230*/  FADD.FTZ R51, R26, R27 ;  /* 0x0000001b1a337221 */ /* 0x001fe20000010000 */
[--C-:B------:R-:W-:Y:S01]  /*4240*/  FFMA.FTZ R70, R70, UR40, -R61.reuse ;  /* 0x0000002846467c23 */ /* 0x100fe2000801083d */
[--C-:B------:R-:W-:Y:S01]  /*4250*/  FFMA.FTZ R71, R71, UR40, -R61.reuse ;  /* 0x0000002847477c23 */ /* 0x100fe2000801083d */
[--C-:B------:R-:W-:Y:S01]  /*4260*/  FFMA.FTZ R74, R74, UR40, -R61.reuse ;  /* 0x000000284a4a7c23 */ /* 0x100fe2000801083d */
[--C-:B------:R-:W-:Y:S01]  /*4270*/  FFMA.FTZ R75, R75, UR40, -R61.reuse ;  /* 0x000000284b4b7c23 */ /* 0x100fe2000801083d */
[--C-:B------:R-:W-:Y:S01]  /*4280*/  FFMA.FTZ R78, R78, UR40, -R61.reuse ;  /* 0x000000284e4e7c23 */ /* 0x100fe2000801083d */
[----:B------:R-:W-:Y:S01]  /*4290*/  FFMA.FTZ R79, R79, UR40, -R61 ;  /* 0x000000284f4f7c23 */ /* 0x000fe2000801083d */
[----:B------:R-:W0:Y:S01]  /*42a0*/  MUFU.EX2 R31, R31 ;  /* 0x0000001f001f7308 */ /* 0x000e220000000800 */
[----:B-1----:R-:W-:Y:S01]  /*42b0*/  FADD.FTZ R54, R30, R51 ;  /* 0x000000331e367221 */ /* 0x002fe20000010000 */
[----:B------:R-:W-:Y:S01]  /*42c0*/  FADD.FTZ R51, R15, R58 ;  /* 0x0000003a0f337221 */ /* 0x000fe20000010000 */
[--C-:B------:R-:W-:Y:S01]  /*42d0*/  FFMA.FTZ R82, R82, UR40, -R61.reuse ;  /* 0x0000002852527c23 */ /* 0x100fe2000801083d */
[--C-:B------:R-:W-:Y:S01]  /*42e0*/  FFMA.FTZ R83, R83, UR40, -R61.reuse ;  /* 0x0000002853537c23 */ /* 0x100fe2000801083d */
[----:B------:R-:W-:Y:S01]  /*42f0*/  FFMA.FTZ R86, R86, UR40, -R61 ;  /* 0x0000002856567c23 */ /* 0x000fe2000801083d */
[----:B------:R-:W-:Y:S01]  /*4300*/  FADD.FTZ R58, R16, R51 ;  /* 0x00000033103a7221 */ /* 0x000fe20000010000 */
[----:B------:R-:W-:Y:S01]  /*4310*/  FFMA.FTZ R61, R87, UR40, -R61 ;  /* 0x00000028573d7c23 */ /* 0x000fe2000801083d */
[----:B------:R-:W1:Y:S01]  /*4320*/  MUFU.EX2 R34, R34 ;  /* 0x0000002200227308 */ /* 0x000e620000000800 */
[----:B--2---:R-:W-:Y:S01]  /*4330*/  FADD.FTZ R54, R65, R54 ;  /* 0x0000003641367221 */ /* 0x004fe20000010000 */
[----:B------:R-:W-:Y:S01]  /*4340*/  FADD.FTZ R15, R21, R58 ;  /* 0x0000003a150f7221 */ /* 0x000fe20000010000 */
[----:B------:R-:W-:-:S03]  /*4350*/  F2FP.SATFINITE.E4M3.F32.PACK_AB_MERGE_C R30, R65, R30, RZ ;  /* 0x0000001e411e723e */ /* 0x000fc600048070ff */
[----:B------:R-:W-:Y:S01]  /*4360*/  FADD.FTZ R16, R22, R15 ;  /* 0x0000000f16107221 */ /* 0x000fe20000010000 */
[----:B------:R-:W-:Y:S01]  /*4370*/  F2FP.SATFINITE.E4M3.F32.PACK_AB_MERGE_C R149, R27, R26, R30 ;  /* 0x0000001a1b95723e */ /* 0x000fe2000480701e */
[----:B------:R-:W2:Y:S01]  /*4380*/  MUFU.EX2 R64, R64 ;  /* 0x0000004000407308 */ /* 0x000ea20000000800 */
[----:B0-----:R-:W-:Y:S01]  /*4390*/  FADD.FTZ R11, R31, R54 ;  /* 0x000000361f0b7221 */ /* 0x001fe20000010000 */
[----:B------:R-:W-:Y:S01]  /*43a0*/  FADD.FTZ R5, R23, R16 ;  /* 0x0000001017057221 */ /* 0x000fe20000010000 */
[----:B------:R-:W-:-:S03]  /*43b0*/  F2FP.SATFINITE.E4M3.F32.PACK_AB_MERGE_C R23, R24, R23, RZ ;  /* 0x000000171817723e */ /* 0x000fc600048070ff */
[----:B------:R-:W-:Y:S01]  /*43c0*/  FADD.FTZ R24, R24, R5 ;  /* 0x0000000518187221 */ /* 0x000fe20000010000 */
[----:B------:R-:W-:Y:S01]  /*43d0*/  F2FP.SATFINITE.E4M3.F32.PACK_AB_MERGE_C R144, R22, R21, R23 ;  /* 0x000000151690723e */ /* 0x000fe20004807017 */
[----:B------:R-:W0:Y:S01]  /*43e0*/  MUFU.EX2 R69, R69 ;  /* 0x0000004500457308 */ /* 0x000e220000000800 */
[----:B-1----:R-:W-:-:S07]  /*43f0*/  FADD.FTZ R11, R34, R11 ;  /* 0x0000000b220b7221 */ /* 0x002fce0000010000 */
[----:B------:R-:W1:Y:S01]  /*4400*/  MUFU.EX2 R35, R35 ;  /* 0x0000002300237308 */ /* 0x000e620000000800 */
[----:B--2---:R-:W-:Y:S01]  /*4410*/  FADD.FTZ R4, R64, R11 ;  /* 0x0000000b40047221 */ /* 0x004fe20000010000 */
[----:B------:R-:W-:-:S04]  /*4420*/  FADD.FTZ R11, R25, R24 ;  /* 0x00000018190b7221 */ /* 0x000fc80000010000 */
[----:B------:R-:W-:Y:S02]  /*4430*/  FADD.FTZ R14, R28, R11 ;  /* 0x0000000b1c0e7221 */ /* 0x000fe40000010000 */
[----:B------:R-:W2:Y:S01]  /*4440*/  MUFU.EX2 R38, R38 ;  /* 0x0000002600267308 */ /* 0x000ea20000000800 */
[C---:B0-----:R-:W-:Y:S01]  /*4450*/  FADD.FTZ R4, R69.reuse, R4 ;  /* 0x0000000445047221 */ /* 0x041fe20000010000 */
[----:B------:R-:W-:-:S04]  /*4460*/  F2FP.SATFINITE.E4M3.F32.PACK_AB_MERGE_C R64, R69, R64, RZ ;  /* 0x000000404540723e */ /* 0x000fc800048070ff */
[----:B------:R-:W-:Y:S02]  /*4470*/  F2FP.SATFINITE.E4M3.F32.PACK_AB_MERGE_C R151, R34, R31, R64 ;  /* 0x0000001f2297723e */ /* 0x000fe40004807040 */
[----:B------:R-:W0:Y:S01]  /*4480*/  MUFU.EX2 R68, R68 ;  /* 0x0000004400447308 */ /* 0x000e220000000800 */
[----:B-1----:R-:W-:Y:S01]  /*4490*/  FADD.FTZ R5, R35, R4 ;  /* 0x0000000423057221 */ /* 0x002fe20000010000 */
[----:B------:R-:W-:Y:S01]  /*44a0*/  F2FP.SATFINITE.E4M3.F32.PACK_AB_MERGE_C R4, R32, R29, RZ ;  /* 0x0000001d2004723e */ /* 0x000fe200048070ff */
[----:B------:R-:W-:-:S03]  /*44b0*/  FADD.FTZ R29, R29, R14 ;  /* 0x0000000e1d1d7221 */ /* 0x000fc60000010000 */
[----:B------:R-:W-:Y:S01]  /*44c0*/  F2FP.SATFINITE.E4M3.F32.PACK_AB_MERGE_C R146, R28, R25, R4 ;  /* 0x000000191c92723e */ /* 0x000fe20004807004 */
[----:B------:R-:W-:Y:S01]  /*44d0*/  FADD.FTZ R32, R32, R29 ;  /* 0x0000001d20207221 */ /* 0x000fe20000010000 */
[----:B------:R-:W1:Y:S01]  /*44e0*/  MUFU.EX2 R47, R47 ;  /* 0x0000002f002f7308 */ /* 0x000e620000000800 */
[----:B--2---:R-:W-:-:S07]  /*44f0*/  FADD.FTZ R5, R38, R5 ;  /* 0x0000000526057221 */ /* 0x004fce0000010000 */
[----:B------:R-:W2:Y:S01]  /*4500*/  MUFU.EX2 R39, R39 ;  /* 0x0000002700277308 */ /* 0x000ea20000000800 */
[----:B0-----:R-:W-:Y:S01]  /*4510*/  FADD.FTZ R4, R68, R5 ;  /* 0x0000000544047221 */ /* 0x001fe20000010000 */
[----:B------:R-:W-:-:S04]  /*4520*/  F2FP.SATFINITE.E4M3.F32.PACK_AB_MERGE_C R5, R40, R33, RZ ;  /* 0x000000212805723e */ /* 0x000fc800048070ff */
[C---:B------:R-:W-:Y:S01]  /*4530*/  F2FP.SATFINITE.E4M3.F32.PACK_AB_MERGE_C R140, R36.reuse, R3, R5 ;  /* 0x00000003248c723e */ /* 0x040fe20004807005 */
[----:B------:R-:W-:Y:S01]  /*4540*/  FADD.FTZ R3, R3, R32 ;  /* 0x0000002003037221 */ /* 0x000fe20000010000 */
[----:B------:R-:W0:Y:S01]  /*4550*/  MUFU.EX2 R42, R42 ;  /* 0x0000002a002a7308 */ /* 0x000e220000000800 */
[C---:B-1----:R-:W-:Y:S01]  /*4560*/  FADD.FTZ R4, R47.reuse, R4 ;  /* 0x000000042f047221 */ /* 0x042fe20000010000 */
[----:B------:R-:W-:Y:S01]  /*4570*/  F2FP.SATFINITE.E4M3.F32.PACK_AB_MERGE_C R47, R47, R68, RZ ;  /* 0x000000442f2f723e */ /* 0x000fe200048070ff */
[----:B------:R-:W-:-:S03]  /*4580*/  FADD.FTZ R36, R36, R3 ;  /* 0x0000000324247221 */ /* 0x000fc60000010000 */
[----:B------:R-:W-:Y:S01]  /*4590*/  F2FP.SATFINITE.E4M3.F32.PACK_AB_MERGE_C R145, R38, R35, R47 ;  /* 0x000000232691723e */ /* 0x000fe2000480702f */
[----:B------:R-:W-:Y:S01]  /*45a0*/  FADD.FTZ R33, R33, R36 ;  /* 0x0000002421217221 */ /* 0x000fe20000010000 */
[----:B------:R-:W1:Y:S01]  /*45b0*/  MUFU.EX2 R50, R50 ;  /* 0x0000003200327308 */ /* 0x000e620000000800 */
[----:B--2---:R-:W-:Y:S02]  /*45c0*/  FADD.FTZ R5, R39, R4 ;  /* 0x0000000427057221 */ /* 0x004fe40000010000 */
[----:B------:R-:W-:-:S05]  /*45d0*/  FADD.FTZ R40, R40, R33 ;  /* 0x0000002128287221 */ /* 0x000fca0000010000 */
[----:B------:R-:W2:Y:S01]  /*45e0*/  MUFU.EX2 R55, R55 ;  /* 0x0000003700377308 */ /* 0x000ea20000000800 */
[----:B0-----:R-:W-:-:S07]  /*45f0*/  FADD.FTZ R5, R42, R5 ;  /* 0x000000052a057221 */ /* 0x001fce0000010000 */
[----:B------:R-:W0:Y:S01]  /*4600*/  MUFU.EX2 R43, R43 ;  /* 0x0000002b002b7308 */ /* 0x000e220000000800 */
[----:B-1----:R-:W-:-:S07]  /*4610*/  FADD.FTZ R4, R50, R5 ;  /* 0x0000000532047221 */ /* 0x002fce0000010000 */
[----:B------:R-:W1:Y:S01]  /*4620*/  MUFU.EX2 R46, R46 ;  /* 0x0000002e002e7308 */ /* 0x000e620000000800 */
[C---:B--2---:R-:W-:Y:S01]  /*4630*/  FADD.FTZ R4, R55.reuse, R4 ;  /* 0x0000000437047221 */ /* 0x044fe20000010000 */
[----:B------:R-:W-:-:S04]  /*4640*/  F2FP.SATFINITE.E4M3.F32.PACK_AB_MERGE_C R50, R55, R50, RZ ;  /* 0x000000323732723e */ /* 0x000fc800048070ff */
[----:B------:R-:W-:Y:S02]  /*4650*/  F2FP.SATFINITE.E4M3.F32.PACK_AB_MERGE_C R147, R42, R39, R50 ;  /* 0x000000272a93723e */ /* 0x000fe40004807032 */
[----:B------:R-:W2:Y:S01]  /*4660*/  MUFU.EX2 R62, R62 ;  /* 0x0000003e003e7308 */ /* 0x000ea20000000800 */
[----:B0-----:R-:W-:Y:S01]  /*4670*/  FADD.FTZ R3, R43, R4 ;  /* 0x000000042b037221 */ /* 0x001fe20000010000 */
[----:B------:R-:W-:-:S04]  /*4680*/  F2FP.SATFINITE.E4M3.F32.PACK_AB_MERGE_C R4, R48, R41, RZ ;  /* 0x000000293004723e */ /* 0x000fc800048070ff */
[----:B------:R-:W-:Y:S01]  /*4690*/  F2FP.SATFINITE.E4M3.F32.PACK_AB_MERGE_C R142, R44, R37, R4 ;  /* 0x000000252c8e723e */ /* 0x000fe20004807004 */
[----:B------:R-:W-:Y:S01]  /*46a0*/  FADD.FTZ R37, R37, R40 ;  /* 0x0000002825257221 */ /* 0x000fe20000010000 */
[----:B------:R-:W0:Y:S01]  /*46b0*/  MUFU.EX2 R63, R63 ;  /* 0x0000003f003f7308 */ /* 0x000e220000000800 */
[----:B-1----:R-:W-:Y:S02]  /*46c0*/  FADD.FTZ R3, R46, R3 ;  /* 0x000000032e037221 */ /* 0x002fe40000010000 */
[----:B------:R-:W-:-:S04]  /*46d0*/  FADD.FTZ R44, R44, R37 ;  /* 0x000000252c2c7221 */ /* 0x000fc80000010000 */
[----:B------:R-:W-:Y:S01]  /*46e0*/  FADD.FTZ R41, R41, R44 ;  /* 0x0000002c29297221 */ /* 0x000fe20000010000 */
[----:B------:R-:W1:Y:S01]  /*46f0*/  MUFU.EX2 R19, R66 ;  /* 0x0000004200137308 */ /* 0x000e620000000800 */
[----:B--2---:R-:W-:Y:S02]  /*4700*/  FADD.FTZ R4, R62, R3 ;  /* 0x000000033e047221 */ /* 0x004fe40000010000 */
[----:B------:R-:W-:-:S05]  /*4710*/  FADD.FTZ R48, R48, R41 ;  /* 0x0000002930307221 */ /* 0x000fca0000010000 */
[----:B------:R-:W-:Y:S01]  /*4720*/  MUFU.EX2 R49, R49 ;  /* 0x0000003100317308 */ /* 0x000fe20000000800 */
[C---:B0-----:R-:W-:Y:S01]  /*4730*/  FADD.FTZ R4, R63.reuse, R4 ;  /* 0x000000043f047221 */ /* 0x041fe20000010000 */
[----:B------:R-:W-:-:S04]  /*4740*/  F2FP.SATFINITE.E4M3.F32.PACK_AB_MERGE_C R62, R63, R62, RZ ;  /* 0x0000003e3f3e723e */ /* 0x000fc800048070ff */
[----:B------:R-:W-:Y:S02]  /*4750*/  F2FP.SATFINITE.E4M3.F32.PACK_AB_MERGE_C R141, R46, R43, R62 ;  /* 0x0000002b2e8d723e */ /* 0x000fe4000480703e */
[----:B------:R-:W0:Y:S01]  /*4760*/  MUFU.EX2 R56, R56 ;  /* 0x0000003800387308 */ /* 0x000e220000000800 */
[----:B-1----:R-:W-:-:S07]  /*4770*/  FADD.FTZ R3, R19, R4 ;  /* 0x0000000413037221 */ /* 0x002fce0000010000 */
[----:B------:R-:W1:Y:S08]  /*4780*/  MUFU.EX2 R12, R12 ;  /* 0x0000000c000c7308 */ /* 0x000e700000000800 */
[----:B------:R-:W-:Y:S01]  /*4790*/  MUFU.EX2 R45, R72 ;  /* 0x00000048002d7308 */ /* 0x000fe20000000800 */
[----:B0-----:R-:W-:-:S07]  /*47a0*/  F2FP.SATFINITE.E4M3.F32.PACK_AB_MERGE_C R4, R56, R49, RZ ;  /* 0x000000313804723e */ /* 0x001fce00048070ff */
[----:B------:R-:W0:Y:S01]  /*47b0*/  MUFU.EX2 R52, R52 ;  /* 0x0000003400347308 */ /* 0x000e220000000800 */
[----:B-1----:R-:W-:-:S07]  /*47c0*/  FADD.FTZ R3, R12, R3 ;  /* 0x000000030c037221 */ /* 0x002fce0000010000 */
[----:B------:R-:W1:Y:S08]  /*47d0*/  MUFU.EX2 R70, R70 ;  /* 0x0000004600467308 */ /* 0x000e700000000800 */
[----:B------:R-:W2:Y:S01]  /*47e0*/  MUFU.EX2 R71, R71 ;  /* 0x0000004700477308 */ /* 0x000ea20000000800 */
[----:B0-----:R-:W-:Y:S01]  /*47f0*/  F2FP.SATFINITE.E4M3.F32.PACK_AB_MERGE_C R136, R52, R45, R4 ;  /* 0x0000002d3488723e */ /* 0x001fe20004807004 */
[----:B------:R-:W-:-:S04]  /*4800*/  FADD.FTZ R45, R45, R48 ;  /* 0x000000302d2d7221 */ /* 0x000fc80000010000 */
[----:B------:R-:W-:Y:S02]  /*4810*/  FADD.FTZ R52, R52, R45 ;  /* 0x0000002d34347221 */ /* 0x000fe40000010000 */
[----:B------:R-:W0:Y:S01]  /*4820*/  MUFU.EX2 R74, R74 ;  /* 0x0000004a004a7308 */ /* 0x000e220000000800 */
[----:B-1----:R-:W-:Y:S01]  /*4830*/  FADD.FTZ R4, R70, R3 ;  /* 0x0000000346047221 */ /* 0x002fe20000010000 */
[----:B------:R-:W-:-:S04]  /*4840*/  FADD.FTZ R49, R49, R52 ;  /* 0x0000003431317221 */ /* 0x000fc80000010000 */
[----:B------:R-:W-:Y:S02]  /*4850*/  FADD.FTZ R56, R56, R49 ;  /* 0x0000003138387221 */ /* 0x000fe40000010000 */
[----:B------:R-:W1:Y:S01]  /*4860*/  MUFU.EX2 R75, R75 ;  /* 0x0000004b004b7308 */ /* 0x000e620000000800 */
[C---:B--2---:R-:W-:Y:S01]  /*4870*/  F2FP.SATFINITE.E4M3.F32.PACK_AB_MERGE_C R70, R71.reuse, R70, RZ ;  /* 0x000000464746723e */ /* 0x044fe200048070ff */
[----:B------:R-:W-:-:S03]  /*4880*/  FADD.FTZ R71, R71, R4 ;  /* 0x0000000447477221 */ /* 0x000fc60000010000 */
[----:B------:R-:W-:-:S03]  /*4890*/  F2FP.SATFINITE.E4M3.F32.PACK_AB_MERGE_C R143, R12, R19, R70 ;  /* 0x000000130c8f723e */ /* 0x000fc60004807046 */
[----:B------:R-:W2:Y:S01]  /*48a0*/  MUFU.EX2 R78, R78 ;  /* 0x0000004e004e7308 */ /* 0x000ea20000000800 */
[----:B0-----:R-:W-:-:S07]  /*48b0*/  FADD.FTZ R4, R74, R71 ;  /* 0x000000474a047221 */ /* 0x001fce0000010000 */
[----:B------:R-:W-:Y:S01]  /*48c0*/  MUFU.EX2 R57, R57 ;  /* 0x0000003900397308 */ /* 0x000fe20000000800 */
[----:B-1----:R-:W-:-:S07]  /*48d0*/  FADD.FTZ R3, R75, R4 ;  /* 0x000000044b037221 */ /* 0x002fce0000010000 */
[----:B------:R-:W0:Y:S01]  /*48e0*/  MUFU.EX2 R20, R20 ;  /* 0x0000001400147308 */ /* 0x000e220000000800 */
[----:B--2---:R-:W-:-:S07]  /*48f0*/  FADD.FTZ R4, R78, R3 ;  /* 0x000000034e047221 */ /* 0x004fce0000010000 */
[----:B------:R-:W1:Y:S08]  /*4900*/  MUFU.EX2 R79, R79 ;  /* 0x0000004f004f7308 */ /* 0x000e700000000800 */
[----:B------:R-:W-:Y:S01]  /*4910*/  MUFU.EX2 R53, R53 ;  /* 0x0000003500357308 */ /* 0x000fe20000000800 */
[----:B0-----:R-:W-:-:S07]  /*4920*/  F2FP.SATFINITE.E4M3.F32.PACK_AB_MERGE_C R5, R20, R57, RZ ;  /* 0x000000391405723e */ /* 0x001fce00048070ff */
[----:B------:R-:W0:Y:S01]  /*4930*/  MUFU.EX2 R60, R60 ;  /* 0x0000003c003c7308 */ /* 0x000e220000000800 */
[C---:B-1----:R-:W-:Y:S01]  /*4940*/  F2FP.SATFINITE.E4M3.F32.PACK_AB_MERGE_C R78, R79.reuse, R78, RZ ;  /* 0x0000004e4f4e723e */ /* 0x042fe200048070ff */
[----:B------:R-:W-:-:S03]  /*4950*/  FADD.FTZ R79, R79, R4 ;  /* 0x000000044f4f7221 */ /* 0x000fc60000010000 */
[----:B------:R-:W-:-:S03]  /*4960*/  F2FP.SATFINITE.E4M3.F32.PACK_AB_MERGE_C R137, R75, R74, R78 ;  /* 0x0000004a4b89723e */ /* 0x000fc6000480704e */
        /* <DEDUP_REMOVED lines=10> */
[----:B--2---:R-:W-:-:S04]  /*4a10*/  FADD.FTZ R3, R83, R4 ;  /* 0x0000000453037221 */ /* 0x004fc80000010000 */
[----:B0-----:R-:W-:Y:S01]  /*4a20*/  FADD.FTZ R4, R86, R3 ;  /* 0x0000000356047221 */ /* 0x001fe20000010000 */
[----:B------:R-:W-:Y:S01]  /*4a30*/  VIADD R3, R18, 0xfffffffe ;  /* 0xfffffffe12037836 */ /* 0x000fe20000000000 */
[C---:B-1----:R-:W-:Y:S02]  /*4a40*/  F2FP.SATFINITE.E4M3.F32.PACK_AB_MERGE_C R11, R61.reuse, R86, RZ ;  /* 0x000000563d0b723e */ /* 0x042fe400048070ff */
[----:B------:R-:W-:Y:S02]  /*4a50*/  FADD.FTZ R4, R61, R4 ;  /* 0x000000043d047221 */ /* 0x000fe40000010000 */
[----:B------:R-:W-:Y:S01]  /*4a60*/  F2FP.SATFINITE.E4M3.F32.PACK_AB_MERGE_C R139, R83, R82, R11 ;  /* 0x00000052538b723e */ /* 0x000fe2000480700b */
[----:B------:R-:W-:Y:S06]  /*4a70*/  @P2 BRA `(.L_x_700) ;  /* 0x0000000000442947 */ /* 0x000fec0003800000 */
        /* <DEDUP_REMOVED lines=10> */
.L_x_701:
[----:B------:R-:W-:-:S11]  /*4b20*/  UISETP.NE.AND UP2, UPT, UR5, 0x1, UPT ;  /* 0x000000010500788c */ /* 0x000fd6000bf45270 */
[----:B------:R-:W-:Y:S02]  /*4b30*/  @UP2 ULDC.64 UR14, c[0x0][0x9e8] ;  /* 0x00027a00000e2ab9 */ /* 0x000fe40000000a00 */
[----:B------:R-:W-:-:S04]  /*4b40*/  UIMAD.WIDE.U32 UR6, UR11, UR14, URZ ;  /* 0x0000000e0b0672a5 */ /* 0x000fc8000f8e003f */
[----:B------:R-:W-:-:S12]  /*4b50*/  @UP2 USHF.R.U32.HI UR11, URZ, UR15, UR7 ;  /* 0x0000000f3f0b2299 */ /* 0x000fd80008011607 */
.L_x_702:
[----:B------:R-:W-:-:S04]  /*4b60*/  UIMAD UR5, UR11, UR5, UR5 ;  /* 0x000000050b0572a4 */ /* 0x000fc8000f8e0205 */
[----:B------:R-:W-:-:S04]  /*4b70*/  UISETP.LT.AND UP2, UPT, UR4, UR5, UPT ;  /* 0x000000050400728c */ /* 0x000fc8000bf41270 */
[----:B------:R-:W-:-:S12]  /*4b80*/  USEL UR4, UR4, UR5, UP2 ;  /* 0x0000000504047287 */ /* 0x000fd80009000000 */
.L_x_700:
[----:B------:R-:W-:Y:S01]  /*4b90*/  USHF.R.S32.HI UR5, URZ, 0x1f, UR4 ;  /* 0x0000001f3f057899 */ /* 0x000fe20008011404 */
[----:B------:R-:W0:Y:S01]  /*4ba0*/  S2UR UR22, SR_CgaCtaId ;  /* 0x00000000001679c3 */ /* 0x000e220000008800 */
[----:B------:R-:W-:Y:S02]  /*4bb0*/  CS2R R88, SRZ ;  /* 0x0000000000587805 */ /* 0x000fe4000001ff00 */
[----:B------:R-:W-:Y:S01]  /*4bc0*/  CS2R R90, SRZ ;  /* 0x00000000005a7805 */ /* 0x000fe2000001ff00 */
[----:B------:R-:W-:Y:S01]  /*4bd0*/  ULEA.HI UR5, UR5, UR4, URZ, 0x7 ;  /* 0x0000000405057291 */ /* 0x000fe2000f8f383f */
[----:B------:R-:W-:Y:S02]  /*4be0*/  CS2R R92, SRZ ;  /* 0x00000000005c7805 */ /* 0x000fe4000001ff00 */
[----:B------:R-:W-:Y:S01]  /*4bf0*/  CS2R R94, SRZ ;  /* 0x00000000005e7805 */ /* 0x000fe2000001ff00 */
[----:B------:R-:W-:Y:S01]  /*4c00*/  UMOV UR4, URZ ;  /* 0x0000003f00047c82 */ /* 0x000fe20008000000 */
[----:B------:R-:W-:Y:S01]  /*4c10*/  USHF.R.S32.HI UR5, URZ, 0x7, UR5 ;  /* 0x000000073f057899 */ /* 0x000fe20008011405 */
[----:B------:R-:W-:-:S02]  /*4c20*/  CS2R R96, SRZ ;  /* 0x0000000000607805 */ /* 0x000fc4000001ff00 */
[----:B------:R-:W-:Y:S02]  /*4c30*/  CS2R R98, SRZ ;  /* 0x0000000000627805 */ /* 0x000fe4000001ff00 */
[----:B------:R-:W-:Y:S01]  /*4c40*/  CS2R R100, SRZ ;  /* 0x0000000000647805 */ /* 0x000fe2000001ff00 */
[----:B------:R-:W-:Y:S01]  /*4c50*/  UISETP.LT.AND UP2, UPT, UR37, UR5, UPT ;  /* 0x000000052500728c */ /* 0x000fe2000bf41270 */
[----:B------:R-:W-:Y:S02]  /*4c60*/  CS2R R102, SRZ ;  /* 0x0000000000667805 */ /* 0x000fe4000001ff00 */
[----:B------:R-:W-:Y:S02]  /*4c70*/  CS2R R104, SRZ ;  /* 0x0000000000687805 */ /* 0x000fe4000001ff00 */
[----:B------:R-:W-:Y:S01]  /*4c80*/  CS2R R106, SRZ ;  /* 0x00000000006a7805 */ /* 0x000fe2000001ff00 */
[----:B------:R-:W-:Y:S01]  /*4c90*/  USEL UR23, UR37, UR5, !UP2 ;  /* 0x0000000525177287 */ /* 0x000fe2000d000000 */
[----:B------:R-:W-:-:S02]  /*4ca0*/  CS2R R108, SRZ ;  /* 0x00000000006c7805 */ /* 0x000fc4000001ff00 */
[----:B------:R-:W-:Y:S01]  /*4cb0*/  CS2R R110, SRZ ;  /* 0x00000000006e7805 */ /* 0x000fe2000001ff00 */
[----:B------:R-:W-:Y:S01]  /*4cc0*/  UMOV UR5, URZ ;  /* 0x0000003f00057c82 */ /* 0x000fe20008000000 */
[----:B------:R-:W-:Y:S02]  /*4cd0*/  CS2R R112, SRZ ;  /* 0x0000000000707805 */ /* 0x000fe4000001ff00 */
[----:B------:R-:W-:Y:S02]  /*4ce0*/  CS2R R114, SRZ ;  /* 0x0000000000727805 */ /* 0x000fe4000001ff00 */
[----:B------:R-:W-:Y:S02]  /*4cf0*/  ISETP.GE.AND P2, PT, R3, UR23, PT ;  /* 0x0000001703007c0c */ /* 0x000fe4000bf46270 */
        /* <DEDUP_REMOVED lines=10> */
[----:B0-----:R-:W-:Y:S06]  /*4da0*/  @!P2 BRA `(.L_x_703) ;  /* 0x0000002c0094a947 */ /* 0x001fec0003800000 */
        /* <DEDUP_REMOVED lines=25> */
[----:B------:R-:W-:Y:S01]  /*4f40*/  UMOV UR7, URZ ;  /* 0x0000003f00077c82 */ /* 0x000fe20008000000 */
[----:B------:R-:W-:Y:S01]  /*4f50*/  ULDC UR26, c[0x0][0x9e4] ;  /* 0x00027900001a7ab9 */ /* 0x000fe20000000800 */
[----:B------:R-:W-:Y:S01]  /*4f60*/  ULDC UR24, c[0x0][0x2f0] ;  /* 0x0000bc0000187ab9 */ /* 0x000fe20000000800 */
[----:B------:R-:W-:-:S05]  /*4f70*/  ULDC UR25, c[0x0][0x9e0] ;  /* 0x0002780000197ab9 */ /* 0x000fca0000000800 */
.L_x_721:
[----:B------:R-:W-:-:S04]  /*4f80*/  UIADD3 UR4, UR7, 0x1, URZ ;  /* 0x0000000107047890 */ /* 0x000fc8000fffe03f */
[----:B------:R-:W-:-:S04]  /*4f90*/  UISETP.NE.AND UP2, UPT, UR4, 0x2, UPT ;  /* 0x000000020400788c */ /* 0x000fc8000bf45270 */
[----:B------:R-:W-:Y:S02]  /*4fa0*/  USEL UR5, URZ, 0x1, UP2 ;  /* 0x000000013f057887 */ /* 0x000fe40009000000 */
[----:B------:R-:W-:Y:S02]  /*4fb0*/  USEL UR4, UR4, URZ, UP2 ;  /* 0x0000003f04047287 */ /* 0x000fe40009000000 */
[----:B------:R-:W-:Y:S01]  /*4fc0*/  ULOP3.LUT UR5, UR6, UR5, URZ, 0x3c, !UPT ;  /* 0x0000000506057292 */ /* 0x000fe2000f8e3c3f */
[----:B------:R-:W-:Y:S11]  /*4fd0*/  @!P0 BRA `(.L_x_704) ;  /* 0x0000000000048947 */ /* 0x000ff60003800000 */
[----:B------:R-:W-:Y:S01]  /*4fe0*/  BPT.TRAP 0x1 ;  /* 0x000000040000795c */ /* 0x000fe20000300000 */
.L_x_704:
[----:B------:R-:W-:Y:S01]  /*4ff0*/  ULEA UR27, UR4, UR42, 0x3 ;  /* 0x0000002a041b7291 */ /* 0x000fe2000f8e183f */
[----:B------:R-:W-:-:S05]  /*5000*/  IMAD.U32 R6, RZ, RZ, UR5 ;  /* 0x00000005ff067e24 */ /* 0x000fca000f8e00ff */
[----:B------:R-:W-:-:S04]  /*5010*/  SHF.L.U32 R6, R6, 0x1f, RZ ;  /* 0x0000001f06067819 */ /* 0x000fc800000006ff */
[----:B------:R0:W1:Y:S01]  /*5020*/  SYNCS.PHASECHK.TRANS64.TRYWAIT P2, [UR27+0x17030], R6 ;  /* 0x01703006ff0075a7 */ /* 0x000062000804015b */
[----:B------:R-:W-:Y:S05]  /*5030*/  @!P0 BRA `(.L_x_705) ;  /* 0x0000000000048947 */ /* 0x000fea0003800000 */
[----:B------:R-:W-:Y:S01]  /*5040*/  BPT.TRAP 0x1 ;  /* 0x000000040000795c */ /* 0x000fe20000300000 */
.L_x_705:
[----:B-1----:R-:W-:Y:S05]  /*5050*/  @P2 BRA `(.L_x_706) ;  /* 0x0000000000082947 */ /* 0x002fea0003800000 */
[----:B------:R-:W1:Y:S02]  /*5060*/  SYNCS.PHASECHK.TRANS64.TRYWAIT P2, [UR27+0x17030], R6 ;  /* 0x01703006ff0075a7 */ /* 0x000e64000804015b */
[----:B-1----:R-:W-:Y:S05]  /*5070*/  @!P2 BRA `(.L_x_707) ;  /* 0x000000d80070a947 */ /* 0x002fea0003800000 */
.L_x_706:
[----:B------:R-:W-:Y:S01]  /*5080*/  R2UR UR16, R8 ;  /* 0x00000000081072ca */ /* 0x000fe200000e0000 */
[----:B------:R-:W-:Y:S01]  /*5090*/  UIMAD UR18, UR4, 0x300, UR20 ;  /* 0x00000300041278a4 */ /* 0x000fe2000f8e0214 */
[----:B------:R-:W-:Y:S01]  /*50a0*/  R2UR UR17, R9 ;  /* 0x00000000091172ca */ /* 0x000fe200000e0000 */
[----:B------:R-:W-:Y:S01]  /*50b0*/  WARPGROUP.ARRIVE ;  /* 0x00000000000079c5 */ /* 0x000fe20000000000 */
[----:B------:R-:W-:Y:S01]  /*50c0*/  UMOV UR19, 0xc0000010 ;  /* 0xc000001000137882 */ /* 0x000fe20000000000 */
[----:B------:R-:W-:Y:S01]  /*50d0*/  UIADD3 UR10, UR18, 0x100, URZ ;  /* 0x00000100120a7890 */ /* 0x000fe2000fffe03f */
[----:B------:R-:W-:Y:S01]  /*50e0*/  UMOV UR11, 0xc0000010 ;  /* 0xc0000010000b7882 */ /* 0x000fe20000000000 */
[----:B------:R-:W-:Y:S01]  /*50f0*/  UIADD3 UR14, UR18, 0x200, URZ ;  /* 0x00000200120e7890 */ /* 0x000fe2000fffe03f */
[----:B------:R-:W-:-:S07]  /*5100*/  UMOV UR15, 0xc0000010 ;  /* 0xc0000010000f7882 */ /* 0x000fce0000000000 */
        /* <DEDUP_REMOVED lines=10> */
.L_x_708:
[----:B------:R-:W-:Y:S01]  /*51b0*/  ULEA UR11, UR7, UR42, 0x3 ;  /* 0x0000002a070b7291 */ /* 0x000fe2000f8e183f */
[----:B01----:R-:W-:-:S05]  /*51c0*/  IMAD.U32 R6, RZ, RZ, UR6 ;  /* 0x00000006ff067e24 */ /* 0x003fca000f8e00ff */
[----:B------:R-:W-:-:S04]  /*51d0*/  SHF.L.U32 R6, R6, 0x1f, RZ ;  /* 0x0000001f06067819 */ /* 0x000fc800000006ff */
[----:B------:R0:W1:Y:S01]  /*51e0*/  SYNCS.PHASECHK.TRANS64.TRYWAIT P2, [UR11+0x17050], R6 ;  /* 0x01705006ff0075a7 */ /* 0x000062000804014b */
[----:B------:R-:W-:Y:S05]  /*51f0*/  @!P0 BRA `(.L_x_709) ;  /* 0x0000000000048947 */ /* 0x000fea0003800000 */
[----:B------:R-:W-:Y:S01]  /*5200*/  BPT.TRAP 0x1 ;  /* 0x000000040000795c */ /* 0x000fe20000300000 */
.L_x_709:
[----:B-1----:R-:W-:Y:S05]  /*5210*/  @P2 BRA `(.L_x_710) ;  /* 0x0000000000082947 */ /* 0x002fea0003800000 */
[----:B------:R-:W1:Y:S02]  /*5220*/  SYNCS.PHASECHK.TRANS64.TRYWAIT P2, [UR11+0x17050], R6 ;  /* 0x01705006ff0075a7 */ /* 0x000e64000804014b */
[----:B-1----:R-:W-:Y:S05]  /*5230*/  @!P2 BRA `(.L_x_711) ;  /* 0x000000d80018a947 */ /* 0x002fea0003800000 */
.L_x_710:
[----:B------:R-:W-:Y:S01]  /*5240*/  UIADD3 UR6, UR42, 0x400, URZ ;  /* 0x000004002a067890 */ /* 0x000fe2000fffe03f */
[----:B------:R-:W-:Y:S01]  /*5250*/  WARPGROUP.ARRIVE ;  /* 0x00000000000079c5 */ /* 0x000fe20000000000 */
[----:B------:R-:W-:Y:S01]  /*5260*/  PLOP3.LUT P2, PT, PT, PT, UP0, 0x80, 0x0 ;  /* 0x000000000000781c */ /* 0x000fe20003f4f008 */
[----:B01----:R-:W0:Y:S01]  /*5270*/  LDC R6, c[0x0][0x288] ;  /* 0x0000a200ff067b82 */ /* 0x003e220000000800 */
[----:B------:R-:W-:Y:S01]  /*5280*/  USHF.R.U32.HI UR6, URZ, 0x4, UR6 ;  /* 0x000000043f067899 */ /* 0x000fe20008011606 */
[----:B------:R-:W-:Y:S01]  /*5290*/  PLOP3.LUT P3, PT, PT, PT, UP0, 0x80, 0x0 ;  /* 0x000000000000781c */ /* 0x000fe20003f6f008 */
[----:B------:R-:W-:Y:S02]  /*52a0*/  IMAD.MOV.U32 R12, RZ, RZ, R10 ;  /* 0x000000ffff0c7224 */ /* 0x000fe400078e000a */
[----:B------:R-:W-:Y:S01]  /*52b0*/  ULOP3.LUT UR6, UR6, 0x3fff, URZ, 0xc0, !UPT ;  /* 0x00003fff06067892 */ /* 0x000fe2000f8ec03f */
[----:B------:R-:W-:-:S03]  /*52c0*/  IMAD.SHL.U32 R14, R3, 0x80, RZ ;  /* 0x00000080030e7824 */ /* 0x000fc600078e00ff */
[----:B------:R-:W-:Y:S02]  /*52d0*/  ULOP3.LUT UR6, UR6, 0x10000, URZ, 0xfc, !UPT ;  /* 0x0001000006067892 */ /* 0x000fe4000f8efc3f */
[----:B------:R-:W-:Y:S02]  /*52e0*/  IADD3 R16, -R14, 0x1, RZ ;  /* 0x000000010e107810 */ /* 0x000fe40007ffe1ff */
[----:B------:R-:W-:-:S03]  /*52f0*/  UIMAD UR10, UR7, 0x300, UR6 ;  /* 0x00000300070a78a4 */ /* 0x000fc6000f8e0206 */
[----:B------:R-:W-:Y:S01]  /*5300*/  UMOV UR7, 0x40000040 ;  /* 0x4000004000077882 */ /* 0x000fe20000000000 */
[----:B------:R-:W-:-:S03]  /*5310*/  IMAD R16, R7, -0x2, R16 ;  /* 0xfffffffe07107824 */ /* 0x000fc600078e0210 */
[----:B------:R-:W-:Y:S02]  /*5320*/  UMOV UR6, UR10 ;  /* 0x0000000a00067c82 */ /* 0x000fe40008000000 */
[----:B------:R-:W-:Y:S01]  /*5330*/  QGMMA.64x96x32.F32.E4M3.E4M3 R88, R148, gdesc[UR4], R88, gsb0 ;  /* 0x0160000494587df3 */ /* 0x000fe20008000858 */
[----:B------:R-:W-:Y:S01]  /*5340*/  UIADD3 UR6, UR10, 0x2, URZ ;  /* 0x000000020a067890 */ /* 0x000fe2000fffe03f */
[----:B------:R-:W-:Y:S01]  /*5350*/  UMOV UR7, 0x40000040 ;  /* 0x4000004000077882 */ /* 0x000fe20000000000 */
[----:B------:R-:W-:Y:S02]  /*5360*/  WARPGROUP.DEPBAR.LE gsb0, 0x0 ;  /* 0x00008000000079c5 */ /* 0x000fe40000010000 */
[----:B------:R-:W-:-:S06]  /*5370*/  WARPGROUP.ARRIVE ;  /* 0x00000000000079c5 */ /* 0x000fcc0000000000 */
[----:B------:R-:W-:Y:S01]  /*5380*/  QGMMA.64x96x32.F32.E4M3.E4M3 R88, R144, gdesc[UR4], R88, gsb0 ;  /* 0x0160000490587df3 */ /* 0x000fe20008000858 */
[----:B------:R-:W-:Y:S01]  /*5390*/  UIADD3 UR6, UR10, 0x4, URZ ;  /* 0x000000040a067890 */ /* 0x000fe2000fffe03f */
[----:B------:R-:W-:Y:S01]  /*53a0*/  UMOV UR7, 0x40000040 ;  /* 0x4000004000077882 */ /* 0x000fe20000000000 */
[----:B------:R-:W-:Y:S02]  /*53b0*/  WARPGROUP.DEPBAR.LE gsb0, 0x0 ;  /* 0x00008000000079c5 */ /* 0x000fe40000010000 */
[----:B------:R-:W-:-:S06]  /*53c0*/  WARPGROUP.ARRIVE ;  /* 0x00000000000079c5 */ /* 0x000fcc0000000000 */
[----:B------:R-:W-:Y:S01]  /*53d0*/  QGMMA.64x96x32.F32.E4M3.E4M3 R88, R140, gdesc[UR4], R88, gsb0 ;  /* 0x016000048c587df3 */ /* 0x000fe20008000858 */
[----:B------:R-:W-:Y:S01]  /*53e0*/  UIADD3 UR6, UR10, 0x6, URZ ;  /* 0x000000060a067890 */ /* 0x000fe2000fffe03f */
[----:B------:R-:W-:Y:S02]  /*53f0*/  UMOV UR7, 0x40000040 ;  /* 0x4000004000077882 */ /* 0x000fe40000000000 */
[----:B------:R-:W-:Y:S01]  /*5400*/  UMOV UR10, UR24 ;  /* 0x00000018000a7c82 */ /* 0x000fe20008000000 */
[----:B------:R-:W-:Y:S02]  /*5410*/  WARPGROUP.DEPBAR.LE gsb0, 0x0 ;  /* 0x00008000000079c5 */ /* 0x000fe40000010000 */
[----:B------:R-:W-:-:S06]  /*5420*/  WARPGROUP.ARRIVE ;  /* 0x00000000000079c5 */ /* 0x000fcc0000000000 */
[----:B------:R-:W-:Y:S01]  /*5430*/  QGMMA.64x96x32.F32.E4M3.E4M3 R88, R136, gdesc[UR4], R88, gsb0 ;  /* 0x0160000488587df3 */ /* 0x000fe20008000858 */
[----:B------:R-:W-:Y:S02]  /*5440*/  @UP0 ULDC UR6, c[0x0][0x44c] ;  /* 0x0001130000060ab9 */ /* 0x000fe40000000800 */
[----:B------:R-:W-:Y:S01]  /*5450*/  @P2 IMAD.HI.U32 R11, R10, UR6, RZ ;  /* 0x000000060a0b2c27 */ /* 0x000fe2000f8e00ff */
[----:B------:R-:W-:Y:S01]  /*5460*/  @UP0 ULDC UR6, c[0x0][0x450] ;  /* 0x0001140000060ab9 */ /* 0x000fe20000000800 */
[----:B------:R-:W-:-:S03]  /*5470*/  PLOP3.LUT P2, PT, PT, PT, UP1, 0x40, 0x0 ;  /* 0x000000000000781c */ /* 0x000fc60003f4e818 */
[----:B------:R-:W-:Y:S01]  /*5480*/  @P3 SHF.R.U32.HI R12, RZ, UR6, R11 ;  /* 0x00000006ff0c3c19 */ /* 0x000fe2000801160b */
[----:B------:R-:W-:-:S04]  /*5490*/  IMAD.U32 R11, RZ, RZ, UR27 ;  /* 0x0000001bff0b7e24 */ /* 0x000fc8000f8e00ff */
[----:B------:R-:W1:Y:S01]  /*54a0*/  SHFL.IDX PT, R20, R12, RZ, 0x1c1f ;  /* 0x001c1fff0c147589 */ /* 0x000e6200000e0000 */
[----:B------:R-:W-:-:S05]  /*54b0*/  @!P1 VIADD R11, R11, 0x17040 ;  /* 0x000170400b0b9836 */ /* 0x000fca0000000000 */
[----:B------:R-:W-:Y:S01]  /*54c0*/  @!P1 PRMT R11, RZ, 0x654, R11 ;  /* 0x00000654ff0b9816 */ /* 0x000fe2000000000b */
[----:B------:R-:W-:-:S03]  /*54d0*/  WARPGROUP.DEPBAR.LE gsb0, 0x0 ;  /* 0x00008000000079c5 */ /* 0x000fc60000010000 */
[----:B------:R2:W-:Y:S02]  /*54e0*/  @!P1 SYNCS.ARRIVE.TRANS64.RED.A1T0 RZ, [R11+URZ], RZ ;  /* 0x000000ff0bff99a7 */ /* 0x0005e4000810043f */
[----:B--2---:R-:W-:-:S04]  /*54f0*/  IMAD R11, R17, UR10, R16 ;  /* 0x0000000a110b7c24 */ /* 0x004fc8000f8e0210 */
[----:B0-----:R-:W-:-:S04]  /*5500*/  IMAD.IADD R11, R11, 0x1, -R6 ;  /* 0x000000010b0b7824 */ /* 0x001fc800078e0a06 */
[C---:B------:R-:W-:Y:S02]  /*5510*/  VIADD R13, R11.reuse, UR25 ;  /* 0x000000190b0d7c36 */ /* 0x040fe40008000000 */
[----:B------:R-:W-:Y:S02]  /*5520*/  VIADD R15, R11, UR21 ;  /* 0x000000150b0f7c36 */ /* 0x000fe40008000000 */
[--C-:B-1----:R-:W-:Y:S02]  /*5530*/  IMAD.IADD R16, R13, 0x1, R20.reuse ;  /* 0x000000010d107824 */ /* 0x102fe400078e0214 */
[----:B------:R-:W-:Y:S01]  /*5540*/  IMAD.IADD R18, R15, 0x1, R20 ;  /* 0x000000010f127824 */ /* 0x000fe200078e0214 */
[----:B------:R-:W-:Y:S06]  /*5550*/  @P2 BRA `(.L_x_712) ;  /* 0x00000000005c2947 */ /* 0x000fec0003800000 */
[----:B------:R-:W-:Y:S01]  /*5560*/  IMAD R11, R17, UR10, R20 ;  /* 0x0000000a110b7c24 */ /* 0x000fe2000f8e0214 */
[----:B------:R-:W-:Y:S03]  /*5570*/  BSSY B0, `(.L_x_713) ;  /* 0x0000011000007945 */ /* 0x000fe60003800000 */
[----:B------:R-:W-:-:S05]  /*5580*/  IMAD.IADD R11, R11, 0x1, -R6 ;  /* 0x000000010b0b7824 */ /* 0x000fca00078e0a06 */
[----:B------:R-:W-:-:S13]  /*5590*/  ISETP.GT.AND P2, PT, R11, -0x1, PT ;  /* 0xffffffff0b00780c */ /* 0x000fda0003f44270 */
[----:B------:R-:W-:Y:S05]  /*55a0*/  @P2 BRA `(.L_x_714) ;  /* 0x0000000000202947 */ /* 0x000fea0003800000 */
[----:B------:R-:W-:Y:S01]  /*55b0*/  IMAD.U32 R19, RZ, RZ, UR26 ;  /* 0x0000001aff137e24 */ /* 0x000fe2000f8e00ff */
[----:B------:R-:W-:-:S04]  /*55c0*/  LOP3.LUT R11, RZ, R11, RZ, 0x33, !PT ;  /* 0x0000000bff0b7212 */ /* 0x000fc800078e33ff */
[----:B------:R-:W-:-:S13]  /*55d0*/  ISETP.NE.AND P2, PT, R19, 0x1, PT ;  /* 0x000000011300780c */ /* 0x000fda0003f45270 */
[----:B------:R-:W0:Y:S02]  /*55e0*/  @P2 LDC.64 R20, c[0x0][0x9e8] ;  /* 0x00027a00ff142b82 */ /* 0x000e240000000a00 */
[----:B0-----:R-:W-:-:S05]  /*55f0*/  @P2 IMAD.HI.U32 R20, R11, R20, RZ ;  /* 0x000000140b142227 */ /* 0x001fca00078e00ff */
[----:B------:R-:W-:-:S04]  /*5600*/  @P2 SHF.R.U32.HI R11, RZ, R21, R20 ;  /* 0x00000015ff0b2219 */ /* 0x000fc80000011614 */
[----:B------:R-:W-:Y:S01]  /*5610*/  LOP3.LUT R11, RZ, R11, RZ, 0x33, !PT ;  /* 0x0000000bff0b7212 */ /* 0x000fe200078e33ff */
[----:B------:R-:W-:Y:S06]  /*5620*/  BRA `(.L_x_715) ;  /* 0x0000000000147947 */ /* 0x000fec0003800000 */
.L_x_714:
[----:B------:R-:W-:-:S05]  /*5630*/  IMAD.U32 R19, RZ, RZ, UR26 ;  /* 0x0000001aff137e24 */ /* 0x000fca000f8e00ff */
[----:B------:R-:W-:-:S13]  /*5640*/  ISETP.NE.AND P2, PT, R19, 0x1, PT ;  /* 0x000000011300780c */ /* 0x000fda0003f45270 */
[----:B------:R-:W0:Y:S02]  /*5650*/  @P2 LDC.64 R20, c[0x0][0x9e8] ;  /* 0x00027a00ff142b82 */ /* 0x000e240000000a00 */
[----:B0-----:R-:W-:-:S05]  /*5660*/  @P2 IMAD.HI.U32 R20, R11, R20, RZ ;  /* 0x000000140b142227 */ /* 0x001fca00078e00ff */
[----:B------:R-:W-:-:S07]  /*5670*/  @P2 SHF.R.U32.HI R11, RZ, R21, R20 ;  /* 0x00000015ff0b2219 */ /* 0x000fce0000011614 */
.L_x_715:
[----:B------:R-:W-:Y:S05]  /*5680*/  BSYNC B0 ;  /* 0x0000000000007941 */ /* 0x000fea0003800000 */
.L_x_713:
[----:B------:R-:W-:-:S04]  /*5690*/  IMAD R20, R11, R19, -R14 ;  /* 0x000000130b147224 */ /* 0x000fc800078e0a0e */
[----:B------:R-:W-:-:S05]  /*56a0*/  IMAD R11, R7, -0x2, R20 ;  /* 0xfffffffe070b7824 */ /* 0x000fca00078e0214 */
[----:B------:R-:W-:Y:S02]  /*56b0*/  VIADDMNMX R16, R11, R19, R16, PT ;  /* 0x000000130b107246 */ /* 0x000fe40003800110 */
[----:B------:R-:W-:-:S07]  /*56c0*/  VIMNMX R18, R18, R11, !PT ;  /* 0x0000000b12127248 */ /* 0x000fce0007fe0100 */
.L_x_712:
[----:B------:R-:W-:Y:S01]  /*56d0*/  ISETP.GT.AND P2, PT, R3, -0x1, PT ;  /* 0xffffffff0300780c */ /* 0x000fe20003f44270 */
[----:B------:R-:W0:Y:S03]  /*56e0*/  SHFL.IDX PT, R12, R12, 0x1, 0x1c1f ;  /* 0x003c1f000c0c7f89 */ /* 0x000e2600000e0000 */
[C---:B------:R-:W-:Y:S02]  /*56f0*/  ISETP.GT.AND P5, PT, R18.reuse, RZ, P2 ;  /* 0x000000ff1200720c */ /* 0x040fe400017a4270 */
[----:B------:R-:W-:Y:S02]  /*5700*/  ISETP.GT.AND P4, PT, R18, 0x1, P2 ;  /* 0x000000011200780c */ /* 0x000fe40001784270 */
[----:B------:R-:W-:Y:S02]  /*5710*/  ISETP.LT.OR P5, PT, R16, 0x1, P5 ;  /* 0x000000011000780c */ /* 0x000fe40002fa1670 */
[----:B------:R-:W-:-:S02]  /*5720*/  ISETP.GT.AND P6, PT, R18, 0x8, P2 ;  /* 0x000000081200780c */ /* 0x000fc400017c4270 */
[----:B------:R-:W-:Y:S02]  /*5730*/  FSEL R11, R24, -INF , !P5 ;  /* 0xff800000180b7808 */ /* 0x000fe40006800000 */
[C---:B------:R-:W-:Y:S02]  /*5740*/  ISETP.GT.AND P5, PT, R18.reuse, 0x10, P2 ;  /* 0x000000101200780c */ /* 0x040fe400017a4270 */
[----:B------:R-:W-:Y:S02]  /*5750*/  ISETP.GT.AND P3, PT, R18, 0x9, P2 ;  /* 0x000000091200780c */ /* 0x000fe40001764270 */
[C---:B------:R-:W-:Y:S02]  /*5760*/  ISETP.LT.OR P5, PT, R16.reuse, 0x11, P5 ;  /* 0x000000111000780c */ /* 0x040fe40002fa1670 */
[----:B------:R-:W-:Y:S02]  /*5770*/  ISETP.LT.OR P4, PT, R16, 0x2, P4 ;  /* 0x000000021000780c */ /* 0x000fe40002781670 */
[----:B------:R-:W-:-:S02]  /*5780*/  FSEL R32, R32, -INF , !P5 ;  /* 0xff80000020207808 */ /* 0x000fc40006800000 */
[----:B------:R-:W-:Y:S01]  /*5790*/  ISETP.GT.AND P5, PT, R18, 0x20, P2 ;  /* 0x000000201200780c */ /* 0x000fe200017a4270 */
[----:B0-----:R-:W-:Y:S01]  /*57a0*/  IMAD.IADD R15, R15, 0x1, R12 ;  /* 0x000000010f0f7824 */ /* 0x001fe200078e020c */
[C---:B------:R-:W-:Y:S02]  /*57b0*/  ISETP.LT.OR P6, PT, R16.reuse, 0x9, P6 ;  /* 0x000000091000780c */ /* 0x040fe400037c1670 */
[C---:B------:R-:W-:Y:S02]  /*57c0*/  ISETP.LT.OR P3, PT, R16.reuse, 0xa, P3 ;  /* 0x0000000a1000780c */ /* 0x040fe40001f61670 */
[----:B------:R-:W-:Y:S02]  /*57d0*/  ISETP.LT.OR P5, PT, R16, 0x21, P5 ;  /* 0x000000211000780c */ /* 0x000fe40002fa1670 */
[----:B------:R-:W-:Y:S02]  /*57e0*/  FSEL R25, R25, -INF , !P4 ;  /* 0xff80000019197808 */ /* 0x000fe40006000000 */
[----:B------:R-:W-:-:S02]  /*57f0*/  FSEL R28, R28, -INF , !P6 ;  /* 0xff8000001c1c7808 */ /* 0x000fc40007000000 */
[----:B------:R-:W-:Y:S02]  /*5800*/  FSEL R29, R29, -INF , !P3 ;  /* 0xff8000001d1d7808 */ /* 0x000fe40005800000 */
[C---:B------:R-:W-:Y:S02]  /*5810*/  ISETP.GT.AND P4, PT, R18.reuse, 0x11, P2 ;  /* 0x000000111200780c */ /* 0x040fe40001784270 */
[C---:B------:R-:W-:Y:S02]  /*5820*/  ISETP.GT.AND P6, PT, R18.reuse, 0x18, P2 ;  /* 0x000000181200780c */ /* 0x040fe400017c4270 */
[----:B------:R-:W-:Y:S02]  /*5830*/  ISETP.GT.AND P3, PT, R18, 0x19, P2 ;  /* 0x000000191200780c */ /* 0x000fe40001764270 */
[----:B------:R-:W-:Y:S02]  /*5840*/  FSEL R40, R40, -INF , !P5 ;  /* 0xff80000028287808 */ /* 0x000fe40006800000 */
[----:B------:R-:W-:-:S02]  /*5850*/  ISETP.GT.AND P5, PT, R18, 0x30, P2 ;  /* 0x000000301200780c */ /* 0x000fc400017a4270 */
[C---:B------:R-:W-:Y:S02]  /*5860*/  ISETP.LT.OR P4, PT, R16.reuse, 0x12, P4 ;  /* 0x000000121000780c */ /* 0x040fe40002781670 */
        /* <DEDUP_REMOVED lines=58> */
[----:B------:R-:W-:-:S02]  /*5c10*/  PLOP3.LUT P5, PT, PT, PT, UP1, 0x40, 0x0 ;  /* 0x000000000000781c */ /* 0x000fc40003fae818 */
[C---:B------:R-:W-:Y:S02]  /*5c20*/  ISETP.LT.OR P4, PT, R16.reuse, 0x62, P4 ;  /* 0x000000621000780c */ /* 0x040fe40002781670 */
[C---:B------:R-:W-:Y:S02]  /*5c30*/  ISETP.LT.OR P6, PT, R16.reuse, 0x69, P6 ;  /* 0x000000691000780c */ /* 0x040fe400037c1670 */
[----:B------:R-:W-:Y:S02]  /*5c40*/  ISETP.LT.OR P3, PT, R16, 0x6a, P3 ;  /* 0x0000006a1000780c */ /* 0x000fe40001f61670 */
[----:B------:R-:W-:Y:S02]  /*5c50*/  FSEL R73, R73, -INF , !P4 ;  /* 0xff80000049497808 */ /* 0x000fe40006000000 */
[----:B------:R-:W-:Y:S02]  /*5c60*/  FSEL R76, R76, -INF , !P6 ;  /* 0xff8000004c4c7808 */ /* 0x000fe40007000000 */
[----:B------:R-:W-:-:S02]  /*5c70*/  FSEL R77, R77, -INF , !P3 ;  /* 0xff8000004d4d7808 */ /* 0x000fc40005800000 */
[C---:B------:R-:W-:Y:S02]  /*5c80*/  ISETP.GT.AND P4, PT, R18.reuse, 0x71, P2 ;  /* 0x000000711200780c */ /* 0x040fe40001784270 */
[C---:B------:R-:W-:Y:S02]  /*5c90*/  ISETP.GT.AND P6, PT, R18.reuse, 0x78, P2 ;  /* 0x000000781200780c */ /* 0x040fe400017c4270 */
[----:B------:R-:W-:Y:S02]  /*5ca0*/  ISETP.GT.AND P3, PT, R18, 0x79, P2 ;  /* 0x000000791200780c */ /* 0x000fe40001764270 */
[C---:B------:R-:W-:Y:S02]  /*5cb0*/  ISETP.LT.OR P4, PT, R16.reuse, 0x72, P4 ;  /* 0x000000721000780c */ /* 0x040fe40002781670 */
[C---:B------:R-:W-:Y:S02]  /*5cc0*/  ISETP.LT.OR P6, PT, R16.reuse, 0x79, P6 ;  /* 0x000000791000780c */ /* 0x040fe400037c1670 */
[----:B------:R-:W-:Y:S01]  /*5cd0*/  ISETP.LT.OR P3, PT, R16, 0x7a, P3 ;  /* 0x0000007a1000780c */ /* 0x000fe20001f61670 */
[----:B------:R-:W-:Y:S01]  /*5ce0*/  IMAD.IADD R16, R13, 0x1, R12 ;  /* 0x000000010d107824 */ /* 0x000fe200078e020c */
[----:B------:R-:W-:-:S02]  /*5cf0*/  FSEL R81, R81, -INF , !P4 ;  /* 0xff80000051517808 */ /* 0x000fc40006000000 */
[----:B------:R-:W-:Y:S02]  /*5d00*/  FSEL R84, R84, -INF , !P6 ;  /* 0xff80000054547808 */ /* 0x000fe40007000000 */
[----:B------:R-:W-:Y:S01]  /*5d10*/  FSEL R85, R85, -INF , !P3 ;  /* 0xff80000055557808 */ /* 0x000fe20005800000 */
        /* <DEDUP_REMOVED lines=14> */
.L_x_718:
[----:B------:R-:W-:-:S05]  /*5e00*/  IMAD.U32 R21, RZ, RZ, UR26 ;  /* 0x0000001aff157e24 */ /* 0x000fca000f8e00ff */
[----:B------:R-:W-:-:S13]  /*5e10*/  ISETP.NE.AND P3, PT, R21, 0x1, PT ;  /* 0x000000011500780c */ /* 0x000fda0003f65270 */
[----:B------:R-:W0:Y:S02]  /*5e20*/  @P3 LDC.64 R12, c[0x0][0x9e8] ;  /* 0x00027a00ff0c3b82 */ /* 0x000e240000000a00 */
[----:B0-----:R-:W-:-:S05]  /*5e30*/  @P3 IMAD.HI.U32 R12, R19, R12, RZ ;  /* 0x0000000c130c3227 */ /* 0x001fca00078e00ff */
[----:B------:R-:W-:-:S07]  /*5e40*/  @P3 SHF.R.U32.HI R19, RZ, R13, R12 ;  /* 0x0000000dff133219 */ /* 0x000fce000001160c */
.L_x_719:
[----:B------:R-:W-:Y:S05]  /*5e50*/  BSYNC B0 ;  /* 0x0000000000007941 */ /* 0x000fea0003800000 */
.L_x_717:
[----:B------:R-:W-:-:S04]  /*5e60*/  IMAD R14, R19, R21, -R14 ;  /* 0x00000015130e7224 */ /* 0x000fc800078e0a0e */
[----:B------:R-:W-:-:S05]  /*5e70*/  IMAD R14, R7, -0x2, R14 ;  /* 0xfffffffe070e7824 */ /* 0x000fca00078e020e */
[----:B------:R-:W-:Y:S02]  /*5e80*/  VIADDMNMX R16, R14, R21, R16, PT ;  /* 0x000000150e107246 */ /* 0x000fe40003800110 */
[----:B------:R-:W-:-:S07]  /*5e90*/  VIMNMX R15, R15, R14, !PT ;  /* 0x0000000e0f0f7248 */ /* 0x000fce0007fe0100 */
.L_x_716:
[----:B------:R-:W-:Y:S01]  /*5ea0*/  FMNMX.FTZ R12, R11, R2, !PT ;  /* 0x000000020b0c7209 */ /* 0x000fe20007810000 */
[----:B------:R-:W-:Y:S01]  /*5eb0*/  IMAD.U32 R21, RZ, RZ, UR40 ;  /* 0x00000028ff157e24 */ /* 0x000fe2000f8e00ff */
[----:B------:R-:W-:Y:S02]  /*5ec0*/  ISETP.GT.AND P5, PT, R15, 0x8, P2 ;  /* 0x000000080f00780c */ /* 0x000fe400017a4270 */
[----:B------:R-:W-:Y:S02]  /*5ed0*/  FMNMX.FTZ R13, R25, R12, !PT ;  /* 0x0000000c190d7209 */ /* 0x000fe40007810000 */
[----:B------:R-:W-:Y:S02]  /*5ee0*/  ISETP.LT.OR P5, PT, R16, 0x9, P5 ;  /* 0x000000091000780c */ /* 0x000fe40002fa1670 */
[----:B------:R-:W-:Y:S02]  /*5ef0*/  FMNMX.FTZ R12, R28, R13, !PT ;  /* 0x0000000d1c0c7209 */ /* 0x000fe40007810000 */
[----:B------:R-:W-:-:S02]  /*5f00*/  FSEL R30, R30, -INF , !P5 ;  /* 0xff8000001e1e7808 */ /* 0x000fc40006800000 */
[----:B------:R-:W-:Y:S02]  /*5f10*/  FMNMX.FTZ R13, R29, R12, !PT ;  /* 0x0000000c1d0d7209 */ /* 0x000fe40007810000 */
        /* <DEDUP_REMOVED lines=12> */
[C---:B------:R-:W-:Y:S02]  /*5fe0*/  ISETP.GT.AND P5, PT, R15.reuse, RZ, P2 ;  /* 0x000000ff0f00720c */ /* 0x040fe400017a4270 */
[----:B------:R-:W-:Y:S02]  /*5ff0*/  FMNMX.FTZ R12, R44, R13, !PT ;  /* 0x0000000d2c0c7209 */ /* 0x000fe40007810000 */
[----:B------:R-:W-:Y:S02]  /*6000*/  ISETP.GT.AND P4, PT, R15, 0x1, P2 ;  /* 0x000000010f00780c */ /* 0x000fe40001784270 */
[----:B------:R-:W-:Y:S02]  /*6010*/  FMNMX.FTZ R13, R45, R12, !PT ;  /* 0x0000000c2d0d7209 */ /* 0x000fe40007810000 */
[----:B------:R-:W-:-:S02]  /*6020*/  ISETP.LT.OR P5, PT, R16, 0x1, P5 ;  /* 0x000000011000780c */ /* 0x000fc40002fa1670 */
[----:B------:R-:W-:Y:S02]  /*6030*/  FMNMX.FTZ R12, R48, R13, !PT ;  /* 0x0000000d300c7209 */ /* 0x000fe40007810000 */
[----:B------:R-:W-:Y:S02]  /*6040*/  ISETP.LT.OR P4, PT, R16, 0x2, P4 ;  /* 0x000000021000780c */ /* 0x000fe40002781670 */
[----:B------:R-:W-:Y:S02]  /*6050*/  FMNMX.FTZ R13, R49, R12, !PT ;  /* 0x0000000c310d7209 */ /* 0x000fe40007810000 */
[----:B------:R-:W-:Y:S02]  /*6060*/  ISETP.GT.AND P3, PT, R15, 0x9, P2 ;  /* 0x000000090f00780c */ /* 0x000fe40001764270 */
[----:B------:R-:W-:Y:S02]  /*6070*/  FMNMX.FTZ R12, R52, R13, !PT ;  /* 0x0000000d340c7209 */ /* 0x000fe40007810000 */
[----:B------:R-:W-:-:S02]  /*6080*/  FSEL R27, R27, -INF , !P4 ;  /* 0xff8000001b1b7808 */ /* 0x000fc40006000000 */
[----:B------:R-:W-:Y:S02]  /*6090*/  FMNMX.FTZ R13, R53, R12, !PT ;  /* 0x0000000c350d7209 */ /* 0x000fe40007810000 */
[----:B------:R-:W-:Y:S02]  /*60a0*/  ISETP.GT.AND P4, PT, R15, 0x10, P2 ;  /* 0x000000100f00780c */ /* 0x000fe40001784270 */
[----:B------:R-:W-:Y:S02]  /*60b0*/  FMNMX.FTZ R12, R56, R13, !PT ;  /* 0x0000000d380c7209 */ /* 0x000fe40007810000 */
[C---:B------:R-:W-:Y:S02]  /*60c0*/  ISETP.LT.OR P3, PT, R16.reuse, 0xa, P3 ;  /* 0x0000000a1000780c */ /* 0x040fe40001f61670 */
[----:B------:R-:W-:Y:S02]  /*60d0*/  FMNMX.FTZ R13, R57, R12, !PT ;  /* 0x0000000c390d7209 */ /* 0x000fe40007810000 */
[----:B------:R-:W-:-:S02]  /*60e0*/  ISETP.LT.OR P4, PT, R16, 0x11, P4 ;  /* 0x000000111000780c */ /* 0x000fc40002781670 */
[----:B------:R-:W-:Y:S02]  /*60f0*/  FMNMX.FTZ R12, R60, R13, !PT ;  /* 0x0000000d3c0c7209 */ /* 0x000fe40007810000 */
[----:B------:R-:W-:Y:S02]  /*6100*/  FSEL R31, R31, -INF , !P3 ;  /* 0xff8000001f1f7808 */ /* 0x000fe40005800000 */
        /* <DEDUP_REMOVED lines=25> */
[C---:B------:R-:W-:Y:S02]  /*62a0*/  ISETP.GT.AND P3, PT, R15.reuse, 0x29, P2 ;  /* 0x000000290f00780c */ /* 0x040fe40001764270 */
[----:B------:R-:W-:Y:S01]  /*62b0*/  FSEL R46, R46, -INF , !P4 ;  /* 0xff8000002e2e7808 */ /* 0x000fe20006000000 */
[----:B------:R-:W0:Y:S01]  /*62c0*/  SHFL.BFLY PT, R12, R13, 0x2, 0x1f ;  /* 0x0c401f000d0c7f89 */ /* 0x000e2200000e0000 */
[----:B------:R-:W-:-:S04]  /*62d0*/  ISETP.GT.AND P4, PT, R15, 0x30, P2 ;  /* 0x000000300f00780c */ /* 0x000fc80001784270 */
[----:B------:R-:W-:-:S04]  /*62e0*/  ISETP.LT.OR P4, PT, R16, 0x31, P4 ;  /* 0x000000311000780c */ /* 0x000fc80002781670 */
[----:B------:R-:W-:Y:S02]  /*62f0*/  FSEL R50, R50, -INF , !P4 ;  /* 0xff80000032327808 */ /* 0x000fe40006000000 */
[----:B------:R-:W-:-:S04]  /*6300*/  ISETP.GT.AND P4, PT, R15, 0x39, P2 ;  /* 0x000000390f00780c */ /* 0x000fc80001784270 */
[----:B------:R-:W-:-:S04]  /*6310*/  ISETP.LT.OR P4, PT, R16, 0x3a, P4 ;  /* 0x0000003a1000780c */ /* 0x000fc80002781670 */
[----:B------:R-:W-:Y:S02]  /*6320*/  FSEL R55, R55, -INF , !P4 ;  /* 0xff80000037377808 */ /* 0x000fe40006000000 */
[----:B------:R-:W-:Y:S02]  /*6330*/  ISETP.GT.AND P4, PT, R15, 0x48, P2 ;  /* 0x000000480f00780c */ /* 0x000fe40001784270 */
[----:B0-----:R-:W-:Y:S02]  /*6340*/  FMNMX.FTZ R14, R13, R12, !PT ;  /* 0x0000000c0d0e7209 */ /* 0x001fe40007810000 */
[----:B------:R-:W-:-:S03]  /*6350*/  ISETP.LT.OR P4, PT, R16, 0x49, P4 ;  /* 0x000000491000780c */ /* 0x000fc60002781670 */
[----:B------:R-:W0:Y:S01]  /*6360*/  SHFL.BFLY PT, R19, R14, 0x1, 0x1f ;  /* 0x0c201f000e137f89 */ /* 0x000e2200000e0000 */
[----:B------:R-:W-:Y:S02]  /*6370*/  FSEL R62, R62, -INF , !P4 ;  /* 0xff8000003e3e7808 */ /* 0x000fe40006000000 */
        /* <DEDUP_REMOVED lines=8> */
[----:B------:R-:W-:Y:S02]  /*6400*/  ISETP.LT.OR P4, PT, R16, 0x6a, P4 ;  /* 0x0000006a1000780c */ /* 0x000fe40002781670 */
[C---:B------:R-:W-:Y:S01]  /*6410*/  FSETP.NEU.FTZ.AND P6, PT, R12.reuse, -INF , PT ;  /* 0xff8000000c00780b */ /* 0x040fe20003fdd000 */
[----:B------:R-:W-:-:S01]  /*6420*/  FFMA.FTZ R18, R12, R21, -8 ;  /* 0xc10000000c127423 */ /* 0x000fc20000010015 */
[----:B------:R-:W-:-:S02]  /*6430*/  FSEL R21, R26, -INF , !P5 ;  /* 0xff8000001a157808 */ /* 0x000fc40006800000 */
[----:B------:R-:W-:Y:S02]  /*6440*/  ISETP.LT.OR P5, PT, R16, 0x2a, P3 ;  /* 0x0000002a1000780c */ /* 0x000fe40001fa1670 */
[----:B------:R-:W-:Y:S02]  /*6450*/  FMNMX.FTZ R22, R21, R0, !PT ;  /* 0x0000000015167209 */ /* 0x000fe40007810000 */
[----:B------:R-:W-:Y:S02]  /*6460*/  FSEL R14, R18, RZ, P6 ;  /* 0x000000ff120e7208 */ /* 0x000fe40003000000 */
[----:B------:R-:W-:Y:S02]  /*6470*/  FMNMX.FTZ R23, R27, R22, !PT ;  /* 0x000000161b177209 */ /* 0x000fe40007810000 */
[----:B------:R-:W-:Y:S01]  /*6480*/  ISETP.GT.AND P3, PT, R15, 0x31, P2 ;  /* 0x000000310f00780c */ /* 0x000fe20001764270 */
[--C-:B------:R-:W-:Y:S01]  /*6490*/  FFMA.FTZ R18, R11, UR40, -R14.reuse ;  /* 0x000000280b127c23 */ /* 0x100fe2000801080e */
[----:B------:R-:W-:Y:S01]  /*64a0*/  FMNMX.FTZ R24, R30, R23, !PT ;  /* 0x000000171e187209 */ /* 0x000fe20007810000 */
[--C-:B------:R-:W-:Y:S01]  /*64b0*/  FFMA.FTZ R11, R25, UR40, -R14.reuse ;  /* 0x00000028190b7c23 */ /* 0x100fe2000801080e */
[----:B------:R-:W-:-:S01]  /*64c0*/  FFMA.FTZ R20, R29, UR40, -R14 ;  /* 0x000000281d147c23 */ /* 0x000fc2000801080e */
[--C-:B------:R-:W-:Y:S01]  /*64d0*/  FFMA.FTZ R13, R28, UR40, -R14.reuse ;  /* 0x000000281c0d7c23 */ /* 0x100fe2000801080e */
[----:B------:R-:W-:Y:S01]  /*64e0*/  FMNMX.FTZ R25, R31, R24, !PT ;  /* 0x000000181f197209 */ /* 0x000fe20007810000 */
[--C-:B------:R-:W-:Y:S01]  /*64f0*/  FFMA.FTZ R19, R32, UR40, -R14.reuse ;  /* 0x0000002820137c23 */ /* 0x100fe2000801080e */
[----:B------:R-:W-:Y:S01]  /*6500*/  FSEL R47, R47, -INF , !P5 ;  /* 0xff8000002f2f7808 */ /* 0x000fe20006800000 */
[--C-:B------:R-:W-:Y:S01]  /*6510*/  FFMA.FTZ R33, R33, UR40, -R14.reuse ;  /* 0x0000002821217c23 */ /* 0x100fe2000801080e */
[----:B------:R-:W-:Y:S01]  /*6520*/  FMNMX.FTZ R24, R34, R25, !PT ;  /* 0x0000001922187209 */ /* 0x000fe20007810000 */
[--C-:B------:R-:W-:Y:S01]  /*6530*/  FFMA.FTZ R23, R36, UR40, -R14.reuse ;  /* 0x0000002824177c23 */ /* 0x100fe2000801080e */
[----:B------:R-:W-:Y:S01]  /*6540*/  ISETP.GT.AND P5, PT, R15, 0x38, P2 ;  /* 0x000000380f00780c */ /* 0x000fe200017a4270 */
[----:B------:R0:W-:Y:S01]  /*6550*/  MUFU.EX2 R22, R33 ;  /* 0x0000002100167308 */ /* 0x0001e20000000800 */
[----:B------:R-:W-:Y:S01]  /*6560*/  FMNMX.FTZ R25, R35, R24, !PT ;  /* 0x0000001823197209 */ /* 0x000fe20007810000 */
[--C-:B------:R-:W-:Y:S01]  /*6570*/  FFMA.FTZ R37, R37, UR40, -R14.reuse ;  /* 0x0000002825257c23 */ /* 0x100fe2000801080e */
[----:B------:R-:W-:Y:S01]  /*6580*/  ISETP.LT.OR P3, PT, R16, 0x32, P3 ;  /* 0x000000321000780c */ /* 0x000fe20001f61670 */
[--C-:B------:R-:W-:Y:S01]  /*6590*/  FFMA.FTZ R41, R41, UR40, -R14.reuse ;  /* 0x0000002829297c23 */ /* 0x100fe2000801080e */
[----:B------:R-:W-:Y:S01]  /*65a0*/  FMNMX.FTZ R26, R38, R25, !PT ;  /* 0x00000019261a7209 */ /* 0x000fe20007810000 */
[--C-:B------:R-:W-:Y:S01]  /*65b0*/  FFMA.FTZ R25, R40, UR40, -R14.reuse ;  /* 0x0000002828197c23 */ /* 0x100fe2000801080e */
[----:B------:R-:W-:Y:S01]  /*65c0*/  FSEL R51, R51, -INF , !P3 ;  /* 0xff80000033337808 */ /* 0x000fe20005800000 */
[----:B------:R1:W-:Y:S01]  /*65d0*/  MUFU.EX2 R24, R37 ;  /* 0x0000002500187308 */ /* 0x0003e20000000800 */
[----:B------:R-:W-:Y:S01]  /*65e0*/  FMNMX.FTZ R29, R39, R26, !PT ;  /* 0x0000001a271d7209 */ /* 0x000fe20007810000 */
[--C-:B------:R-:W-:Y:S01]  /*65f0*/  FFMA.FTZ R44, R44, UR40, -R14.reuse ;  /* 0x000000282c2c7c23 */ /* 0x100fe2000801080e */
[----:B------:R-:W-:Y:S01]  /*6600*/  ISETP.LT.OR P5, PT, R16, 0x39, P5 ;  /* 0x000000391000780c */ /* 0x000fe20002fa1670 */
[--C-:B------:R-:W-:Y:S01]  /*6610*/  FFMA.FTZ R56, R56, UR40, -R14.reuse ;  /* 0x0000002838387c23 */ /* 0x100fe2000801080e */
[----:B------:R-:W-:Y:S01]  /*6620*/  FMNMX.FTZ R26, R42, R29, !PT ;  /* 0x0000001d2a1a7209 */ /* 0x000fe20007810000 */
[--C-:B------:R-:W-:Y:S01]  /*6630*/  FFMA.FTZ R57, R57, UR40, -R14.reuse ;  /* 0x0000002839397c23 */ /* 0x100fe2000801080e */
[----:B------:R-:W-:Y:S01]  /*6640*/  ISETP.GT.AND P3, PT, R15, 0x40, P2 ;  /* 0x000000400f00780c */ /* 0x000fe20001764270 */
[--C-:B------:R-:W-:Y:S01]  /*6650*/  FFMA.FTZ R48, R48, UR40, -R14.reuse ;  /* 0x0000002830307c23 */ /* 0x100fe2000801080e */
[----:B------:R-:W-:Y:S01]  /*6660*/  FMNMX.FTZ R29, R43, R26, !PT ;  /* 0x0000001a2b1d7209 */ /* 0x000fe20007810000 */
[--C-:B------:R-:W-:Y:S01]  /*6670*/  FFMA.FTZ R52, R52, UR40, -R14.reuse ;  /* 0x0000002834347c23 */ /* 0x100fe2000801080e */
[----:B------:R-:W-:Y:S01]  /*6680*/  FSEL R54, R54, -INF , !P5 ;  /* 0xff80000036367808 */ /* 0x000fe20006800000 */
[----:B------:R-:W-:Y:S01]  /*6690*/  MUFU.EX2 R26, R41 ;  /* 0x00000029001a7308 */ /* 0x000fe20000000800 */
[----:B------:R-:W-:Y:S01]  /*66a0*/  FMNMX.FTZ R28, R46, R29, !PT ;  /* 0x0000001d2e1c7209 */ /* 0x000fe20007810000 */
[--C-:B------:R-:W-:Y:S01]  /*66b0*/  FFMA.FTZ R64, R64, UR40, -R14.reuse ;  /* 0x0000002840407c23 */ /* 0x100fe2000801080e */
[----:B------:R-:W-:Y:S01]  /*66c0*/  ISETP.GT.AND P5, PT, R15, 0x41, P2 ;  /* 0x000000410f00780c */ /* 0x000fe200017a4270 */
[----:B------:R-:W-:Y:S01]  /*66d0*/  FFMA.FTZ R85, R85, UR40, -R14 ;  /* 0x0000002855557c23 */ /* 0x000fe2000801080e */
[----:B------:R-:W-:-:S02]  /*66e0*/  FMNMX.FTZ R29, R47, R28, !PT ;  /* 0x0000001c2f1d7209 */ /* 0x000fc40007810000 */
[----:B------:R-:W-:Y:S01]  /*66f0*/  ISETP.LT.OR P3, PT, R16, 0x41, P3 ;  /* 0x000000411000780c */ /* 0x000fe20001f61670 */
[----:B------:R-:W-:Y:S01]  /*6700*/  MUFU.EX2 R28, R44 ;  /* 0x0000002c001c7308 */ /* 0x000fe20000000800 */
[----:B------:R-:W-:Y:S01]  /*6710*/  FMNMX.FTZ R32, R50, R29, !PT ;  /* 0x0000001d32207209 */ /* 0x000fe20007810000 */
[----:B------:R-:W-:Y:S01]  /*6720*/  FFMA.FTZ R29, R45, UR40, -R14 ;  /* 0x000000282d1d7c23 */ /* 0x000fe2000801080e */
[----:B------:R-:W-:Y:S02]  /*6730*/  ISETP.LT.OR P5, PT, R16, 0x42, P5 ;  /* 0x000000421000780c */ /* 0x000fe40002fa1670 */
[----:B0-----:R-:W-:Y:S02]  /*6740*/  FMNMX.FTZ R33, R51, R32, !PT ;  /* 0x0000002033217209 */ /* 0x001fe40007810000 */
[----:B------:R-:W-:Y:S01]  /*6750*/  FSEL R58, R58, -INF , !P3 ;  /* 0xff8000003a3a7808 */ /* 0x000fe20005800000 */
[----:B------:R-:W-:Y:S01]  /*6760*/  MUFU.EX2 R18, R18 ;  /* 0x0000001200127308 */ /* 0x000fe20000000800 */
[----:B------:R-:W-:-:S02]  /*6770*/  FMNMX.FTZ R32, R54, R33, !PT ;  /* 0x0000002136207209 */ /* 0x000fc40007810000 */
[----:B------:R-:W-:Y:S02]  /*6780*/  ISETP.GT.AND P3, PT, R15, 0x49, P2 ;  /* 0x000000490f00780c */ /* 0x000fe40001764270 */
[----:B------:R-:W-:Y:S02]  /*6790*/  FMNMX.FTZ R33, R55, R32, !PT ;  /* 0x0000002037217209 */ /* 0x000fe40007810000 */
[----:B------:R-:W-:Y:S01]  /*67a0*/  FSEL R59, R59, -INF , !P5 ;  /* 0xff8000003b3b7808 */ /* 0x000fe20006800000 */
[----:B------:R0:W-:Y:S01]  /*67b0*/  MUFU.EX2 R32, R48 ;  /* 0x0000003000207308 */ /* 0x0001e20000000800 */
[----:B------:R-:W-:Y:S01]  /*67c0*/  FMNMX.FTZ R36, R58, R33, !PT ;  /* 0x000000213a247209 */ /* 0x000fe20007810000 */
[--C-:B------:R-:W-:Y:S01]  /*67d0*/  FFMA.FTZ R33, R49, UR40, -R14.reuse ;  /* 0x0000002831217c23 */ /* 0x100fe2000801080e */
[----:B------:R-:W-:Y:S01]  /*67e0*/  ISETP.GT.AND P5, PT, R15, 0x50, P2 ;  /* 0x000000500f00780c */ /* 0x000fe200017a4270 */
[----:B------:R-:W-:Y:S01]  /*67f0*/  FFMA.FTZ R49, R69, UR40, -R14 ;  /* 0x0000002845317c23 */ /* 0x000fe2000801080e */
[----:B------:R-:W-:-:S02]  /*6800*/  ISETP.LT.OR P3, PT, R16, 0x4a, P3 ;  /* 0x0000004a1000780c */ /* 0x000fc40001f61670 */
[----:B-1----:R-:W-:Y:S01]  /*6810*/  FMNMX.FTZ R37, R59, R36, !PT ;  /* 0x000000243b257209 */ /* 0x002fe20007810000 */
[----:B------:R-:W-:Y:S01]  /*6820*/  MUFU.EX2 R11, R11 ;  /* 0x0000000b000b7308 */ /* 0x000fe20000000800 */
[----:B------:R-:W-:Y:S01]  /*6830*/  FSEL R63, R63, -INF , !P3 ;  /* 0xff8000003f3f7808 */ /* 0x000fe20005800000 */
[----:B0-----:R-:W-:Y:S01]  /*6840*/  FFMA.FTZ R48, R68, UR40, -R14 ;  /* 0x0000002844307c23 */ /* 0x001fe2000801080e */
[----:B------:R-:W-:Y:S02]  /*6850*/  ISETP.LT.OR P5, PT, R16, 0x51, P5 ;  /* 0x000000511000780c */ /* 0x000fe40002fa1670 */
[----:B------:R-:W-:Y:S02]  /*6860*/  FMNMX.FTZ R36, R62, R37, !PT ;  /* 0x000000253e247209 */ /* 0x000fe40007810000 */
[----:B------:R-:W-:Y:S01]  /*6870*/  ISETP.GT.AND P3, PT, R15, 0x58, P2 ;  /* 0x000000580f00780c */ /* 0x000fe20001764270 */
[----:B------:R-:W-:Y:S01]  /*6880*/  MUFU.EX2 R13, R13 ;  /* 0x0000000d000d7308 */ /* 0x000fe20000000800 */
[----:B------:R-:W-:-:S02]  /*6890*/  FSEL R66, R66, -INF , !P5 ;  /* 0xff80000042427808 */ /* 0x000fc40006800000 */
[----:B------:R-:W-:Y:S02]  /*68a0*/  FMNMX.FTZ R37, R63, R36, !PT ;  /* 0x000000243f257209 */ /* 0x000fe40007810000 */
[----:B------:R-:W-:Y:S02]  /*68b0*/  ISETP.GT.AND P5, PT, R15, 0x59, P2 ;  /* 0x000000590f00780c */ /* 0x000fe400017a4270 */
[----:B------:R-:W-:Y:S01]  /*68c0*/  ISETP.LT.OR P3, PT, R16, 0x59, P3 ;  /* 0x000000591000780c */ /* 0x000fe20001f61670 */
[----:B------:R0:W-:Y:S01]  /*68d0*/  MUFU.EX2 R36, R52 ;  /* 0x0000003400247308 */ /* 0x0001e20000000800 */
[----:B------:R-:W-:Y:S01]  /*68e0*/  FMNMX.FTZ R40, R66, R37, !PT ;  /* 0x0000002542287209 */ /* 0x000fe20007810000 */
[--C-:B------:R-:W-:Y:S01]  /*68f0*/  FFMA.FTZ R37, R53, UR40, -R14.reuse ;  /* 0x0000002835257c23 */ /* 0x100fe2000801080e */
[----:B------:R-:W-:Y:S01]  /*6900*/  ISETP.LT.OR P5, PT, R16, 0x5a, P5 ;  /* 0x0000005a1000780c */ /* 0x000fe20002fa1670 */
[--C-:B------:R-:W-:Y:S01]  /*6910*/  FFMA.FTZ R53, R73, UR40, -R14.reuse ;  /* 0x0000002849357c23 */ /* 0x100fe2000801080e */
[----:B------:R-:W-:Y:S01]  /*6920*/  FSEL R70, R70, -INF , !P3 ;  /* 0xff80000046467808 */ /* 0x000fe20005800000 */
[----:B------:R-:W-:Y:S01]  /*6930*/  IMAD.U32 R73, RZ, RZ, UR40 ;  /* 0x00000028ff497e24 */ /* 0x000fe2000f8e00ff */
[----:B------:R-:W-:Y:S01]  /*6940*/  FMNMX.FTZ R41, R67, R40, !PT ;  /* 0x0000002843297209 */ /* 0x000fe20007810000 */
[----:B------:R-:W-:Y:S01]  /*6950*/  MUFU.EX2 R20, R20 ;  /* 0x0000001400147308 */ /* 0x000fe20000000800 */
[----:B------:R-:W-:Y:S01]  /*6960*/  ISETP.GT.AND P3, PT, R15, 0x61, P2 ;  /* 0x000000610f00780c */ /* 0x000fe20001764270 */
[----:B0-----:R-:W-:Y:S01]  /*6970*/  FFMA.FTZ R52, R72, UR40, -R14 ;  /* 0x0000002848347c23 */ /* 0x001fe2000801080e */
[----:B------:R-:W-:-:S02]  /*6980*/  FSEL R71, R71, -INF , !P5 ;  /* 0xff80000047477808 */ /* 0x000fc40006800000 */
[----:B------:R-:W-:Y:S02]  /*6990*/  FMNMX.FTZ R40, R70, R41, !PT ;  /* 0x0000002946287209 */ /* 0x000fe40007810000 */
[----:B------:R-:W-:Y:S01]  /*69a0*/  ISETP.GT.AND P5, PT, R15, 0x68, P2 ;  /* 0x000000680f00780c */ /* 0x000fe200017a4270 */
[----:B------:R-:W-:Y:S01]  /*69b0*/  MUFU.EX2 R19, R19 ;  /* 0x0000001300137308 */ /* 0x000fe20000000800 */
[C---:B------:R-:W-:Y:S02]  /*69c0*/  ISETP.LT.OR P3, PT, R16.reuse, 0x62, P3 ;  /* 0x000000621000780c */ /* 0x040fe40001f61670 */
[----:B------:R-:W-:Y:S02]  /*69d0*/  FMNMX.FTZ R41, R71, R40, !PT ;  /* 0x0000002847297209 */ /* 0x000fe40007810000 */
[----:B------:R-:W-:Y:S02]  /*69e0*/  FSEL R75, R75, -INF , !P3 ;  /* 0xff8000004b4b7808 */ /* 0x000fe40005800000 */
[----:B------:R-:W-:Y:S01]  /*69f0*/  ISETP.LT.OR P5, PT, R16, 0x69, P5 ;  /* 0x000000691000780c */ /* 0x000fe20002fa1670 */
[----:B------:R0:W-:Y:S01]  /*6a00*/  MUFU.EX2 R40, R56 ;  /* 0x0000003800287308 */ /* 0x0001e20000000800 */
[----:B------:R-:W-:-:S02]  /*6a10*/  FMNMX.FTZ R44, R74, R41, !PT ;  /* 0x000000294a2c7209 */ /* 0x000fc40007810000 */
[----:B------:R-:W-:Y:S02]  /*6a20*/  ISETP.GT.AND P3, PT, R15, 0x70, P2 ;  /* 0x000000700f00780c */ /* 0x000fe40001764270 */
[----:B------:R-:W-:Y:S02]  /*6a30*/  FSEL R78, R78, -INF , !P5 ;  /* 0xff8000004e4e7808 */ /* 0x000fe40006800000 */
[----:B------:R-:W-:Y:S01]  /*6a40*/  FMNMX.FTZ R41, R75, R44, !PT ;  /* 0x0000002c4b297209 */ /* 0x000fe20007810000 */
[----:B------:R-:W-:Y:S01]  /*6a50*/  MUFU.EX2 R23, R23 ;  /* 0x0000001700177308 */ /* 0x000fe20000000800 */
[----:B------:R-:W-:Y:S02]  /*6a60*/  ISETP.GT.AND P5, PT, R15, 0x71, P2 ;  /* 0x000000710f00780c */ /* 0x000fe400017a4270 */
[----:B------:R-:W-:Y:S02]  /*6a70*/  FSEL R79, R79, -INF , !P4 ;  /* 0xff8000004f4f7808 */ /* 0x000fe40006000000 */
[----:B------:R-:W-:-:S02]  /*6a80*/  ISETP.LT.OR P3, PT, R16, 0x71, P3 ;  /* 0x000000711000780c */ /* 0x000fc40001f61670 */
[----:B------:R-:W-:Y:S01]  /*6a90*/  FMNMX.FTZ R44, R78, R41, !PT ;  /* 0x000000294e2c7209 */ /* 0x000fe20007810000 */
[----:B------:R-:W-:-:S01]  /*6aa0*/  FFMA.FTZ R41, R60, UR40, -R14 ;  /* 0x000000283c297c23 */ /* 0x000fc2000801080e */
[----:B------:R-:W-:Y:S01]  /*6ab0*/  ISETP.GT.AND P4, PT, R15, 0x78, P2 ;  /* 0x000000780f00780c */ /* 0x000fe20001784270 */
[----:B------:R-:W-:-:S01]  /*6ac0*/  FFMA.FTZ R60, R80, UR40, -R14 ;  /* 0x00000028503c7c23 */ /* 0x000fc2000801080e */
[----:B------:R-:W-:Y:S01]  /*6ad0*/  ISETP.LT.OR P5, PT, R16, 0x72, P5 ;  /* 0x000000721000780c */ /* 0x000fe20002fa1670 */
[----:B------:R-:W-:Y:S01]  /*6ae0*/  MUFU.EX2 R25, R25 ;  /* 0x0000001900197308 */ /* 0x000fe20000000800 */
[----:B------:R-:W-:Y:S02]  /*6af0*/  FSEL R82, R82, -INF , !P3 ;  /* 0xff80000052527808 */ /* 0x000fe40005800000 */
[----:B------:R-:W-:Y:S02]  /*6b00*/  FMNMX.FTZ R45, R79, R44, !PT ;  /* 0x0000002c4f2d7209 */ /* 0x000fe40007810000 */
[----:B------:R-:W-:-:S02]  /*6b10*/  ISETP.GT.AND P2, PT, R15, 0x79, P2 ;  /* 0x000000790f00780c */ /* 0x000fc40001744270 */
[----:B------:R-:W-:Y:S01]  /*6b20*/  ISETP.LT.OR P4, PT, R16, 0x79, P4 ;  /* 0x000000791000780c */ /* 0x000fe20002781670 */
[----:B------:R1:W-:Y:S01]  /*6b30*/  MUFU.EX2 R15, R57 ;  /* 0x00000039000f7308 */ /* 0x0003e20000000800 */
[----:B------:R-:W-:Y:S02]  /*6b40*/  FSEL R83, R83, -INF , !P5 ;  /* 0xff80000053537808 */ /* 0x000fe40006800000 */
[----:B------:R-:W-:Y:S02]  /*6b50*/  FMNMX.FTZ R44, R82, R45, !PT ;  /* 0x0000002d522c7209 */ /* 0x000fe40007810000 */
[----:B------:R-:W-:Y:S01]  /*6b60*/  ISETP.LT.OR P2, PT, R16, 0x7a, P2 ;  /* 0x0000007a1000780c */ /* 0x000fe20001741670 */
[--C-:B------:R-:W-:Y:S01]  /*6b70*/  FFMA.FTZ R16, R61, UR40, -R14.reuse ;  /* 0x000000283d107c23 */ /* 0x100fe2000801080e */
[----:B------:R-:W-:Y:S01]  /*6b80*/  FSEL R86, R86, -INF , !P4 ;  /* 0xff80000056567808 */ /* 0x000fe20006000000 */
[----:B------:R-:W-:Y:S01]  /*6b90*/  FFMA.FTZ R61, R81, UR40, -R14 ;  /* 0x00000028513d7c23 */ /* 0x000fe2000801080e */
[----:B------:R-:W-:Y:S01]  /*6ba0*/  FMNMX.FTZ R45, R83, R44, !PT ;  /* 0x0000002c532d7209 */ /* 0x000fe20007810000 */
[----:B------:R-:W-:Y:S01]  /*6bb0*/  MUFU.EX2 R29, R29 ;  /* 0x0000001d001d7308 */ /* 0x000fe20000000800 */
[----:B------:R-:W-:-:S02]  /*6bc0*/  FSEL R87, R87, -INF , !P2 ;  /* 0xff80000057577808 */ /* 0x000fc40005000000 */
[----:B------:R-:W-:Y:S01]  /*6bd0*/  FMNMX.FTZ R44, R86, R45, !PT ;  /* 0x0000002d562c7209 */ /* 0x000fe20007810000 */
[----:B------:R-:W-:-:S01]  /*6be0*/  FFMA.FTZ R45, R65, UR40, -R14 ;  /* 0x00000028412d7c23 */ /* 0x000fc2000801080e */
[----:B------:R-:W-:Y:S02]  /*6bf0*/  FSEL R69, R12, RZ, P6 ;  /* 0x000000ff0c457208 */ /* 0x000fe40003000000 */
[----:B0-----:R-:W-:Y:S01]  /*6c00*/  FMNMX.FTZ R56, R87, R44, !PT ;  /* 0x0000002c57387209 */ /* 0x001fe20007810000 */
[----:B------:R-:W-:Y:S02]  /*6c10*/  MUFU.EX2 R33, R33 ;  /* 0x0000002100217308 */ /* 0x000fe40000000800 */
[----:B------:R-:W-:-:S02]  /*6c20*/  FADD.FTZ R69, -R69, R2 ;  /* 0x0000000245457221 */ /* 0x000fc40000010100 */
[----:B-1----:R-:W0:Y:S02]  /*6c30*/  SHFL.BFLY PT, R57, R56, 0x2, 0x1f ;  /* 0x0c401f0038397f89 */ /* 0x002e2400000e0000 */
[----:B------:R-:W-:-:S02]  /*6c40*/  FMUL.FTZ R69, R69, UR40 ;  /* 0x0000002845457c20 */ /* 0x000fc40008410000 */
[----:B------:R1:W-:Y:S08]  /*6c50*/  MUFU.EX2 R44, R64 ;  /* 0x00000040002c7308 */ /* 0x0003f00000000800 */
[----:B------:R-:W2:Y:S01]  /*6c60*/  MUFU.EX2 R69, R69 ;  /* 0x0000004500457308 */ /* 0x000ea20000000800 */
[----:B-1----:R-:W-:-:S07]  /*6c70*/  FFMA.FTZ R64, R84, UR40, -R14 ;  /* 0x0000002854407c23 */ /* 0x002fce000801080e */
[----:B------:R-:W-:Y:S01]  /*6c80*/  MUFU.EX2 R37, R37 ;  /* 0x0000002500257308 */ /* 0x000fe20000000800 */
[----:B0-----:R-:W-:Y:S01]  /*6c90*/  FMNMX.FTZ R65, R56, R57, !PT ;  /* 0x0000003938417209 */ /* 0x001fe20007810000 */
[--C-:B------:R-:W-:Y:S01]  /*6ca0*/  FFMA.FTZ R56, R76, UR40, -R14.reuse ;  /* 0x000000284c387c23 */ /* 0x100fe2000801080e */
[----:B------:R-:W-:-:S05]  /*6cb0*/  FFMA.FTZ R57, R77, UR40, -R14 ;  /* 0x000000284d397c23 */ /* 0x000fca000801080e */
[----:B------:R-:W-:Y:S01]  /*6cc0*/  MUFU.EX2 R41, R41 ;  /* 0x0000002900297308 */ /* 0x000fe20000000800 */
[----:B------:R-:W0:Y:S07]  /*6cd0*/  SHFL.BFLY PT, R68, R65, 0x1, 0x1f ;  /* 0x0c201f0041447f89 */ /* 0x000e2e00000e0000 */
[----:B------:R-:W-:Y:S08]  /*6ce0*/  MUFU.EX2 R16, R16 ;  /* 0x0000001000107308 */ /* 0x000ff00000000800 */
[----:B------:R-:W-:Y:S08]  /*6cf0*/  MUFU.EX2 R45, R45 ;  /* 0x0000002d002d7308 */ /* 0x000ff00000000800 */
[----:B------:R-:W-:Y:S01]  /*6d00*/  MUFU.EX2 R48, R48 ;  /* 0x0000003000307308 */ /* 0x000fe20000000800 */
[----:B0-----:R-:W-:-:S04]  /*6d10*/  FMNMX.FTZ R14, R65, R68, !PT ;  /* 0x00000044410e7209 */ /* 0x001fc80007810000 */
[C---:B------:R-:W-:Y:S01]  /*6d20*/  FSETP.NEU.FTZ.AND P2, PT, R14.reuse, -INF , PT ;  /* 0xff8000000e00780b */ /* 0x040fe20003f5d000 */
[----:B------:R-:W-:-:S02]  /*6d30*/  FFMA.FTZ R2, R14, R73, -8 ;  /* 0xc10000000e027423 */ /* 0x000fc40000010049 */
[----:B------:R-:W-:Y:S03]  /*6d40*/  MUFU.EX2 R49, R49 ;  /* 0x0000003100317308 */ /* 0x000fe60000000800 */
[----:B------:R-:W-:-:S05]  /*6d50*/  FSEL R2, R2, RZ, P2 ;  /* 0x000000ff02027208 */ /* 0x000fca0001000000 */
[--C-:B------:R-:W-:Y:S01]  /*6d60*/  FFMA.FTZ R68, R27, UR40, -R2.reuse ;  /* 0x000000281b447c23 */ /* 0x100fe20008010802 */
[----:B------:R-:W-:-:S01]  /*6d70*/  FFMA.FTZ R27, R30, UR40, -R2 ;  /* 0x000000281e1b7c23 */ /* 0x000fc20008010802 */
        /* <DEDUP_REMOVED lines=11> */
[----:B------:R-:W-:Y:S01]  /*6e30*/  FSEL R51, R14, RZ, P2 ;  /* 0x000000ff0e337208 */ /* 0x000fe20001000000 */
[--C-:B------:R-:W-:Y:S01]  /*6e40*/  FFMA.FTZ R72, R54, UR40, -R2.reuse ;  /* 0x0000002836487c23 */ /* 0x100fe20008010802 */
[----:B------:R-:W-:-:S01]  /*6e50*/  FFMA.FTZ R21, R21, UR40, -R2 ;  /* 0x0000002815157c23 */ /* 0x000fc20008010802 */
[----:B------:R-:W-:Y:S01]  /*6e60*/  MUFU.EX2 R68, R68 ;  /* 0x0000004400447308 */ /* 0x000fe20000000800 */
[----:B------:R-:W-:-:S01]  /*6e70*/  FFMA.FTZ R86, R86, UR40, -R2 ;  /* 0x0000002856567c23 */ /* 0x000fc20008010802 */
[----:B------:R-:W-:-:S04]  /*6e80*/  FADD.FTZ R51, -R51, R0 ;  /* 0x0000000033337221 */ /* 0x000fc80000010100 */
[----:B------:R-:W-:Y:S01]  /*6e90*/  FMUL.FTZ R54, R51, UR40 ;  /* 0x0000002833367c20 */ /* 0x000fe20008410000 */
[----:B------:R-:W-:-:S01]  /*6ea0*/  FFMA.FTZ R51, R55, UR40, -R2 ;  /* 0x0000002837337c23 */ /* 0x000fc20008010802 */
[----:B------:R-:W-:Y:S01]  /*6eb0*/  MUFU.EX2 R21, R21 ;  /* 0x0000001500157308 */ /* 0x000fe20000000800 */
[----:B------:R-:W-:-:S01]  /*6ec0*/  FFMA.FTZ R55, R58, UR40, -R2 ;  /* 0x000000283a377c23 */ /* 0x000fc20008010802 */
[--C-:B------:R-:W-:Y:S01]  /*6ed0*/  FFMA.FTZ R58, R59, UR40, -R2.reuse ;  /* 0x000000283b3a7c23 */ /* 0x100fe20008010802 */
[----:B------:R-:W-:-:S01]  /*6ee0*/  FFMA.FTZ R59, R62, UR40, -R2 ;  /* 0x000000283e3b7c23 */ /* 0x000fc20008010802 */
[----:B--2---:R-:W-:-:S04]  /*6ef0*/  FFMA.FTZ R62, R69, R5, R18 ;  /* 0x00000005453e7223 */ /* 0x004fc80000010012 */
[----:B------:R-:W0:Y:S08]  /*6f00*/  MUFU.EX2 R54, R54 ;  /* 0x0000003600367308 */ /* 0x000e300000000800 */
[----:B------:R-:W1:Y:S08]  /*6f10*/  MUFU.EX2 R27, R27 ;  /* 0x0000001b001b7308 */ /* 0x000e700000000800 */
[----:B------:R-:W2:Y:S01]  /*6f20*/  MUFU.EX2 R30, R30 ;  /* 0x0000001e001e7308 */ /* 0x000ea20000000800 */
[----:B0-----:R-:W-:-:S01]  /*6f30*/  FFMA.FTZ R5, R54, R4, R21 ;  /* 0x0000000436057223 */ /* 0x001fc20000010015 */
[----:B------:R-:W-:Y:S01]  /*6f40*/  FADD.FTZ R4, R11, R62 ;  /* 0x0000003e0b047221 */ /* 0x000fe20000010000 */
[----:B------:R-:W-:-:S05]  /*6f50*/  FFMA.FTZ R62, R63, UR40, -R2 ;  /* 0x000000283f3e7c23 */ /* 0x000fca0008010802 */
[----:B------:R-:W0:Y:S08]  /*6f60*/  MUFU.EX2 R31, R31 ;  /* 0x0000001f001f7308 */ /* 0x000e300000000800 */
[----:B------:R-:W3:Y:S08]  /*6f70*/  MUFU.EX2 R34, R34 ;  /* 0x0000002200227308 */ /* 0x000ef00000000800 */
[----:B------:R4:W-:Y:S08]  /*6f80*/  MUFU.EX2 R0, R72 ;  /* 0x0000004800007308 */ /* 0x0009f00000000800 */
[----:B------:R-:W5:Y:S01]  /*6f90*/  MUFU.EX2 R35, R35 ;  /* 0x0000002300237308 */ /* 0x000f620000000800 */
[----:B----4-:R-:W-:-:S01]  /*6fa0*/  FADD.FTZ R72, R68, R5 ;  /* 0x0000000544487221 */ /* 0x010fc20000010000 */
[----:B------:R-:W-:-:S03]  /*6fb0*/  FADD.FTZ R5, R13, R4 ;  /* 0x000000040d057221 */ /* 0x000fc60000010000 */
[----:B-1----:R-:W-:Y:S01]  /*6fc0*/  FADD.FTZ R63, R27, R72 ;  /* 0x000000481b3f7221 */ /* 0x002fe20000010000 */
[----:B------:R-:W-:-:S02]  /*6fd0*/  FADD.FTZ R4, R20, R5 ;  /* 0x0000000514047221 */ /* 0x000fc40000010000 */
[----:B------:R-:W1:Y:S01]  /*6fe0*/  MUFU.EX2 R38, R38 ;  /* 0x0000002600267308 */ /* 0x000e620000000800 */
[----:B--2---:R-:W-:-:S01]  /*6ff0*/  FADD.FTZ R72, R30, R63 ;  /* 0x0000003f1e487221 */ /* 0x004fc20000010000 */
[----:B------:R-:W-:Y:S01]  /*7000*/  FADD.FTZ R5, R19, R4 ;  /* 0x0000000413057221 */ /* 0x000fe20000010000 */
[----:B------:R-:W-:-:S01]  /*7010*/  FFMA.FTZ R63, R66, UR40, -R2 ;  /* 0x00000028423f7c23 */ /* 0x000fc20008010802 */
[----:B------:R-:W-:Y:S01]  /*7020*/  FFMA.FTZ R66, R67, UR40, -R2 ;  /* 0x0000002843427c23 */ /* 0x000fe20008010802 */
[----:B0-----:R-:W-:-:S01]  /*7030*/  FADD.FTZ R73, R31, R72 ;  /* 0x000000481f497221 */ /* 0x001fc20000010000 */
[----:B------:R-:W-:Y:S02]  /*7040*/  FADD.FTZ R4, R22, R5 ;  /* 0x0000000516047221 */ /* 0x000fe40000010000 */
[----:B------:R-:W0:Y:S01]  /*7050*/  MUFU.EX2 R39, R39 ;  /* 0x0000002700277308 */ /* 0x000e220000000800 */
[----:B---3--:R-:W-:-:S01]  /*7060*/  FADD.FTZ R72, R34, R73 ;  /* 0x0000004922487221 */ /* 0x008fc20000010000 */
[----:B------:R-:W-:-:S03]  /*7070*/  FADD.FTZ R5, R23, R4 ;  /* 0x0000000417057221 */ /* 0x000fc60000010000 */
[----:B-----5:R-:W-:Y:S01]  /*7080*/  FADD.FTZ R67, R35, R72 ;  /* 0x0000004823437221 */ /* 0x020fe20000010000 */
[----:B------:R-:W-:-:S02]  /*7090*/  FADD.FTZ R4, R24, R5 ;  /* 0x0000000518047221 */ /* 0x000fc40000010000 */
[----:B------:R-:W2:Y:S01]  /*70a0*/  MUFU.EX2 R42, R42 ;  /* 0x0000002a002a7308 */ /* 0x000ea20000000800 */
[----:B-1----:R-:W-:-:S01]  /*70b0*/  FADD.FTZ R72, R38, R67 ;  /* 0x0000004326487221 */ /* 0x002fc20000010000 */
[----:B------:R-:W-:Y:S01]  /*70c0*/  FADD.FTZ R5, R25, R4 ;  /* 0x0000000419057221 */ /* 0x000fe20000010000 */
[----:B------:R-:W-:-:S01]  /*70d0*/  FFMA.FTZ R67, R70, UR40, -R2 ;  /* 0x0000002846437c23 */ /* 0x000fc20008010802 */
[--C-:B------:R-:W-:Y:S01]  /*70e0*/  FFMA.FTZ R70, R71, UR40, -R2.reuse ;  /* 0x0000002847467c23 */ /* 0x100fe20008010802 */
[----:B------:R-:W-:-:S01]  /*70f0*/  FFMA.FTZ R71, R74, UR40, -R2 ;  /* 0x000000284a477c23 */ /* 0x000fc20008010802 */
[----:B------:R-:W-:Y:S02]  /*7100*/  FADD.FTZ R5, R26, R5 ;  /* 0x000000051a057221 */ /* 0x000fe40000010000 */
[----:B------:R-:W1:Y:S01]  /*7110*/  MUFU.EX2 R43, R43 ;  /* 0x0000002b002b7308 */ /* 0x000e620000000800 */
[----:B0-----:R-:W-:-:S01]  /*7120*/  FADD.FTZ R73, R39, R72 ;  /* 0x0000004827497221 */ /* 0x001fc20000010000 */
[----:B------:R-:W-:-:S06]  /*7130*/  FADD.FTZ R72, R28, R5 ;  /* 0x000000051c487221 */ /* 0x000fcc0000010000 */
[----:B------:R-:W0:Y:S01]  /*7140*/  MUFU.EX2 R46, R46 ;  /* 0x0000002e002e7308 */ /* 0x000e220000000800 */
[----:B--2---:R-:W-:-:S01]  /*7150*/  FADD.FTZ R4, R42, R73 ;  /* 0x000000492a047221 */ /* 0x004fc20000010000 */
[----:B------:R-:W-:-:S04]  /*7160*/  FADD.FTZ R73, R29, R72 ;  /* 0x000000481d497221 */ /* 0x000fc80000010000 */
[----:B------:R-:W-:Y:S02]  /*7170*/  FADD.FTZ R72, R32, R73 ;  /* 0x0000004920487221 */ /* 0x000fe40000010000 */
[----:B------:R-:W2:Y:S01]  /*7180*/  MUFU.EX2 R47, R47 ;  /* 0x0000002f002f7308 */ /* 0x000ea20000000800 */
[----:B-1----:R-:W-:-:S01]  /*7190*/  FADD.FTZ R5, R43, R4 ;  /* 0x000000042b057221 */ /* 0x002fc20000010000 */
[----:B------:R-:W-:Y:S01]  /*71a0*/  FADD.FTZ R73, R33, R72 ;  /* 0x0000004821497221 */ /* 0x000fe20000010000 */
[----:B------:R-:W-:-:S05]  /*71b0*/  FFMA.FTZ R72, R75, UR40, -R2 ;  /* 0x000000284b487c23 */ /* 0x000fca0008010802 */
[----:B------:R-:W1:Y:S01]  /*71c0*/  MUFU.EX2 R50, R50 ;  /* 0x0000003200327308 */ /* 0x000e620000000800 */
[----:B0-----:R-:W-:-:S07]  /*71d0*/  FADD.FTZ R4, R46, R5 ;  /* 0x000000052e047221 */ /* 0x001fce0000010000 */
[----:B------:R-:W0:Y:S01]  /*71e0*/  MUFU.EX2 R51, R51 ;  /* 0x0000003300337308 */ /* 0x000e220000000800 */
[----:B--2---:R-:W-:-:S01]  /*71f0*/  FADD.FTZ R5, R47, R4 ;  /* 0x000000042f057221 */ /* 0x004fc20000010000 */
[----:B------:R-:W-:Y:S01]  /*7200*/  FADD.FTZ R4, R36, R73 ;  /* 0x0000004924047221 */ /* 0x000fe20000010000 */
[----:B------:R-:W-:-:S05]  /*7210*/  FFMA.FTZ R73, R78, UR40, -R2 ;  /* 0x000000284e497c23 */ /* 0x000fca0008010802 */
[----:B------:R-:W2:Y:S01]  /*7220*/  MUFU.EX2 R55, R55 ;  /* 0x0000003700377308 */ /* 0x000ea20000000800 */
[----:B-1----:R-:W-:-:S04]  /*7230*/  FADD.FTZ R5, R50, R5 ;  /* 0x0000000532057221 */ /* 0x002fc80000010000 */
[----:B------:R-:W-:Y:S01]  /*7240*/  FADD.FTZ R74, R0, R5 ;  /* 0x00000005004a7221 */ /* 0x000fe20000010000 */
[----:B------:R-:W-:-:S02]  /*7250*/  FADD.FTZ R5, R37, R4 ;  /* 0x0000000425057221 */ /* 0x000fc40000010000 */
[----:B------:R-:W1:Y:S01]  /*7260*/  MUFU.EX2 R58, R58 ;  /* 0x0000003a003a7308 */ /* 0x000e620000000800 */
[----:B0-----:R-:W-:-:S01]  /*7270*/  FADD.FTZ R74, R51, R74 ;  /* 0x0000004a334a7221 */ /* 0x001fc20000010000 */
[----:B------:R-:W-:-:S04]  /*7280*/  FADD.FTZ R4, R40, R5 ;  /* 0x0000000528047221 */ /* 0x000fc80000010000 */
[----:B------:R-:W-:Y:S02]  /*7290*/  FADD.FTZ R4, R15, R4 ;  /* 0x000000040f047221 */ /* 0x000fe40000010000 */
[----:B------:R-:W0:Y:S01]  /*72a0*/  MUFU.EX2 R59, R59 ;  /* 0x0000003b003b7308 */ /* 0x000e220000000800 */
[----:B--2---:R-:W-:-:S01]  /*72b0*/  FADD.FTZ R5, R55, R74 ;  /* 0x0000004a37057221 */ /* 0x004fc20000010000 */
[----:B------:R-:W-:-:S06]  /*72c0*/  FFMA.FTZ R74, R79, UR40, -R2 ;  /* 0x000000284f4a7c23 */ /* 0x000fcc0008010802 */
[----:B------:R-:W2:Y:S01]  /*72d0*/  MUFU.EX2 R62, R62 ;  /* 0x0000003e003e7308 */ /* 0x000ea20000000800 */
[----:B-1----:R-:W-:-:S01]  /*72e0*/  FADD.FTZ R76, R58, R5 ;  /* 0x000000053a4c7221 */ /* 0x002fc20000010000 */
[----:B------:R-:W-:-:S04]  /*72f0*/  FADD.FTZ R5, R41, R4 ;  /* 0x0000000429057221 */ /* 0x000fc80000010000 */
[----:B------:R-:W-:Y:S02]  /*7300*/  FADD.FTZ R5, R16, R5 ;  /* 0x0000000510057221 */ /* 0x000fe40000010000 */
[----:B------:R-:W1:Y:S01]  /*7310*/  MUFU.EX2 R63, R63 ;  /* 0x0000003f003f7308 */ /* 0x000e620000000800 */
[----:B0-----:R-:W-:-:S01]  /*7320*/  FADD.FTZ R75, R59, R76 ;  /* 0x0000004c3b4b7221 */ /* 0x001fc20000010000 */
[----:B------:R-:W-:-:S04]  /*7330*/  FADD.FTZ R76, R44, R5 ;  /* 0x000000052c4c7221 */ /* 0x000fc80000010000 */
[----:B------:R-:W-:Y:S01]  /*7340*/  FADD.FTZ R77, R45, R76 ;  /* 0x0000004c2d4d7221 */ /* 0x000fe20000010000 */
[----:B------:R-:W-:-:S01]  /*7350*/  FFMA.FTZ R76, R83, UR40, -R2 ;  /* 0x00000028534c7c23 */ /* 0x000fc20008010802 */
[----:B------:R-:W0:Y:S01]  /*7360*/  MUFU.EX2 R66, R66 ;  /* 0x0000004200427308 */ /* 0x000e220000000800 */
[----:B--2---:R-:W-:-:S01]  /*7370*/  FADD.FTZ R4, R62, R75 ;  /* 0x0000004b3e047221 */ /* 0x004fc20000010000 */
[----:B------:R-:W-:Y:S01]  /*7380*/  FADD.FTZ R78, R48, R77 ;  /* 0x0000004d304e7221 */ /* 0x000fe20000010000 */
[----:B------:R-:W-:-:S01]  /*7390*/  FFMA.FTZ R75, R82, UR40, -R2 ;  /* 0x00000028524b7c23 */ /* 0x000fc20008010802 */
[----:B------:R-:W-:Y:S02]  /*73a0*/  FFMA.FTZ R2, R87, UR40, -R2 ;  /* 0x0000002857027c23 */ /* 0x000fe40008010802 */
[----:B------:R-:W-:-:S02]  /*73b0*/  FADD.FTZ R77, R49, R78 ;  /* 0x0000004e314d7221 */ /* 0x000fc40000010000 */
        /* <DEDUP_REMOVED lines=36> */
[----:B-1----:R-:W-:-:S03]  /*7600*/  FADD.FTZ R5, R65, R4 ;  /* 0x0000000441057221 */ /* 0x002fc60000010000 */
[----:B0-----:R-:W-:Y:S01]  /*7610*/  FADD.FTZ R4, R2, R77 ;  /* 0x0000004d02047221 */ /* 0x001fe20000010000 */
[----:B------:R-:W-:Y:S06]  /*7620*/  @!P0 BRA `(.L_x_720) ;  /* 0x0000000000048947 */ /* 0x000fec0003800000 */
[----:B------:R-:W-:Y:S01]  /*7630*/  BPT.TRAP 0x1 ;  /* 0x000000040000795c */ /* 0x000fe20000300000 */
.L_x_720:
[----:B------:R-:W-:Y:S01]  /*7640*/  UIADD3 UR6, UR11, 0x17060, URZ ;  /* 0x000170600b067890 */ /* 0x000fe2000fffe03f */
[----:B------:R-:W-:Y:S01]  /*7650*/  ISETP.GT.AND P2, PT, R3, UR23, PT ;  /* 0x0000001703007c0c */ /* 0x000fe2000bf44270 */
[----:B------:R-:W-:Y:S01]  /*7660*/  UMOV UR7, UR4 ;  /* 0x0000000400077c82 */ /* 0x000fe20008000000 */
[----:B------:R-:W-:Y:S01]  /*7670*/  F2FP.SATFINITE.E4M3.F32.PACK_AB_MERGE_C R0, R51, R0, RZ ;  /* 0x000000003300723e */ /* 0x000fe200048070ff */
[----:B------:R-:W-:Y:S01]  /*7680*/  UPRMT UR6, UR22, 0x654, UR6 ;  /* 0x0000065416067896 */ /* 0x000fe20008000006 */
        /* <DEDUP_REMOVED lines=13> */
[-C--:B------:R-:W-:Y:S01]  /*7760*/  FMUL.FTZ R96, R96, R69.reuse ;  /* 0x0000004560607220 */ /* 0x080fe20000410000 */
[----:B------:R-:W-:Y:S01]  /*7770*/  F2FP.SATFINITE.E4M3.F32.PACK_AB_MERGE_C R36, R37, R36, RZ ;  /* 0x000000242524723e */ /* 0x000fe200048070ff */
[----:B------:R-:W-:Y:S01]  /*7780*/  FMUL.FTZ R97, R97, R69 ;  /* 0x0000004561617220 */ /* 0x000fe20000410000 */
[----:B------:R-:W-:Y:S01]  /*7790*/  F2FP.SATFINITE.E4M3.F32.PACK_AB_MERGE_C R16, R16, R41, RZ ;  /* 0x000000291010723e */ /* 0x000fe200048070ff */
[----:B------:R-:W-:Y:S01]  /*77a0*/  FMUL.FTZ R100, R100, R69 ;  /* 0x0000004564647220 */ /* 0x000fe20000410000 */
[----:B------:R-:W-:Y:S01]  /*77b0*/  F2FP.SATFINITE.E4M3.F32.PACK_AB_MERGE_C R59, R62, R59, RZ ;  /* 0x0000003b3e3b723e */ /* 0x000fe200048070ff */
[-C--:B------:R-:W-:Y:S01]  /*77c0*/  FMUL.FTZ R101, R101, R69.reuse ;  /* 0x0000004565657220 */ /* 0x080fe20000410000 */
        /* <DEDUP_REMOVED lines=10> */
[----:B------:R-:W-:Y:S01]  /*7870*/  F2FP.SATFINITE.E4M3.F32.PACK_AB_MERGE_C R147, R50, R47, R0 ;  /* 0x0000002f3293723e */ /* 0x000fe20004807000 */
[----:B------:R-:W-:Y:S01]  /*7880*/  FMUL.FTZ R113, R113, R69 ;  /* 0x0000004571717220 */ /* 0x000fe20000410000 */
[----:B------:R-:W-:Y:S01]  /*7890*/  F2FP.SATFINITE.E4M3.F32.PACK_AB_MERGE_C R139, R76, R75, R2 ;  /* 0x0000004b4c8b723e */ /* 0x000fe20004807002 */
[-C--:B------:R-:W-:Y:S01]  /*78a0*/  FMUL.FTZ R116, R116, R69.reuse ;  /* 0x0000004574747220 */ /* 0x080fe20000410000 */
[----:B------:R-:W-:Y:S01]  /*78b0*/  F2FP.SATFINITE.E4M3.F32.PACK_AB_MERGE_C R148, R11, R18, R13 ;  /* 0x000000120b94723e */ /* 0x000fe2000480700d */
[----:B------:R-:W-:Y:S01]  /*78c0*/  FMUL.FTZ R117, R117, R69 ;  /* 0x0000004575757220 */ /* 0x000fe20000410000 */
        /* <DEDUP_REMOVED lines=9> */
[-C--:B------:R-:W-:Y:S01]  /*7960*/  FMUL.FTZ R128, R128, R69.reuse ;  /* 0x0000004580807220 */ /* 0x080fe20000410000 */
[----:B------:R-:W-:Y:S01]  /*7970*/  F2FP.SATFINITE.E4M3.F32.PACK_AB_MERGE_C R146, R33, R32, R36 ;  /* 0x000000202192723e */ /* 0x000fe20004807024 */
[-C--:B------:R-:W-:Y:S01]  /*7980*/  FMUL.FTZ R129, R129, R69.reuse ;  /* 0x0000004581817220 */ /* 0x080fe20000410000 */
[----:B------:R-:W-:Y:S01]  /*7990*/  F2FP.SATFINITE.E4M3.F32.PACK_AB_MERGE_C R140, R15, R40, R16 ;  /* 0x000000280f8c723e */ /* 0x000fe20004807010 */
        /* <DEDUP_REMOVED lines=32> */
[----:B------:R-:W-:-:S02]  /*7ba0*/  VIADD R3, R3, 0xffffffff ;  /* 0xffffffff03037836 */ /* 0x000fc40000000000 */
[----:B------:R-:W-:Y:S02]  /*7bb0*/  IMAD.MOV.U32 R0, RZ, RZ, R14 ;  /* 0x000000ffff007224 */ /* 0x000fe400078e000e */
[----:B------:R-:W-:Y:S01]  /*7bc0*/  IMAD.MOV.U32 R2, RZ, RZ, R12 ;  /* 0x000000ffff027224 */ /* 0x000fe200078e000c */
[----:B------:R-:W-:Y:S06]  /*7bd0*/  @P2 BRA `(.L_x_721) ;  /* 0xffffffd000e82947 */ /* 0x000fec000383ffff */
[----:B------:R-:W-:Y:S02]  /*7be0*/  IMAD.MOV.U32 R0, RZ, RZ, R14 ;  /* 0x000000ffff007224 */ /* 0x000fe400078e000e */
[----:B------:R-:W-:-:S07]  /*7bf0*/  IMAD.MOV.U32 R2, RZ, RZ, R12 ;  /* 0x000000ffff027224 */ /* 0x000fce00078e000c */
.L_x_703:
[----:B------:R-:W0:Y:S01]  /*7c00*/  S2UR UR6, SR_CTAID.X ;  /* 0x00000000000679c3 */ /* 0x000e220000002500 */
[----:B------:R-:W-:Y:S01]  /*7c10*/  ULDC UR7, c[0x0][0x448] ;  /* 0x0001120000077ab9 */ /* 0x000fe20000000800 */
[----:B------:R-:W-:Y:S01]  /*7c20*/  IADD3 R6, -R6, 0x1, RZ ;  /* 0x0000000106067810 */ /* 0x000fe20007ffe1ff */
[----:B------:R-:W-:Y:S01]  /*7c30*/  UISETP.NE.AND UP0, UPT, UR7, 0x1, UPT ;  /* 0x000000010700788c */ /* 0x000fe2000bf05270 */
[----:B------:R-:W-:-:S03]  /*7c40*/  ULDC UR14, c[0x0][0x9e4] ;  /* 0x00027900000e7ab9 */ /* 0x000fc60000000800 */
[----:B------:R-:W-:Y:S01]  /*7c50*/  IMAD R6, R17, UR10, R6 ;  /* 0x0000000a11067c24 */ /* 0x000fe2000f8e0206 */
[----:B------:R-:W-:Y:S01]  /*7c60*/  UMOV UR10, 0xc0 ;  /* 0x000000c0000a7882 */ /* 0x000fe20000000000 */
[----:B------:R-:W-:-:S03]  /*7c70*/  UISETP.GE.AND UP1, UPT, UR14, 0x1, UPT ;  /* 0x000000010e00788c */ /* 0x000fc6000bf26270 */
[----:B------:R-:W-:Y:S02]  /*7c80*/  R2UR UR11, R6 ;  /* 0x00000000060b72ca */ /* 0x000fe400000e0000 */
[----:B------:R-:W-:Y:S01]  /*7c90*/  @UP0 ULDC UR15, c[0x0][0x450] ;  /* 0x00011400000f0ab9 */ /* 0x000fe20000000800 */
[----:B------:R-:W-:Y:S01]  /*7ca0*/  PLOP3.LUT P5, PT, PT, PT, UP1, 0x80, 0x0 ;  /* 0x000000000000781c */ /* 0x000fe20003faf018 */
[----:B0-----:R-:W-:-:S03]  /*7cb0*/  UIMAD UR10, UR6, UR10, 0xbf ;  /* 0x000000bf060a74a4 */ /* 0x001fc6000f8e020a */
[----:B------:R-:W-:Y:S02]  /*7cc0*/  @UP0 ULDC UR6, c[0x0][0x44c] ;  /* 0x0001130000060ab9 */ /* 0x000fe40000000800 */
[----:B------:R-:W-:-:S04]  /*7cd0*/  UIMAD.WIDE.U32 UR6, UR10, UR6, URZ ;  /* 0x000000060a0672a5 */ /* 0x000fc8000f8e003f */
[----:B------:R-:W-:-:S04]  /*7ce0*/  @UP0 USHF.R.U32.HI UR10, URZ, UR15, UR7 ;  /* 0x0000000f3f0a0299 */ /* 0x000fc80008011607 */
[----:B------:R-:W-:-:S03]  /*7cf0*/  UIADD3 UR10, UR11, UR10, URZ ;  /* 0x0000000a0b0a7290 */ /* 0x000fc6000fffe03f */
[----:B------:R-:W-:Y:S02]  /*7d00*/  ULDC UR11, c[0x0][0x9dc] ;  /* 0x00027700000b7ab9 */ /* 0x000fe40000000800 */
[----:B------:R-:W-:Y:S01]  /*7d10*/  UIADD3 UR11, UR10, -UR11, URZ ;  /* 0x8000000b0a0b7290 */ /* 0x000fe2000fffe03f */
[----:B------:R-:W-:Y:S11]  /*7d20*/  @!P5 BRA `(.L_x_722) ;  /* 0x000000000044d947 */ /* 0x000ff60003800000 */
        /* <DEDUP_REMOVED lines=10> */
.L_x_723:
[----:B------:R-:W-:-:S11]  /*7dd0*/  UISETP.NE.AND UP1, UPT, UR14, 0x1, UPT ;  /* 0x000000010e00788c */ /* 0x000fd6000bf25270 */
[----:B------:R-:W-:Y:S02]  /*7de0*/  @UP1 ULDC.64 UR16, c[0x0][0x9e8] ;  /* 0x00027a0000101ab9 */ /* 0x000fe40000000a00 */
[----:B------:R-:W-:-:S04]  /*7df0*/  UIMAD.WIDE.U32 UR6, UR10, UR16, URZ ;  /* 0x000000100a0672a5 */ /* 0x000fc8000f8e003f */
[----:B------:R-:W-:-:S12]  /*7e00*/  @UP1 USHF.R.U32.HI UR10, URZ, UR17, UR7 ;  /* 0x000000113f0a1299 */ /* 0x000fd80008011607 */
.L_x_724:
[----:B------:R-:W-:-:S04]  /*7e10*/  UIMAD UR10, UR10, UR14, URZ ;  /* 0x0000000e0a0a72a4 */ /* 0x000fc8000f8e023f */
[----:B------:R-:W-:-:S04]  /*7e20*/  UISETP.LT.AND UP1, UPT, UR11, UR10, UPT ;  /* 0x0000000a0b00728c */ /* 0x000fc8000bf21270 */
[----:B------:R-:W-:-:S12]  /*7e30*/  USEL UR11, UR11, UR10, !UP1 ;  /* 0x0000000a0b0b7287 */ /* 0x000fd8000c800000 */
.L_x_722:
[----:B------:R-:W-:-:S04]  /*7e40*/  UIADD3 UR11, UR11, 0x7f, URZ ;  /* 0x0000007f0b0b7890 */ /* 0x000fc8000fffe03f */
[----:B------:R-:W-:-:S04]  /*7e50*/  USHF.R.S32.HI UR6, URZ, 0x1f, UR11 ;  /* 0x0000001f3f067899 */ /* 0x000fc8000801140b */
[----:B------:R-:W-:-:S04]  /*7e60*/  ULEA.HI UR6, UR6, UR11, URZ, 0x7 ;  /* 0x0000000b06067291 */ /* 0x000fc8000f8f383f */
[----:B------:R-:W-:-:S04]  /*7e70*/  USHF.R.S32.HI UR6, URZ, 0x7, UR6 ;  /* 0x000000073f067899 */ /* 0x000fc80008011406 */
[----:B------:R-:W-:-:S04]  /*7e80*/  UISETP.LT.AND UP1, UPT, UR37, UR6, UPT ;  /* 0x000000062500728c */ /* 0x000fc8000bf21270 */
[----:B------:R-:W-:-:S06]  /*7e90*/  USEL UR23, UR37, UR6, !UP1 ;  /* 0x0000000625177287 */ /* 0x000fcc000c800000 */
[----:B------:R-:W-:-:S13]  /*7ea0*/  ISETP.GE.AND P2, PT, R3, UR23, PT ;  /* 0x0000001703007c0c */ /* 0x000fda000bf46270 */
[----:B------:R-:W-:Y:S05]  /*7eb0*/  @!P2 BRA `(.L_x_725) ;  /* 0x0000001800f8a947 */ /* 0x000fea0003800000 */
[----:B------:R-:W-:Y:S01]  /*7ec0*/  IMAD.MOV.U32 R13, RZ, RZ, R0 ;  /* 0x000000ffff0d7224 */ /* 0x000fe200078e0000 */
[----:B------:R-:W-:Y:S01]  /*7ed0*/  UMOV UR6, UR5 ;  /* 0x0000000500067c82 */ /* 0x000fe20008000000 */
[----:B------:R-:W-:Y:S01]  /*7ee0*/  IMAD.MOV.U32 R15, RZ, RZ, R2 ;  /* 0x000000ffff0f7224 */ /* 0x000fe200078e0002 */
[----:B------:R-:W-:Y:S01]  /*7ef0*/  UMOV UR7, UR4 ;  /* 0x0000000400077c82 */ /* 0x000fe20008000000 */
[----:B------:R-:W-:-:S07]  /*7f00*/  IMAD.MOV.U32 R11, RZ, RZ, R3 ;  /* 0x000000ffff0b7224 */ /* 0x000fce00078e0003 */
.L_x_735:
[----:B------:R-:W-:-:S04]  /*7f10*/  UISETP.NE.AND UP1, UPT, UR7, 0x1, UPT ;  /* 0x000000010700788c */ /* 0x000fc8000bf25270 */
[----:B------:R-:W-:-:S04]  /*7f20*/  USEL UR5, URZ, 0x1, UP1 ;  /* 0x000000013f057887 */ /* 0x000fc80008800000 */
[----:B------:R-:W-:Y:S01]  /*7f30*/  ULOP3.LUT UR5, UR6, UR5, URZ, 0x3c, !UPT ;  /* 0x0000000506057292 */ /* 0x000fe2000f8e3c3f */
[----:B------:R-:W-:Y:S11]  /*7f40*/  @!P0 BRA `(.L_x_726) ;  /* 0x0000000000048947 */ /* 0x000ff60003800000 */
[----:B------:R-:W-:Y:S01]  /*7f50*/  BPT.TRAP 0x1 ;  /* 0x000000040000795c */ /* 0x000fe20000300000 */
.L_x_726:
[----:B------:R-:W-:Y:S01]  /*7f60*/  UIADD3 UR4, UR7, 0x1, URZ ;  /* 0x0000000107047890 */ /* 0x000fe2000fffe03f */
[----:B------:R-:W-:-:S03]  /*7f70*/  IMAD.U32 R0, RZ, RZ, UR5 ;  /* 0x00000005ff007e24 */ /* 0x000fc6000f8e00ff */
[----:B------:R-:W-:Y:S02]  /*7f80*/  UISETP.NE.AND UP1, UPT, UR4, 0x2, UPT ;  /* 0x000000020400788c */ /* 0x000fe4000bf25270 */
[----:B------:R-:W-:Y:S02]  /*7f90*/  SHF.L.U32 R0, R0, 0x1f, RZ ;  /* 0x0000001f00007819 */ /* 0x000fe400000006ff */
[----:B------:R-:W-:-:S04]  /*7fa0*/  USEL UR4, UR4, URZ, UP1 ;  /* 0x0000003f04047287 */ /* 0x000fc80008800000 */
[----:B------:R-:W-:-:S09]  /*7fb0*/  ULEA UR24, UR4, UR42, 0x3 ;  /* 0x0000002a04187291 */ /* 0x000fd2000f8e183f */
[----:B------:R0:W1:Y:S01]  /*7fc0*/  SYNCS.PHASECHK.TRANS64.TRYWAIT P2, [UR24+0x17030], R0 ;  /* 0x01703000ff0075a7 */ /* 0x0000620008040158 */
[----:B------:R-:W-:Y:S05]  /*7fd0*/  @!P0 BRA `(.L_x_727) ;  /* 0x0000000000048947 */ /* 0x000fea0003800000 */
[----:B------:R-:W-:Y:S01]  /*7fe0*/  BPT.TRAP 0x1 ;  /* 0x000000040000795c */ /* 0x000fe20000300000 */
.L_x_727:
[----:B-1----:R-:W-:Y:S05]  /*7ff0*/  @P2 BRA `(.L_x_728) ;  /* 0x0000000000082947 */ /* 0x002fea0003800000 */
[----:B------:R-:W1:Y:S02]  /*8000*/  SYNCS.PHASECHK.TRANS64.TRYWAIT P2, [UR24+0x17030], R0 ;  /* 0x01703000ff0075a7 */ /* 0x000e640008040158 */
[----:B-1----:R-:W-:Y:S05]  /*8010*/  @!P2 BRA `(.L_x_729) ;  /* 0x000000a800b8a947 */ /* 0x002fea0003800000 */
.L_x_728:
        /* <DEDUP_REMOVED lines=19> */
.L_x_730:
[----:B------:R-:W-:Y:S01]  /*8150*/  ULEA UR14, UR7, UR42, 0x3 ;  /* 0x0000002a070e7291 */ /* 0x000fe2000f8e183f */
[----:B01----:R-:W-:-:S05]  /*8160*/  IMAD.U32 R0, RZ, RZ, UR6 ;  /* 0x00000006ff007e24 */ /* 0x003fca000f8e00ff */
[----:B------:R-:W-:-:S04]  /*8170*/  SHF.L.U32 R0, R0, 0x1f, RZ ;  /* 0x0000001f00007819 */ /* 0x000fc800000006ff */
[----:B------:R0:W1:Y:S01]  /*8180*/  SYNCS.PHASECHK.TRANS64.TRYWAIT P2, [UR14+0x17050], R0 ;  /* 0x01705000ff0075a7 */ /* 0x000062000804014e */
[----:B------:R-:W-:Y:S05]  /*8190*/  @!P0 BRA `(.L_x_731) ;  /* 0x0000000000048947 */ /* 0x000fea0003800000 */
[----:B------:R-:W-:Y:S01]  /*81a0*/  BPT.TRAP 0x1 ;  /* 0x000000040000795c */ /* 0x000fe20000300000 */
.L_x_731:
        /* <DEDUP_REMOVED lines=66> */
.L_x_732:
[----:B------:R-:W-:Y:S01]  /*85d0*/  UIADD3 UR6, UR42, 0x400, URZ ;  /* 0x000004002a067890 */ /* 0x000fe2000fffe03f */
[----:B------:R-:W-:Y:S01]  /*85e0*/  WARPGROUP.ARRIVE ;  /* 0x00000000000079c5 */ /* 0x000fe20000000000 */
[----:B------:R-:W-:Y:S01]  /*85f0*/  FMNMX.FTZ R6, R87, R6, !PT ;  /* 0x0000000657067209 */ /* 0x000fe20007810000 */
[----:B01----:R-:W0:Y:S01]  /*8600*/  SHFL.BFLY PT, R0, R3, 0x2, 0x1f ;  /* 0x0c401f0003007f89 */ /* 0x003e2200000e0000 */
[----:B------:R-:W-:Y:S01]  /*8610*/  USHF.R.U32.HI UR6, URZ, 0x4, UR6 ;  /* 0x000000043f067899 */ /* 0x000fe20008011606 */
[----:B------:R-:W-:Y:S02]  /*8620*/  UMOV UR11, 0x40000040 ;  /* 0x40000040000b7882 */ /* 0x000fe40000000000 */
[----:B------:R-:W1:Y:S01]  /*8630*/  SHFL.BFLY PT, R19, R6, 0x2, 0x1f ;  /* 0x0c401f0006137f89 */ /* 0x000e6200000e0000 */
[----:B------:R-:W-:-:S04]  /*8640*/  ULOP3.LUT UR6, UR6, 0x3fff, URZ, 0xc0, !UPT ;  /* 0x00003fff06067892 */ /* 0x000fc8000f8ec03f */
[----:B------:R-:W-:-:S04]  /*8650*/  ULOP3.LUT UR6, UR6, 0x10000, URZ, 0xfc, !UPT ;  /* 0x0001000006067892 */ /* 0x000fc8000f8efc3f */
[----:B------:R-:W-:-:S03]  /*8660*/  UIMAD UR10, UR7, 0x300, UR6 ;  /* 0x00000300070a78a4 */ /* 0x000fc6000f8e0206 */
[----:B------:R-:W-:-:S04]  /*8670*/  UMOV UR7, 0x40000040 ;  /* 0x4000004000077882 */ /* 0x000fc80000000000 */
[----:B------:R-:W-:Y:S02]  /*8680*/  UMOV UR6, UR10 ;  /* 0x0000000a00067c82 */ /* 0x000fe40008000000 */
[----:B------:R-:W-:Y:S01]  /*8690*/  QGMMA.64x96x32.F32.E4M3.E4M3 R88, R148, gdesc[UR4], R88, gsb0 ;  /* 0x0160000494587df3 */ /* 0x000fe20008000858 */
[----:B------:R-:W-:Y:S01]  /*86a0*/  UIADD3 UR6, UR10, 0x2, URZ ;  /* 0x000000020a067890 */ /* 0x000fe2000fffe03f */
[----:B0-----:R-:W-:Y:S01]  /*86b0*/  FMNMX.FTZ R14, R3, R0, !PT ;  /* 0x00000000030e7209 */ /* 0x001fe20007810000 */
[----:B------:R-:W-:Y:S01]  /*86c0*/  UMOV UR7, 0x40000040 ;  /* 0x4000004000077882 */ /* 0x000fe20000000000 */
[----:B-1----:R-:W-:-:S03]  /*86d0*/  FMNMX.FTZ R16, R6, R19, !PT ;  /* 0x0000001306107209 */ /* 0x002fc60007810000 */
[----:B------:R-:W0:Y:S04]  /*86e0*/  SHFL.BFLY PT, R19, R14, 0x1, 0x1f ;  /* 0x0c201f000e137f89 */ /* 0x000e2800000e0000 */
[----:B------:R-:W1:Y:S01]  /*86f0*/  SHFL.BFLY PT, R21, R16, 0x1, 0x1f ;  /* 0x0c201f0010157f89 */ /* 0x000e6200000e0000 */
[----:B0-----:R-:W-:Y:S02]  /*8700*/  FMNMX.FTZ R2, R14, R19, !PT ;  /* 0x000000130e027209 */ /* 0x001fe40007810000 */
[----:B-1----:R-:W-:-:S03]  /*8710*/  FMNMX.FTZ R0, R16, R21, !PT ;  /* 0x0000001510007209 */ /* 0x002fc60007810000 */
[----:B------:R-:W-:Y:S01]  /*8720*/  FADD.FTZ R12, -R2, R15 ;  /* 0x0000000f020c7221 */ /* 0x000fe20000010100 */
[----:B------:R-:W-:-:S03]  /*8730*/  IMAD.U32 R15, RZ, RZ, UR40 ;  /* 0x00000028ff0f7e24 */ /* 0x000fc6000f8e00ff */
[----:B------:R-:W-:Y:S01]  /*8740*/  FMUL.FTZ R18, R12, UR40 ;  /* 0x000000280c127c20 */ /* 0x000fe20008410000 */
[----:B------:R-:W-:-:S01]  /*8750*/  FFMA.FTZ R12, R2, R15, -8 ;  /* 0xc1000000020c7423 */ /* 0x000fc2000001000f */
[----:B------:R-:W-:Y:S02]  /*8760*/  FADD.FTZ R3, -R0, R13 ;  /* 0x0000000d00037221 */ /* 0x000fe40000010100 */
[----:B------:R0:W-:Y:S01]  /*8770*/  MUFU.EX2 R6, R18 ;  /* 0x0000001200067308 */ /* 0x0001e20000000800 */
[----:B------:R-:W-:-:S01]  /*8780*/  FFMA.FTZ R16, R29, UR40, -R12 ;  /* 0x000000281d107c23 */ /* 0x000fc2000801080c */
[--C-:B------:R-:W-:Y:S01]  /*8790*/  FFMA.FTZ R29, R49, UR40, -R12.reuse ;  /* 0x00000028311d7c23 */ /* 0x100fe2000801080c */
[----:B------:R-:W-:-:S01]  /*87a0*/  FFMA.FTZ R49, R69, UR40, -R12 ;  /* 0x0000002845317c23 */ /* 0x000fc2000801080c */
[--C-:B------:R-:W-:Y:S01]  /*87b0*/  FFMA.FTZ R13, R24, UR40, -R12.reuse ;  /* 0x00000028180d7c23 */ /* 0x100fe2000801080c */
[----:B------:R-:W-:-:S01]  /*87c0*/  FFMA.FTZ R14, R25, UR40, -R12 ;  /* 0x00000028190e7c23 */ /* 0x000fc2000801080c */
[----:B------:R-:W-:-:S02]  /*87d0*/  IMAD.U32 R69, RZ, RZ, UR40 ;  /* 0x00000028ff457e24 */ /* 0x000fc4000f8e00ff */
[----:B------:R-:W-:-:S01]  /*87e0*/  FFMA.FTZ R15, R28, UR40, -R12 ;  /* 0x000000281c0f7c23 */ /* 0x000fc2000801080c */
[--C-:B------:R-:W-:Y:S01]  /*87f0*/  FFMA.FTZ R19, R33, UR40, -R12.reuse ;  /* 0x0000002821137c23 */ /* 0x100fe2000801080c */
[----:B0-----:R-:W-:-:S01]  /*8800*/  FFMA.FTZ R18, R32, UR40, -R12 ;  /* 0x0000002820127c23 */ /* 0x001fc2000801080c */
        /* <DEDUP_REMOVED lines=24> */
[----:B------:R-:W-:Y:S01]  /*8990*/  FFMA.FTZ R12, R0, R69, -8 ;  /* 0xc1000000000c7423 */ /* 0x000fe20000010045 */
[----:B------:R-:W-:Y:S01]  /*89a0*/  FMUL.FTZ R3, R3, UR40 ;  /* 0x0000002803037c20 */ /* 0x000fe20008410000 */
[----:B------:R-:W0:Y:S02]  /*89b0*/  MUFU.EX2 R13, R13 ;  /* 0x0000000d000d7308 */ /* 0x000e240000000800 */
        /* <DEDUP_REMOVED lines=26> */
[----:B------:R-:W-:-:S02]  /*8b60*/  WARPGROUP.DEPBAR.LE gsb0, 0x0 ;  /* 0x00008000000079c5 */ /* 0x000fc40000010000 */
[----:B------:R-:W-:Y:S02]  /*8b70*/  WARPGROUP.ARRIVE ;  /* 0x00000000000079c5 */ /* 0x000fe40000000000 */
[----:B------:R-:W2:Y:S01]  /*8b80*/  MUFU.EX2 R27, R27 ;  /* 0x0000001b001b7308 */ /* 0x000ea20000000800 */
[----:B-1----:R-:W-:-:S03]  /*8b90*/  FFMA.FTZ R4, R3, R4, R26 ;  /* 0x0000000403047223 */ /* 0x002fc6000001001a */
[----:B------:R-:W-:Y:S01]  /*8ba0*/  QGMMA.64x96x32.F32.E4M3.E4M3 R88, R144, gdesc[UR4], R88, gsb0 ;  /* 0x0160000490587df3 */ /* 0x000fe20008000858 */
[----:B------:R-:W-:Y:S01]  /*8bb0*/  UIADD3 UR6, UR10, 0x4, URZ ;  /* 0x000000040a067890 */ /* 0x000fe2000fffe03f */
[----:B------:R-:W-:Y:S02]  /*8bc0*/  UMOV UR7, 0x40000040 ;  /* 0x4000004000077882 */ /* 0x000fe40000000000 */
[----:B------:R-:W1:Y:S01]  /*8bd0*/  MUFU.EX2 R15, R15 ;  /* 0x0000000f000f7308 */ /* 0x000e620000000800 */
[----:B0-----:R-:W-:-:S01]  /*8be0*/  FADD.FTZ R68, R14, R5 ;  /* 0x000000050e447221 */ /* 0x001fc20000010000 */
[----:B------:R-:W-:-:S06]  /*8bf0*/  UIADD3 UR10, UR10, 0x6, URZ ;  /* 0x000000060a0a7890 */ /* 0x000fcc000fffe03f */
        /* <DEDUP_REMOVED lines=26> */
[----:B------:R-:W-:Y:S02]  /*8da0*/  WARPGROUP.DEPBAR.LE gsb0, 0x0 ;  /* 0x00008000000079c5 */ /* 0x000fe40000010000 */
[----:B------:R-:W-:Y:S01]  /*8db0*/  WARPGROUP.ARRIVE ;  /* 0x00000000000079c5 */ /* 0x000fe20000000000 */
[----:B------:R-:W-:-:S03]  /*8dc0*/  FFMA.FTZ R68, R70, UR40, -R12 ;  /* 0x0000002846447c23 */ /* 0x000fc6000801080c */
[----:B------:R-:W2:Y:S01]  /*8dd0*/  MUFU.EX2 R23, R23 ;  /* 0x0000001700177308 */ /* 0x000ea20000000800 */
[----:B-1----:R-:W-:-:S01]  /*8de0*/  FADD.FTZ R4, R22, R5 ;  /* 0x0000000516047221 */ /* 0x002fc20000010000 */
[----:B------:R-:W-:Y:S06]  /*8df0*/  QGMMA.64x96x32.F32.E4M3.E4M3 R88, R140, gdesc[UR4], R88, gsb0 ;  /* 0x016000048c587df3 */ /* 0x000fec0008000858 */
[----:B------:R-:W1:Y:S01]  /*8e00*/  MUFU.EX2 R43, R43 ;  /* 0x0000002b002b7308 */ /* 0x000e620000000800 */
[----:B0-----:R-:W-:-:S01]  /*8e10*/  FADD.FTZ R70, R42, R69 ;  /* 0x000000452a467221 */ /* 0x001fc20000010000 */
[----:B------:R-:W-:-:S06]  /*8e20*/  FFMA.FTZ R69, R71, UR40, -R12 ;  /* 0x0000002847457c23 */ /* 0x000fcc000801080c */
        /* <DEDUP_REMOVED lines=17> */
[----:B------:R-:W-:-:S06]  /*8f40*/  FFMA.FTZ R71, R75, UR40, -R12 ;  /* 0x000000284b477c23 */ /* 0x000fcc000801080c */
        /* <DEDUP_REMOVED lines=8> */
[----:B------:R-:W-:Y:S02]  /*8fd0*/  WARPGROUP.DEPBAR.LE gsb0, 0x0 ;  /* 0x00008000000079c5 */ /* 0x000fe40000010000 */
[----:B------:R-:W-:-:S04]  /*8fe0*/  WARPGROUP.ARRIVE ;  /* 0x00000000000079c5 */ /* 0x000fc80000000000 */
[----:B------:R-:W0:Y:S01]  /*8ff0*/  MUFU.EX2 R36, R36 ;  /* 0x0000002400247308 */ /* 0x000e220000000800 */
[----:B--2---:R-:W-:-:S01]  /*9000*/  FADD.FTZ R5, R33, R4 ;  /* 0x0000000421057221 */ /* 0x004fc20000010000 */
[----:B------:R-:W-:Y:S01]  /*9010*/  QGMMA.64x96x32.F32.E4M3.E4M3 R88, R136, gdesc[UR8], R88, gsb0 ;  /* 0x0160000888587df3 */ /* 0x000fe20008000858 */
[----:B-1----:R-:W-:-:S01]  /*9020*/  FADD.FTZ R73, R55, R72 ;  /* 0x0000004837497221 */ /* 0x002fc20000010000 */
[----:B------:R-:W-:-:S04]  /*9030*/  FFMA.FTZ R72, R78, UR40, -R12 ;  /* 0x000000284e487c23 */ /* 0x000fc8000801080c */
[----:B------:R-:W1:Y:S08]  /*9040*/  MUFU.EX2 R58, R58 ;  /* 0x0000003a003a7308 */ /* 0x000e700000000800 */
[----:B------:R-:W2:Y:S01]  /*9050*/  MUFU.EX2 R37, R37 ;  /* 0x0000002500257308 */ /* 0x000ea20000000800 */
[----:B0-----:R-:W-:-:S07]  /*9060*/  FADD.FTZ R4, R36, R5 ;  /* 0x0000000524047221 */ /* 0x001fce0000010000 */
[----:B------:R-:W0:Y:S01]  /*9070*/  MUFU.EX2 R59, R59 ;  /* 0x0000003b003b7308 */ /* 0x000e220000000800 */
[----:B-1----:R-:W-:-:S01]  /*9080*/  FADD.FTZ R74, R58, R73 ;  /* 0x000000493a4a7221 */ /* 0x002fc20000010000 */
[----:B------:R-:W-:-:S06]  /*9090*/  FFMA.FTZ R73, R79, UR40, -R12 ;  /* 0x000000284f497c23 */ /* 0x000fcc000801080c */
        /* <DEDUP_REMOVED lines=16> */
[----:B0-----:R-:W-:-:S01]  /*91a0*/  FADD.FTZ R76, R66, R75 ;  /* 0x0000004b424c7221 */ /* 0x001fc20000010000 */
[----:B------:R-:W-:-:S06]  /*91b0*/  FFMA.FTZ R75, R83, UR40, -R12 ;  /* 0x00000028534b7c23 */ /* 0x000fcc000801080c */
[----:B------:R-:W0:Y:S01]  /*91c0*/  MUFU.EX2 R48, R48 ;  /* 0x0000003000307308 */ /* 0x000e220000000800 */
[----:B-1----:R-:W-:-:S07]  /*91d0*/  FADD.FTZ R5, R45, R4 ;  /* 0x000000042d057221 */ /* 0x002fce0000010000 */
[----:B------:R-:W1:Y:S01]  /*91e0*/  MUFU.EX2 R68, R68 ;  /* 0x0000004400447308 */ /* 0x000e620000000800 */
[----:B--2---:R-:W-:-:S07]  /*91f0*/  FADD.FTZ R77, R67, R76 ;  /* 0x0000004c434d7221 */ /* 0x004fce0000010000 */
[----:B------:R-:W2:Y:S01]  /*9200*/  MUFU.EX2 R49, R49 ;  /* 0x0000003100317308 */ /* 0x000ea20000000800 */
[----:B0-----:R-:W-:-:S01]  /*9210*/  FADD.FTZ R4, R48, R5 ;  /* 0x0000000530047221 */ /* 0x001fc20000010000 */
[----:B------:R-:W-:-:S06]  /*9220*/  WARPGROUP.DEPBAR.LE gsb0, 0x0 ;  /* 0x00008000000079c5 */ /* 0x000fcc0000010000 */
[----:B------:R-:W0:Y:S01]  /*9230*/  MUFU.EX2 R69, R69 ;  /* 0x0000004500457308 */ /* 0x000e220000000800 */
[----:B-1----:R-:W-:-:S07]  /*9240*/  FADD.FTZ R76, R68, R77 ;  /* 0x0000004d444c7221 */ /* 0x002fce0000010000 */
[----:B------:R-:W1:Y:S01]  /*9250*/  MUFU.EX2 R52, R52 ;  /* 0x0000003400347308 */ /* 0x000e620000000800 */
[----:B--2---:R-:W-:-:S01]  /*9260*/  FADD.FTZ R5, R49, R4 ;  /* 0x0000000431057221 */ /* 0x004fc20000010000 */
[----:B------:R-:W-:-:S04]  /*9270*/  IMAD.U32 R4, RZ, RZ, UR24 ;  /* 0x00000018ff047e24 */ /* 0x000fc8000f8e00ff */
[----:B------:R-:W-:Y:S02]  /*9280*/  @!P1 VIADD R4, R4, 0x17040 ;  /* 0x0001704004049836 */ /* 0x000fe40000000000 */
[----:B------:R-:W2:Y:S01]  /*9290*/  MUFU.EX2 R70, R70 ;  /* 0x0000004600467308 */ /* 0x000ea20000000800 */
[----:B0-----:R-:W-:-:S01]  /*92a0*/  FADD.FTZ R77, R69, R76 ;  /* 0x0000004c454d7221 */ /* 0x001fc20000010000 */
[--C-:B------:R-:W-:Y:S01]  /*92b0*/  FFMA.FTZ R76, R86, UR40, -R12.reuse ;  /* 0x00000028564c7c23 */ /* 0x100fe2000801080c */
[----:B------:R-:W-:-:S01]  /*92c0*/  FFMA.FTZ R12, R87, UR40, -R12 ;  /* 0x00000028570c7c23 */ /* 0x000fc2000801080c */
[----:B------:R-:W-:-:S04]  /*92d0*/  @!P1 PRMT R4, RZ, 0x654, R4 ;  /* 0x00000654ff049816 */ /* 0x000fc80000000004 */
[----:B------:R-:W0:Y:S01]  /*92e0*/  MUFU.EX2 R53, R53 ;  /* 0x0000003500357308 */ /* 0x000e220000000800 */
[----:B-1----:R-:W-:-:S01]  /*92f0*/  FADD.FTZ R78, R52, R5 ;  /* 0x00000005344e7221 */ /* 0x002fc20000010000 */
[----:B------:R1:W-:Y:S06]  /*9300*/  @!P1 SYNCS.ARRIVE.TRANS64.RED.A1T0 RZ, [R4+URZ], RZ ;  /* 0x000000ff04ff99a7 */ /* 0x0003ec000810043f */
[----:B------:R-:W3:Y:S01]  /*9310*/  MUFU.EX2 R71, R71 ;  /* 0x0000004700477308 */ /* 0x000ee20000000800 */
[----:B--2---:R-:W-:-:S07]  /*9320*/  FADD.FTZ R80, R70, R77 ;  /* 0x0000004d46507221 */ /* 0x004fce0000010000 */
[----:B------:R-:W2:Y:S01]  /*9330*/  MUFU.EX2 R56, R56 ;  /* 0x0000003800387308 */ /* 0x000ea20000000800 */
[----:B0-----:R-:W-:-:S07]  /*9340*/  FADD.FTZ R5, R53, R78 ;  /* 0x0000004e35057221 */ /* 0x001fce0000010000 */
[----:B------:R-:W0:Y:S01]  /*9350*/  MUFU.EX2 R72, R72 ;  /* 0x0000004800487308 */ /* 0x000e220000000800 */
[----:B---3--:R-:W-:-:S07]  /*9360*/  FADD.FTZ R77, R71, R80 ;  /* 0x00000050474d7221 */ /* 0x008fce0000010000 */
[----:B------:R-:W3:Y:S01]  /*9370*/  MUFU.EX2 R57, R57 ;  /* 0x0000003900397308 */ /* 0x000ee20000000800 */
[----:B--2---:R-:W-:-:S07]  /*9380*/  FADD.FTZ R78, R56, R5 ;  /* 0x00000005384e7221 */ /* 0x004fce0000010000 */
[----:B------:R-:W2:Y:S01]  /*9390*/  MUFU.EX2 R73, R73 ;  /* 0x0000004900497308 */ /* 0x000ea20000000800 */
[----:B0-----:R-:W-:-:S07]  /*93a0*/  FADD.FTZ R80, R72, R77 ;  /* 0x0000004d48507221 */ /* 0x001fce0000010000 */
[----:B------:R-:W1:Y:S01]  /*93b0*/  MUFU.EX2 R60, R60 ;  /* 0x0000003c003c7308 */ /* 0x000e620000000800 */
[----:B---3--:R-:W-:-:S07]  /*93c0*/  FADD.FTZ R5, R57, R78 ;  /* 0x0000004e39057221 */ /* 0x008fce0000010000 */
        /* <DEDUP_REMOVED lines=18> */
.L_x_734:
[----:B------:R-:W-:Y:S01]  /*94f0*/  UIADD3 UR6, UR14, 0x17060, URZ ;  /* 0x000170600e067890 */ /* 0x000fe2000fffe03f */
[----:B------:R-:W-:Y:S01]  /*9500*/  ISETP.GT.AND P2, PT, R11, UR23, PT ;  /* 0x000000170b007c0c */ /* 0x000fe2000bf44270 */
[----:B------:R-:W-:Y:S01]  /*9510*/  FMUL.FTZ R90, R90, R3 ;  /* 0x000000035a5a7220 */ /* 0x000fe20000410000 */
[----:B------:R-:W-:Y:S01]  /*9520*/  F2FP.SATFINITE.E4M3.F32.PACK_AB_MERGE_C R15, R16, R15, RZ ;  /* 0x0000000f100f723e */ /* 0x000fe200048070ff */
        /* <DEDUP_REMOVED lines=24> */
[----:B------:R-:W-:Y:S01]  /*96b0*/  F2FP.SATFINITE.E4M3.F32.PACK_AB_MERGE_C R30, R31, R30, RZ ;  /* 0x0000001e1f1e723e */ /* 0x000fe200048070ff */
[----:B------:R-:W-:Y:S01]  /*96c0*/  VIADD R3, R11, 0xffffffff ;  /* 0xffffffff0b037836 */ /* 0x000fe20000000000 */
[----:B------:R-:W-:Y:S01]  /*96d0*/  F2FP.SATFINITE.E4M3.F32.PACK_AB_MERGE_C R20, R21, R20, RZ ;  /* 0x000000141514723e */ /* 0x000fe200048070ff */
[----:B------:R-:W-:Y:S01]  /*96e0*/  SYNCS.ARRIVE.TRANS64.RED.A1T0 RZ, [UR6], RZ ;  /* 0x000000ffffff79a7 */ /* 0x000fe20008100406 */
[----:B------:R-:W-:Y:S01]  /*96f0*/  F2FP.SATFINITE.E4M3.F32.PACK_AB_MERGE_C R38, R39, R38, RZ ;  /* 0x000000262726723e */ /* 0x000fe200048070ff */
[----:B------:R-:W-:Y:S01]  /*9700*/  UMOV UR6, UR5 ;  /* 0x0000000500067c82 */ /* 0x000fe20008000000 */
        /* <DEDUP_REMOVED lines=51> */
[----:B------:R-:W-:Y:S01]  /*9a40*/  IMAD.MOV.U32 R13, RZ, RZ, R0 ;  /* 0x000000ffff0d7224 */ /* 0x000fe200078e0000 */
[----:B------:R-:W-:Y:S01]  /*9a50*/  F2FP.SATFINITE.E4M3.F32.PACK_AB_MERGE_C R138, R61, R60, R64 ;  /* 0x0000003c3d8a723e */ /* 0x000fe20004807040 */
[----:B------:R-:W-:Y:S01]  /*9a60*/  IMAD.MOV.U32 R15, RZ, RZ, R2 ;  /* 0x000000ffff0f7224 */ /* 0x000fe200078e0002 */
[----:B------:R-:W-:Y:S01]  /*9a70*/  F2FP.SATFINITE.E4M3.F32.PACK_AB_MERGE_C R139, R75, R74, R76 ;  /* 0x0000004a4b8b723e */ /* 0x000fe2000480704c */
[----:B------:R-:W-:Y:S01]  /*9a80*/  IMAD.MOV.U32 R11, RZ, RZ, R3 ;  /* 0x000000ffff0b7224 */ /* 0x000fe200078e0003 */
[----:B------:R-:W-:Y:S06]  /*9a90*/  @P2 BRA `(.L_x_735) ;  /* 0xffffffe4001c2947 */ /* 0x000fec000383ffff */
.L_x_725:
[----:B------:R-:W-:-:S13]  /*9aa0*/  ISETP.GE.AND P2, PT, R3, UR37, PT ;  /* 0x0000002503007c0c */ /* 0x000fda000bf46270 */
[----:B------:R-:W-:Y:S05]  /*9ab0*/  @!P2 BRA `(.L_x_736) ;  /* 0x0000002c0024a947 */ /* 0x000fea0003800000 */
[----:B------:R-:W-:Y:S01]  /*9ac0*/  IMAD.MOV.U32 R11, RZ, RZ, R0 ;  /* 0x000000ffff0b7224 */ /* 0x000fe200078e0000 */
[----:B------:R-:W-:Y:S01]  /*9ad0*/  UMOV UR6, UR5 ;  /* 0x0000000500067c82 */ /* 0x000fe20008000000 */
[----:B------:R-:W-:Y:S01]  /*9ae0*/  IMAD.MOV.U32 R6, RZ, RZ, R2 ;  /* 0x000000ffff067224 */ /* 0x000fe200078e0002 */
[----:B------:R-:W-:Y:S01]  /*9af0*/  UMOV UR7, UR4 ;  /* 0x0000000400077c82 */ /* 0x000fe20008000000 */
[----:B------:R-:W-:Y:S01]  /*9b00*/  ULDC UR23, c[0x0][0x9e4] ;  /* 0x0002790000177ab9 */ /* 0x000fe20000000800 */
[----:B------:R-:W-:Y:S01]  /*9b10*/  ULDC UR24, c[0x0][0x288] ;  /* 0x0000a20000187ab9 */ /* 0x000fe20000000800 */
[----:B------:R-:W-:Y:S01]  /*9b20*/  ULDC UR25, c[0x0][0x2f0] ;  /* 0x0000bc0000197ab9 */ /* 0x000fe20000000800 */
[----:B------:R-:W-:-:S05]  /*9b30*/  ULDC UR26, c[0x0][0x9e0] ;  /* 0x00027800001a7ab9 */ /* 0x000fca0000000800 */
.L_x_754:
[----:B------:R-:W-:-:S04]  /*9b40*/  UIADD3 UR4, UR7, 0x1, URZ ;  /* 0x0000000107047890 */ /* 0x000fc8000fffe03f */
[----:B------:R-:W-:-:S04]  /*9b50*/  UISETP.NE.AND UP1, UPT, UR4, 0x2, UPT ;  /* 0x000000020400788c */ /* 0x000fc8000bf25270 */
[----:B------:R-:W-:Y:S02]  /*9b60*/  USEL UR5, URZ, 0x1, UP1 ;  /* 0x000000013f057887 */ /* 0x000fe40008800000 */
[----:B------:R-:W-:Y:S02]  /*9b70*/  USEL UR4, UR4, URZ, UP1 ;  /* 0x0000003f04047287 */ /* 0x000fe40008800000 */
[----:B------:R-:W-:Y:S01]  /*9b80*/  ULOP3.LUT UR5, UR6, UR5, URZ, 0x3c, !UPT ;  /* 0x0000000506057292 */ /* 0x000fe2000f8e3c3f */
[----:B------:R-:W-:Y:S11]  /*9b90*/  @!P0 BRA `(.L_x_737) ;  /* 0x0000000000048947 */ /* 0x000ff60003800000 */
[----:B------:R-:W-:Y:S01]  /*9ba0*/  BPT.TRAP 0x1 ;  /* 0x000000040000795c */ /* 0x000fe20000300000 */
.L_x_737:
[----:B------:R-:W-:Y:S01]  /*9bb0*/  ULEA UR27, UR4, UR42, 0x3 ;  /* 0x0000002a041b7291 */ /* 0x000fe2000f8e183f */
[----:B------:R-:W-:-:S05]  /*9bc0*/  IMAD.U32 R0, RZ, RZ, UR5 ;  /* 0x00000005ff007e24 */ /* 0x000fca000f8e00ff */
[----:B------:R-:W-:-:S04]  /*9bd0*/  SHF.L.U32 R0, R0, 0x1f, RZ ;  /* 0x0000001f00007819 */ /* 0x000fc800000006ff */
[----:B------:R0:W1:Y:S01]  /*9be0*/  SYNCS.PHASECHK.TRANS64.TRYWAIT P2, [UR27+0x17030], R0 ;  /* 0x01703000ff0075a7 */ /* 0x000062000804015b */
[----:B------:R-:W-:Y:S05]  /*9bf0*/  @!P0 BRA `(.L_x_738) ;  /* 0x0000000000048947 */ /* 0x000fea0003800000 */
[----:B------:R-:W-:Y:S01]  /*9c00*/  BPT.TRAP 0x1 ;  /* 0x000000040000795c */ /* 0x000fe20000300000 */
.L_x_738:
[----:B-1----:R-:W-:Y:S05]  /*9c10*/  @P2 BRA `(.L_x_739) ;  /* 0x0000000000082947 */ /* 0x002fea0003800000 */
[----:B------:R-:W1:Y:S02]  /*9c20*/  SYNCS.PHASECHK.TRANS64.TRYWAIT P2, [UR27+0x17030], R0 ;  /* 0x01703000ff0075a7 */ /* 0x000e64000804015b */
[----:B-1----:R-:W-:Y:S05]  /*9c30*/  @!P2 BRA `(.L_x_740) ;  /* 0x0000008c00e0a947 */ /* 0x002fea0003800000 */
.L_x_739:
        /* <DEDUP_REMOVED lines=19> */
.L_x_741:
[----:B------:R-:W-:Y:S01]  /*9d70*/  ULEA UR14, UR7, UR42, 0x3 ;  /* 0x0000002a070e7291 */ /* 0x000fe2000f8e183f */
[----:B01----:R-:W-:-:S05]  /*9d80*/  IMAD.U32 R0, RZ, RZ, UR6 ;  /* 0x00000006ff007e24 */ /* 0x003fca000f8e00ff */
[----:B------:R-:W-:-:S04]  /*9d90*/  SHF.L.U32 R0, R0, 0x1f, RZ ;  /* 0x0000001f00007819 */ /* 0x000fc800000006ff */
[----:B------:R0:W1:Y:S01]  /*9da0*/  SYNCS.PHASECHK.TRANS64.TRYWAIT P2, [UR14+0x17050], R0 ;  /* 0x01705000ff0075a7 */ /* 0x000062000804014e */
[----:B------:R-:W-:Y:S05]  /*9db0*/  @!P0 BRA `(.L_x_742) ;  /* 0x0000000000048947 */ /* 0x000fea0003800000 */
[----:B------:R-:W-:Y:S01]  /*9dc0*/  BPT.TRAP 0x1 ;  /* 0x000000040000795c */ /* 0x000fe20000300000 */
.L_x_742:
[----:B-1----:R-:W-:Y:S05]  /*9dd0*/  @P2 BRA `(.L_x_743) ;  /* 0x0000000000082947 */ /* 0x002fea0003800000 */
[----:B------:R-:W1:Y:S02]  /*9de0*/  SYNCS.PHASECHK.TRANS64.TRYWAIT P2, [UR14+0x17050], R0 ;  /* 0x01705000ff0075a7 */ /* 0x000e64000804014e */
[----:B-1----:R-:W-:Y:S05]  /*9df0*/  @!P2 BRA `(.L_x_744) ;  /* 0x0000008c0088a947 */ /* 0x002fea0003800000 */
.L_x_743:
[----:B------:R-:W-:Y:S01]  /*9e00*/  UIADD3 UR6, UR42, 0x400, URZ ;  /* 0x000004002a067890 */ /* 0x000fe2000fffe03f */
[----:B------:R-:W-:Y:S01]  /*9e10*/  WARPGROUP.ARRIVE ;  /* 0x00000000000079c5 */ /* 0x000fe20000000000 */
[----:B------:R-:W-:Y:S01]  /*9e20*/  UMOV UR11, 0x40000040 ;  /* 0x40000040000b7882 */ /* 0x000fe20000000000 */
[----:B------:R-:W-:Y:S01]  /*9e30*/  PLOP3.LUT P2, PT, PT, PT, UP0, 0x80, 0x0 ;  /* 0x000000000000781c */ /* 0x000fe20003f4f008 */
[----:B------:R-:W-:Y:S01]  /*9e40*/  USHF.R.U32.HI UR6, URZ, 0x4, UR6 ;  /* 0x000000043f067899 */ /* 0x000fe20008011606 */
[----:B------:R-:W-:Y:S02]  /*9e50*/  IMAD.MOV.U32 R2, RZ, RZ, R10 ;  /* 0x000000ffff027224 */ /* 0x000fe400078e000a */
[----:B------:R-:W-:Y:S01]  /*9e60*/  IMAD.U32 R12, RZ, RZ, UR27 ;  /* 0x0000001bff0c7e24 */ /* 0x000fe2000f8e00ff */
[----:B------:R-:W-:-:S03]  /*9e70*/  ULOP3.LUT UR6, UR6, 0x3fff, URZ, 0xc0, !UPT ;  /* 0x00003fff06067892 */ /* 0x000fc6000f8ec03f */
[----:B------:R-:W-:Y:S01]  /*9e80*/  @!P1 VIADD R12, R12, 0x17040 ;  /* 0x000170400c0c9836 */ /* 0x000fe20000000000 */
[----:B------:R-:W-:-:S04]  /*9e90*/  ULOP3.LUT UR6, UR6, 0x10000, URZ, 0xfc, !UPT ;  /* 0x0001000006067892 */ /* 0x000fc8000f8efc3f */
[----:B------:R-:W-:Y:S01]  /*9ea0*/  UIMAD UR10, UR7, 0x300, UR6 ;  /* 0x00000300070a78a4 */ /* 0x000fe2000f8e0206 */
[----:B------:R-:W-:Y:S02]  /*9eb0*/  @!P1 PRMT R12, RZ, 0x654, R12 ;  /* 0x00000654ff0c9816 */ /* 0x000fe4000000000c */
[----:B------:R-:W-:-:S04]  /*9ec0*/  UMOV UR7, 0x40000040 ;  /* 0x4000004000077882 */ /* 0x000fc80000000000 */
        /* <DEDUP_REMOVED lines=9> */
[----:B------:R-:W-:Y:S01]  /*9f60*/  UIADD3 UR10, UR10, 0x6, URZ ;  /* 0x000000060a0a7890 */ /* 0x000fe2000fffe03f */
[----:B------:R-:W-:Y:S02]  /*9f70*/  WARPGROUP.DEPBAR.LE gsb0, 0x0 ;  /* 0x00008000000079c5 */ /* 0x000fe40000010000 */
[----:B------:R-:W-:-:S06]  /*9f80*/  WARPGROUP.ARRIVE ;  /* 0x00000000000079c5 */ /* 0x000fcc0000000000 */
[----:B------:R-:W-:Y:S01]  /*9f90*/  QGMMA.64x96x32.F32.E4M3.E4M3 R88, R140, gdesc[UR4], R88, gsb0 ;  /* 0x016000048c587df3 */ /* 0x000fe20008000858 */
[----:B------:R-:W-:Y:S02]  /*9fa0*/  @UP0 ULDC UR6, c[0x0][0x44c] ;  /* 0x0001130000060ab9 */ /* 0x000fe40000000800 */
[----:B01----:R-:W-:Y:S01]  /*9fb0*/  @P2 IMAD.HI.U32 R0, R10, UR6, RZ ;  /* 0x000000060a002c27 */ /* 0x003fe2000f8e00ff */
[----:B------:R-:W-:-:S04]  /*9fc0*/  @UP0 ULDC UR6, c[0x0][0x450] ;  /* 0x0001140000060ab9 */ /* 0x000fc80000000800 */
[----:B------:R-:W-:Y:S01]  /*9fd0*/  @P2 SHF.R.U32.HI R2, RZ, UR6, R0 ;  /* 0x00000006ff022c19 */ /* 0x000fe20008011600 */
[----:B------:R-:W-:-:S04]  /*9fe0*/  IMAD.SHL.U32 R0, R3, 0x80, RZ ;  /* 0x0000008003007824 */ /* 0x000fc800078e00ff */
[----:B------:R-:W0:Y:S01]  /*9ff0*/  SHFL.IDX PT, R15, R2, RZ, 0x1c1f ;  /* 0x001c1fff020f7589 */ /* 0x000e2200000e0000 */
[----:B------:R-:W-:-:S05]  /*a000*/  IADD3 R14, -R0, 0x1, RZ ;  /* 0x00000001000e7810 */ /* 0x000fca0007ffe1ff */
[----:B------:R-:W-:-:S04]  /*a010*/  IMAD R14, R7, -0x2, R14 ;  /* 0xfffffffe070e7824 */ /* 0x000fc800078e020e */
[----:B------:R-:W-:-:S04]  /*a020*/  IMAD R14, R17, UR25, R14 ;  /* 0x00000019110e7c24 */ /* 0x000fc8000f8e020e */
[----:B------:R-:W-:-:S04]  /*a030*/  VIADD R14, R14, -UR24 ;  /* 0x800000180e0e7c36 */ /* 0x000fc80008000000 */
[C---:B------:R-:W-:Y:S02]  /*a040*/  VIADD R16, R14.reuse, UR26 ;  /* 0x0000001a0e107c36 */ /* 0x040fe40008000000 */
[----:B------:R-:W-:-:S04]  /*a050*/  VIADD R14, R14, UR21 ;  /* 0x000000150e0e7c36 */ /* 0x000fc80008000000 */
[----:B0-----:R-:W-:Y:S01]  /*a060*/  IMAD.IADD R13, R14, 0x1, R15 ;  /* 0x000000010e0d7824 */ /* 0x001fe200078e020f */
[----:B------:R-:W-:Y:S02]  /*a070*/  WARPGROUP.DEPBAR.LE gsb0, 0x0 ;  /* 0x00008000000079c5 */ /* 0x000fe40000010000 */
[----:B------:R-:W-:-:S06]  /*a080*/  WARPGROUP.ARRIVE ;  /* 0x00000000000079c5 */ /* 0x000fcc0000000000 */
[----:B------:R-:W-:Y:S03]  /*a090*/  QGMMA.64x96x32.F32.E4M3.E4M3 R88, R136, gdesc[UR8], R88, gsb0 ;  /* 0x0160000888587df3 */ /* 0x000fe60008000858 */
[----:B------:R-:W-:Y:S02]  /*a0a0*/  WARPGROUP.DEPBAR.LE gsb0, 0x0 ;  /* 0x00008000000079c5 */ /* 0x000fe40000010000 */
[----:B------:R0:W-:Y:S02]  /*a0b0*/  @!P1 SYNCS.ARRIVE.TRANS64.RED.A1T0 RZ, [R12+URZ], RZ ;  /* 0x000000ff0cff99a7 */ /* 0x0001e4000810043f */
[----:B0-----:R-:W-:Y:S01]  /*a0c0*/  IMAD.IADD R12, R16, 0x1, R15 ;  /* 0x00000001100c7824 */ /* 0x001fe200078e020f */
[----:B------:R-:W-:Y:S06]  /*a0d0*/  @!P5 BRA `(.L_x_745) ;  /* 0x00000000005cd947 */ /* 0x000fec0003800000 */
[----:B------:R-:W-:Y:S01]  /*a0e0*/  IMAD R15, R17, UR25, R15 ;  /* 0x00000019110f7c24 */ /* 0x000fe2000f8e020f */
[----:B------:R-:W-:Y:S03]  /*a0f0*/  BSSY B0, `(.L_x_746) ;  /* 0x0000011000007945 */ /* 0x000fe60003800000 */
[----:B------:R-:W-:-:S05]  /*a100*/  VIADD R15, R15, -UR24 ;  /* 0x800000180f0f7c36 */ /* 0x000fca0008000000 */
        /* <DEDUP_REMOVED lines=10> */
.L_x_747:
[----:B------:R-:W-:-:S05]  /*a1b0*/  IMAD.U32 R19, RZ, RZ, UR23 ;  /* 0x00000017ff137e24 */ /* 0x000fca000f8e00ff */
[----:B------:R-:W-:-:S13]  /*a1c0*/  ISETP.NE.AND P2, PT, R19, 0x1, PT ;  /* 0x000000011300780c */ /* 0x000fda0003f45270 */
[----:B------:R-:W0:Y:S02]  /*a1d0*/  @P2 LDC.64 R20, c[0x0][0x9e8] ;  /* 0x00027a00ff142b82 */ /* 0x000e240000000a00 */
[----:B0-----:R-:W-:-:S05]  /*a1e0*/  @P2 IMAD.HI.U32 R18, R15, R20, RZ ;  /* 0x000000140f122227 */ /* 0x001fca00078e00ff */
[----:B------:R-:W-:-:S07]  /*a1f0*/  @P2 SHF.R.U32.HI R15, RZ, R21, R18 ;  /* 0x00000015ff0f2219 */ /* 0x000fce0000011612 */
.L_x_748:
[----:B------:R-:W-:Y:S05]  /*a200*/  BSYNC B0 ;  /* 0x0000000000007941 */ /* 0x000fea0003800000 */
.L_x_746:
[----:B------:R-:W-:-:S04]  /*a210*/  IMAD R18, R15, R19, -R0 ;  /* 0x000000130f127224 */ /* 0x000fc800078e0a00 */
[----:B------:R-:W-:-:S05]  /*a220*/  IMAD R18, R7, -0x2, R18 ;  /* 0xfffffffe07127824 */ /* 0x000fca00078e0212 */
[----:B------:R-:W-:Y:S02]  /*a230*/  VIADDMNMX R12, R18, R19, R12, PT ;  /* 0x00000013120c7246 */ /* 0x000fe4000380010c */
[----:B------:R-:W-:-:S07]  /*a240*/  VIMNMX R13, R13, R18, !PT ;  /* 0x000000120d0d7248 */ /* 0x000fce0007fe0100 */
.L_x_745:
[----:B------:R-:W-:Y:S01]  /*a250*/  ISETP.GT.AND P2, PT, R3, -0x1, PT ;  /* 0xffffffff0300780c */ /* 0x000fe20003f44270 */
[----:B------:R-:W0:Y:S03]  /*a260*/  SHFL.IDX PT, R19, R2, 0x1, 0x1c1f ;  /* 0x003c1f0002137f89 */ /* 0x000e2600000e0000 */
[C---:B------:R-:W-:Y:S02]  /*a270*/  ISETP.GT.AND P4, PT, R13.reuse, RZ, P2 ;  /* 0x000000ff0d00720c */ /* 0x040fe40001784270 */
[----:B------:R-:W-:Y:S02]  /*a280*/  ISETP.GT.AND P6, PT, R13, 0x1, P2 ;  /* 0x000000010d00780c */ /* 0x000fe400017c4270 */
[C---:B------:R-:W-:Y:S02]  /*a290*/  ISETP.LT.OR P4, PT, R12.reuse, 0x1, P4 ;  /* 0x000000010c00780c */ /* 0x040fe40002781670 */
[----:B------:R-:W-:-:S02]  /*a2a0*/  ISETP.LT.OR P6, PT, R12, 0x2, P6 ;  /* 0x000000020c00780c */ /* 0x000fc400037c1670 */
[----:B------:R-:W-:Y:S02]  /*a2b0*/  FSEL R15, R24, -INF , !P4 ;  /* 0xff800000180f7808 */ /* 0x000fe40006000000 */
[----:B------:R-:W-:Y:S02]  /*a2c0*/  FSEL R25, R25, -INF , !P6 ;  /* 0xff80000019197808 */ /* 0x000fe40007000000 */
[C---:B------:R-:W-:Y:S02]  /*a2d0*/  ISETP.GT.AND P3, PT, R13.reuse, 0x8, P2 ;  /* 0x000000080d00780c */ /* 0x040fe40001764270 */
[C---:B------:R-:W-:Y:S02]  /*a2e0*/  ISETP.GT.AND P4, PT, R13.reuse, 0x9, P2 ;  /* 0x000000090d00780c */ /* 0x040fe40001784270 */
[----:B------:R-:W-:Y:S02]  /*a2f0*/  ISETP.GT.AND P6, PT, R13, 0x10, P2 ;  /* 0x000000100d00780c */ /* 0x000fe400017c4270 */
[----:B------:R-:W-:-:S02]  /*a300*/  ISETP.LT.OR P3, PT, R12, 0x9, P3 ;  /* 0x000000090c00780c */ /* 0x000fc40001f61670 */
[----:B------:R-:W-:Y:S01]  /*a310*/  ISETP.LT.OR P4, PT, R12, 0xa, P4 ;  /* 0x0000000a0c00780c */ /* 0x000fe20002781670 */
[--C-:B0-----:R-:W-:Y:S01]  /*a320*/  IMAD.IADD R16, R16, 0x1, R19.reuse ;  /* 0x0000000110107824 */ /* 0x101fe200078e0213 */
[----:B------:R-:W-:Y:S01]  /*a330*/  ISETP.LT.OR P6, PT, R12, 0x11, P6 ;  /* 0x000000110c00780c */ /* 0x000fe200037c1670 */
[----:B------:R-:W-:Y:S01]  /*a340*/  IMAD.IADD R14, R14, 0x1, R19 ;  /* 0x000000010e0e7824 */ /* 0x000fe200078e0213 */
[----:B------:R-:W-:Y:S02]  /*a350*/  FSEL R28, R28, -INF , !P3 ;  /* 0xff8000001c1c7808 */ /* 0x000fe40005800000 */
[----:B------:R-:W-:Y:S02]  /*a360*/  FSEL R29, R29, -INF , !P4 ;  /* 0xff8000001d1d7808 */ /* 0x000fe40006000000 */
[----:B------:R-:W-:Y:S02]  /*a370*/  FSEL R32, R32, -INF , !P6 ;  /* 0xff80000020207808 */ /* 0x000fe40007000000 */
[----:B------:R-:W-:-:S02]  /*a380*/  ISETP.GT.AND P3, PT, R13, 0x11, P2 ;  /* 0x000000110d00780c */ /* 0x000fc40001764270 */
[C---:B------:R-:W-:Y:S02]  /*a390*/  ISETP.GT.AND P4, PT, R13.reuse, 0x18, P2 ;  /* 0x000000180d00780c */ /* 0x040fe40001784270 */
[----:B------:R-:W-:Y:S02]  /*a3a0*/  ISETP.GT.AND P6, PT, R13, 0x19, P2 ;  /* 0x000000190d00780c */ /* 0x000fe400017c4270 */
[C---:B------:R-:W-:Y:S02]  /*a3b0*/  ISETP.LT.OR P3, PT, R12.reuse, 0x12, P3 ;  /* 0x000000120c00780c */ /* 0x040fe40001f61670 */
[C---:B------:R-:W-:Y:S02]  /*a3c0*/  ISETP.LT.OR P4, PT, R12.reuse, 0x19, P4 ;  /* 0x000000190c00780c */ /* 0x040fe40002781670 */
[----:B------:R-:W-:Y:S02]  /*a3d0*/  ISETP.LT.OR P6, PT, R12, 0x1a, P6 ;  /* 0x0000001a0c00780c */ /* 0x000fe400037c1670 */
[----:B------:R-:W-:-:S02]  /*a3e0*/  FSEL R33, R33, -INF , !P3 ;  /* 0xff80000021217808 */ /* 0x000fc40005800000 */
[----:B------:R-:W-:Y:S02]  /*a3f0*/  FSEL R36, R36, -INF , !P4 ;  /* 0xff80000024247808 */ /* 0x000fe40006000000 */
[----:B------:R-:W-:Y:S02]  /*a400*/  FSEL R37, R37, -INF , !P6 ;  /* 0xff80000025257808 */ /* 0x000fe40007000000 */
[C---:B------:R-:W-:Y:S02]  /*a410*/  ISETP.GT.AND P3, PT, R13.reuse, 0x20, P2 ;  /* 0x000000200d00780c */ /* 0x040fe40001764270 */
[C---:B------:R-:W-:Y:S02]  /*a420*/  ISETP.GT.AND P4, PT, R13.reuse, 0x21, P2 ;  /* 0x000000210d00780c */ /* 0x040fe40001784270 */
[----:B------:R-:W-:Y:S02]  /*a430*/  ISETP.GT.AND P6, PT, R13, 0x28, P2 ;  /* 0x000000280d00780c */ /* 0x000fe400017c4270 */
[----:B------:R-:W-:-:S02]  /*a440*/  ISETP.LT.OR P3, PT, R12, 0x21, P3 ;  /* 0x000000210c00780c */ /* 0x000fc40001f61670 */
[C---:B------:R-:W-:Y:S02]  /*a450*/  ISETP.LT.OR P4, PT, R12.reuse, 0x22, P4 ;  /* 0x000000220c00780c */ /* 0x040fe40002781670 */
[----:B------:R-:W-:Y:S02]  /*a460*/  ISETP.LT.OR P6, PT, R12, 0x29, P6 ;  /* 0x000000290c00780c */ /* 0x000fe400037c1670 */
        /* <DEDUP_REMOVED lines=65> */
[----:B------:R-:W-:Y:S01]  /*a880*/  FSEL R85, R85, -INF , !P6 ;  /* 0xff80000055557808 */ /* 0x000fe20007000000 */
        /* <DEDUP_REMOVED lines=14> */
.L_x_751:
[----:B------:R-:W-:-:S05]  /*a970*/  IMAD.U32 R2, RZ, RZ, UR23 ;  /* 0x00000017ff027e24 */ /* 0x000fca000f8e00ff */
[----:B------:R-:W-:-:S13]  /*a980*/  ISETP.NE.AND P3, PT, R2, 0x1, PT ;  /* 0x000000010200780c */ /* 0x000fda0003f65270 */
[----:B------:R-:W0:Y:S02]  /*a990*/  @P3 LDC.64 R12, c[0x0][0x9e8] ;  /* 0x00027a00ff0c3b82 */ /* 0x000e240000000a00 */
[----:B0-----:R-:W-:-:S05]  /*a9a0*/  @P3 IMAD.HI.U32 R12, R19, R12, RZ ;  /* 0x0000000c130c3227 */ /* 0x001fca00078e00ff */
[----:B------:R-:W-:-:S07]  /*a9b0*/  @P3 SHF.R.U32.HI R19, RZ, R13, R12 ;  /* 0x0000000dff133219 */ /* 0x000fce000001160c */
.L_x_752:
[----:B------:R-:W-:Y:S05]  /*a9c0*/  BSYNC B0 ;  /* 0x0000000000007941 */ /* 0x000fea0003800000 */
.L_x_750:
[----:B------:R-:W-:-:S04]  /*a9d0*/  IMAD R0, R19, R2, -R0 ;  /* 0x0000000213007224 */ /* 0x000fc800078e0a00 */
[----:B------:R-:W-:-:S05]  /*a9e0*/  IMAD R13, R7, -0x2, R0 ;  /* 0xfffffffe070d7824 */ /* 0x000fca00078e0200 */
[----:B------:R-:W-:Y:S02]  /*a9f0*/  VIADDMNMX R16, R13, R2, R16, PT ;  /* 0x000000020d107246 */ /* 0x000fe40003800110 */
[----:B------:R-:W-:-:S07]  /*aa00*/  VIMNMX R14, R14, R13, !PT ;  /* 0x0000000d0e0e7248 */ /* 0x000fce0007fe0100 */
.L_x_749:
        /* <DEDUP_REMOVED lines=18> */
[----:B------:R-:W-:-:S02]  /*ab30*/  ISETP.GT.AND P4, PT, R14, 0x1, P2 ;  /* 0x000000010e00780c */ /* 0x000fc40001784270 */
[----:B------:R-:W-:Y:S02]  /*ab40*/  FMNMX.FTZ R13, R41, R0, !PT ;  /* 0x00000000290d7209 */ /* 0x000fe40007810000 */
[----:B------:R-:W-:Y:S02]  /*ab50*/  FSEL R39, R39, -INF , !P3 ;  /* 0xff80000027277808 */ /* 0x000fe40005800000 */
[----:B------:R-:W-:Y:S02]  /*ab60*/  FMNMX.FTZ R0, R44, R13, !PT ;  /* 0x0000000d2c007209 */ /* 0x000fe40007810000 */
[----:B------:R-:W-:Y:S02]  /*ab70*/  ISETP.GT.AND P3, PT, R14, 0x21, P2 ;  /* 0x000000210e00780c */ /* 0x000fe40001764270 */
[----:B------:R-:W-:Y:S02]  /*ab80*/  FMNMX.FTZ R13, R45, R0, !PT ;  /* 0x000000002d0d7209 */ /* 0x000fe40007810000 */
[----:B------:R-:W-:-:S02]  /*ab90*/  ISETP.LT.OR P4, PT, R16, 0x2, P4 ;  /* 0x000000021000780c */ /* 0x000fc40002781670 */
[----:B------:R-:W-:Y:S02]  /*aba0*/  FMNMX.FTZ R0, R48, R13, !PT ;  /* 0x0000000d30007209 */ /* 0x000fe40007810000 */
[----:B------:R-:W-:Y:S02]  /*abb0*/  ISETP.LT.OR P3, PT, R16, 0x22, P3 ;  /* 0x000000221000780c */ /* 0x000fe40001f61670 */
[----:B------:R-:W-:Y:S02]  /*abc0*/  FMNMX.FTZ R13, R49, R0, !PT ;  /* 0x00000000310d7209 */ /* 0x000fe40007810000 */
[----:B------:R-:W-:Y:S02]  /*abd0*/  FSEL R27, R27, -INF , !P4 ;  /* 0xff8000001b1b7808 */ /* 0x000fe40006000000 */
[----:B------:R-:W-:Y:S02]  /*abe0*/  FMNMX.FTZ R0, R52, R13, !PT ;  /* 0x0000000d34007209 */ /* 0x000fe40007810000 */
[----:B------:R-:W-:-:S02]  /*abf0*/  ISETP.GT.AND P4, PT, R14, 0x10, P2 ;  /* 0x000000100e00780c */ /* 0x000fc40001784270 */
[----:B------:R-:W-:Y:S02]  /*ac00*/  FMNMX.FTZ R13, R53, R0, !PT ;  /* 0x00000000350d7209 */ /* 0x000fe40007810000 */
[----:B------:R-:W-:Y:S02]  /*ac10*/  FSEL R43, R43, -INF , !P3 ;  /* 0xff8000002b2b7808 */ /* 0x000fe40005800000 */
[----:B------:R-:W-:Y:S02]  /*ac20*/  FMNMX.FTZ R0, R56, R13, !PT ;  /* 0x0000000d38007209 */ /* 0x000fe40007810000 */
[----:B------:R-:W-:Y:S02]  /*ac30*/  ISETP.GT.AND P3, PT, R14, RZ, P2 ;  /* 0x000000ff0e00720c */ /* 0x000fe40001764270 */
        /* <DEDUP_REMOVED lines=9> */
[----:B------:R-:W-:Y:S02]  /*acd0*/  ISETP.GT.AND P4, PT, R14, 0x18, P2 ;  /* 0x000000180e00780c */ /* 0x000fe40001784270 */
[----:B------:R-:W-:Y:S02]  /*ace0*/  FMNMX.FTZ R0, R68, R13, !PT ;  /* 0x0000000d44007209 */ /* 0x000fe40007810000 */
[----:B------:R-:W-:Y:S02]  /*acf0*/  FSEL R26, R26, -INF , !P3 ;  /* 0xff8000001a1a7808 */ /* 0x000fe40005800000 */
[----:B------:R-:W-:Y:S02]  /*ad00*/  FMNMX.FTZ R13, R69, R0, !PT ;  /* 0x00000000450d7209 */ /* 0x000fe40007810000 */
[----:B------:R-:W-:-:S02]  /*ad10*/  ISETP.LT.OR P6, PT, R16, 0x9, P6 ;  /* 0x000000091000780c */ /* 0x000fc400037c1670 */
[----:B------:R-:W-:Y:S02]  /*ad20*/  FMNMX.FTZ R0, R72, R13, !PT ;  /* 0x0000000d48007209 */ /* 0x000fe40007810000 */
[----:B------:R-:W-:Y:S02]  /*ad30*/  ISETP.LT.OR P4, PT, R16, 0x19, P4 ;  /* 0x000000191000780c */ /* 0x000fe40002781670 */
[----:B------:R-:W-:Y:S02]  /*ad40*/  FMNMX.FTZ R13, R73, R0, !PT ;  /* 0x00000000490d7209 */ /* 0x000fe40007810000 */
[----:B------:R-:W-:Y:S02]  /*ad50*/  FMNMX.FTZ R20, R26, R11, !PT ;  /* 0x0000000b1a147209 */ /* 0x000fe40007810000 */
[----:B------:R-:W-:Y:S02]  /*ad60*/  FMNMX.FTZ R0, R76, R13, !PT ;  /* 0x0000000d4c007209 */ /* 0x000fe40007810000 */
[----:B------:R-:W-:-:S02]  /*ad70*/  FSEL R30, R30, -INF , !P6 ;  /* 0xff8000001e1e7808 */ /* 0x000fc40007000000 */
[----:B------:R-:W-:Y:S02]  /*ad80*/  FMNMX.FTZ R13, R77, R0, !PT ;  /* 0x000000004d0d7209 */ /* 0x000fe40007810000 */
[----:B------:R-:W-:Y:S02]  /*ad90*/  FSEL R38, R38, -INF , !P4 ;  /* 0xff80000026267808 */ /* 0x000fe40006000000 */
[----:B------:R-:W-:Y:S02]  /*ada0*/  FMNMX.FTZ R0, R80, R13, !PT ;  /* 0x0000000d50007209 */ /* 0x000fe40007810000 */
[----:B------:R-:W-:Y:S02]  /*adb0*/  FMNMX.FTZ R21, R27, R20, !PT ;  /* 0x000000141b157209 */ /* 0x000fe40007810000 */
[----:B------:R-:W-:Y:S02]  /*adc0*/  FMNMX.FTZ R13, R81, R0, !PT ;  /* 0x00000000510d7209 */ /* 0x000fe40007810000 */
[----:B------:R-:W-:-:S02]  /*add0*/  ISETP.GT.AND P4, PT, R14, 0x20, P2 ;  /* 0x000000200e00780c */ /* 0x000fc40001784270 */
[----:B------:R-:W-:Y:S02]  /*ade0*/  FMNMX.FTZ R0, R84, R13, !PT ;  /* 0x0000000d54007209 */ /* 0x000fe40007810000 */
[----:B------:R-:W-:Y:S02]  /*adf0*/  FMNMX.FTZ R22, R30, R21, !PT ;  /* 0x000000151e167209 */ /* 0x000fe40007810000 */
[----:B------:R-:W-:Y:S02]  /*ae00*/  FMNMX.FTZ R0, R85, R0, !PT ;  /* 0x0000000055007209 */ /* 0x000fe40007810000 */
[----:B------:R-:W-:Y:S02]  /*ae10*/  ISETP.LT.OR P4, PT, R16, 0x21, P4 ;  /* 0x000000211000780c */ /* 0x000fe40002781670 */
[----:B------:R-:W-:Y:S01]  /*ae20*/  FMNMX.FTZ R23, R31, R22, !PT ;  /* 0x000000161f177209 */ /* 0x000fe20007810000 */
[----:B------:R-:W0:Y:S01]  /*ae30*/  SHFL.BFLY PT, R13, R0, 0x2, 0x1f ;  /* 0x0c401f00000d7f89 */ /* 0x000e2200000e0000 */
[----:B------:R-:W-:-:S02]  /*ae40*/  FSEL R42, R42, -INF , !P4 ;  /* 0xff8000002a2a7808 */ /* 0x000fc40006000000 */
[----:B------:R-:W-:Y:S02]  /*ae50*/  ISETP.GT.AND P4, PT, R14, 0x28, P2 ;  /* 0x000000280e00780c */ /* 0x000fe40001784270 */
[----:B------:R-:W-:Y:S02]  /*ae60*/  FMNMX.FTZ R22, R34, R23, !PT ;  /* 0x0000001722167209 */ /* 0x000fe40007810000 */
[----:B------:R-:W-:Y:S02]  /*ae70*/  ISETP.LT.OR P4, PT, R16, 0x29, P4 ;  /* 0x000000291000780c */ /* 0x000fe40002781670 */
[----:B------:R-:W-:Y:S02]  /*ae80*/  FMNMX.FTZ R23, R35, R22, !PT ;  /* 0x0000001623177209 */ /* 0x000fe40007810000 */
[----:B------:R-:W-:Y:S02]  /*ae90*/  FSEL R46, R46, -INF , !P4 ;  /* 0xff8000002e2e7808 */ /* 0x000fe40006000000 */
[----:B------:R-:W-:-:S02]  /*aea0*/  ISETP.GT.AND P4, PT, R14, 0x29, P2 ;  /* 0x000000290e00780c */ /* 0x000fc40001784270 */
[----:B------:R-:W-:Y:S02]  /*aeb0*/  FMNMX.FTZ R24, R38, R23, !PT ;  /* 0x0000001726187209 */ /* 0x000fe40007810000 */
[----:B------:R-:W-:Y:S02]  /*aec0*/  ISETP.GT.AND P3, PT, R14, 0x30, P2 ;  /* 0x000000300e00780c */ /* 0x000fe40001764270 */
[C---:B------:R-:W-:Y:S02]  /*aed0*/  ISETP.LT.OR P4, PT, R16.reuse, 0x2a, P4 ;  /* 0x0000002a1000780c */ /* 0x040fe40002781670 */
[----:B------:R-:W-:Y:S02]  /*aee0*/  ISETP.LT.OR P3, PT, R16, 0x31, P3 ;  /* 0x000000311000780c */ /* 0x000fe40001f61670 */
[----:B------:R-:W-:Y:S02]  /*aef0*/  FSEL R47, R47, -INF , !P4 ;  /* 0xff8000002f2f7808 */ /* 0x000fe40006000000 */
[----:B0-----:R-:W-:-:S02]  /*af00*/  FMNMX.FTZ R13, R0, R13, !PT ;  /* 0x0000000d000d7209 */ /* 0x001fc40007810000 */
[----:B------:R-:W-:Y:S02]  /*af10*/  ISETP.GT.AND P4, PT, R14, 0x31, P2 ;  /* 0x000000310e00780c */ /* 0x000fe40001784270 */
[----:B------:R-:W-:Y:S01]  /*af20*/  FSEL R50, R50, -INF , !P3 ;  /* 0xff80000032327808 */ /* 0x000fe20005800000 */
[----:B------:R-:W0:Y:S01]  /*af30*/  SHFL.BFLY PT, R2, R13, 0x1, 0x1f ;  /* 0x0c201f000d027f89 */ /* 0x000e2200000e0000 */
[----:B------:R-:W-:Y:S02]  /*af40*/  ISETP.GT.AND P3, PT, R14, 0x38, P2 ;  /* 0x000000380e00780c */ /* 0x000fe40001764270 */
[C---:B------:R-:W-:Y:S02]  /*af50*/  ISETP.LT.OR P4, PT, R16.reuse, 0x32, P4 ;  /* 0x000000321000780c */ /* 0x040fe40002781670 */
[----:B------:R-:W-:Y:S02]  /*af60*/  ISETP.LT.OR P3, PT, R16, 0x39, P3 ;  /* 0x000000391000780c */ /* 0x000fe40001f61670 */
[----:B------:R-:W-:-:S02]  /*af70*/  FSEL R51, R51, -INF , !P4 ;  /* 0xff80000033337808 */ /* 0x000fc40006000000 */
[----:B------:R-:W-:Y:S02]  /*af80*/  ISETP.GT.AND P4, PT, R14, 0x39, P2 ;  /* 0x000000390e00780c */ /* 0x000fe40001784270 */
[----:B------:R-:W-:Y:S02]  /*af90*/  FSEL R54, R54, -INF , !P3 ;  /* 0xff80000036367808 */ /* 0x000fe40005800000 */
[----:B------:R-:W-:Y:S02]  /*afa0*/  ISETP.GT.AND P3, PT, R14, 0x40, P2 ;  /* 0x000000400e00780c */ /* 0x000fe40001764270 */
[C---:B------:R-:W-:Y:S02]  /*afb0*/  ISETP.LT.OR P4, PT, R16.reuse, 0x3a, P4 ;  /* 0x0000003a1000780c */ /* 0x040fe40002781670 */
[----:B------:R-:W-:Y:S02]  /*afc0*/  ISETP.LT.OR P3, PT, R16, 0x41, P3 ;  /* 0x000000411000780c */ /* 0x000fe40001f61670 */
[----:B------:R-:W-:-:S02]  /*afd0*/  FSEL R55, R55, -INF , !P4 ;  /* 0xff80000037377808 */ /* 0x000fc40006000000 */
[----:B------:R-:W-:Y:S02]  /*afe0*/  ISETP.GT.AND P4, PT, R14, 0x41, P2 ;  /* 0x000000410e00780c */ /* 0x000fe40001784270 */
[----:B------:R-:W-:Y:S02]  /*aff0*/  FSEL R58, R58, -INF , !P3 ;  /* 0xff8000003a3a7808 */ /* 0x000fe40005800000 */
[----:B0-----:R-:W-:Y:S02]  /*b000*/  FMNMX.FTZ R2, R13, R2, !PT ;  /* 0x000000020d027209 */ /* 0x001fe40007810000 */
[----:B------:R-:W-:Y:S02]  /*b010*/  ISETP.GT.AND P3, PT, R14, 0x48, P2 ;  /* 0x000000480e00780c */ /* 0x000fe40001764270 */
[C---:B------:R-:W-:Y:S01]  /*b020*/  FSETP.NEU.FTZ.AND P6, PT, R2.reuse, -INF , PT ;  /* 0xff8000000200780b */ /* 0x040fe20003fdd000 */
[----:B------:R-:W-:-:S01]  /*b030*/  FFMA.FTZ R0, R2, R19, -8 ;  /* 0xc100000002007423 */ /* 0x000fc20000010013 */
[----:B------:R-:W-:-:S02]  /*b040*/  ISETP.LT.OR P4, PT, R16, 0x42, P4 ;  /* 0x000000421000780c */ /* 0x000fc40002781670 */
[----:B------:R-:W-:Y:S02]  /*b050*/  ISETP.LT.OR P3, PT, R16, 0x49, P3 ;  /* 0x000000491000780c */ /* 0x000fe40001f61670 */
[----:B------:R-:W-:Y:S02]  /*b060*/  FSEL R0, R0, RZ, P6 ;  /* 0x000000ff00007208 */ /* 0x000fe40003000000 */
[----:B------:R-:W-:Y:S02]  /*b070*/  FSEL R59, R59, -INF , !P4 ;  /* 0xff8000003b3b7808 */ /* 0x000fe40006000000 */
[----:B------:R-:W-:Y:S01]  /*b080*/  ISETP.GT.AND P4, PT, R14, 0x49, P2 ;  /* 0x000000490e00780c */ /* 0x000fe20001784270 */
        /* <DEDUP_REMOVED lines=8> */
[----:B------:R-:W-:Y:S01]  /*b110*/  FSEL R62, R62, -INF , !P3 ;  /* 0xff8000003e3e7808 */ /* 0x000fe20005800000 */
[--C-:B------:R-:W-:Y:S01]  /*b120*/  FFMA.FTZ R21, R36, UR40, -R0.reuse ;  /* 0x0000002824157c23 */ /* 0x100fe20008010800 */
[----:B------:R-:W-:Y:S01]  /*b130*/  FMNMX.FTZ R25, R43, R24, !PT ;  /* 0x000000182b197209 */ /* 0x000fe20007810000 */
[----:B------:R0:W-:Y:S01]  /*b140*/  MUFU.EX2 R20, R33 ;  /* 0x0000002100147308 */ /* 0x0001e20000000800 */
[----:B------:R-:W-:Y:S01]  /*b150*/  ISETP.GT.AND P3, PT, R14, 0x50, P2 ;  /* 0x000000500e00780c */ /* 0x000fe20001764270 */
[--C-:B------:R-:W-:Y:S01]  /*b160*/  FFMA.FTZ R37, R37, UR40, -R0.reuse ;  /* 0x0000002825257c23 */ /* 0x100fe20008010800 */
[----:B------:R-:W-:Y:S01]  /*b170*/  FMNMX.FTZ R28, R46, R25, !PT ;  /* 0x000000192e1c7209 */ /* 0x000fe20007810000 */
[--C-:B------:R-:W-:Y:S01]  /*b180*/  FFMA.FTZ R23, R40, UR40, -R0.reuse ;  /* 0x0000002828177c23 */ /* 0x100fe20008010800 */
[C---:B------:R-:W-:Y:S01]  /*b190*/  ISETP.LT.OR P4, PT, R16.reuse, 0x4a, P4 ;  /* 0x0000004a1000780c */ /* 0x040fe20002781670 */
[--C-:B------:R-:W-:Y:S01]  /*b1a0*/  FFMA.FTZ R41, R41, UR40, -R0.reuse ;  /* 0x0000002829297c23 */ /* 0x100fe20008010800 */
[----:B------:R-:W-:Y:S01]  /*b1b0*/  FMNMX.FTZ R29, R47, R28, !PT ;  /* 0x0000001c2f1d7209 */ /* 0x000fe20007810000 */
[----:B------:R1:W-:Y:S01]  /*b1c0*/  MUFU.EX2 R22, R37 ;  /* 0x0000002500167308 */ /* 0x0003e20000000800 */
[----:B------:R-:W-:Y:S01]  /*b1d0*/  ISETP.LT.OR P3, PT, R16, 0x51, P3 ;  /* 0x000000511000780c */ /* 0x000fe20001f61670 */
[--C-:B------:R-:W-:Y:S01]  /*b1e0*/  FFMA.FTZ R25, R44, UR40, -R0.reuse ;  /* 0x000000282c197c23 */ /* 0x100fe20008010800 */
[----:B------:R-:W-:Y:S01]  /*b1f0*/  FMNMX.FTZ R28, R50, R29, !PT ;  /* 0x0000001d321c7209 */ /* 0x000fe20007810000 */
[--C-:B------:R-:W-:Y:S01]  /*b200*/  FFMA.FTZ R45, R45, UR40, -R0.reuse ;  /* 0x000000282d2d7c23 */ /* 0x100fe20008010800 */
[----:B------:R-:W-:Y:S01]  /*b210*/  FSEL R63, R63, -INF , !P4 ;  /* 0xff8000003f3f7808 */ /* 0x000fe20006000000 */
[--C-:B------:R-:W-:Y:S01]  /*b220*/  FFMA.FTZ R57, R57, UR40, -R0.reuse ;  /* 0x0000002839397c23 */ /* 0x100fe20008010800 */
[----:B------:R-:W-:Y:S01]  /*b230*/  FMNMX.FTZ R29, R51, R28, !PT ;  /* 0x0000001c331d7209 */ /* 0x000fe20007810000 */
[----:B------:R-:W-:Y:S01]  /*b240*/  MUFU.EX2 R24, R41 ;  /* 0x0000002900187308 */ /* 0x000fe20000000800 */
[----:B------:R-:W-:Y:S01]  /*b250*/  ISETP.GT.AND P4, PT, R14, 0x51, P2 ;  /* 0x000000510e00780c */ /* 0x000fe20001784270 */
[--C-:B------:R-:W-:Y:S01]  /*b260*/  FFMA.FTZ R64, R64, UR40, -R0.reuse ;  /* 0x0000002840407c23 */ /* 0x100fe20008010800 */
[----:B------:R-:W-:Y:S01]  /*b270*/  FMNMX.FTZ R32, R54, R29, !PT ;  /* 0x0000001d36207209 */ /* 0x000fe20007810000 */
[--C-:B------:R-:W-:Y:S01]  /*b280*/  FFMA.FTZ R49, R49, UR40, -R0.reuse ;  /* 0x0000002831317c23 */ /* 0x100fe20008010800 */
[----:B------:R-:W-:Y:S01]  /*b290*/  FSEL R66, R66, -INF , !P3 ;  /* 0xff80000042427808 */ /* 0x000fe20005800000 */
[--C-:B------:R-:W-:Y:S01]  /*b2a0*/  FFMA.FTZ R53, R53, UR40, -R0.reuse ;  /* 0x0000002835357c23 */ /* 0x100fe20008010800 */
[----:B0-----:R-:W-:Y:S01]  /*b2b0*/  FMNMX.FTZ R33, R55, R32, !PT ;  /* 0x0000002037217209 */ /* 0x001fe20007810000 */
[----:B------:R-:W-:Y:S01]  /*b2c0*/  MUFU.EX2 R28, R45 ;  /* 0x0000002d001c7308 */ /* 0x000fe20000000800 */
[----:B------:R-:W-:Y:S01]  /*b2d0*/  ISETP.GT.AND P3, PT, R14, 0x58, P2 ;  /* 0x000000580e00780c */ /* 0x000fe20001764270 */
[--C-:B------:R-:W-:Y:S01]  /*b2e0*/  FFMA.FTZ R29, R48, UR40, -R0.reuse ;  /* 0x00000028301d7c23 */ /* 0x100fe20008010800 */
[----:B------:R-:W-:Y:S01]  /*b2f0*/  FMNMX.FTZ R32, R58, R33, !PT ;  /* 0x000000213a207209 */ /* 0x000fe20007810000 */
[--C-:B------:R-:W-:Y:S01]  /*b300*/  FFMA.FTZ R48, R72, UR40, -R0.reuse ;  /* 0x0000002848307c23 */ /* 0x100fe20008010800 */
[C---:B------:R-:W-:Y:S01]  /*b310*/  ISETP.LT.OR P4, PT, R16.reuse, 0x52, P4 ;  /* 0x000000521000780c */ /* 0x040fe20002781670 */
[----:B------:R-:W-:Y:S01]  /*b320*/  FFMA.FTZ R85, R85, UR40, -R0 ;  /* 0x0000002855557c23 */ /* 0x000fe20008010800 */
[----:B------:R-:W-:Y:S01]  /*b330*/  FMNMX.FTZ R33, R59, R32, !PT ;  /* 0x000000203b217209 */ /* 0x000fe20007810000 */
[----:B------:R-:W-:Y:S01]  /*b340*/  MUFU.EX2 R12, R12 ;  /* 0x0000000c000c7308 */ /* 0x000fe20000000800 */
[----:B------:R-:W-:-:S02]  /*b350*/  ISETP.LT.OR P3, PT, R16, 0x59, P3 ;  /* 0x000000591000780c */ /* 0x000fc40001f61670 */
[----:B------:R-:W-:Y:S01]  /*b360*/  FMNMX.FTZ R36, R62, R33, !PT ;  /* 0x000000213e247209 */ /* 0x000fe20007810000 */
[----:B------:R-:W-:-:S01]  /*b370*/  FFMA.FTZ R33, R52, UR40, -R0 ;  /* 0x0000002834217c23 */ /* 0x000fc20008010800 */
[----:B------:R-:W-:Y:S02]  /*b380*/  FSEL R67, R67, -INF , !P4 ;  /* 0xff80000043437808 */ /* 0x000fe40006000000 */
[----:B-1----:R-:W-:Y:S01]  /*b390*/  FMNMX.FTZ R37, R63, R36, !PT ;  /* 0x000000243f257209 */ /* 0x002fe20007810000 */
[----:B------:R0:W-:Y:S01]  /*b3a0*/  MUFU.EX2 R32, R49 ;  /* 0x0000003100207308 */ /* 0x0001e20000000800 */
[----:B------:R-:W-:Y:S02]  /*b3b0*/  ISETP.GT.AND P4, PT, R14, 0x59, P2 ;  /* 0x000000590e00780c */ /* 0x000fe40001784270 */
[----:B------:R-:W-:Y:S02]  /*b3c0*/  FSEL R70, R70, -INF , !P3 ;  /* 0xff80000046467808 */ /* 0x000fe40005800000 */
[----:B------:R-:W-:-:S02]  /*b3d0*/  FMNMX.FTZ R36, R66, R37, !PT ;  /* 0x0000002542247209 */ /* 0x000fc40007810000 */
[----:B------:R-:W-:Y:S01]  /*b3e0*/  ISETP.GT.AND P3, PT, R14, 0x60, P2 ;  /* 0x000000600e00780c */ /* 0x000fe20001764270 */
[----:B------:R-:W-:Y:S01]  /*b3f0*/  MUFU.EX2 R13, R13 ;  /* 0x0000000d000d7308 */ /* 0x000fe20000000800 */
[C---:B------:R-:W-:Y:S01]  /*b400*/  ISETP.LT.OR P4, PT, R16.reuse, 0x5a, P4 ;  /* 0x0000005a1000780c */ /* 0x040fe20002781670 */
[----:B0-----:R-:W-:Y:S01]  /*b410*/  FFMA.FTZ R49, R69, UR40, -R0 ;  /* 0x0000002845317c23 */ /* 0x001fe20008010800 */
[----:B------:R-:W-:Y:S02]  /*b420*/  FMNMX.FTZ R37, R67, R36, !PT ;  /* 0x0000002443257209 */ /* 0x000fe40007810000 */
[----:B------:R-:W-:Y:S02]  /*b430*/  ISETP.LT.OR P3, PT, R16, 0x61, P3 ;  /* 0x000000611000780c */ /* 0x000fe40001f61670 */
[----:B------:R-:W-:Y:S01]  /*b440*/  FSEL R71, R71, -INF , !P4 ;  /* 0xff80000047477808 */ /* 0x000fe20006000000 */
[----:B------:R0:W-:Y:S01]  /*b450*/  MUFU.EX2 R36, R53 ;  /* 0x0000003500247308 */ /* 0x0001e20000000800 */
[----:B------:R-:W-:-:S02]  /*b460*/  ISETP.GT.AND P4, PT, R14, 0x61, P2 ;  /* 0x000000610e00780c */ /* 0x000fc40001784270 */
[----:B------:R-:W-:Y:S01]  /*b470*/  FMNMX.FTZ R40, R70, R37, !PT ;  /* 0x0000002546287209 */ /* 0x000fe20007810000 */
[----:B------:R-:W-:-:S01]  /*b480*/  FFMA.FTZ R37, R56, UR40, -R0 ;  /* 0x0000002838257c23 */ /* 0x000fc20008010800 */
[----:B------:R-:W-:Y:S01]  /*b490*/  FSEL R74, R74, -INF , !P3 ;  /* 0xff8000004a4a7808 */ /* 0x000fe20005800000 */
[----:B------:R-:W-:-:S01]  /*b4a0*/  FFMA.FTZ R56, R80, UR40, -R0 ;  /* 0x0000002850387c23 */ /* 0x000fc20008010800 */
[----:B------:R-:W-:Y:S01]  /*b4b0*/  ISETP.GT.AND P3, PT, R14, 0x68, P2 ;  /* 0x000000680e00780c */ /* 0x000fe20001764270 */
[----:B------:R-:W-:Y:S01]  /*b4c0*/  MUFU.EX2 R15, R15 ;  /* 0x0000000f000f7308 */ /* 0x000fe20000000800 */
[C---:B------:R-:W-:Y:S01]  /*b4d0*/  ISETP.LT.OR P4, PT, R16.reuse, 0x62, P4 ;  /* 0x000000621000780c */ /* 0x040fe20002781670 */
[----:B0-----:R-:W-:Y:S01]  /*b4e0*/  FFMA.FTZ R53, R73, UR40, -R0 ;  /* 0x0000002849357c23 */ /* 0x001fe20008010800 */
[----:B------:R-:W-:Y:S01]  /*b4f0*/  FMNMX.FTZ R41, R71, R40, !PT ;  /* 0x0000002847297209 */ /* 0x000fe20007810000 */
[----:B------:R-:W-:Y:S01]  /*b500*/  IMAD.U32 R73, RZ, RZ, UR40 ;  /* 0x00000028ff497e24 */ /* 0x000fe2000f8e00ff */
[----:B------:R-:W-:-:S02]  /*b510*/  ISETP.LT.OR P3, PT, R16, 0x69, P3 ;  /* 0x000000691000780c */ /* 0x000fc40001f61670 */
[----:B------:R-:W-:Y:S01]  /*b520*/  FSEL R75, R75, -INF , !P4 ;  /* 0xff8000004b4b7808 */ /* 0x000fe20006000000 */
[----:B------:R-:W-:Y:S01]  /*b530*/  MUFU.EX2 R18, R18 ;  /* 0x0000001200127308 */ /* 0x000fe20000000800 */
[----:B------:R-:W-:Y:S02]  /*b540*/  ISETP.GT.AND P4, PT, R14, 0x69, P2 ;  /* 0x000000690e00780c */ /* 0x000fe40001784270 */
[----:B------:R-:W-:Y:S02]  /*b550*/  FMNMX.FTZ R40, R74, R41, !PT ;  /* 0x000000294a287209 */ /* 0x000fe40007810000 */
[----:B------:R-:W-:Y:S02]  /*b560*/  FSEL R78, R78, -INF , !P3 ;  /* 0xff8000004e4e7808 */ /* 0x000fe40005800000 */
[----:B------:R-:W-:Y:S01]  /*b570*/  ISETP.GT.AND P3, PT, R14, 0x70, P2 ;  /* 0x000000700e00780c */ /* 0x000fe20001764270 */
[----:B------:R-:W-:Y:S01]  /*b580*/  MUFU.EX2 R19, R19 ;  /* 0x0000001300137308 */ /* 0x000fe20000000800 */
[----:B------:R-:W-:-:S02]  /*b590*/  ISETP.LT.OR P4, PT, R16, 0x6a, P4 ;  /* 0x0000006a1000780c */ /* 0x000fc40002781670 */
[----:B------:R-:W-:Y:S02]  /*b5a0*/  FMNMX.FTZ R41, R75, R40, !PT ;  /* 0x000000284b297209 */ /* 0x000fe40007810000 */
[----:B------:R-:W-:Y:S02]  /*b5b0*/  ISETP.LT.OR P3, PT, R16, 0x71, P3 ;  /* 0x000000711000780c */ /* 0x000fe40001f61670 */
[----:B------:R-:W-:Y:S01]  /*b5c0*/  FSEL R79, R79, -INF , !P4 ;  /* 0xff8000004f4f7808 */ /* 0x000fe20006000000 */
[----:B------:R0:W-:Y:S01]  /*b5d0*/  MUFU.EX2 R40, R57 ;  /* 0x0000003900287308 */ /* 0x0001e20000000800 */
[----:B------:R-:W-:Y:S02]  /*b5e0*/  ISETP.GT.AND P4, PT, R14, 0x71, P2 ;  /* 0x000000710e00780c */ /* 0x000fe40001784270 */
[----:B------:R-:W-:Y:S02]  /*b5f0*/  FMNMX.FTZ R44, R78, R41, !PT ;  /* 0x000000294e2c7209 */ /* 0x000fe40007810000 */
[----:B------:R-:W-:-:S02]  /*b600*/  FSEL R82, R82, -INF , !P3 ;  /* 0xff80000052527808 */ /* 0x000fc40005800000 */
[----:B------:R-:W-:Y:S01]  /*b610*/  ISETP.GT.AND P3, PT, R14, 0x78, P2 ;  /* 0x000000780e00780c */ /* 0x000fe20001764270 */
[----:B------:R-:W-:Y:S01]  /*b620*/  MUFU.EX2 R21, R21 ;  /* 0x0000001500157308 */ /* 0x000fe20000000800 */
[----:B------:R-:W-:Y:S02]  /*b630*/  ISETP.LT.OR P4, PT, R16, 0x72, P4 ;  /* 0x000000721000780c */ /* 0x000fe40002781670 */
[----:B------:R-:W-:Y:S02]  /*b640*/  FMNMX.FTZ R41, R79, R44, !PT ;  /* 0x0000002c4f297209 */ /* 0x000fe40007810000 */
[----:B------:R-:W-:Y:S01]  /*b650*/  ISETP.GT.AND P2, PT, R14, 0x79, P2 ;  /* 0x000000790e00780c */ /* 0x000fe20001744270 */
[--C-:B------:R-:W-:Y:S01]  /*b660*/  FFMA.FTZ R14, R60, UR40, -R0.reuse ;  /* 0x000000283c0e7c23 */ /* 0x100fe20008010800 */
[----:B------:R-:W-:Y:S01]  /*b670*/  ISETP.LT.OR P3, PT, R16, 0x79, P3 ;  /* 0x000000791000780c */ /* 0x000fe20001f61670 */
[--C-:B------:R-:W-:Y:S01]  /*b680*/  FFMA.FTZ R60, R84, UR40, -R0.reuse ;  /* 0x00000028543c7c23 */ /* 0x100fe20008010800 */
[----:B------:R-:W-:Y:S01]  /*b690*/  FSEL R83, R83, -INF , !P4 ;  /* 0xff80000053537808 */ /* 0x000fe20006000000 */
[----:B------:R-:W-:Y:S01]  /*b6a0*/  MUFU.EX2 R23, R23 ;  /* 0x0000001700177308 */ /* 0x000fe20000000800 */
[----:B------:R-:W-:Y:S01]  /*b6b0*/  FMNMX.FTZ R44, R82, R41, !PT ;  /* 0x00000029522c7209 */ /* 0x000fe20007810000 */
[--C-:B------:R-:W-:Y:S01]  /*b6c0*/  FFMA.FTZ R41, R61, UR40, -R0.reuse ;  /* 0x000000283d297c23 */ /* 0x100fe20008010800 */
[----:B------:R-:W-:Y:S01]  /*b6d0*/  ISETP.LT.OR P2, PT, R16, 0x7a, P2 ;  /* 0x0000007a1000780c */ /* 0x000fe20001741670 */
[----:B------:R-:W-:Y:S01]  /*b6e0*/  FFMA.FTZ R61, R81, UR40, -R0 ;  /* 0x00000028513d7c23 */ /* 0x000fe20008010800 */
[----:B------:R-:W-:-:S02]  /*b6f0*/  FSEL R86, R86, -INF , !P3 ;  /* 0xff80000056567808 */ /* 0x000fc40005800000 */
[----:B------:R-:W-:Y:S01]  /*b700*/  FMNMX.FTZ R45, R83, R44, !PT ;  /* 0x0000002c532d7209 */ /* 0x000fe20007810000 */
[----:B------:R-:W-:-:S01]  /*b710*/  FFMA.FTZ R44, R68, UR40, -R0 ;  /* 0x00000028442c7c23 */ /* 0x000fc20008010800 */
[----:B------:R-:W-:Y:S01]  /*b720*/  FSEL R87, R87, -INF , !P2 ;  /* 0xff80000057577808 */ /* 0x000fe20005000000 */
[----:B------:R-:W-:Y:S01]  /*b730*/  MUFU.EX2 R25, R25 ;  /* 0x0000001900197308 */ /* 0x000fe20000000800 */
[----:B------:R-:W-:Y:S01]  /*b740*/  FMNMX.FTZ R16, R86, R45, !PT ;  /* 0x0000002d56107209 */ /* 0x000fe20007810000 */
[----:B------:R-:W-:Y:S01]  /*b750*/  FFMA.FTZ R45, R65, UR40, -R0 ;  /* 0x00000028412d7c23 */ /* 0x000fe20008010800 */
[----:B------:R-:W-:Y:S02]  /*b760*/  FSEL R69, R2, RZ, P6 ;  /* 0x000000ff02457208 */ /* 0x000fe40003000000 */
[----:B------:R-:W-:-:S03]  /*b770*/  FMNMX.FTZ R52, R87, R16, !PT ;  /* 0x0000001057347209 */ /* 0x000fc60007810000 */
[----:B------:R1:W-:Y:S01]  /*b780*/  MUFU.EX2 R16, R64 ;  /* 0x0000004000107308 */ /* 0x0003e20000000800 */
[----:B------:R-:W-:-:S01]  /*b790*/  FADD.FTZ R69, -R69, R6 ;  /* 0x0000000645457221 */ /* 0x000fc20000010100 */
[----:B0-----:R-:W1:Y:S03]  /*b7a0*/  SHFL.BFLY PT, R57, R52, 0x2, 0x1f ;  /* 0x0c401f0034397f89 */ /* 0x001e6600000e0000 */
[----:B------:R-:W-:-:S03]  /*b7b0*/  FMUL.FTZ R69, R69, UR40 ;  /* 0x0000002845457c20 */ /* 0x000fc60008410000 */
[----:B------:R-:W-:Y:S08]  /*b7c0*/  MUFU.EX2 R29, R29 ;  /* 0x0000001d001d7308 */ /* 0x000ff00000000800 */
[----:B------:R-:W0:Y:S08]  /*b7d0*/  MUFU.EX2 R69, R69 ;  /* 0x0000004500457308 */ /* 0x000e300000000800 */
[----:B------:R-:W-:Y:S01]  /*b7e0*/  MUFU.EX2 R33, R33 ;  /* 0x0000002100217308 */ /* 0x000fe20000000800 */
[----:B-1----:R-:W-:Y:S01]  /*b7f0*/  FMNMX.FTZ R64, R52, R57, !PT ;  /* 0x0000003934407209 */ /* 0x002fe20007810000 */
[--C-:B------:R-:W-:Y:S01]  /*b800*/  FFMA.FTZ R52, R76, UR40, -R0.reuse ;  /* 0x000000284c347c23 */ /* 0x100fe20008010800 */
[----:B------:R-:W-:-:S03]  /*b810*/  FFMA.FTZ R57, R77, UR40, -R0 ;  /* 0x000000284d397c23 */ /* 0x000fc60008010800 */
[----:B------:R-:W1:Y:S02]  /*b820*/  SHFL.BFLY PT, R65, R64, 0x1, 0x1f ;  /* 0x0c201f0040417f89 */ /* 0x000e6400000e0000 */
[----:B------:R-:W-:Y:S08]  /*b830*/  MUFU.EX2 R37, R37 ;  /* 0x0000002500257308 */ /* 0x000ff00000000800 */
[----:B------:R-:W-:Y:S08]  /*b840*/  MUFU.EX2 R14, R14 ;  /* 0x0000000e000e7308 */ /* 0x000ff00000000800 */
[----:B------:R-:W-:Y:S01]  /*b850*/  MUFU.EX2 R41, R41 ;  /* 0x0000002900297308 */ /* 0x000fe20000000800 */
[----:B-1----:R-:W-:-:S07]  /*b860*/  FMNMX.FTZ R0, R64, R65, !PT ;  /* 0x0000004140007209 */ /* 0x002fce0007810000 */
[----:B------:R-:W-:Y:S01]  /*b870*/  MUFU.EX2 R45, R45 ;  /* 0x0000002d002d7308 */ /* 0x000fe20000000800 */
[C---:B------:R-:W-:Y:S01]  /*b880*/  FSETP.NEU.FTZ.AND P2, PT, R0.reuse, -INF , PT ;  /* 0xff8000000000780b */ /* 0x040fe20003f5d000 */
[----:B------:R-:W-:-:S03]  /*b890*/  FFMA.FTZ R6, R0, R73, -8 ;  /* 0xc100000000067423 */ /* 0x000fc60000010049 */
[----:B------:R-:W-:-:S03]  /*b8a0*/  FSEL R64, R0, RZ, P2 ;  /* 0x000000ff00407208 */ /* 0x000fc60001000000 */
[----:B------:R-:W-:Y:S01]  /*b8b0*/  MUFU.EX2 R44, R44 ;  /* 0x0000002c002c7308 */ /* 0x000fe20000000800 */
[----:B------:R-:W-:Y:S01]  /*b8c0*/  FSEL R6, R6, RZ, P2 ;  /* 0x000000ff06067208 */ /* 0x000fe20001000000 */
[----:B------:R-:W-:-:S04]  /*b8d0*/  FADD.FTZ R64, -R64, R11 ;  /* 0x0000000b40407221 */ /* 0x000fc80000010100 */
[--C-:B------:R-:W-:Y:S01]  /*b8e0*/  FFMA.FTZ R68, R54, UR40, -R6.reuse ;  /* 0x0000002836447c23 */ /* 0x100fe20008010806 */
[----:B------:R-:W-:-:S01]  /*b8f0*/  FFMA.FTZ R73, R26, UR40, -R6 ;  /* 0x000000281a497c23 */ /* 0x000fc20008010806 */
[----:B------:R-:W-:Y:S01]  /*b900*/  FMUL.FTZ R54, R64, UR40 ;  /* 0x0000002840367c20 */ /* 0x000fe20008410000 */
        /* <DEDUP_REMOVED lines=10> */
[----:B0-----:R-:W-:Y:S01]  /*b9b0*/  FFMA.FTZ R62, R69, R5, R12 ;  /* 0x00000005453e7223 */ /* 0x001fe2000001000c */
        /* <DEDUP_REMOVED lines=10> */
[----:B------:R-:W-:-:S07]  /*ba60*/  FFMA.FTZ R86, R86, UR40, -R6 ;  /* 0x0000002856567c23 */ /* 0x000fce0008010806 */
[----:B------:R-:W2:Y:S01]  /*ba70*/  MUFU.EX2 R27, R27 ;  /* 0x0000001b001b7308 */ /* 0x000ea20000000800 */
[----:B0-----:R-:W-:-:S01]  /*ba80*/  FFMA.FTZ R5, R54, R4, R73 ;  /* 0x0000000436057223 */ /* 0x001fc20000010049 */
[----:B------:R-:W-:Y:S01]  /*ba90*/  FADD.FTZ R4, R13, R62 ;  /* 0x0000003e0d047221 */ /* 0x000fe20000010000 */
[----:B------:R-:W-:-:S05]  /*baa0*/  FFMA.FTZ R62, R63, UR40, -R6 ;  /* 0x000000283f3e7c23 */ /* 0x000fca0008010806 */
[----:B------:R-:W0:Y:S08]  /*bab0*/  MUFU.EX2 R30, R30 ;  /* 0x0000001e001e7308 */ /* 0x000e300000000800 */
[----:B------:R-:W3:Y:S08]  /*bac0*/  MUFU.EX2 R31, R31 ;  /* 0x0000001f001f7308 */ /* 0x000ef00000000800 */
[----:B------:R-:W4:Y:S08]  /*bad0*/  MUFU.EX2 R34, R34 ;  /* 0x0000002200227308 */ /* 0x000f300000000800 */
[----:B------:R1:W-:Y:S08]  /*bae0*/  MUFU.EX2 R11, R68 ;  /* 0x00000044000b7308 */ /* 0x0003f00000000800 */
[----:B------:R-:W5:Y:S01]  /*baf0*/  MUFU.EX2 R35, R35 ;  /* 0x0000002300237308 */ /* 0x000f620000000800 */
[----:B-1----:R-:W-:-:S01]  /*bb00*/  FADD.FTZ R68, R26, R5 ;  /* 0x000000051a447221 */ /* 0x002fc20000010000 */
[----:B------:R-:W-:-:S03]  /*bb10*/  FADD.FTZ R5, R15, R4 ;  /* 0x000000040f057221 */ /* 0x000fc60000010000 */
[----:B--2---:R-:W-:Y:S01]  /*bb20*/  FADD.FTZ R59, R27, R68 ;  /* 0x000000441b3b7221 */ /* 0x004fe20000010000 */
[----:B------:R-:W-:-:S02]  /*bb30*/  FADD.FTZ R4, R18, R5 ;  /* 0x0000000512047221 */ /* 0x000fc40000010000 */
[----:B------:R-:W1:Y:S01]  /*bb40*/  MUFU.EX2 R38, R38 ;  /* 0x0000002600267308 */ /* 0x000e620000000800 */
[----:B0-----:R-:W-:-:S01]  /*bb50*/  FADD.FTZ R68, R30, R59 ;  /* 0x0000003b1e447221 */ /* 0x001fc20000010000 */
[----:B------:R-:W-:Y:S01]  /*bb60*/  FADD.FTZ R5, R19, R4 ;  /* 0x0000000413057221 */ /* 0x000fe20000010000 */
[----:B------:R-:W-:-:S01]  /*bb70*/  FFMA.FTZ R59, R66, UR40, -R6 ;  /* 0x00000028423b7c23 */ /* 0x000fc20008010806 */
[----:B------:R-:W-:Y:S01]  /*bb80*/  FFMA.FTZ R66, R67, UR40, -R6 ;  /* 0x0000002843427c23 */ /* 0x000fe20008010806 */
[----:B---3--:R-:W-:-:S01]  /*bb90*/  FADD.FTZ R63, R31, R68 ;  /* 0x000000441f3f7221 */ /* 0x008fc20000010000 */
[----:B------:R-:W-:Y:S02]  /*bba0*/  FADD.FTZ R4, R20, R5 ;  /* 0x0000000514047221 */ /* 0x000fe40000010000 */
[----:B------:R-:W0:Y:S01]  /*bbb0*/  MUFU.EX2 R39, R39 ;  /* 0x0000002700277308 */ /* 0x000e220000000800 */
[----:B----4-:R-:W-:-:S01]  /*bbc0*/  FADD.FTZ R68, R34, R63 ;  /* 0x0000003f22447221 */ /* 0x010fc20000010000 */
[----:B------:R-:W-:-:S03]  /*bbd0*/  FADD.FTZ R5, R21, R4 ;  /* 0x0000000415057221 */ /* 0x000fc60000010000 */
[----:B-----5:R-:W-:Y:S01]  /*bbe0*/  FADD.FTZ R63, R35, R68 ;  /* 0x00000044233f7221 */ /* 0x020fe20000010000 */
[----:B------:R-:W-:-:S02]  /*bbf0*/  FADD.FTZ R4, R22, R5 ;  /* 0x0000000516047221 */ /* 0x000fc40000010000 */
[----:B------:R-:W2:Y:S01]  /*bc00*/  MUFU.EX2 R42, R42 ;  /* 0x0000002a002a7308 */ /* 0x000ea20000000800 */
[----:B-1----:R-:W-:-:S01]  /*bc10*/  FADD.FTZ R68, R38, R63 ;  /* 0x0000003f26447221 */ /* 0x002fc20000010000 */
[----:B------:R-:W-:Y:S01]  /*bc20*/  FADD.FTZ R5, R23, R4 ;  /* 0x0000000417057221 */ /* 0x000fe20000010000 */
[----:B------:R-:W-:-:S03]  /*bc30*/  FFMA.FTZ R63, R70, UR40, -R6 ;  /* 0x00000028463f7c23 */ /* 0x000fc60008010806 */
[----:B------:R-:W-:Y:S02]  /*bc40*/  FADD.FTZ R4, R24, R5 ;  /* 0x0000000518047221 */ /* 0x000fe40000010000 */
[----:B------:R-:W1:Y:S01]  /*bc50*/  MUFU.EX2 R43, R43 ;  /* 0x0000002b002b7308 */ /* 0x000e620000000800 */
[----:B0-----:R-:W-:-:S01]  /*bc60*/  FADD.FTZ R67, R39, R68 ;  /* 0x0000004427437221 */ /* 0x001fc20000010000 */
[----:B------:R-:W-:Y:S01]  /*bc70*/  FADD.FTZ R5, R25, R4 ;  /* 0x0000000419057221 */ /* 0x000fe20000010000 */
[----:B------:R-:W-:-:S03]  /*bc80*/  FFMA.FTZ R68, R71, UR40, -R6 ;  /* 0x0000002847447c23 */ /* 0x000fc60008010806 */
[----:B------:R-:W-:Y:S02]  /*bc90*/  FADD.FTZ R4, R28, R5 ;  /* 0x000000051c047221 */ /* 0x000fe40000010000 */
[----:B------:R-:W0:Y:S01]  /*bca0*/  MUFU.EX2 R46, R46 ;  /* 0x0000002e002e7308 */ /* 0x000e220000000800 */
[----:B--2---:R-:W-:-:S01]  /*bcb0*/  FADD.FTZ R70, R42, R67 ;  /* 0x000000432a467221 */ /* 0x004fc20000010000 */
[----:B------:R-:W-:-:S04]  /*bcc0*/  FADD.FTZ R5, R29, R4 ;  /* 0x000000041d057221 */ /* 0x000fc80000010000 */
[----:B------:R-:W-:Y:S02]  /*bcd0*/  FADD.FTZ R4, R32, R5 ;  /* 0x0000000520047221 */ /* 0x000fe40000010000 */
[----:B------:R-:W2:Y:S01]  /*bce0*/  MUFU.EX2 R47, R47 ;  /* 0x0000002f002f7308 */ /* 0x000ea20000000800 */
[----:B-1----:R-:W-:-:S01]  /*bcf0*/  FADD.FTZ R67, R43, R70 ;  /* 0x000000462b437221 */ /* 0x002fc20000010000 */
[----:B------:R-:W-:-:S04]  /*bd00*/  FADD.FTZ R5, R33, R4 ;  /* 0x0000000421057221 */ /* 0x000fc80000010000 */
        /* <DEDUP_REMOVED lines=8> */
[----:B------:R-:W-:Y:S01]  /*bd90*/  FFMA.FTZ R70, R75, UR40, -R6 ;  /* 0x000000284b467c23 */ /* 0x000fe20008010806 */
[----:B------:R-:W-:-:S05]  /*bda0*/  FADD.FTZ R74, R14, R5 ;  /* 0x000000050e4a7221 */ /* 0x000fca0000010000 */
[----:B------:R-:W2:Y:S01]  /*bdb0*/  MUFU.EX2 R51, R51 ;  /* 0x0000003300337308 */ /* 0x000ea20000000800 */
[----:B-1----:R-:W-:-:S04]  /*bdc0*/  FADD.FTZ R72, R50, R71 ;  /* 0x0000004732487221 */ /* 0x002fc80000010000 */
[----:B------:R-:W-:-:S03]  /*bdd0*/  FADD.FTZ R71, R11, R72 ;  /* 0x000000480b477221 */ /* 0x000fc60000010000 */
[----:B------:R-:W1:Y:S01]  /*bde0*/  MUFU.EX2 R58, R58 ;  /* 0x0000003a003a7308 */ /* 0x000e620000000800 */
[----:B0-----:R-:W-:-:S01]  /*bdf0*/  FADD.FTZ R72, R64, R71 ;  /* 0x0000004740487221 */ /* 0x001fc20000010000 */
[----:B------:R-:W-:-:S06]  /*be00*/  FFMA.FTZ R71, R78, UR40, -R6 ;  /* 0x000000284e477c23 */ /* 0x000fcc0008010806 */
[----:B------:R-:W0:Y:S01]  /*be10*/  MUFU.EX2 R55, R55 ;  /* 0x0000003700377308 */ /* 0x000e220000000800 */
[----:B--2---:R-:W-:-:S01]  /*be20*/  FADD.FTZ R75, R51, R72 ;  /* 0x00000048334b7221 */ /* 0x004fc20000010000 */
[----:B------:R-:W-:-:S06]  /*be30*/  FFMA.FTZ R72, R79, UR40, -R6 ;  /* 0x000000284f487c23 */ /* 0x000fcc0008010806 */
[----:B------:R-:W2:Y:S01]  /*be40*/  MUFU.EX2 R62, R62 ;  /* 0x0000003e003e7308 */ /* 0x000ea20000000800 */
[----:B-1----:R-:W-:-:S01]  /*be50*/  FADD.FTZ R4, R58, R75 ;  /* 0x0000004b3a047221 */ /* 0x002fc20000010000 */
[----:B------:R-:W-:Y:S01]  /*be60*/  FADD.FTZ R75, R41, R74 ;  /* 0x0000004a294b7221 */ /* 0x000fe20000010000 */
[----:B------:R-:W-:-:S03]  /*be70*/  FFMA.FTZ R74, R82, UR40, -R6 ;  /* 0x00000028524a7c23 */ /* 0x000fc60008010806 */
[----:B------:R-:W-:Y:S01]  /*be80*/  FADD.FTZ R76, R16, R75 ;  /* 0x0000004b104c7221 */ /* 0x000fe20000010000 */
[----:B------:R-:W-:-:S01]  /*be90*/  FFMA.FTZ R75, R83, UR40, -R6 ;  /* 0x00000028534b7c23 */ /* 0x000fc20008010806 */
[----:B------:R-:W1:Y:S01]  /*bea0*/  MUFU.EX2 R59, R59 ;  /* 0x0000003b003b7308 */ /* 0x000e620000000800 */
[----:B0-----:R-:W-:-:S01]  /*beb0*/  FADD.FTZ R5, R55, R4 ;  /* 0x0000000437057221 */ /* 0x001fc20000010000 */
[----:B------:R-:W-:Y:S01]  /*bec0*/  FADD.FTZ R77, R45, R76 ;  /* 0x0000004c2d4d7221 */ /* 0x000fe20000010000 */
[----:B------:R-:W-:-:S03]  /*bed0*/  FFMA.FTZ R6, R87, UR40, -R6 ;  /* 0x0000002857067c23 */ /* 0x000fc60008010806 */
[----:B------:R-:W-:Y:S02]  /*bee0*/  FADD.FTZ R76, R44, R77 ;  /* 0x0000004d2c4c7221 */ /* 0x000fe40000010000 */
        /* <DEDUP_REMOVED lines=40> */
[----:B0-----:R-:W-:-:S03]  /*c170*/  FADD.FTZ R5, R65, R4 ;  /* 0x0000000441057221 */ /* 0x001fc60000010000 */
[----:B--2---:R-:W-:Y:S01]  /*c180*/  FADD.FTZ R4, R6, R76 ;  /* 0x0000004c06047221 */ /* 0x004fe20000010000 */
[----:B------:R-:W-:Y:S06]  /*c190*/  @!P0 BRA `(.L_x_753) ;  /* 0x0000000000048947 */ /* 0x000fec0003800000 */
[----:B------:R-:W-:Y:S01]  /*c1a0*/  BPT.TRAP 0x1 ;  /* 0x000000040000795c */ /* 0x000fe20000300000 */
.L_x_753:
        /* <DEDUP_REMOVED lines=90> */
.L_x_736:
[----:B------:R-:W-:Y:S06]  /*c750*/  BAR.ARV 0x8, 0x200 ;  /* 0x0208000000007b1d */ /* 0x000fec0000002000 */
[----:B------:R-:W-:Y:S05]  /*c760*/  @!P0 BRA `(.L_x_755) ;  /* 0x0000000000048947 */ /* 0x000fea0003800000 */
[----:B------:R-:W-:Y:S01]  /*c770*/  BPT.TRAP 0x1 ;  /* 0x000000040000795c */ /* 0x000fe20000300000 */
.L_x_755:
[----:B------:R-:W-:Y:S01]  /*c780*/  ULEA UR16, UR4, UR42, 0x3 ;  /* 0x0000002a04107291 */ /* 0x000fe2000f8e183f */
[----:B------:R-:W-:-:S05]  /*c790*/  IMAD.U32 R3, RZ, RZ, UR5 ;  /* 0x00000005ff037e24 */ /* 0x000fca000f8e00ff */
[----:B------:R-:W-:-:S04]  /*c7a0*/  SHF.L.U32 R3, R3, 0x1f, RZ ;  /* 0x0000001f03037819 */ /* 0x000fc800000006ff */
[----:B------:R0:W1:Y:S01]  /*c7b0*/  SYNCS.PHASECHK.TRANS64.TRYWAIT P1, [UR16+0x17050], R3 ;  /* 0x01705003ff0075a7 */ /* 0x0000620008020150 */
[----:B------:R-:W-:Y:S05]  /*c7c0*/  @!P0 BRA `(.L_x_756) ;  /* 0x0000000000048947 */ /* 0x000fea0003800000 */
[----:B------:R-:W-:Y:S01]  /*c7d0*/  BPT.TRAP 0x1 ;  /* 0x000000040000795c */ /* 0x000fe20000300000 */
.L_x_756:
[----:B-1----:R-:W-:Y:S05]  /*c7e0*/  @P1 BRA `(.L_x_757) ;  /* 0x0000000000081947 */ /* 0x002fea0003800000 */
[----:B------:R-:W1:Y:S02]  /*c7f0*/  SYNCS.PHASECHK.TRANS64.TRYWAIT P1, [UR16+0x17050], R3 ;  /* 0x01705003ff0075a7 */ /* 0x000e640008020150 */
[----:B-1----:R-:W-:Y:S05]  /*c800*/  @!P1 BRA `(.L_x_758) ;  /* 0x00000064001c9947 */ /* 0x002fea0003800000 */
.L_x_757:
[----:B------:R-:W-:Y:S01]  /*c810*/  ULDC.64 UR10, c[0x0][0x9a0] ;  /* 0x00026800000a7ab9 */ /* 0x000fe20000000a00 */
[----:B------:R-:W-:Y:S01]  /*c820*/  UIADD3 UR42, UR42, 0x400, URZ ;  /* 0x000004002a2a7890 */ /* 0x000fe2000fffe03f */
[----:B------:R-:W-:Y:S01]  /*c830*/  WARPGROUP.ARRIVE ;  /* 0x00000000000079c5 */ /* 0x000fe20000000000 */
[----:B------:R-:W-:Y:S01]  /*c840*/  UISETP.NE.U32.AND UP0, UPT, UR10, URZ, UPT ;  /* 0x0000003f0a00728c */ /* 0x000fe2000bf05070 */
[----:B01----:R-:W-:Y:S01]  /*c850*/  IMAD.MOV.U32 R3, RZ, RZ, 0x3f800000 ;  /* 0x3f800000ff037424 */ /* 0x003fe200078e00ff */
[----:B------:R-:W-:Y:S02]  /*c860*/  USHF.R.U32.HI UR42, URZ, 0x4, UR42 ;  /* 0x000000043f2a7899 */ /* 0x000fe4000801162a */
[----:B------:R-:W-:Y:S02]  /*c870*/  UISETP.NE.AND.EX UP0, UPT, UR11, URZ, UPT, UP0 ;  /* 0x0000003f0b00728c */ /* 0x000fe4000bf05300 */
[----:B------:R-:W-:Y:S01]  /*c880*/  ULOP3.LUT UR42, UR42, 0x3fff, URZ, 0xc0, !UPT ;  /* 0x00003fff2a2a7892 */ /* 0x000fe2000f8ec03f */
[----:B------:R-:W-:-:S03]  /*c890*/  UMOV UR15, 0x40000040 ;  /* 0x40000040000f7882 */ /* 0x000fc60000000000 */
[----:B------:R-:W-:Y:S01]  /*c8a0*/  ULOP3.LUT UR42, UR42, 0x10000, URZ, 0xfc, !UPT ;  /* 0x000100002a2a7892 */ /* 0x000fe2000f8efc3f */
[----:B------:R-:W-:-:S04]  /*c8b0*/  PLOP3.LUT P1, PT, PT, PT, UP0, 0x80, 0x0 ;  /* 0x000000000000781c */ /* 0x000fc80003f2f008 */
[----:B------:R-:W-:Y:S01]  /*c8c0*/  @UP0 ULDC.64 UR8, c[0x0][0x9c8] ;  /* 0x0002720000080ab9 */ /* 0x000fe20000000a00 */
[----:B------:R-:W-:Y:S02]  /*c8d0*/  @UP0 USHF.R.S32.HI UR14, URZ, 0x1f, UR36 ;  /* 0x0000001f3f0e0899 */ /* 0x000fe40008011424 */
[----:B------:R-:W-:Y:S02]  /*c8e0*/  @UP0 UIMAD UR5, UR39, UR8, URZ ;  /* 0x00000008270502a4 */ /* 0x000fe4000f8e023f */
[----:B------:R-:W-:Y:S02]  /*c8f0*/  @UP0 UIMAD.WIDE.U32 UR6, UR38, UR8, URZ ;  /* 0x00000008260602a5 */ /* 0x000fe4000f8e003f */
[----:B------:R-:W-:Y:S01]  /*c900*/  UIMAD UR8, UR4, 0x300, UR42 ;  /* 0x00000300040878a4 */ /* 0x000fe2000f8e022a */
[----:B------:R-:W-:Y:S01]  /*c910*/  @UP0 ULDC.64 UR12, c[0x0][0x9d0] ;  /* 0x00027400000c0ab9 */ /* 0x000fe20000000a00 */
[----:B------:R-:W-:Y:S02]  /*c920*/  @UP0 UIMAD UR5, UR38, UR9, UR5 ;  /* 0x00000009260502a4 */ /* 0x000fe4000f8e0205 */
[----:B------:R-:W-:-:S02]  /*c930*/  @UP0 UIMAD UR4, UR14, UR12, URZ ;  /* 0x0000000c0e0402a4 */ /* 0x000fc4000f8e023f */
[----:B------:R-:W-:Y:S01]  /*c940*/  @UP0 UIADD3 UR5, UR7, UR5, URZ ;  /* 0x0000000507050290 */ /* 0x000fe2000fffe03f */
[----:B------:R-:W-:Y:S01]  /*c950*/  UMOV UR14, UR8 ;  /* 0x00000008000e7c82 */ /* 0x000fe20008000000 */
[----:B------:R-:W-:Y:S02]  /*c960*/  @UP0 UIMAD UR7, UR36, UR13, UR4 ;  /* 0x0000000d240702a4 */ /* 0x000fe4000f8e0204 */
[----:B------:R-:W-:Y:S01]  /*c970*/  QGMMA.64x96x32.F32.E4M3.E4M3 R88, R148, gdesc[UR12], R88, gsb0 ;  /* 0x0160000c94587df3 */ /* 0x000fe20008000858 */
[----:B------:R-:W-:Y:S02]  /*c980*/  @UP0 UMOV UR4, UR6 ;  /* 0x0000000600040c82 */ /* 0x000fe40008000000 */
[----:B------:R-:W-:-:S04]  /*c990*/  @UP0 UIMAD.WIDE.U32 UR4, UR36, UR12, UR4 ;  /* 0x0000000c240402a5 */ /* 0x000fc8000f8e0004 */
[----:B------:R-:W-:Y:S02]  /*c9a0*/  @UP0 UIADD3 UR5, UR5, UR7, URZ ;  /* 0x0000000705050290 */ /* 0x000fe4000fffe03f */
[----:B------:R-:W-:-:S04]  /*c9b0*/  @UP0 ULEA UR6, UP1, UR4, UR10, 0x2 ;  /* 0x0000000a04060291 */ /* 0x000fc8000f82103f */
[----:B------:R-:W-:Y:S02]  /*c9c0*/  @UP0 ULEA.HI.X UR7, UR4, UR11, UR5, 0x2, UP1 ;  /* 0x0000000b04070291 */ /* 0x000fe400088f1405 */
[----:B------:R-:W-:-:S04]  /*c9d0*/  IMAD.U32 R6, RZ, RZ, UR6 ;  /* 0x00000006ff067e24 */ /* 0x000fc8000f8e00ff */
        /* <DEDUP_REMOVED lines=21> */
[----:B0-----:R-:W0:Y:S04]  /*cb30*/  SHFL.BFLY PT, R7, R8, 0x1, 0x1f ;  /* 0x0c201f0008077f89 */ /* 0x001e2800000e0000 */
        /* <DEDUP_REMOVED lines=33> */
.L_x_759:
        /* <DEDUP_REMOVED lines=52> */
.L_x_685:
[----:B------:R-:W-:Y:S05]  /*d090*/  @P0 BRA `(.L_x_760) ;  /* 0x0000001800ec0947 */ /* 0x000fea0003800000 */
[----:B------:R-:W0:Y:S01]  /*d0a0*/  S2R R9, SR_TID.X ;  /* 0x0000000000097919 */ /* 0x000e220000002100 */
[----:B------:R-:W-:Y:S01]  /*d0b0*/  ULDC.64 UR4, c[0x4][0x38] ;  /* 0x01000e0000047ab9 */ /* 0x000fe20000000a00 */
[----:B------:R-:W1:Y:S01]  /*d0c0*/  LDC R46, c[0x0][0xbe8] ;  /* 0x0002fa00ff2e7b82 */ /* 0x000e620000000800 */
[----:B------:R-:W-:Y:S01]  /*d0d0*/  ULDC.64 UR8, c[0x0][0xbd0] ;  /* 0x0002f40000087ab9 */ /* 0x000fe20000000a00 */
[----:B------:R-:W-:Y:S01]  /*d0e0*/  USHF.R.S32.HI UR7, URZ, 0x1f, UR36 ;  /* 0x0000001f3f077899 */ /* 0x000fe20008011424 */
[----:B------:R-:W-:-:S05]  /*d0f0*/  ULDC.64 UR10, c[0x0][0xb38] ;  /* 0x0002ce00000a7ab9 */ /* 0x000fca0000000a00 */
[----:B------:R-:W2:Y:S01]  /*d100*/  LDC R72, c[0x0][0xc50] ;  /* 0x00031400ff487b82 */ /* 0x000ea20000000800 */
[----:B0-----:R-:W-:-:S05]  /*d110*/  IMAD.SHL.U32 R7, R9, 0x4, RZ ;  /* 0x0000000409077824 */ /* 0x001fca00078e00ff */
[----:B------:R-:W-:Y:S02]  /*d120*/  LOP3.LUT R7, R7, 0xc, RZ, 0xc0, !PT ;  /* 0x0000000c07077812 */ /* 0x000fe400078ec0ff */
[----:B------:R-:W-:Y:S02]  /*d130*/  BAR.SYNC.DEFER_BLOCKING 0x1, 0x180 ;  /* 0x0046000000007b1d */ /* 0x000fe40000010000 */
[----:B------:R-:W-:-:S05]  /*d140*/  IADD3 R12, P0, R7, UR4, RZ ;  /* 0x00000004070c7c10 */ /* 0x000fca000ff1e0ff */
[----:B------:R-:W-:-:S05]  /*d150*/  IMAD.X R13, RZ, RZ, UR5, P0 ;  /* 0x00000005ff0d7e24 */ /* 0x000fca00080e06ff */
[----:B------:R0:W3:Y:S01]  /*d160*/  LDG.E.CONSTANT R12, desc[UR44][R12.64] ;  /* 0x0000002c0c0c7981 */ /* 0x0000e2000c1e9900 */
[----:B------:R-:W-:Y:S01]  /*d170*/  LOP3.LUT P0, R7, R9, 0x3, RZ, 0xc0, !PT ;  /* 0x0000000309077812 */ /* 0x000fe2000780c0ff */
[----:B------:R-:W-:Y:S01]  /*d180*/  UIMAD.WIDE.U32 UR4, UR36, UR8, URZ ;  /* 0x00000008240472a5 */ /* 0x000fe2000f8e003f */
[----:B-1----:R-:W-:Y:S01]  /*d190*/  ISETP.NE.AND P2, PT, R46, 0x1, PT ;  /* 0x000000012e00780c */ /* 0x002fe20003f45270 */
[----:B------:R-:W-:Y:S01]  /*d1a0*/  UIMAD UR6, UR7, UR8, URZ ;  /* 0x00000008070672a4 */ /* 0x000fe2000f8e023f */
[----:B------:R-:W-:Y:S01]  /*d1b0*/  ISETP.EQ.OR P0, PT, R7, 0x3, !P0 ;  /* 0x000000030700780c */ /* 0x000fe20004702670 */
[----:B------:R-:W-:Y:S01]  /*d1c0*/  UIMAD UR8, UR7, UR10, URZ ;  /* 0x0000000a070872a4 */ /* 0x000fe2000f8e023f */
[----:B------:R-:W-:Y:S01]  /*d1d0*/  BSSY B0, `(.L_x_761) ;  /* 0x0000145000007945 */ /* 0x000fe20003800000 */
[----:B------:R-:W-:Y:S01]  /*d1e0*/  IMAD.U32 R26, RZ, RZ, UR4 ;  /* 0x00000004ff1a7e24 */ /* 0x000fe2000f8e00ff */
[----:B------:R-:W-:Y:S01]  /*d1f0*/  SEL R73, R3, R0, P0 ;  /* 0x0000000003497207 */ /* 0x000fe20000000000 */
[----:B------:R-:W-:Y:S01]  /*d200*/  UIMAD UR9, UR36, UR9, UR6 ;  /* 0x00000009240972a4 */ /* 0x000fe2000f8e0206 */
[----:B------:R-:W-:Y:S01]  /*d210*/  SEL R3, R0, R3, P0 ;  /* 0x0000000300037207 */ /* 0x000fe20000000000 */
[----:B------:R-:W-:Y:S01]  /*d220*/  VIADD R0, R9, 0xffffff80 ;  /* 0xffffff8009007836 */ /* 0x000fe20000000000 */
[----:B------:R-:W-:Y:S01]  /*d230*/  SEL R55, R15, R2, P0 ;  /* 0x000000020f377207 */ /* 0x000fe20000000000 */
[----:B------:R-:W2:Y:S01]  /*d240*/  S2UR UR4, SR_CTAID.Y ;  /* 0x00000000000479c3 */ /* 0x000ea20000002600 */
[----:B------:R-:W-:Y:S01]  /*d250*/  SEL R15, R2, R15, P0 ;  /* 0x0000000f020f7207 */ /* 0x000fe20000000000 */
[----:B------:R-:W-:Y:S01]  /*d260*/  UIADD3 UR9, UR5, UR9, URZ ;  /* 0x0000000905097290 */ /* 0x000fe2000fffe03f */
[----:B------:R-:W-:Y:S01]  /*d270*/  SHF.R.S32.HI R23, RZ, 0x1f, R0 ;  /* 0x0000001fff177819 */ /* 0x000fe20000011400 */
[----:B------:R-:W-:Y:S01]  /*d280*/  UIMAD.WIDE.U32 UR6, UR36, UR10, URZ ;  /* 0x0000000a240672a5 */ /* 0x000fe2000f8e003f */
[----:B------:R-:W-:Y:S01]  /*d290*/  SEL R57, R5, R8, P0 ;  /* 0x0000000805397207 */ /* 0x000fe20000000000 */
[----:B------:R-:W-:Y:S01]  /*d2a0*/  UIMAD UR8, UR36, UR11, UR8 ;  /* 0x0000000b240872a4 */ /* 0x000fe2000f8e0208 */
[----:B------:R-:W-:Y:S01]  /*d2b0*/  LEA.HI R2, R23, R0, RZ, 0x7 ;  /* 0x0000000017027211 */ /* 0x000fe200078f38ff */
[----:B------:R-:W1:Y:S01]  /*d2c0*/  @P2 LDC R70, c[0x0][0xbec] ;  /* 0x0002fb00ff462b82 */ /* 0x000e620000000800 */
[----:B------:R-:W-:Y:S01]  /*d2d0*/  SEL R5, R8, R5, P0 ;  /* 0x0000000508057207 */ /* 0x000fe20000000000 */
[----:B------:R-:W-:Y:S01]  /*d2e0*/  UIADD3 UR8, UR7, UR8, URZ ;  /* 0x0000000807087290 */ /* 0x000fe2000fffe03f */
[----:B------:R-:W-:Y:S01]  /*d2f0*/  LOP3.LUT R7, R2, 0xffffff80, RZ, 0xc0, !PT ;  /* 0xffffff8002077812 */ /* 0x000fe200078ec0ff */
[----:B------:R-:W-:Y:S01]  /*d300*/  IMAD.U32 R35, RZ, RZ, UR7 ;  /* 0x00000007ff237e24 */ /* 0x000fe2000f8e00ff */
[----:B------:R-:W-:Y:S01]  /*d310*/  SEL R69, R47, R10, P0 ;  /* 0x0000000a2f457207 */ /* 0x000fe20000000000 */
[----:B------:R-:W-:Y:S01]  /*d320*/  IMAD.U32 R34, RZ, RZ, UR6 ;  /* 0x00000006ff227e24 */ /* 0x000fe2000f8e00ff */
[----:B------:R-:W-:Y:S01]  /*d330*/  LEA.HI R23, R23, R0, RZ, 0x2 ;  /* 0x0000000017177211 */ /* 0x000fe200078f10ff */
[----:B------:R-:W-:Y:S01]  /*d340*/  IMAD.IADD R40, R0, 0x1, -R7 ;  /* 0x0000000100287824 */ /* 0x000fe200078e0a07 */
[----:B------:R-:W-:Y:S01]  /*d350*/  SHF.R.S32.HI R8, RZ, 0x7, R2 ;  /* 0x00000007ff087819 */ /* 0x000fe20000011402 */
[----:B------:R-:W4:Y:S01]  /*d360*/  @P2 LDC R74, c[0x0][0xbec] ;  /* 0x0002fb00ff4a2b82 */ /* 0x000f220000000800 */
[----:B------:R-:W-:Y:S01]  /*d370*/  SEL R47, R10, R47, P0 ;  /* 0x0000002f0a2f7207 */ /* 0x000fe20000000000 */
[----:B------:R-:W-:Y:S01]  /*d380*/  IMAD.U32 R35, RZ, RZ, UR8 ;  /* 0x00000008ff237e24 */ /* 0x000fe2000f8e00ff */
[----:B------:R-:W-:Y:S01]  /*d390*/  SHF.R.S32.HI R25, RZ, 0x1f, R40 ;  /* 0x0000001fff197819 */ /* 0x000fe20000011428 */
[----:B------:R-:W-:Y:S01]  /*d3a0*/  IMAD.HI R2, R8, 0x55555556, RZ ;  /* 0x5555555608027827 */ /* 0x000fe200078e02ff */
[----:B------:R-:W-:Y:S01]  /*d3b0*/  LOP3.LUT R23, R23, 0xfffffffc, RZ, 0xc0, !PT ;  /* 0xfffffffc17177812 */ /* 0x000fe200078ec0ff */
[----:B------:R-:W-:Y:S01]  /*d3c0*/  ULDC.64 UR6, c[0x0][0xb48] ;  /* 0x0002d20000067ab9 */ /* 0x000fe20000000a00 */
[----:B------:R-:W-:-:S02]  /*d3d0*/  LEA.HI R10, R25, R40, RZ, 0x2 ;  /* 0x00000028190a7211 */ /* 0x000fc400078f10ff */
[----:B------:R-:W-:Y:S02]  /*d3e0*/  SEL R67, R51, R20, P0 ;  /* 0x0000001433437207 */ /* 0x000fe40000000000 */
[--C-:B------:R-:W-:Y:S02]  /*d3f0*/  SHF.R.S32.HI R16, RZ, 0x2, R10.reuse ;  /* 0x00000002ff107819 */ /* 0x100fe4000001140a */
[----:B------:R-:W-:Y:S02]  /*d400*/  SHF.R.S32.HI R27, RZ, 0x1f, R10 ;  /* 0x0000001fff1b7819 */ /* 0x000fe4000001140a */
[----:B------:R-:W-:Y:S01]  /*d410*/  SEL R51, R20, R51, P0 ;  /* 0x0000003314337207 */ /* 0x000fe20000000000 */
[----:B------:R-:W-:Y:S01]  /*d420*/  IMAD.IADD R20, R0, 0x1, -R23 ;  /* 0x0000000100147824 */ /* 0x000fe200078e0a17 */
[----:B------:R-:W-:Y:S02]  /*d430*/  LEA.HI R23, R2, R2, RZ, 0x1 ;  /* 0x0000000202177211 */ /* 0x000fe400078f08ff */
[----:B------:R-:W-:Y:S01]  /*d440*/  LEA.HI R27, R27, R16, RZ, 0x3 ;  /* 0x000000101b1b7211 */ /* 0x000fe200078f18ff */
[----:B------:R-:W5:Y:S01]  /*d450*/  S2R R2, SR_CTAID.X ;  /* 0x0000000000027919 */ /* 0x000f620000002500 */
[----:B------:R-:W-:-:S02]  /*d460*/  SEL R61, R135, R134, P0 ;  /* 0x00000086873d7207 */ /* 0x000fc40000000000 */
[----:B------:R-:W-:Y:S01]  /*d470*/  LOP3.LUT R33, R27, 0xfffffff8, RZ, 0xc0, !PT ;  /* 0xfffffff81b217812 */ /* 0x000fe200078ec0ff */
[----:B------:R-:W-:Y:S01]  /*d480*/  IMAD R27, R23, -0x3, R8 ;  /* 0xfffffffd171b7824 */ /* 0x000fe200078e0208 */
[----:B------:R-:W-:Y:S02]  /*d490*/  LEA.HI R8, R20, R20, RZ, 0x1 ;  /* 0x0000001414087211 */ /* 0x000fe400078f08ff */
[----:B------:R-:W-:Y:S01]  /*d4a0*/  SEL R31, R98, R99, P0 ;  /* 0x00000063621f7207 */ /* 0x000fe20000000000 */
[----:B------:R-:W-:Y:S01]  /*d4b0*/  IMAD.IADD R0, R16, 0x1, -R33 ;  /* 0x0000000110007824 */ /* 0x000fe200078e0a21 */
[----:B------:R-:W-:Y:S02]  /*d4c0*/  LOP3.LUT R33, R8, 0x1ffffffe, RZ, 0xc0, !PT ;  /* 0x1ffffffe08217812 */ /* 0x000fe400078ec0ff */
[----:B------:R-:W-:Y:S02]  /*d4d0*/  SEL R21, R110, R111, P0 ;  /* 0x0000006f6e157207 */ /* 0x000fe40000000000 */
[----:B------:R-:W-:Y:S01]  /*d4e0*/  SEL R19, R14, R93, P0 ;  /* 0x0000005d0e137207 */ /* 0x000fe20000000000 */
[----:B------:R-:W-:Y:S01]  /*d4f0*/  IMAD.IADD R45, R20, 0x1, -R33 ;  /* 0x00000001142d7824 */ /* 0x000fe200078e0a21 */
[----:B------:R-:W-:-:S02]  /*d500*/  SEL R33, R134, R135, P0 ;  /* 0x0000008786217207 */ /* 0x000fc40000000000 */
[----:B------:R-:W-:Y:S02]  /*d510*/  SEL R14, R93, R14, P0 ;  /* 0x0000000e5d0e7207 */ /* 0x000fe40000000000 */
[----:B------:R-:W-:Y:S02]  /*d520*/  LOP3.LUT R75, R10, 0x7ffffffc, RZ, 0xc0, !PT ;  /* 0x7ffffffc0a4b7812 */ /* 0x000fe400078ec0ff */
[----:B------:R-:W-:Y:S02]  /*d530*/  LEA.HI R25, R25, R40, RZ, 0x5 ;  /* 0x0000002819197211 */ /* 0x000fe400078f28ff */
[----:B------:R-:W-:Y:S02]  /*d540*/  SEL R59, R108, R109, P0 ;  /* 0x0000006d6c3b7207 */ /* 0x000fe40000000000 */
[----:B------:R-:W-:Y:S02]  /*d550*/  SEL R18, R109, R108, P0 ;  /* 0x0000006c6d127207 */ /* 0x000fe40000000000 */
[----:B------:R-:W-:-:S02]  /*d560*/  SHF.R.S32.HI R25, RZ, 0x5, R25 ;  /* 0x00000005ff197819 */ /* 0x000fc40000011419 */
[----:B------:R-:W-:Y:S02]  /*d570*/  SEL R43, R58, R117, P0 ;  /* 0x000000753a2b7207 */ /* 0x000fe40000000000 */
[----:B------:R-:W-:Y:S01]  /*d580*/  SEL R65, R104, R105, P0 ;  /* 0x0000006968417207 */ /* 0x000fe20000000000 */
[----:B------:R-:W-:Y:S01]  /*d590*/  IMAD R0, R25, 0x10, R0 ;  /* 0x0000001019007824 */ /* 0x000fe200078e0200 */
[----:B------:R-:W-:Y:S02]  /*d5a0*/  SEL R17, R113, R112, P0 ;  /* 0x0000007071117207 */ /* 0x000fe40000000000 */
[----:B------:R-:W-:Y:S01]  /*d5b0*/  SEL R58, R117, R58, P0 ;  /* 0x0000003a753a7207 */ /* 0x000fe20000000000 */
[----:B------:R-:W-:Y:S01]  /*d5c0*/  IMAD R0, R27, 0x40, R0 ;  /* 0x000000401b007824 */ /* 0x000fe200078e0200 */
[----:B------:R-:W-:Y:S01]  /*d5d0*/  SEL R49, R124, R125, P0 ;  /* 0x0000007d7c317207 */ /* 0x000fe20000000000 */
[----:B------:R-:W-:Y:S01]  /*d5e0*/  IMAD.U32 R27, RZ, RZ, UR5 ;  /* 0x00000005ff1b7e24 */ /* 0x000fe2000f8e00ff */
[----:B------:R-:W-:Y:S01]  /*d5f0*/  SEL R53, R132, R133, P0 ;  /* 0x0000008584357207 */ /* 0x000fe20000000000 */
[--C-:B------:R-:W-:Y:S01]  /*d600*/  IMAD R45, R45, 0x8, R0.reuse ;  /* 0x000000082d2d7824 */ /* 0x100fe200078e0200 */
[----:B------:R-:W-:Y:S01]  /*d610*/  SEL R29, R90, R91, P0 ;  /* 0x0000005b5a1d7207 */ /* 0x000fe20000000000 */
[----:B-----5:R-:W-:Y:S01]  /*d620*/  IMAD R54, R2, 0xc0, R0 ;  /* 0x000000c002367824 */ /* 0x020fe200078e0200 */
[----:B------:R-:W-:Y:S01]  /*d630*/  SEL R63, R94, R95, P0 ;  /* 0x0000005f5e3f7207 */ /* 0x000fe20000000000 */
[----:B------:R-:W-:Y:S01]  /*d640*/  IMAD R45, R2, 0xc0, R45 ;  /* 0x000000c0022d7824 */ /* 0x000fe200078e022d */
[----:B------:R-:W-:Y:S01]  /*d650*/  SEL R41, R102, R103, P0 ;  /* 0x0000006766297207 */ /* 0x000fe20000000000 */
[----:B------:R-:W-:Y:S01]  /*d660*/  IMAD.U32 R27, RZ, RZ, UR9 ;  /* 0x00000009ff1b7e24 */ /* 0x000fe2000f8e00ff */
[----:B------:R-:W-:Y:S01]  /*d670*/  SEL R11, R106, R107, P0 ;  /* 0x0000006b6a0b7207 */ /* 0x000fe20000000000 */
[----:B----4-:R-:W-:Y:S01]  /*d680*/  @P2 IMAD.HI.U32 R74, R45, R74, RZ ;  /* 0x0000004a2d4a2227 */ /* 0x010fe200078e00ff */
[----:B------:R-:W-:Y:S01]  /*d690*/  SEL R9, R114, R115, P0 ;  /* 0x0000007372097207 */ /* 0x000fe20000000000 */
[----:B------:R-:W-:Y:S01]  /*d6a0*/  ULDC.64 UR8, c[0x0][0xb28] ;  /* 0x0002ca0000087ab9 */ /* 0x000fe20000000a00 */
[----:B------:R-:W-:-:S02]  /*d6b0*/  SEL R39, R118, R119, P0 ;  /* 0x0000007776277207 */ /* 0x000fc40000000000 */
[----:B------:R-:W-:Y:S02]  /*d6c0*/  SEL R7, R122, R123, P0 ;  /* 0x0000007b7a077207 */ /* 0x000fe40000000000 */
[----:B------:R-:W-:Y:S02]  /*d6d0*/  SEL R37, R126, R127, P0 ;  /* 0x0000007f7e257207 */ /* 0x000fe40000000000 */
[----:B------:R-:W-:Y:S02]  /*d6e0*/  SEL R25, R130, R131, P0 ;  /* 0x0000008382197207 */ /* 0x000fe40000000000 */
[----:B------:R-:W-:Y:S02]  /*d6f0*/  SEL R23, R131, R130, P0 ;  /* 0x0000008283177207 */ /* 0x000fe40000000000 */
[----:B0-----:R-:W-:Y:S02]  /*d700*/  SEL R13, R105, R104, P0 ;  /* 0x00000068690d7207 */ /* 0x001fe40000000000 */
        /* <DEDUP_REMOVED lines=13> */
[C---:B------:R-:W-:Y:S01]  /*d7e0*/  LOP3.LUT P1, RZ, R40.reuse, 0x3, RZ, 0xc0, !PT ;  /* 0x0000000328ff7812 */ /* 0x040fe2000782c0ff */
[----:B------:R-:W-:Y:S01]  /*d7f0*/  IMAD.IADD R40, R40, 0x1, -R75 ;  /* 0x0000000128287824 */ /* 0x000fe200078e0a4b */
[----:B---3--:R-:W-:Y:S01]  /*d800*/  LOP3.LUT R44, R12, 0x2, RZ, 0x3c, !PT ;  /* 0x000000020c2c7812 */ /* 0x008fe200078e3cff */
[----:B------:R-:W-:Y:S04]  /*d810*/  SHFL.IDX PT, R60, R33, R12, 0x1c1f ;  /* 0x001c1f0c213c7589 */ /* 0x000fe800000e0000 */
[----:B------:R-:W0:Y:S04]  /*d820*/  SHFL.IDX PT, R61, R61, R44, 0x1c1f ;  /* 0x001c1f2c3d3d7589 */ /* 0x000e2800000e0000 */
[----:B------:R3:W-:Y:S04]  /*d830*/  SHFL.IDX PT, R24, R31, R12, 0x1c1f ;  /* 0x001c1f0c1f187589 */ /* 0x0007e800000e0000 */
[----:B------:R-:W-:Y:S04]  /*d840*/  SHFL.IDX PT, R10, R21, R12, 0x1c1f ;  /* 0x001c1f0c150a7589 */ /* 0x000fe800000e0000 */
[----:B------:R-:W-:Y:S01]  /*d850*/  SHFL.IDX PT, R20, R73, R12, 0x1c1f ;  /* 0x001c1f0c49147589 */ /* 0x000fe200000e0000 */
[----:B---3--:R-:W3:Y:S03]  /*d860*/  LDC.64 R30, c[0x0][0xbd8] ;  /* 0x0002f600ff1e7b82 */ /* 0x008ee60000000a00 */
[----:B------:R0:W-:Y:S04]  /*d870*/  SHFL.IDX PT, R21, R3, R44, 0x1c1f ;  /* 0x001c1f2c03157589 */ /* 0x0001e800000e0000 */
[----:B------:R-:W-:Y:S04]  /*d880*/  SHFL.IDX PT, R19, R19, R12, 0x1c1f ;  /* 0x001c1f0c13137589 */ /* 0x000fe800000e0000 */
[----:B------:R-:W-:Y:S01]  /*d890*/  SHFL.IDX PT, R14, R14, R44, 0x1c1f ;  /* 0x001c1f2c0e0e7589 */ /* 0x000fe200000e0000 */
[----:B0-----:R-:W-:-:S03]  /*d8a0*/  SEL R3, R61, R60, P0 ;  /* 0x0000003c3d037207 */ /* 0x001fc60000000000 */
[----:B------:R-:W-:Y:S04]  /*d8b0*/  SHFL.IDX PT, R57, R57, R12, 0x1c1f ;  /* 0x001c1f0c39397589 */ /* 0x000fe800000e0000 */
[----:B------:R0:W4:Y:S04]  /*d8c0*/  SHFL.IDX PT, R62, R5, R44, 0x1c1f ;  /* 0x001c1f2c053e7589 */ /* 0x00012800000e0000 */
[----:B------:R-:W-:Y:S04]  /*d8d0*/  SHFL.IDX PT, R59, R59, R12, 0x1c1f ;  /* 0x001c1f0c3b3b7589 */ /* 0x000fe800000e0000 */
[----:B------:R4:W-:Y:S01]  /*d8e0*/  SHFL.IDX PT, R66, R18, R44, 0x1c1f ;  /* 0x001c1f2c12427589 */ /* 0x0009e200000e0000 */
[----:B0-----:R-:W-:-:S03]  /*d8f0*/  SEL R5, R60, R61, P0 ;  /* 0x0000003d3c057207 */ /* 0x001fc60000000000 */
[----:B------:R-:W-:Y:S01]  /*d900*/  SHFL.IDX PT, R55, R55, R12, 0x1c1f ;  /* 0x001c1f0c37377589 */ /* 0x000fe200000e0000 */
[----:B------:R-:W0:Y:S03]  /*d910*/  LDC.64 R60, c[0x0][0xb40] ;  /* 0x0002d000ff3c7b82 */ /* 0x000e260000000a00 */
[----:B------:R-:W5:Y:S04]  /*d920*/  SHFL.IDX PT, R64, R15, R44, 0x1c1f ;  /* 0x001c1f2c0f407589 */ /* 0x000f6800000e0000 */
[----:B------:R2:W-:Y:S04]  /*d930*/  SHFL.IDX PT, R48, R69, R12, 0x1c1f ;  /* 0x001c1f0c45307589 */ /* 0x0005e800000e0000 */
[----:B------:R-:W-:Y:S01]  /*d940*/  SHFL.IDX PT, R52, R67, R12, 0x1c1f ;  /* 0x001c1f0c43347589 */ /* 0x000fe200000e0000 */
[----:B----4-:R-:W-:-:S03]  /*d950*/  SEL R18, R57, R62, P0 ;  /* 0x0000003e39127207 */ /* 0x010fc60000000000 */
[----:B------:R-:W-:Y:S01]  /*d960*/  SHFL.IDX PT, R16, R41, R12, 0x1c1f ;  /* 0x001c1f0c29107589 */ /* 0x000fe200000e0000 */
[----:B--2---:R-:W2:Y:S03]  /*d970*/  @P2 LDC R69, c[0x0][0xbf0] ;  /* 0x0002fc00ff452b82 */ /* 0x004ea60000000800 */
[----:B------:R-:W-:Y:S04]  /*d980*/  SHFL.IDX PT, R8, R39, R12, 0x1c1f ;  /* 0x001c1f0c27087589 */ /* 0x000fe800000e0000 */
[----:B------:R-:W-:Y:S01]  /*d990*/  SHFL.IDX PT, R0, R37, R12, 0x1c1f ;  /* 0x001c1f0c25007589 */ /* 0x000fe200000e0000 */
[----:B0-----:R-:W-:-:S03]  /*d9a0*/  IMAD.WIDE.U32 R34, R60, UR38, R34 ;  /* 0x000000263c227c25 */ /* 0x001fc6000f8e0022 */
[----:B------:R-:W-:Y:S01]  /*d9b0*/  SHFL.IDX PT, R2, R25, R12, 0x1c1f ;  /* 0x001c1f0c19027589 */ /* 0x000fe200000e0000 */
[----:B-----5:R-:W-:-:S03]  /*d9c0*/  SEL R15, R64, R55, P0 ;  /* 0x00000037400f7207 */ /* 0x020fc60000000000 */
[----:B------:R-:W-:Y:S04]  /*d9d0*/  SHFL.IDX PT, R67, R17, R44, 0x1c1f ;  /* 0x001c1f2c11437589 */ /* 0x000fe800000e0000 */
        /* <DEDUP_REMOVED lines=10> */
[----:B------:R4:W-:Y:S04]  /*da80*/  SHFL.IDX PT, R7, R7, R12, 0x1c1f ;  /* 0x001c1f0c07077589 */ /* 0x0009e800000e0000 */
[----:B------:R5:W1:Y:S04]  /*da90*/  SHFL.IDX PT, R68, R13, R44, 0x1c1f ;  /* 0x001c1f2c0d447589 */ /* 0x000a6800000e0000 */
[----:B------:R-:W-:Y:S01]  /*daa0*/  SHFL.IDX PT, R58, R58, R44, 0x1c1f ;  /* 0x001c1f2c3a3a7589 */ /* 0x000fe200000e0000 */
[----:B----4-:R-:W-:-:S03]  /*dab0*/  SEL R12, R20, R21, P0 ;  /* 0x00000015140c7207 */ /* 0x010fc60000000000 */
[----:B------:R-:W-:Y:S01]  /*dac0*/  SHFL.IDX PT, R50, R125, R44, 0x1c1f ;  /* 0x001c1f2c7d327589 */ /* 0x000fe200000e0000 */
[----:B------:R-:W-:Y:S02]  /*dad0*/  SEL R20, R21, R20, P0 ;  /* 0x0000001415147207 */ /* 0x000fe40000000000 */
[----:B-----5:R-:W-:Y:S01]  /*dae0*/  SEL R13, R19, R14, P0 ;  /* 0x0000000e130d7207 */ /* 0x020fe20000000000 */
[----:B------:R-:W4:Y:S01]  /*daf0*/  SHFL.IDX PT, R47, R47, R44, 0x1c1f ;  /* 0x001c1f2c2f2f7589 */ /* 0x000f2200000e0000 */
[----:B------:R-:W-:Y:S02]  /*db00*/  SEL R21, R14, R19, P0 ;  /* 0x000000130e157207 */ /* 0x000fe40000000000 */
[----:B------:R-:W-:Y:S01]  /*db10*/  SEL R14, R62, R57, P0 ;  /* 0x000000393e0e7207 */ /* 0x000fe20000000000 */
[----:B------:R-:W-:Y:S01]  /*db20*/  SHFL.IDX PT, R56, R133, R44, 0x1c1f ;  /* 0x001c1f2c85387589 */ /* 0x000fe200000e0000 */
[----:B---3--:R-:W-:Y:S01]  /*db30*/  IMAD.WIDE.U32 R62, R30, UR38, R26 ;  /* 0x000000261e3e7c25 */ /* 0x008fe2000f8e001a */
[----:B------:R-:W-:-:S02]  /*db40*/  SEL R27, R59, R66, P0 ;  /* 0x000000423b1b7207 */ /* 0x000fc40000000000 */
[----:B------:R-:W3:Y:S01]  /*db50*/  SHFL.IDX PT, R51, R51, R44, 0x1c1f ;  /* 0x001c1f2c33337589 */ /* 0x000ee200000e0000 */
[----:B------:R-:W-:Y:S01]  /*db60*/  IMAD R57, RZ, RZ, -UR36 ;  /* 0x80000024ff397e24 */ /* 0x000fe2000f8e02ff */
[----:B------:R-:W-:Y:S01]  /*db70*/  SEL R19, R55, R64, P0 ;  /* 0x0000004037137207 */ /* 0x000fe20000000000 */
[----:B------:R-:W-:Y:S01]  /*db80*/  IMAD R64, R60, UR39, RZ ;  /* 0x000000273c407c24 */ /* 0x000fe2000f8e02ff */
[----:B------:R-:W-:Y:S01]  /*db90*/  SHFL.IDX PT, R41, R95, R44, 0x1c1f ;  /* 0x001c1f2c5f297589 */ /* 0x000fe200000e0000 */
[----:B------:R-:W-:Y:S01]  /*dba0*/  IMAD.MOV.U32 R55, RZ, RZ, R45 ;  /* 0x000000ffff377224 */ /* 0x000fe200078e002d */
[----:B-1----:R-:W-:Y:S01]  /*dbb0*/  SEL R26, R65, R68, P0 ;  /* 0x00000044411a7207 */ /* 0x002fe20000000000 */
[----:B------:R-:W-:Y:S01]  /*dbc0*/  IMAD R61, R61, UR38, R64 ;  /* 0x000000263d3d7c24 */ /* 0x000fe2000f8e0240 */
[----:B------:R-:W-:Y:S01]  /*dbd0*/  SHFL.IDX PT, R38, R91, R44, 0x1c1f ;  /* 0x001c1f2c5b267589 */ /* 0x000fe200000e0000 */
[----:B------:R-:W-:Y:S02]  /*dbe0*/  IMAD.MOV.U32 R60, RZ, RZ, R34 ;  /* 0x000000ffff3c7224 */ /* 0x000fe400078e0022 */
[----:B------:R-:W-:Y:S01]  /*dbf0*/  IMAD.IADD R61, R35, 0x1, R61 ;  /* 0x00000001233d7824 */ /* 0x000fe200078e023d */
        /* <DEDUP_REMOVED lines=8> */
[----:B------:R1:W-:Y:S02]  /*dc80*/  SHFL.IDX PT, R23, R23, R44, 0x1c1f ;  /* 0x001c1f2c17177589 */ /* 0x0003e400000e0000 */
[----:B-1----:R-:W-:Y:S01]  /*dc90*/  IMAD R44, R30, UR39, RZ ;  /* 0x000000271e2c7c24 */ /* 0x002fe2000f8e02ff */
[----:B------:R-:W-:-:S03]  /*dca0*/  SEL R30, R68, R65, P0 ;  /* 0x00000041441e7207 */ /* 0x000fc60000000000 */
[----:B------:R-:W-:Y:S02]  /*dcb0*/  IMAD R31, R31, UR38, R44 ;  /* 0x000000261f1f7c24 */ /* 0x000fe4000f8e022c */
[----:B------:R-:W-:-:S04]  /*dcc0*/  @P2 IMAD.HI.U32 R44, R45, R70, RZ ;  /* 0x000000462d2c2227 */ /* 0x000fc800078e00ff */
[----:B------:R-:W-:Y:S01]  /*dcd0*/  IMAD.IADD R63, R63, 0x1, R31 ;  /* 0x000000013f3f7824 */ /* 0x000fe200078e021f */
[----:B------:R-:W-:Y:S01]  /*dce0*/  SEL R31, R66, R59, P0 ;  /* 0x0000003b421f7207 */ /* 0x000fe20000000000 */
[----:B------:R-:W-:Y:S01]  /*dcf0*/  IMAD R59, R72, R57, UR4 ;  /* 0x00000004483b7e24 */ /* 0x000fe2000f8e0239 */
[----:B--2---:R-:W-:Y:S01]  /*dd00*/  @P2 SHF.R.U32.HI R55, RZ, R69, R44 ;  /* 0x00000045ff372219 */ /* 0x004fe2000001162c */
[----:B------:R-:W-:Y:S01]  /*dd10*/  ULDC.64 UR4, c[0x0][0xbe0] ;  /* 0x0002f80000047ab9 */ /* 0x000fe20000000a00 */
[----:B------:R-:W-:Y:S01]  /*dd20*/  IMAD.MOV.U32 R57, RZ, RZ, R45 ;  /* 0x000000ffff397224 */ /* 0x000fe200078e002d */
[----:B0-----:R-:W-:Y:S01]  /*dd30*/  @P2 SHF.R.U32.HI R57, RZ, R71, R74 ;  /* 0x00000047ff392219 */ /* 0x001fe2000001164a */
[----:B------:R-:W-:Y:S01]  /*dd40*/  IMAD.WIDE.U32 R60, R59, UR6, R60 ;  /* 0x000000063b3c7c25 */ /* 0x000fe2000f8e003c */
[----:B------:R-:W-:-:S05]  /*dd50*/  SHF.R.S32.HI R44, RZ, 0x1f, R59 ;  /* 0x0000001fff2c7819 */ /* 0x000fca000001143b */
[C---:B------:R-:W-:Y:S02]  /*dd60*/  IMAD R35, R44.reuse, UR4, RZ ;  /* 0x000000042c237c24 */ /* 0x040fe4000f8e02ff */
[----:B------:R-:W-:Y:S02]  /*dd70*/  IMAD R44, R44, UR6, RZ ;  /* 0x000000062c2c7c24 */ /* 0x000fe4000f8e02ff */
[C---:B------:R-:W-:Y:S02]  /*dd80*/  IMAD R64, R59.reuse, UR5, R35 ;  /* 0x000000053b407c24 */ /* 0x040fe4000f8e0223 */
[----:B------:R-:W-:Y:S01]  /*dd90*/  IMAD.WIDE.U32 R34, R59, UR4, R62 ;  /* 0x000000043b227c25 */ /* 0x000fe2000f8e003e */
[----:B------:R-:W-:-:S03]  /*dda0*/  ULDC.64 UR4, c[0x0][0xb30] ;  /* 0x0002cc0000047ab9 */ /* 0x000fc60000000a00 */
[----:B------:R-:W-:Y:S01]  /*ddb0*/  IMAD R63, R59, UR7, R44 ;  /* 0x000000073b3f7c24 */ /* 0x000fe2000f8e022c */
[----:B------:R-:W-:Y:S01]  /*ddc0*/  SHF.R.S32.HI R59, RZ, 0x1f, R55 ;  /* 0x0000001fff3b7819 */ /* 0x000fe20000011437 */
[----:B------:R-:W-:Y:S01]  /*ddd0*/  IMAD.MOV R62, RZ, RZ, -R57 ;  /* 0x000000ffff3e7224 */ /* 0x000fe200078e0a39 */
[----:B------:R-:W-:Y:S01]  /*dde0*/  IADD3 R34, P2, R55, R34, RZ ;  /* 0x0000002237227210 */ /* 0x000fe20007f5e0ff */
[----:B------:R-:W-:Y:S01]  /*ddf0*/  IMAD.MOV R55, RZ, RZ, -R55 ;  /* 0x000000ffff377224 */ /* 0x000fe200078e0a37 */
[----:B------:R-:W-:Y:S01]  /*de00*/  SHF.R.S32.HI R44, RZ, 0x1f, R57 ;  /* 0x0000001fff2c7819 */ /* 0x000fe20000011439 */
[----:B------:R-:W-:Y:S01]  /*de10*/  IMAD.IADD R61, R61, 0x1, R63 ;  /* 0x000000013d3d7824 */ /* 0x000fe200078e023f */
[----:B------:R-:W-:Y:S01]  /*de20*/  IADD3.X R35, R59, R35, R64, P2, !PT ;  /* 0x000000233b237210 */ /* 0x000fe200017fe440 */
[----:B------:R-:W-:Y:S01]  /*de30*/  IMAD R55, R46, R55, R45 ;  /* 0x000000372e377224 */ /* 0x000fe200078e022d */
[----:B------:R-:W-:Y:S01]  /*de40*/  ULDC.64 UR6, c[0x0][0xbc8] ;  /* 0x0002f20000067ab9 */ /* 0x000fe20000000a00 */
[----:B------:R-:W-:-:S02]  /*de50*/  IMAD R44, R44, UR4, RZ ;  /* 0x000000042c2c7c24 */ /* 0x000fc4000f8e02ff */
[----:B------:R-:W-:Y:S02]  /*de60*/  IMAD R59, R46, R62, R45 ;  /* 0x0000003e2e3b7224 */ /* 0x000fe400078e022d */
[C---:B------:R-:W-:Y:S01]  /*de70*/  IMAD R63, R57.reuse, UR5, R44 ;  /* 0x00000005393f7c24 */ /* 0x040fe2000f8e022c */
[----:B------:R-:W-:Y:S01]  /*de80*/  SHF.R.S32.HI R44, RZ, 0x1f, R55 ;  /* 0x0000001fff2c7819 */ /* 0x000fe20000011437 */
[----:B------:R-:W-:Y:S01]  /*de90*/  IMAD.WIDE.U32 R60, R57, UR4, R60 ;  /* 0x00000004393c7c25 */ /* 0x000fe2000f8e003c */
[----:B------:R-:W-:Y:S01]  /*dea0*/  SHF.R.S32.HI R45, RZ, 0x1f, R59 ;  /* 0x0000001fff2d7819 */ /* 0x000fe2000001143b */
[----:B------:R-:W0:Y:S01]  /*deb0*/  S2UR UR5, SR_CgaCtaId ;  /* 0x00000000000579c3 */ /* 0x000e220000008800 */
[----:B------:R-:W-:Y:S01]  /*dec0*/  UMOV UR4, 0x400 ;  /* 0x0000040000047882 */ /* 0x000fe20000000000 */
[----:B------:R-:W-:Y:S02]  /*ded0*/  IMAD R44, R44, UR6, RZ ;  /* 0x000000062c2c7c24 */ /* 0x000fe4000f8e02ff */
[----:B------:R-:W-:-:S02]  /*dee0*/  IMAD R62, R45, UR8, RZ ;  /* 0x000000082d3e7c24 */ /* 0x000fc4000f8e02ff */
[----:B------:R-:W-:Y:S02]  /*def0*/  IMAD R57, R55, UR7, R44 ;  /* 0x0000000737397c24 */ /* 0x000fe4000f8e022c */
[----:B------:R-:W-:Y:S02]  /*df00*/  IMAD.IADD R61, R61, 0x1, R63 ;  /* 0x000000013d3d7824 */ /* 0x000fe400078e023f */
[----:B------:R-:W-:Y:S01]  /*df10*/  IMAD.WIDE.U32 R44, R55, UR6, R34 ;  /* 0x00000006372c7c25 */ /* 0x000fe2000f8e0022 */
[----:B------:R-:W-:Y:S01]  /*df20*/  ULDC.64 UR6, c[0x0][0xba8] ;  /* 0x0002ea0000067ab9 */ /* 0x000fe20000000a00 */
[----:B------:R-:W-:Y:S02]  /*df30*/  SEL R34, R42, R67, P0 ;  /* 0x000000432a227207 */ /* 0x000fe40000000000 */
        /* <DEDUP_REMOVED lines=18> */
[----:B------:R-:W1:Y:S01]  /*e060*/  SHFL.IDX PT, R61, R57, RZ, 0x1c1f ;  /* 0x001c1fff393d7589 */ /* 0x000e6200000e0000 */
[-C--:B------:R-:W-:Y:S01]  /*e070*/  ISETP.GE.OR P1, PT, R64, R65.reuse, P1 ;  /* 0x000000414000720c */ /* 0x080fe20000f26670 */
[----:B------:R-:W-:Y:S01]  /*e080*/  UPRMT UR4, URZ, 0x654, UR4 ;  /* 0x000006543f047896 */ /* 0x000fe20008000004 */
[----:B------:R-:W-:Y:S01]  /*e090*/  ISETP.GE.AND P3, PT, R54, R65, PT ;  /* 0x000000413600720c */ /* 0x000fe20003f66270 */
[----:B------:R-:W2:Y:S01]  /*e0a0*/  SHFL.IDX PT, R63, R57, 0x1, 0x1c1f ;  /* 0x003c1f00393f7f89 */ /* 0x000ea200000e0000 */
[----:B----4-:R-:W-:Y:S01]  /*e0b0*/  SEL R46, R48, R47, P0 ;  /* 0x0000002f302e7207 */ /* 0x010fe20000000000 */
[----:B0-----:R-:W-:Y:S01]  /*e0c0*/  IMAD.SHL.U32 R55, R40, 0x2, RZ ;  /* 0x0000000228377824 */ /* 0x001fe200078e00ff */
[----:B------:R-:W-:Y:S01]  /*e0d0*/  SEL R48, R47, R48, P0 ;  /* 0x000000302f307207 */ /* 0x000fe20000000000 */
[----:B------:R0:W4:Y:S01]  /*e0e0*/  SHFL.IDX PT, R44, R66, RZ, 0x1c1f ;  /* 0x001c1fff422c7589 */ /* 0x00012200000e0000 */
[----:B------:R-:W-:Y:S02]  /*e0f0*/  SEL R47, R49, R50, P0 ;  /* 0x00000032312f7207 */ /* 0x000fe40000000000 */
[----:B------:R-:W-:Y:S01]  /*e100*/  SYNCS.ARRIVE.TRANS64.RED.A1T0 RZ, [UR4], RZ ;  /* 0x000000ffffff79a7 */ /* 0x000fe20008100404 */
[----:B------:R-:W-:Y:S01]  /*e110*/  SEL R49, R50, R49, P0 ;  /* 0x0000003132317207 */ /* 0x000fe20000000000 */
[----:B------:R0:W0:Y:S01]  /*e120*/  SHFL.IDX PT, R45, R68, RZ, 0x1c1f ;  /* 0x001c1fff442d7589 */ /* 0x00002200000e0000 */
[----:B---3--:R-:W-:-:S02]  /*e130*/  SEL R50, R52, R51, P0 ;  /* 0x0000003334327207 */ /* 0x008fc40000000000 */
[----:B------:R-:W-:Y:S02]  /*e140*/  SEL R52, R51, R52, P0 ;  /* 0x0000003433347207 */ /* 0x000fe40000000000 */
[----:B------:R-:W-:Y:S02]  /*e150*/  SEL R35, R43, R58, P0 ;  /* 0x0000003a2b237207 */ /* 0x000fe40000000000 */
[----:B------:R-:W-:Y:S02]  /*e160*/  SEL R51, R53, R56, P0 ;  /* 0x0000003835337207 */ /* 0x000fe40000000000 */
[----:B------:R-:W-:Y:S01]  /*e170*/  SEL R43, R58, R43, P0 ;  /* 0x0000002b3a2b7207 */ /* 0x000fe20000000000 */
[----:B-1----:R1:W-:Y:S01]  /*e180*/  @!P2 ST.E desc[UR44][R60.64], R6 ;  /* 0x000000063c00a985 */ /* 0x0023e2000c10192c */
[----:B------:R-:W-:-:S03]  /*e190*/  SEL R53, R56, R53, P0 ;  /* 0x0000003538357207 */ /* 0x000fc60000000000 */
[----:B--2---:R1:W-:Y:S01]  /*e1a0*/  @!P1 ST.E desc[UR44][R62.64], R4 ;  /* 0x000000043e009985 */ /* 0x0043e2000c10192c */
[----:B------:R-:W-:Y:S05]  /*e1b0*/  @P3 BRA `(.L_x_762) ;  /* 0x0000000400183947 */ /* 0x000fea0003800000 */
[C---:B-1----:R-:W-:Y:S01]  /*e1c0*/  VIADD R6, R55.reuse, 0x8 ;  /* 0x0000000837067836 */ /* 0x042fe20000000000 */
        /* <DEDUP_REMOVED lines=11> */
[--C-:B0---4-:R-:W-:Y:S02]  /*e280*/  @!P1 IMAD.WIDE R56, R55, 0x4, R44.reuse ;  /* 0x0000000437389825 */ /* 0x111fe400078e022c */
        /* <DEDUP_REMOVED lines=57> */
.L_x_762:
[----:B------:R-:W-:Y:S05]  /*e620*/  BSYNC B0 ;  /* 0x0000000000007941 */ /* 0x000fea0003800000 */
.L_x_761:
[----:B------:R-:W-:Y:S01]  /*e630*/  ISETP.GE.AND P1, PT, R64, R65, PT ;  /* 0x000000414000720c */ /* 0x000fe20003f26270 */
[----:B--2---:R2:W3:Y:S01]  /*e640*/  SHFL.IDX PT, R13, R68, 0x1, 0x1c1f ;  /* 0x003c1f00440d7f89 */ /* 0x0044e200000e0000 */
        /* <DEDUP_REMOVED lines=15> */
[----:B-1----:R-:W-:Y:S02]  /*e740*/  SEL R4, R2, R23, P0 ;  /* 0x0000001702047207 */ /* 0x002fe40000000000 */
[----:B------:R-:W-:Y:S02]  /*e750*/  SEL R36, R36, R11, P0 ;  /* 0x0000000b24247207 */ /* 0x000fe40000000000 */
[----:B------:R-:W-:-:S02]  /*e760*/  SEL R32, R32, R9, P0 ;  /* 0x0000000920207207 */ /* 0x000fc40000000000 */
[----:B------:R-:W-:Y:S02]  /*e770*/  SEL R24, R7, R22, P0 ;  /* 0x0000001607187207 */ /* 0x000fe40000000000 */
[----:B------:R-:W-:Y:S02]  /*e780*/  SEL R34, R22, R7, P0 ;  /* 0x0000000716227207 */ /* 0x000fe40000000000 */
[----:B------:R-:W-:Y:S02]  /*e790*/  SEL R25, R0, R17, P0 ;  /* 0x0000001100197207 */ /* 0x000fe40000000000 */
[----:B------:R-:W-:Y:S02]  /*e7a0*/  SEL R35, R17, R0, P0 ;  /* 0x0000000011237207 */ /* 0x000fe40000000000 */
[----:B------:R-:W-:Y:S01]  /*e7b0*/  SEL R2, R23, R2, P0 ;  /* 0x0000000217027207 */ /* 0x000fe20000000000 */
[----:B0-23--:R-:W-:Y:S06]  /*e7c0*/  @P1 BRA `(.L_x_677) ;  /* 0x0000004000641947 */ /* 0x00dfec0003800000 */
        /* <DEDUP_REMOVED lines=32> */
[C---:B-1----:R-:W-:Y:S02]  /*e9d0*/  VIADD R18, R55.reuse, 0x40 ;  /* 0x0000004037127836 */ /* 0x042fe40000000000 */
        /* <DEDUP_REMOVED lines=11> */
[----:B--2---:R-:W-:Y:S01]  /*ea90*/  @!P0 IMAD.WIDE R6, R9, 0x4, R12 ;  /* 0x0000000409068825 */ /* 0x004fe200078e020c */
        /* <DEDUP_REMOVED lines=16> */
[--C-:B-1----:R-:W-:Y:S01]  /*eba0*/  @!P5 IMAD.WIDE R8, R19, 0x4, R12.reuse ;  /* 0x000000041308d825 */ /* 0x102fe200078e020c */
        /* <DEDUP_REMOVED lines=10> */
.L_x_760:
        /* <DEDUP_REMOVED lines=58> */
.L_x_675:
        /* <DEDUP_REMOVED lines=18> */
.L_x_763:
[----:B------:R-:W-:Y:S01]  /*f110*/  ULDC UR8, c[0x0][0xc50] ;  /* 0x0003140000087ab9 */ /* 0x000fe20000000800 */
[----:B------:R-:W-:Y:S01]  /*f120*/  UMOV UR36, UR7 ;  /* 0x0000000700247c82 */ /* 0x000fe20008000000 */
[----:B------:R-:W-:-:S11]  /*f130*/  UISETP.NE.AND UP0, UPT, UR8, 0x1, UPT ;  /* 0x000000010800788c */ /* 0x000fd6000bf05270 */
[----:B------:R-:W-:Y:S01]  /*f140*/  @UP0 ULDC UR4, c[0x0][0xc54] ;  /* 0x0003150000040ab9 */ /* 0x000fe20000000800 */
[----:B------:R-:W-:Y:S01]  /*f150*/  @UP0 ULDC UR6, c[0x0][0xc58] ;  /* 0x0003160000060ab9 */ /* 0x000fe20000000800 */
[----:B------:R-:W-:-:S04]  /*f160*/  UIMAD.WIDE.U32 UR4, UR7, UR4, URZ ;  /* 0x00000004070472a5 */ /* 0x000fc8000f8e003f */
[----:B------:R-:W-:-:S12]  /*f170*/  @UP0 USHF.R.U32.HI UR36, URZ, UR6, UR5 ;  /* 0x000000063f240299 */ /* 0x000fd80008011605 */
.L_x_764:
[----:B------:R-:W-:Y:S01]  /*f180*/  ISETP.GE.AND P0, PT, R19, RZ, PT ;  /* 0x000000ff1300720c */ /* 0x000fe20003f06270 */
[----:B------:R-:W-:Y:S01]  /*f190*/  UIADD3 UR6, -UR36, URZ, URZ ;  /* 0x0000003f24067290 */ /* 0x000fe2000fffe13f */
[----:B------:R-:W-:Y:S02]  /*f1a0*/  IMAD.MOV.U32 R13, RZ, RZ, 0x1 ;  /* 0x00000001ff0d7424 */ /* 0x000fe400078e00ff */
[----:B------:R-:W-:Y:S01]  /*f1b0*/  IMAD.MOV.U32 R0, RZ, RZ, RZ ;  /* 0x000000ffff007224 */ /* 0x000fe200078e00ff */
[----:B------:R-:W-:Y:S01]  /*f1c0*/  UIMAD UR6, UR8, UR6, UR7 ;  /* 0x00000006080672a4 */ /* 0x000fe2000f8e0207 */
[----:B------:R-:W-:-:S07]  /*f1d0*/  IMAD.MOV.U32 R2, RZ, RZ, 0x1 ;  /* 0x00000001ff027424 */ /* 0x000fce00078e00ff */
[----:B------:R-:W-:Y:S05]  /*f1e0*/  @!P0 BRA `(.L_x_765) ;  /* 0x0000003400108947 */ /* 0x000fea0003800000 */
[----:B------:R-:W0:Y:S01]  /*f1f0*/  S2UR UR39, SR_CTAID.X ;  /* 0x00000000002779c3 */ /* 0x000e220000002500 */
[----:B------:R-:W-:Y:S01]  /*f200*/  ULDC.64 UR4, c[0x0][0x418] ;  /* 0x0001060000047ab9 */ /* 0x000fe20000000a00 */
[----:B------:R-:W-:Y:S01]  /*f210*/  ULDC UR7, c[0x0][0x448] ;  /* 0x0001120000077ab9 */ /* 0x000fe20000000800 */
[----:B------:R-:W-:Y:S02]  /*f220*/  UISETP.NE.U32.AND UP0, UPT, UR4, URZ, UPT ;  /* 0x0000003f0400728c */ /* 0x000fe4000bf05070 */
[----:B------:R-:W-:Y:S02]  /*f230*/  UISETP.NE.AND UP1, UPT, UR7, 0x1, UPT ;  /* 0x000000010700788c */ /* 0x000fe4000bf25270 */
[----:B------:R-:W-:Y:S01]  /*f240*/  UISETP.NE.AND.EX UP0, UPT, UR5, URZ, UPT, UP0 ;  /* 0x0000003f0500728c */ /* 0x000fe2000bf05300 */
[----:B------:R-:W-:Y:S01]  /*f250*/  ULDC UR4, c[0x0][0x424] ;  /* 0x0001090000047ab9 */ /* 0x000fe20000000800 */
[----:B------:R-:W-:Y:S02]  /*f260*/  ULDC UR12, c[0x0][0x288] ;  /* 0x0000a200000c7ab9 */ /* 0x000fe40000000800 */
[----:B------:R-:W-:-:S02]  /*f270*/  USEL UR11, UR4, 0x1, UP0 ;  /* 0x00000001040b7887 */ /* 0x000fc40008000000 */
[----:B------:R-:W-:Y:S01]  /*f280*/  UIADD3 UR10, -UR12, 0x1, URZ ;  /* 0x000000010c0a7890 */ /* 0x000fe2000fffe13f */
[----:B------:R-:W-:Y:S02]  /*f290*/  ULDC.64 UR4, c[0x0][0x9e0] ;  /* 0x0002780000047ab9 */ /* 0x000fe40000000a00 */
[----:B------:R-:W-:Y:S01]  /*f2a0*/  @UP1 ULDC UR8, c[0x0][0x44c] ;  /* 0x0001130000081ab9 */ /* 0x000fe20000000800 */
[----:B------:R-:W-:Y:S01]  /*f2b0*/  UISETP.GE.AND UP0, UPT, UR5, 0x1, UPT ;  /* 0x000000010500788c */ /* 0x000fe2000bf06270 */
[----:B------:R-:W-:Y:S01]  /*f2c0*/  ULDC UR13, c[0x0][0x2f0] ;  /* 0x0000bc00000d7ab9 */ /* 0x000fe20000000800 */
[----:B------:R-:W-:Y:S01]  /*f2d0*/  @UP1 ULDC UR14, c[0x0][0x450] ;  /* 0x00011400000e1ab9 */ /* 0x000fe20000000800 */
[----:B------:R-:W-:-:S03]  /*f2e0*/  UIMAD UR10, UR11, UR13, UR10 ;  /* 0x0000000d0b0a72a4 */ /* 0x000fc6000f8e020a */
[----:B------:R-:W-:Y:S01]  /*f2f0*/  PLOP3.LUT P1, PT, PT, PT, UP0, 0x80, 0x0 ;  /* 0x000000000000781c */ /* 0x000fe20003f2f008 */
[----:B0-----:R-:W-:-:S04]  /*f300*/  UIMAD UR39, UR39, 0xc0, URZ ;  /* 0x000000c0272778a4 */ /* 0x001fc8000f8e023f */
[----:B------:R-:W-:-:S04]  /*f310*/  UIADD3 UR7, UR39, 0xbf, URZ ;  /* 0x000000bf27077890 */ /* 0x000fc8000fffe03f */
[----:B------:R-:W-:-:S04]  /*f320*/  UIMAD.WIDE.U32 UR8, UR7, UR8, URZ ;  /* 0x00000008070872a5 */ /* 0x000fc8000f8e003f */
[----:B------:R-:W-:-:S04]  /*f330*/  @UP1 USHF.R.U32.HI UR7, URZ, UR14, UR9 ;  /* 0x0000000e3f071299 */ /* 0x000fc80008011609 */
[----:B------:R-:W-:-:S04]  /*f340*/  UIADD3 UR8, UR10, UR7, URZ ;  /* 0x000000070a087290 */ /* 0x000fc8000fffe03f */
[----:B------:R-:W-:Y:S01]  /*f350*/  UIADD3 UR4, UR8, UR4, URZ ;  /* 0x0000000408047290 */ /* 0x000fe2000fffe03f */
[----:B------:R-:W-:Y:S11]  /*f360*/  @!P1 BRA `(.L_x_766) ;  /* 0x0000000000449947 */ /* 0x000ff60003800000 */
        /* <DEDUP_REMOVED lines=10> */
.L_x_767:
[----:B------:R-:W-:-:S11]  /*f410*/  UISETP.NE.AND UP0, UPT, UR5, 0x1, UPT ;  /* 0x000000010500788c */ /* 0x000fd6000bf05270 */
[----:B------:R-:W-:Y:S02]  /*f420*/  @UP0 ULDC.64 UR14, c[0x0][0x9e8] ;  /* 0x00027a00000e0ab9 */ /* 0x000fe40000000a00 */
[----:B------:R-:W-:-:S04]  /*f430*/  UIMAD.WIDE.U32 UR8, UR7, UR14, URZ ;  /* 0x0000000e070872a5 */ /* 0x000fc8000f8e003f */
[----:B------:R-:W-:-:S12]  /*f440*/  @UP0 USHF.R.U32.HI UR7, URZ, UR15, UR9 ;  /* 0x0000000f3f070299 */ /* 0x000fd80008011609 */
.L_x_768:
[----:B------:R-:W-:-:S04]  /*f450*/  UIMAD UR7, UR7, UR5, UR5 ;  /* 0x00000005070772a4 */ /* 0x000fc8000f8e0205 */
[----:B------:R-:W-:-:S04]  /*f460*/  UISETP.LT.AND UP0, UPT, UR4, UR7, UPT ;  /* 0x000000070400728c */ /* 0x000fc8000bf01270 */
[----:B------:R-:W-:-:S12]  /*f470*/  USEL UR4, UR4, UR7, UP0 ;  /* 0x0000000704047287 */ /* 0x000fd80008000000 */
.L_x_766:
[----:B------:R-:W-:Y:S02]  /*f480*/  UIMAD UR14, UR11, UR13, 0x7f ;  /* 0x0000007f0b0e74a4 */ /* 0x000fe4000f8e020d */
[----:B------:R-:W-:Y:S02]  /*f490*/  UIADD3 UR4, UR4, 0x7f, URZ ;  /* 0x0000007f04047890 */ /* 0x000fe4000fffe03f */
[----:B------:R-:W-:Y:S02]  /*f4a0*/  USHF.R.S32.HI UR15, URZ, 0x1f, UR14 ;  /* 0x0000001f3f0f7899 */ /* 0x000fe4000801140e */
[----:B------:R-:W-:Y:S01]  /*f4b0*/  USHF.R.S32.HI UR7, URZ, 0x1f, UR4 ;  /* 0x0000001f3f077899 */ /* 0x000fe20008011404 */
[----:B------:R-:W-:Y:S01]  /*f4c0*/  @UP1 ULDC UR8, c[0x0][0x44c] ;  /* 0x0001130000081ab9 */ /* 0x000fe20000000800 */
[----:B------:R-:W-:Y:S02]  /*f4d0*/  ULEA.HI UR15, UR15, UR14, URZ, 0x7 ;  /* 0x0000000e0f0f7291 */ /* 0x000fe4000f8f383f */
[----:B------:R-:W-:-:S02]  /*f4e0*/  ULEA.HI UR7, UR7, UR4, URZ, 0x7 ;  /* 0x0000000407077291 */ /* 0x000fc4000f8f383f */
[----:B------:R-:W-:Y:S01]  /*f4f0*/  UIMAD.WIDE.U32 UR8, UR39, UR8, URZ ;  /* 0x00000008270872a5 */ /* 0x000fe2000f8e003f */
[----:B------:R-:W-:Y:S01]  /*f500*/  @UP1 ULDC UR16, c[0x0][0x450] ;  /* 0x0001140000101ab9 */ /* 0x000fe20000000800 */
[----:B------:R-:W-:Y:S01]  /*f510*/  UMOV UR10, UR39 ;  /* 0x00000027000a7c82 */ /* 0x000fe20008000000 */
[----:B------:R-:W-:Y:S02]  /*f520*/  USHF.R.S32.HI UR15, URZ, 0x7, UR15 ;  /* 0x000000073f0f7899 */ /* 0x000fe4000801140f */
[----:B------:R-:W-:Y:S02]  /*f530*/  USHF.R.S32.HI UR7, URZ, 0x7, UR7 ;  /* 0x000000073f077899 */ /* 0x000fe40008011407 */
[----:B------:R-:W-:Y:S02]  /*f540*/  UIMAD UR4, UR11, UR13, -UR12 ;  /* 0x0000000d0b0472a4 */ /* 0x000fe4000f8e0a0c */
[----:B------:R-:W-:Y:S02]  /*f550*/  @UP1 USHF.R.U32.HI UR10, URZ, UR16, UR9 ;  /* 0x000000103f0a1299 */ /* 0x000fe40008011609 */
[----:B------:R-:W-:-:S02]  /*f560*/  UISETP.LT.AND UP0, UPT, UR15, UR7, UPT ;  /* 0x000000070f00728c */ /* 0x000fc4000bf01270 */
[----:B------:R-:W-:Y:S01]  /*f570*/  UIADD3 UR4, UR4, UR10, URZ ;  /* 0x0000000a04047290 */ /* 0x000fe2000fffe03f */
[----:B------:R-:W-:Y:S01]  /*f580*/  ULDC UR8, c[0x0][0x9dc] ;  /* 0x0002770000087ab9 */ /* 0x000fe20000000800 */
[----:B------:R-:W-:Y:S02]  /*f590*/  USEL UR10, UR15, UR7, UP0 ;  /* 0x000000070f0a7287 */ /* 0x000fe40008000000 */
        /* <DEDUP_REMOVED lines=12> */
.L_x_770:
[----:B------:R-:W-:-:S11]  /*f660*/  UISETP.NE.AND UP0, UPT, UR5, 0x1, UPT ;  /* 0x000000010500788c */ /* 0x000fd6000bf05270 */
[----:B------:R-:W-:Y:S02]  /*f670*/  @UP0 ULDC.64 UR12, c[0x0][0x9e8] ;  /* 0x00027a00000c0ab9 */ /* 0x000fe40000000a00 */
[----:B------:R-:W-:-:S04]  /*f680*/  UIMAD.WIDE.U32 UR8, UR4, UR12, URZ ;  /* 0x0000000c040872a5 */ /* 0x000fc8000f8e003f */
[----:B------:R-:W-:-:S12]  /*f690*/  @UP0 USHF.R.U32.HI UR4, URZ, UR13, UR9 ;  /* 0x0000000d3f040299 */ /* 0x000fd80008011609 */
.L_x_771:
[----:B------:R-:W-:-:S04]  /*f6a0*/  UIMAD UR4, UR4, UR5, URZ ;  /* 0x00000005040472a4 */ /* 0x000fc8000f8e023f */
[----:B------:R-:W-:-:S04]  /*f6b0*/  UISETP.LT.AND UP0, UPT, UR7, UR4, UPT ;  /* 0x000000040700728c */ /* 0x000fc8000bf01270 */
[----:B------:R-:W-:-:S12]  /*f6c0*/  USEL UR7, UR7, UR4, !UP0 ;  /* 0x0000000407077287 */ /* 0x000fd8000c000000 */
.L_x_769:
[----:B------:R-:W-:Y:S02]  /*f6d0*/  USHF.R.S32.HI UR4, URZ, 0x1f, UR7 ;  /* 0x0000001f3f047899 */ /* 0x000fe40008011407 */
[----:B------:R-:W-:Y:S02]  /*f6e0*/  USHF.R.U32.HI UR11, URZ, 0x10, UR6 ;  /* 0x000000103f0b7899 */ /* 0x000fe40008011606 */
[----:B------:R-:W-:Y:S02]  /*f6f0*/  ULEA.HI UR4, UR4, UR7, URZ, 0x7 ;  /* 0x0000000704047291 */ /* 0x000fe4000f8f383f */
[----:B------:R-:W-:Y:S02]  /*f700*/  ULOP3.LUT UR40, UR6, 0xffff, URZ, 0xc0, !UPT ;  /* 0x0000ffff06287892 */ /* 0x000fe4000f8ec03f */
[----:B------:R-:W-:-:S04]  /*f710*/  USHF.R.S32.HI UR4, URZ, 0x7, UR4 ;  /* 0x000000073f047899 */ /* 0x000fc80008011404 */
[----:B------:R-:W-:-:S04]  /*f720*/  UISETP.LT.AND UP0, UPT, URZ, UR4, UPT ;  /* 0x000000043f00728c */ /* 0x000fc8000bf01270 */
[----:B------:R-:W-:Y:S02]  /*f730*/  USEL UR9, URZ, UR4, !UP0 ;  /* 0x000000043f097287 */ /* 0x000fe4000c000000 */
[----:B------:R-:W-:Y:S02]  /*f740*/  UISETP.NE.AND UP0, UPT, UR11, URZ, UPT ;  /* 0x0000003f0b00728c */ /* 0x000fe4000bf05270 */
[----:B------:R-:W-:Y:S01]  /*f750*/  UISETP.GT.AND UP1, UPT, UR10, UR9, UPT ;  /* 0x000000090a00728c */ /* 0x000fe2000bf24270 */
[----:B------:R-:W-:-:S05]  /*f760*/  UMOV UR4, URZ ;  /* 0x0000003f00047c82 */ /* 0x000fca0008000000 */
[----:B------:R-:W-:-:S03]  /*f770*/  PLOP3.LUT P0, PT, PT, PT, UP1, 0x80, 0x0 ;  /* 0x000000000000781c */ /* 0x000fc60003f0f018 */
[----:B------:R-:W-:-:S10]  /*f780*/  @!UP0 ULDC UR11, c[0x0][0x9f0] ;  /* 0x00027c00000b8ab9 */ /* 0x000fd40000000800 */
[----:B------:R-:W-:Y:S05]  /*f790*/  @!P0 BRA `(.L_x_772) ;  /* 0x0000000000848947 */ /* 0x000fea0003800000 */
[----:B------:R-:W-:Y:S01]  /*f7a0*/  IMAD.U32 R3, RZ, RZ, UR11 ;  /* 0x0000000bff037e24 */ /* 0x000fe2000f8e00ff */
[----:B------:R-:W-:-:S04]  /*f7b0*/  UIADD3 UR4, UR11, -0x1, UR10 ;  /* 0xffffffff0b047890 */ /* 0x000fc8000fffe00a */
[-C--:B------:R-:W-:Y:S01]  /*f7c0*/  IABS R0, R3.reuse ;  /* 0x0000000300007213 */ /* 0x080fe20000000000 */
[----:B------:R-:W-:Y:S01]  /*f7d0*/  UIADD3 UR6, -UR9, UR4, URZ ;  /* 0x0000000409067290 */ /* 0x000fe2000fffe13f */
[----:B------:R-:W-:Y:S02]  /*f7e0*/  IABS R5, R3 ;  /* 0x0000000300057213 */ /* 0x000fe40000000000 */
[----:B------:R-:W-:Y:S01]  /*f7f0*/  R2UR UR12, R0 ;  /* 0x00000000000c72ca */ /* 0x000fe200000e0000 */
[----:B------:R-:W-:Y:S02]  /*f800*/  UMOV UR4, URZ ;  /* 0x0000003f00047c82 */ /* 0x000fe40008000000 */
[----:B------:R-:W-:Y:S01]  /*f810*/  IABS R4, UR6 ;  /* 0x0000000600047c13 */ /* 0x000fe20008000000 */
[----:B------:R-:W-:-:S04]  /*f820*/  ULOP3.LUT UR6, UR6, UR11, URZ, 0x3c, !UPT ;  /* 0x0000000b06067292 */ /* 0x000fc8000f8e3c3f */
[----:B------:R-:W-:-:S05]  /*f830*/  IMAD.MOV.U32 R3, RZ, RZ, R4 ;  /* 0x000000ffff037224 */ /* 0x000fca00078e0004 */
[----:B------:R-:W0:Y:S01]  /*f840*/  I2F.RP R0, UR12 ;  /* 0x0000000c00007d06 */ /* 0x000e220008209400 */
[----:B------:R-:W-:-:S07]  /*f850*/  R2UR UR8, R3 ;  /* 0x00000000030872ca */ /* 0x000fce00000e0000 */
[----:B0-----:R-:W0:Y:S02]  /*f860*/  MUFU.RCP R0, R0 ;  /* 0x0000000000007308 */ /* 0x001e240000001000 */
[----:B0-----:R-:W-:Y:S02]  /*f870*/  VIADD R2, R0, 0xffffffe ;  /* 0x0ffffffe00027836 */ /* 0x001fe40000000000 */
        /* <DEDUP_REMOVED lines=19> */
.L_x_772:
[----:B------:R-:W-:Y:S01]  /*f9b0*/  UIMAD UR40, UR40, UR4, UR9 ;  /* 0x00000004282872a4 */ /* 0x000fe2000f8e0209 */
[----:B------:R-:W-:Y:S02]  /*f9c0*/  IMAD.U32 R25, RZ, RZ, UR10 ;  /* 0x0000000aff197e24 */ /* 0x000fe4000f8e00ff */
[----:B------:R-:W-:Y:S02]  /*f9d0*/  IMAD.MOV.U32 R13, RZ, RZ, 0x1 ;  /* 0x00000001ff0d7424 */ /* 0x000fe400078e00ff */
[----:B------:R-:W-:Y:S02]  /*f9e0*/  IMAD.MOV.U32 R2, RZ, RZ, 0x1 ;  /* 0x00000001ff027424 */ /* 0x000fe400078e00ff */
[----:B------:R-:W-:-:S05]  /*f9f0*/  IMAD.U32 R0, RZ, RZ, UR40 ;  /* 0x00000028ff007e24 */ /* 0x000fca000f8e00ff */
[----:B------:R-:W-:Y:S01]  /*fa00*/  VIADDMNMX R25, R0, UR4, R25, PT ;  /* 0x0000000400197c46 */ /* 0x000fe2000b800119 */
[----:B------:R-:W-:-:S03]  /*fa10*/  IMAD.MOV.U32 R0, RZ, RZ, RZ ;  /* 0x000000ffff007224 */ /* 0x000fc600078e00ff */
[----:B------:R-:W-:-:S13]  /*fa20*/  ISETP.GT.AND P0, PT, R25, UR40, PT ;  /* 0x0000002819007c0c */ /* 0x000fda000bf04270 */
        /* <DEDUP_REMOVED lines=24> */
.L_x_773:
        /* <DEDUP_REMOVED lines=20> */
.L_x_774:
        /* <DEDUP_REMOVED lines=20> */
.L_x_775:
        /* <DEDUP_REMOVED lines=18> */
.L_x_776:
        /* <DEDUP_REMOVED lines=13> */
[C---:B------:R-:W-:Y:S01]  /*10020*/  LOP3.LUT R6, R0.reuse, 0x80, RZ, 0xc0, !PT ;  /* 0x0000008000067812 */ /* 0x040fe200078ec0ff */
        /* <DEDUP_REMOVED lines=30> */
.L_x_832:
[----:B-1----:R-:W-:Y:S02]  /*10210*/  ISETP.NE.AND P0, PT, R14, RZ, PT ;  /* 0x000000ff0e00720c */ /* 0x002fe40003f05270 */
[----:B------:R-:W-:Y:S02]  /*10220*/  PLOP3.LUT P1, PT, PT, PT, PT, 0x8, 0x0 ;  /* 0x000000000000781c */ /* 0x000fe40003f2e170 */
[----:B------:R-:W-:-:S11]  /*10230*/  LOP3.LUT R16, R16, 0xfffffffd, RZ, 0xc0, !PT ;  /* 0xfffffffd10107812 */ /* 0x000fd600078ec0ff */
[----:B------:R-:W-:Y:S01]  /*10240*/  @P1 LOP3.LUT R16, R16, 0x2, RZ, 0xfc, !PT ;  /* 0x0000000210101812 */ /* 0x000fe200078efcff */
[----:B------:R-:W-:Y:S06]  /*10250*/  @P0 BRA `(.L_x_778) ;  /* 0x00000004008c0947 */ /* 0x000fec0003800000 */
[----:B------:R-:W-:Y:S01]  /*10260*/  UMOV UR4, 0xffffffff ;  /* 0xffffffff00047882 */ /* 0x000fe20000000000 */
[----:B------:R-:W-:Y:S02]  /*10270*/  VIADD R7, R25, 0xffffffff ;  /* 0xffffffff19077836 */ /* 0x000fe40000000000 */
[----:B------:R-:W-:Y:S05]  /*10280*/  BRA.DIV UR4, `(.L_x_779) ;  /* 0x0000002a04b47947 */ /* 0x000fea000b800000 */
[----:B------:R-:W-:-:S13]  /*10290*/  ELECT P6, URZ, PT ;  /* 0x00000000003f782f */ /* 0x000fda00038c0000 */
.L_x_835:
        /* <DEDUP_REMOVED lines=17> */
[----:B------:R-:W-:-:S05]  /*103b0*/  LEA.HI.X R5, R2, R5, R3, 0x2, P0 ;  /* 0x0000000502057211 */ /* 0x000fca00000f1403 */
[----:B------:R1:W5:Y:S01]  /*103c0*/  LDG.E R17, desc[UR44][R4.64] ;  /* 0x0000002c04117981 */ /* 0x000362000c1e1900 */
[----:B------:R-:W-:-:S04]  /*103d0*/  IMAD.MOV R2, RZ, RZ, -R9 ;  /* 0x000000ffff027224 */ /* 0x000fc800078e0a09 */
[----:B------:R-:W-:-:S07]  /*103e0*/  IMAD R7, R0, R2, R7 ;  /* 0x0000000200077224 */ /* 0x000fce00078e0207 */
.L_x_780:
[----:B------:R-:W-:Y:S01]  /*103f0*/  IMAD.MOV.U32 R0, RZ, RZ, 0x1 ;  /* 0x00000001ff007424 */ /* 0x000fe200078e00ff */
[----:B------:R-:W-:-:S04]  /*10400*/  ISETP.NE.AND P1, PT, R26, RZ, PT ;  /* 0x000000ff1a00720c */ /* 0x000fc80003f25270 */
[----:B------:R-:W-:-:S04]  /*10410*/  SHF.L.U32 R0, R0, 0x1f, RZ ;  /* 0x0000001f00007819 */ /* 0x000fc800000006ff */
[----:B------:R-:W2:Y:S02]  /*10420*/  SYNCS.PHASECHK.TRANS64.TRYWAIT P0, [UR38+0x17080], R0 ;  /* 0x01708000ff0075a7 */ /* 0x000ea40008000166 */
[----:B--2---:R-:W-:Y:S05]  /*10430*/  @!P0 BRA `(.L_x_781) ;  /* 0x0000002800688947 */ /* 0x004fea0003800000 */
.L_x_836:
[----:B------:R-:W-:Y:S05]  /*10440*/  @P1 BRA `(.L_x_782) ;  /* 0x0000000000141947 */ /* 0x000fea0003800000 */
[----:B------:R-:W-:Y:S01]  /*10450*/  LOP3.LUT P0, RZ, R28, 0x1f, RZ, 0xc0, !PT ;  /* 0x0000001f1cff7812 */ /* 0x000fe2000780c0ff */
[----:B------:R-:W-:-:S04]  /*10460*/  IMAD.MOV.U32 R2, RZ, RZ, 0x3000 ;  /* 0x00003000ff027424 */ /* 0x000fc800078e00ff */
[----:B------:R3:W-:Y:S08]  /*10470*/  SYNCS.ARRIVE.TRANS64 RZ, [UR38+0x17070], R2 ;  /* 0x01707002ffff79a7 */ /* 0x0007f00008000026 */
[----:B---3--:R-:W-:Y:S05]  /*10480*/  @!P0 BRA `(.L_x_782) ;  /* 0x0000000000048947 */ /* 0x008fea0003800000 */
[----:B------:R-:W-:Y:S01]  /*10490*/  BPT.TRAP 0x1 ;  /* 0x000000040000795c */ /* 0x000fe20000300000 */
.L_x_782:
        /* <DEDUP_REMOVED lines=28> */
.L_x_837:
[----:B------:R-:W-:Y:S05]  /*10660*/  @P1 BRA `(.L_x_784) ;  /* 0x0000000000141947 */ /* 0x000fea0003800000 */
[----:B------:R-:W-:Y:S01]  /*10670*/  LOP3.LUT P0, RZ, R28, 0x1f, RZ, 0xc0, !PT ;  /* 0x0000001f1cff7812 */ /* 0x000fe2000780c0ff */
[----:B--2---:R-:W-:-:S04]  /*10680*/  IMAD.MOV.U32 R0, RZ, RZ, 0x3000 ;  /* 0x00003000ff007424 */ /* 0x004fc800078e00ff */
[----:B------:R3:W-:Y:S08]  /*10690*/  SYNCS.ARRIVE.TRANS64 RZ, [UR38+0x17030], R0 ;  /* 0x01703000ffff79a7 */ /* 0x0007f00008000026 */
[----:B---3--:R-:W-:Y:S05]  /*106a0*/  @!P0 BRA `(.L_x_784) ;  /* 0x0000000000048947 */ /* 0x008fea0003800000 */
[----:B------:R-:W-:Y:S01]  /*106b0*/  BPT.TRAP 0x1 ;  /* 0x000000040000795c */ /* 0x000fe20000300000 */
.L_x_784:
        /* <DEDUP_REMOVED lines=29> */
.L_x_778:
[----:B------:R-:W-:Y:S05]  /*10890*/  WARPSYNC.ALL ;  /* 0x0000000000007948 */ /* 0x000fea0003800000 */
[----:B--2---:R-:W2:Y:S01]  /*108a0*/  S2R R0, SR_CTAID.Z ;  /* 0x0000000000007919 */ /* 0x004ea20000002700 */
        /* <DEDUP_REMOVED lines=10> */
[----:B--2---:R-:W-:-:S03]  /*10950*/  SHF.R.S32.HI R29, RZ, 0x1f, R0 ;  /* 0x0000001fff1d7819 */ /* 0x004fc60000011400 */
[----:B------:R-:W-:Y:S08]  /*10960*/  @!P0 BRA `(.L_x_785) ;  /* 0x0000000000408947 */ /* 0x000ff00003800000 */
[----:B------:R-:W-:Y:S01]  /*10970*/  MOV R2, 0x0 ;  /* 0x0000000000027802 */ /* 0x000fe20000000f00 */
[----:B------:R-:W-:Y:S01]  /*10980*/  ULDC.64 UR6, c[0x4][0x98] ;  /* 0x0100260000067ab9 */ /* 0x000fe20000000a00 */
[----:B------:R-:W-:Y:S01]  /*10990*/  ULDC.64 UR8, c[0x4][0xa0] ;  /* 0x0100280000087ab9 */ /* 0x000fe20000000a00 */
[----:B------:R-:W-:Y:S01]  /*109a0*/  ULDC.64 UR4, c[0x4][0x28] ;  /* 0x01000a0000047ab9 */ /* 0x000fe20000000a00 */
[----:B-1----:R-:W-:Y:S02]  /*109b0*/  IMAD.U32 R4, RZ, RZ, UR6 ;  /* 0x00000006ff047e24 */ /* 0x002fe4000f8e00ff */
        /* <DEDUP_REMOVED lines=11> */
.L_x_785:
[----:B------:R-:W2:Y:S01]  /*10a70*/  LDC R10, c[0x0][0x448] ;  /* 0x00011200ff0a7b82 */ /* 0x000ea20000000800 */
[----:B------:R-:W-:Y:S01]  /*10a80*/  SHF.R.U32.HI R2, RZ, 0x1, R28 ;  /* 0x00000001ff027819 */ /* 0x000fe2000001161c */
[----:B0-----:R-:W-:Y:S01]  /*10a90*/  IMAD.SHL.U32 R20, R28, 0x10, RZ ;  /* 0x000000101c147824 */ /* 0x001fe200078e00ff */
[----:B------:R-:W-:Y:S01]  /*10aa0*/  SHF.R.U32.HI R9, RZ, 0x1, R26 ;  /* 0x00000001ff097819 */ /* 0x000fe2000001161a */
[----:B------:R-:W-:Y:S01]  /*10ab0*/  UMOV UR42, UR46 ;  /* 0x0000002e002a7c82 */ /* 0x000fe20008000000 */
[----:B------:R-:W-:Y:S01]  /*10ac0*/  ULDC.64 UR4, c[0x0][0x2d0] ;  /* 0x0000b40000047ab9 */ /* 0x000fe20000000a00 */
[----:B------:R-:W-:Y:S01]  /*10ad0*/  IMAD.SHL.U32 R0, R2, 0x20, RZ ;  /* 0x0000002002007824 */ /* 0x000fe200078e00ff */
[----:B------:R-:W-:Y:S01]  /*10ae0*/  LOP3.LUT R6, R20, 0x10, RZ, 0xc0, !PT ;  /* 0x0000001014067812 */ /* 0x000fe200078ec0ff */
[----:B------:R-:W-:Y:S01]  /*10af0*/  IMAD.SHL.U32 R2, R26, 0x10, RZ ;  /* 0x000000101a027824 */ /* 0x000fe200078e00ff */
[----:B------:R-:W0:Y:S01]  /*10b00*/  S2R R20, SR_CTAID.Z ;  /* 0x0000000000147919 */ /* 0x000e220000002700 */
[----:B------:R-:W-:Y:S01]  /*10b10*/  ULDC.64 UR6, c[0x0][0x2c8] ;  /* 0x0000b20000067ab9 */ /* 0x000fe20000000a00 */
[----:B------:R-:W-:Y:S01]  /*10b20*/  LOP3.LUT R0, R0, 0x60, RZ, 0xc0, !PT ;  /* 0x0000006000007812 */ /* 0x000fe200078ec0ff */
[----:B------:R-:W-:-:S03]  /*10b30*/  ULDC.64 UR8, c[0x0][0x280] ;  /* 0x0000a00000087ab9 */ /* 0x000fc60000000a00 */
[----:B------:R-:W-:Y:S01]  /*10b40*/  LOP3.LUT R0, R0, 0x700, R2, 0xf8, !PT ;  /* 0x0000070000007812 */ /* 0x000fe200078ef802 */
[C---:B------:R-:W-:Y:S02]  /*10b50*/  IMAD.SHL.U32 R2, R27.reuse, 0x10, RZ ;  /* 0x000000101b027824 */ /* 0x040fe400078e00ff */
[----:B------:R-:W-:-:S05]  /*10b60*/  IMAD R27, R27, 0x80, R6 ;  /* 0x000000801b1b7824 */ /* 0x000fca00078e0206 */
[----:B------:R-:W-:Y:S01]  /*10b70*/  LOP3.LUT R0, R0, R27, R2, 0xf6, !PT ;  /* 0x0000001b00007212 */ /* 0x000fe200078ef602 */
[----:B------:R-:W-:Y:S01]  /*10b80*/  IMAD.SHL.U32 R2, R28, 0x40, RZ ;  /* 0x000000401c027824 */ /* 0x000fe200078e00ff */
[----:B--2---:R-:W-:-:S04]  /*10b90*/  ISETP.NE.AND P0, PT, R10, 0x1, PT ;  /* 0x000000010a00780c */ /* 0x004fc80003f05270 */
[----:B------:R-:W-:-:S05]  /*10ba0*/  LOP3.LUT R2, R9, 0x40, R2, 0xf8, !PT ;  /* 0x0000004009027812 */ /* 0x000fca00078ef802 */
[----:B------:R-:W-:Y:S02]  /*10bb0*/  VIADD R11, R2, UR39 ;  /* 0x00000027020b7c36 */ /* 0x000fe40008000000 */
[----:B------:R-:W2:Y:S02]  /*10bc0*/  LDC.64 R2, c[0x0][0x2e0] ;  /* 0x0000b800ff027b82 */ /* 0x000ea40000000a00 */
[----:B-1----:R-:W-:-:S06]  /*10bd0*/  IMAD.MOV.U32 R5, RZ, RZ, R11 ;  /* 0x000000ffff057224 */ /* 0x002fcc00078e000b */
[----:B------:R-:W1:Y:S08]  /*10be0*/  @P0 LDC R4, c[0x0][0x44c] ;  /* 0x00011300ff040b82 */ /* 0x000e700000000800 */
[----:B------:R-:W3:Y:S08]  /*10bf0*/  @P0 LDC R7, c[0x0][0x450] ;  /* 0x00011400ff070b82 */ /* 0x000ef00000000800 */
[----:B------:R-:W4:Y:S08]  /*10c00*/  @P0 LDC R8, c[0x0][0x44c] ;  /* 0x00011300ff080b82 */ /* 0x000f300000000800 */
[----:B------:R-:W5:Y:S01]  /*10c10*/  @P0 LDC R13, c[0x0][0x450] ;  /* 0x00011400ff0d0b82 */ /* 0x000f620000000800 */
[----:B-1----:R-:W-:-:S05]  /*10c20*/  @P0 IMAD.HI.U32 R4, R11, R4, RZ ;  /* 0x000000040b040227 */ /* 0x002fca00078e00ff */
[----:B---3--:R-:W-:Y:S01]  /*10c30*/  @P0 SHF.R.U32.HI R5, RZ, R7, R4 ;  /* 0x00000007ff050219 */ /* 0x008fe20000011604 */
[----:B------:R-:W-:-:S04]  /*10c40*/  VIADD R7, R11, 0x80 ;  /* 0x000000800b077836 */ /* 0x000fc80000000000 */
[----:B------:R-:W-:Y:S02]  /*10c50*/  IMAD.MOV R12, RZ, RZ, -R5 ;  /* 0x000000ffff0c7224 */ /* 0x000fe400078e0a05 */
[----:B----4-:R-:W-:-:S04]  /*10c60*/  @P0 IMAD.HI.U32 R4, R7, R8, RZ ;  /* 0x0000000807040227 */ /* 0x010fc800078e00ff */
[----:B------:R-:W-:Y:S02]  /*10c70*/  IMAD.MOV.U32 R8, RZ, RZ, R7 ;  /* 0x000000ffff087224 */ /* 0x000fe400078e0007 */
[----:B------:R-:W-:Y:S01]  /*10c80*/  IMAD R11, R10, R12, R11 ;  /* 0x0000000c0a0b7224 */ /* 0x000fe200078e020b */
[----:B-----5:R-:W-:Y:S01]  /*10c90*/  @P0 SHF.R.U32.HI R8, RZ, R13, R4 ;  /* 0x0000000dff080219 */ /* 0x020fe20000011604 */
[----:B--2---:R-:W-:-:S03]  /*10ca0*/  IMAD R4, R29, R2, RZ ;  /* 0x000000021d047224 */ /* 0x004fc600078e02ff */
[----:B------:R-:W-:Y:S01]  /*10cb0*/  SHF.R.S32.HI R12, RZ, 0x1f, R11 ;  /* 0x0000001fff0c7819 */ /* 0x000fe2000001140b */
[C---:B0-----:R-:W-:Y:S01]  /*10cc0*/  IMAD R13, R20.reuse, R3, R4 ;  /* 0x00000003140d7224 */ /* 0x041fe200078e0204 */
[----:B------:R-:W-:Y:S01]  /*10cd0*/  SHF.R.S32.HI R4, RZ, 0x1f, R5 ;  /* 0x0000001fff047819 */ /* 0x000fe20000011405 */
[----:B------:R-:W-:-:S04]  /*10ce0*/  IMAD.WIDE.U32 R2, R20, R2, UR42 ;  /* 0x0000002a14027e25 */ /* 0x000fc8000f8e0002 */
[----:B------:R-:W-:Y:S02]  /*10cf0*/  IMAD R4, R4, UR4, RZ ;  /* 0x0000000404047c24 */ /* 0x000fe4000f8e02ff */
[----:B------:R-:W-:Y:S02]  /*10d00*/  IMAD.IADD R3, R3, 0x1, R13 ;  /* 0x0000000103037824 */ /* 0x000fe400078e020d */
[C---:B------:R-:W-:Y:S02]  /*10d10*/  IMAD R13, R5.reuse, UR5, R4 ;  /* 0x00000005050d7c24 */ /* 0x040fe4000f8e0204 */
[----:B------:R-:W-:-:S04]  /*10d20*/  IMAD.WIDE.U32 R4, R5, UR4, R2 ;  /* 0x0000000405047c25 */ /* 0x000fc8000f8e0002 */
[----:B------:R-:W-:Y:S02]  /*10d30*/  IMAD.IADD R5, R5, 0x1, R13 ;  /* 0x0000000105057824 */ /* 0x000fe400078e020d */
[----:B------:R-:W-:Y:S02]  /*10d40*/  IMAD R12, R12, UR6, RZ ;  /* 0x000000060c0c7c24 */ /* 0x000fe4000f8e02ff */
[----:B------:R-:W-:-:S04]  /*10d50*/  IMAD.WIDE.U32 R4, R11, UR6, R4 ;  /* 0x000000060b047c25 */ /* 0x000fc8000f8e0004 */
[----:B------:R-:W-:Y:S01]  /*10d60*/  IMAD R11, R11, UR7, R12 ;  /* 0x000000070b0b7c24 */ /* 0x000fe2000f8e020c */
[----:B------:R-:W-:Y:S01]  /*10d70*/  IADD3 R4, P0, R4, UR8, RZ ;  /* 0x0000000804047c10 */ /* 0x000fe2000ff1e0ff */
[----:B------:R-:W-:-:S03]  /*10d80*/  IMAD.WIDE.U32 R2, R8, UR4, R2 ;  /* 0x0000000408027c25 */ /* 0x000fc6000f8e0002 */
[----:B------:R-:W-:Y:S02]  /*10d90*/  IADD3.X R5, R5, UR9, R11, P0, !PT ;  /* 0x0000000905057c10 */ /* 0x000fe400087fe40b */
[----:B------:R-:W-:-:S05]  /*10da0*/  SHF.R.S32.HI R11, RZ, 0x1f, R8 ;  /* 0x0000001fff0b7819 */ /* 0x000fca0000011408 */
[----:B------:R-:W-:Y:S01]  /*10db0*/  IMAD R11, R11, UR4, RZ ;  /* 0x000000040b0b7c24 */ /* 0x000fe2000f8e02ff */
[----:B------:R-:W-:Y:S02]  /*10dc0*/  ULDC UR4, c[0x0][0x2b8] ;  /* 0x0000ae0000047ab9 */ /* 0x000fe40000000800 */
[----:B------:R-:W-:Y:S01]  /*10dd0*/  ISETP.GE.AND P2, PT, R6, UR4, PT ;  /* 0x0000000406007c0c */ /* 0x000fe2000bf46270 */
[----:B------:R-:W-:Y:S02]  /*10de0*/  IMAD R11, R8, UR5, R11 ;  /* 0x00000005080b7c24 */ /* 0x000fe4000f8e020b */
[----:B------:R-:W-:Y:S02]  /*10df0*/  IMAD.MOV R8, RZ, RZ, -R8 ;  /* 0x000000ffff087224 */ /* 0x000fe400078e0a08 */
[----:B------:R-:W-:Y:S02]  /*10e00*/  IMAD.IADD R3, R3, 0x1, R11 ;  /* 0x0000000103037824 */ /* 0x000fe400078e020b */
[----:B------:R-:W-:-:S04]  /*10e10*/  IMAD R7, R10, R8, R7 ;  /* 0x000000080a077224 */ /* 0x000fc800078e0207 */
[----:B------:R-:W-:Y:S01]  /*10e20*/  IMAD.WIDE.U32 R2, R7, UR6, R2 ;  /* 0x0000000607027c25 */ /* 0x000fe2000f8e0002 */
[----:B------:R-:W-:-:S05]  /*10e30*/  SHF.R.S32.HI R8, RZ, 0x1f, R7 ;  /* 0x0000001fff087819 */ /* 0x000fca0000011407 */
[----:B------:R-:W-:-:S04]  /*10e40*/  IMAD R8, R8, UR6, RZ ;  /* 0x0000000608087c24 */ /* 0x000fc8000f8e02ff */
[----:B------:R-:W-:Y:S01]  /*10e50*/  IMAD R11, R7, UR7, R8 ;  /* 0x00000007070b7c24 */ /* 0x000fe2000f8e0208 */
[----:B------:R-:W-:Y:S02]  /*10e60*/  IADD3 R7, P0, R2, UR8, RZ ;  /* 0x0000000802077c10 */ /* 0x000fe4000ff1e0ff */
[----:B------:R-:W-:Y:S02]  /*10e70*/  LOP3.LUT R2, R6, 0x20, RZ, 0xfc, !PT ;  /* 0x0000002006027812 */ /* 0x000fe400078efcff */
[----:B------:R-:W-:Y:S02]  /*10e80*/  IADD3.X R8, R3, UR9, R11, P0, !PT ;  /* 0x0000000903087c10 */ /* 0x000fe400087fe40b */
[----:B------:R-:W-:Y:S02]  /*10e90*/  ISETP.GE.AND P0, PT, R2, UR4, PT ;  /* 0x0000000402007c0c */ /* 0x000fe4000bf06270 */
[----:B------:R-:W-:-:S04]  /*10ea0*/  LOP3.LUT R2, R6, 0x40, RZ, 0xfc, !PT ;  /* 0x0000004006027812 */ /* 0x000fc800078efcff */
[----:B------:R-:W-:Y:S01]  /*10eb0*/  ISETP.GE.AND P1, PT, R2, UR4, PT ;  /* 0x0000000402007c0c */ /* 0x000fe2000bf26270 */
[----:B------:R-:W-:-:S03]  /*10ec0*/  UMOV UR4, 0xffffffff ;  /* 0xffffffff00047882 */ /* 0x000fc60000000000 */
[----:B------:R-:W-:Y:S09]  /*10ed0*/  BRA.DIV UR4, `(.L_x_786) ;  /* 0x0000001e04f07947 */ /* 0x000ff2000b800000 */
[----:B------:R-:W0:Y:S01]  /*10ee0*/  SHFL.IDX PT, R14, R4, RZ, 0x1e1f ;  /* 0x001e1fff040e7589 */ /* 0x000e2200000e0000 */
[----:B------:R-:W-:Y:S01]  /*10ef0*/  ULDC UR4, c[0x0][0x288] ;  /* 0x0000a20000047ab9 */ /* 0x000fe20000000800 */
[----:B------:R-:W-:Y:S02]  /*10f00*/  VIADD R9, R9, UR39 ;  /* 0x0000002709097c36 */ /* 0x000fe40008000000 */
        /* <DEDUP_REMOVED lines=24> */
.L_x_844:
        /* <DEDUP_REMOVED lines=15> */
.L_x_788:
[----:B------:R-:W-:Y:S05]  /*11180*/  BSYNC B0 ;  /* 0x0000000000007941 */ /* 0x000fea0003800000 */
.L_x_787:
[----:B------:R-:W-:Y:S01]  /*11190*/  NOP ;  /* 0x0000000000007918 */ /* 0x000fe20000000000 */
[----:B------:R-:W-:Y:S01]  /*111a0*/  SYNCS.ARRIVE.TRANS64.RED.A0T1 RZ, [UR38+0x17000], RZ ;  /* 0x017000ffffff79a7 */ /* 0x000fe20008200426 */
[----:B------:R-:W-:Y:S01]  /*111b0*/  ARRIVES.LDGSTSBAR.64.TRANSCNT [UR38+0x17000] ;  /* 0x01700000ff0079b0 */ /* 0x000fe20008000aa6 */
[----:B------:R-:W-:Y:S01]  /*111c0*/  NOP ;  /* 0x0000000000007918 */ /* 0x000fe20000000000 */
[----:B------:R-:W-:Y:S01]  /*111d0*/  SYNCS.ARRIVE.TRANS64.A1T0 RZ, [UR38+0x17000], RZ ;  /* 0x017000ffffff79a7 */ /* 0x000fe20008100026 */
[----:B------:R-:W-:-:S05]  /*111e0*/  VIADD R0, R25, 0xfffffffe ;  /* 0xfffffffe19007836 */ /* 0x000fca0000000000 */
[----:B------:R-:W-:Y:S01]  /*111f0*/  ISETP.GE.AND P1, PT, R0, UR40, PT ;  /* 0x0000002800007c0c */ /* 0x000fe2000bf26270 */
[----:B------:R-:W2:Y:S02]  /*11200*/  SYNCS.PHASECHK.TRANS64.TRYWAIT P0, [UR38+0x17020], R4 ;  /* 0x01702004ff0075a7 */ /* 0x000ea40008000166 */
[----:B--2---:R-:W-:Y:S10]  /*11210*/  @!P0 BRA `(.L_x_789) ;  /* 0x0000002000148947 */ /* 0x004ff40003800000 */
.L_x_845:
[----:B------:R-:W-:Y:S01]  /*11220*/  IMAD.MOV.U32 R13, RZ, RZ, 0x1 ;  /* 0x00000001ff0d7424 */ /* 0x000fe200078e00ff */
[----:B------:R-:W-:Y:S06]  /*11230*/  @!P1 BRA `(.L_x_790) ;  /* 0x0000000c00b09947 */ /* 0x000fec0003800000 */
[----:B------:R-:W-:Y:S01]  /*11240*/  IMAD.U32 R20, RZ, RZ, UR41 ;  /* 0x00000029ff147e24 */ /* 0x000fe2000f8e00ff */
[----:B------:R-:W-:Y:S01]  /*11250*/  LOP3.LUT R15, R28, 0x1f, RZ, 0xc0, !PT ;  /* 0x0000001f1c0f7812 */ /* 0x000fe200078ec0ff */
[----:B------:R-:W-:Y:S02]  /*11260*/  IMAD.U32 R21, RZ, RZ, UR41 ;  /* 0x00000029ff157e24 */ /* 0x000fe4000f8e00ff */
[----:B------:R-:W-:Y:S01]  /*11270*/  IMAD.MOV.U32 R6, RZ, RZ, 0x1 ;  /* 0x00000001ff067424 */ /* 0x000fe200078e00ff */
[----:B------:R-:W-:Y:S01]  /*11280*/  LOP3.LUT R20, R20, 0x1, RZ, 0xfc, !PT ;  /* 0x0000000114147812 */ /* 0x000fe200078efcff */
[----:B0-----:R-:W-:Y:S01]  /*11290*/  IMAD.MOV.U32 R7, RZ, RZ, RZ ;  /* 0x000000ffff077224 */ /* 0x001fe200078e00ff */
[----:B------:R-:W-:-:S07]  /*112a0*/  LOP3.LUT R21, R21, 0x2, RZ, 0xfc, !PT ;  /* 0x0000000215157812 */ /* 0x000fce00078efcff */
.L_x_811:
[----:B------:R-:W-:Y:S01]  /*112b0*/  LOP3.LUT P1, RZ, R16, 0x2, RZ, 0xc0, !PT ;  /* 0x0000000210ff7812 */ /* 0x000fe2000782c0ff */
[----:B------:R-:W-:Y:S01]  /*112c0*/  VIADD R12, R7, 0x1 ;  /* 0x00000001070c7836 */ /* 0x000fe20000000000 */
[----:B------:R-:W-:Y:S04]  /*112d0*/  BSSY B0, `(.L_x_791) ;  /* 0x0000096000007945 */ /* 0x000fe80003800000 */
[----:B------:R-:W-:-:S04]  /*112e0*/  ISETP.NE.AND P0, PT, R12, 0x2, PT ;  /* 0x000000020c00780c */ /* 0x000fc80003f05270 */
[----:B------:R-:W-:Y:S02]  /*112f0*/  SEL R13, RZ, 0x1, P0 ;  /* 0x00000001ff0d7807 */ /* 0x000fe40000000000 */
[----:B------:R-:W-:Y:S02]  /*11300*/  SEL R12, R12, RZ, P0 ;  /* 0x000000ff0c0c7207 */ /* 0x000fe40000000000 */
[----:B------:R-:W-:Y:S01]  /*11310*/  LOP3.LUT R13, R6, R13, RZ, 0x3c, !PT ;  /* 0x0000000d060d7212 */ /* 0x000fe200078e3cff */
[----:B0-----:R-:W-:Y:S06]  /*11320*/  @!P1 BRA `(.L_x_792) ;  /* 0x0000000800409947 */ /* 0x001fec0003800000 */
[----:B------:R-:W-:Y:S01]  /*11330*/  LOP3.LUT P1, RZ, R16, 0x1, RZ, 0xc0, !PT ;  /* 0x0000000110ff7812 */ /* 0x000fe2000782c0ff */
[----:B------:R-:W-:-:S12]  /*11340*/  IMAD.MOV.U32 R9, RZ, RZ, R0 ;  /* 0x000000ffff097224 */ /* 0x000fd800078e0000 */
[----:B------:R-:W-:Y:S05]  /*11350*/  @!P1 BRA `(.L_x_793) ;  /* 0x00000000004c9947 */ /* 0x000fea0003800000 */
[----:B------:R-:W0:Y:S01]  /*11360*/  LDC R9, c[0x0][0x43c] ;  /* 0x00010f00ff097b82 */ /* 0x000e220000000800 */
[----:B------:R-:W-:Y:S01]  /*11370*/  IMAD.MOV.U32 R11, RZ, RZ, R0 ;  /* 0x000000ffff0b7224 */ /* 0x000fe200078e0000 */
[----:B------:R-:W-:Y:S02]  /*11380*/  ULDC.64 UR4, c[0x0][0x428] ;  /* 0x00010a0000047ab9 */ /* 0x000fe40000000a00 */
[----:B------:R-:W-:-:S04]  /*11390*/  IMAD R17, R19, UR4, RZ ;  /* 0x0000000413117c24 */ /* 0x000fc8000f8e02ff */
[----:B-1----:R-:W1:Y:S01]  /*113a0*/  LDC.64 R4, c[0x0][0x418] ;  /* 0x00010600ff047b82 */ /* 0x002e620000000a00 */
[----:B------:R-:W-:Y:S01]  /*113b0*/  IMAD R17, R18, UR5, R17 ;  /* 0x0000000512117c24 */ /* 0x000fe2000f8e0211 */
[----:B0-----:R-:W-:-:S13]  /*113c0*/  ISETP.NE.AND P0, PT, R9, 0x1, PT ;  /* 0x000000010900780c */ /* 0x001fda0003f05270 */
[----:B------:R-:W0:Y:S02]  /*113d0*/  @P0 LDC.64 R2, c[0x0][0x440] ;  /* 0x00011000ff020b82 */ /* 0x000e240000000a00 */
[----:B0-----:R-:W-:-:S05]  /*113e0*/  @P0 IMAD.HI.U32 R2, R0, R2, RZ ;  /* 0x0000000200020227 */ /* 0x001fca00078e00ff */
[----:B------:R-:W-:-:S04]  /*113f0*/  @P0 SHF.R.U32.HI R11, RZ, R3, R2 ;  /* 0x00000003ff0b0219 */ /* 0x000fc80000011602 */
[--C-:B------:R-:W-:Y:S01]  /*11400*/  SHF.R.S32.HI R3, RZ, 0x1f, R11.reuse ;  /* 0x0000001fff037819 */ /* 0x100fe2000001140b */
        /* <DEDUP_REMOVED lines=8> */
.L_x_793:
[----:B0-----:R-:W-:Y:S02]  /*11490*/  LEA R4, R12, UR38, 0x3 ;  /* 0x000000260c047c11 */ /* 0x001fe4000f8e18ff */
[----:B-1----:R-:W-:Y:S02]  /*114a0*/  SHF.L.U32 R3, R13, 0x1f, RZ ;  /* 0x0000001f0d037819 */ /* 0x002fe400000006ff */
[----:B------:R-:W-:Y:S02]  /*114b0*/  ISETP.NE.AND P1, PT, R26, RZ, PT ;  /* 0x000000ff1a00720c */ /* 0x000fe40003f25270 */
[----:B------:R-:W0:Y:S02]  /*114c0*/  SYNCS.PHASECHK.TRANS64.TRYWAIT P0, [R4+URZ+0x17080], R3 ;  /* 0x01708003040075a7 */ /* 0x000e24000800017f */
[----:B0-----:R-:W-:Y:S09]  /*114d0*/  @!P0 BRA `(.L_x_794) ;  /* 0x0000001c007c8947 */ /* 0x001ff20003800000 */
.L_x_846:
[----:B------:R-:W-:Y:S04]  /*114e0*/  BSSY B1, `(.L_x_795) ;  /* 0x0000007000017945 */ /* 0x000fe80003800000 */
[----:B------:R-:W-:Y:S05]  /*114f0*/  @P1 BRA `(.L_x_796) ;  /* 0x0000000000141947 */ /* 0x000fea0003800000 */
[----:B------:R-:W-:Y:S01]  /*11500*/  ISETP.NE.AND P0, PT, R15, RZ, PT ;  /* 0x000000ff0f00720c */ /* 0x000fe20003f05270 */
[----:B------:R-:W-:-:S04]  /*11510*/  IMAD.MOV.U32 R5, RZ, RZ, 0x3000 ;  /* 0x00003000ff057424 */ /* 0x000fc800078e00ff */
[----:B------:R1:W-:Y:S08]  /*11520*/  SYNCS.ARRIVE.TRANS64 RZ, [R4+URZ+0x17070], R5 ;  /* 0x0170700504ff79a7 */ /* 0x0003f0000800003f */
[----:B------:R-:W-:Y:S05]  /*11530*/  @!P0 BRA `(.L_x_796) ;  /* 0x0000000000048947 */ /* 0x000fea0003800000 */
[----:B------:R-:W-:Y:S01]  /*11540*/  BPT.TRAP 0x1 ;  /* 0x000000040000795c */ /* 0x000fe20000300000 */
.L_x_796:
[----:B------:R-:W-:Y:S05]  /*11550*/  BSYNC B1 ;  /* 0x0000000000017941 */ /* 0x000fea0003800000 */
.L_x_795:
[----:B-1----:R-:W-:Y:S01]  /*11560*/  IMAD.U32 R5, RZ, RZ, UR38 ;  /* 0x00000026ff057e24 */ /* 0x002fe2000f8e00ff */
[----:B------:R-:W-:Y:S01]  /*11570*/  R2UR UR33, R4 ;  /* 0x00000000042172ca */ /* 0x000fe200000e0000 */
[----:B------:R-:W-:Y:S01]  /*11580*/  IMAD.SHL.U32 R8, R9, 0x80, RZ ;  /* 0x0000008009087824 */ /* 0x000fe200078e00ff */
[----:B------:R-:W-:Y:S01]  /*11590*/  ULDC.64 UR6, c[0x0][0x198] ;  /* 0x0000660000067ab9 */ /* 0x000fe20000000a00 */
[----:B------:R-:W-:Y:S01]  /*115a0*/  IMAD R5, R12, 0x3000, R5 ;  /* 0x000030000c057824 */ /* 0x000fe200078e0205 */
[----:B------:R-:W-:Y:S01]  /*115b0*/  UIADD3 UR6, UP0, UR6, 0x470, URZ ;  /* 0x0000047006067890 */ /* 0x000fe2000ff1e03f */
[----:B------:R-:W-:Y:S01]  /*115c0*/  IMAD.MOV.U32 R10, RZ, RZ, RZ ;  /* 0x000000ffff0a7224 */ /* 0x000fe200078e00ff */
        /* <DEDUP_REMOVED lines=9> */
.L_x_797:
[----:B------:R-:W-:-:S13]  /*11660*/  @P0 ELECT P2, URZ, PT ;  /* 0x00000000003f082f */ /* 0x000fda0003840000 */
[----:B-----5:R-:W-:Y:S02]  /*11670*/  @P2 R2UR UR37, R17 ;  /* 0x00000000112522ca */ /* 0x020fe400000e0000 */
[----:B------:R-:W-:-:S11]  /*11680*/  @P2 PLOP3.LUT P0, PT, P2, PT, PT, 0x8, 0x0 ;  /* 0x000000000000281c */ /* 0x000fd6000170e170 */
[----:B------:R1:W-:Y:S01]  /*11690*/  UTMALDG.4D [UR32], [UR6], desc[UR8] ;  /* 0x00000820060075b4 */ /* 0x0003e20008019000 */
[----:B------:R-:W-:Y:S01]  /*116a0*/  PLOP3.LUT P2, PT, PT, PT, PT, 0x8, 0x0 ;  /* 0x000000000000781c */ /* 0x000fe20003f4e170 */
[----:B-1----:R-:W-:-:S12]  /*116b0*/  @P0 BRA.U.ANY `(.L_x_797) ;  /* 0xfffffffd00e80947 */ /* 0x002fd8000393ffff */
[----:B------:R-:W-:Y:S01]  /*116c0*/  IMAD.MOV.U32 R11, RZ, RZ, 0x20 ;  /* 0x00000020ff0b7424 */ /* 0x000fe200078e00ff */
[----:B------:R-:W-:Y:S01]  /*116d0*/  R2UR UR11, R8 ;  /* 0x00000000080b72ca */ /* 0x000fe200000e0000 */
[----:B------:R-:W-:Y:S01]  /*116e0*/  UIADD3 UR8, UR4, 0x7400, URZ ;  /* 0x0000740004087890 */ /* 0x000fe2000fffe03f */
[----:B------:R-:W-:Y:S01]  /*116f0*/  PLOP3.LUT P0, PT, PT, PT, PT, 0x80, 0x0 ;  /* 0x000000000000781c */ /* 0x000fe20003f0f070 */
[----:B------:R-:W-:Y:S01]  /*11700*/  UMOV UR14, 0x0 ;  /* 0x00000000000e7882 */ /* 0x000fe20000000000 */
[----:B------:R-:W-:Y:S01]  /*11710*/  R2UR UR10, R11 ;  /* 0x000000000b0a72ca */ /* 0x000fe200000e0000 */
[----:B------:R-:W-:-:S14]  /*11720*/  UMOV UR15, 0x14f00000 ;  /* 0x14f00000000f7882 */ /* 0x000fdc0000000000 */
.L_x_798:
[----:B------:R-:W-:-:S13]  /*11730*/  @P0 ELECT P2, URZ, PT ;  /* 0x00000000003f082f */ /* 0x000fda0003840000 */
[----:B------:R-:W-:Y:S01]  /*11740*/  @P2 R2UR UR13, R17 ;  /* 0x00000000110d22ca */ /* 0x000fe200000e0000 */
[----:B------:R-:W-:Y:S01]  /*11750*/  UMOV UR9, UR33 ;  /* 0x0000002100097c82 */ /* 0x000fe20008000000 */
[----:B------:R-:W-:Y:S01]  /*11760*/  UMOV UR12, UR36 ;  /* 0x00000024000c7c82 */ /* 0x000fe20008000000 */
[----:B------:R-:W-:-:S10]  /*11770*/  @P2 PLOP3.LUT P0, PT, P2, PT, PT, 0x8, 0x0 ;  /* 0x000000000000281c */ /* 0x000fd4000170e170 */
[----:B------:R1:W-:Y:S01]  /*11780*/  UTMALDG.4D [UR8], [UR6], desc[UR14] ;  /* 0x00000e08060075b4 */ /* 0x0003e20008019000 */
[----:B------:R-:W-:Y:S02]  /*11790*/  PLOP3.LUT P2, PT, PT, PT, PT, 0x8, 0x0 ;  /* 0x000000000000781c */ /* 0x000fe40003f4e170 */
[----:B-1----:R-:W-:Y:S11]  /*117a0*/  @P0 BRA.U.ANY `(.L_x_798) ;  /* 0xfffffffd00e00947 */ /* 0x002ff6000393ffff */
[----:B------:R-:W-:Y:S01]  /*117b0*/  IMAD.MOV.U32 R14, RZ, RZ, 0x40 ;  /* 0x00000040ff0e7424 */ /* 0x000fe200078e00ff */
[----:B------:R-:W-:Y:S01]  /*117c0*/  R2UR UR11, R8 ;  /* 0x00000000080b72ca */ /* 0x000fe200000e0000 */
[----:B------:R-:W-:Y:S01]  /*117d0*/  UIADD3 UR8, UR4, 0x8400, URZ ;  /* 0x0000840004087890 */ /* 0x000fe2000fffe03f */
[----:B------:R-:W-:Y:S01]  /*117e0*/  PLOP3.LUT P0, PT, PT, PT, PT, 0x80, 0x0 ;  /* 0x000000000000781c */ /* 0x000fe20003f0f070 */
[----:B------:R-:W-:Y:S01]  /*117f0*/  UMOV UR5, 0x14f00000 ;  /* 0x14f0000000057882 */ /* 0x000fe20000000000 */
[----:B------:R-:W-:Y:S01]  /*11800*/  R2UR UR10, R14 ;  /* 0x000000000e0a72ca */ /* 0x000fe200000e0000 */
[----:B------:R-:W-:-:S14]  /*11810*/  UMOV UR4, 0x0 ;  /* 0x0000000000047882 */ /* 0x000fdc0000000000 */
.L_x_799:
        /* <DEDUP_REMOVED lines=8> */
[----:B------:R-:W1:Y:S02]  /*118a0*/  SYNCS.PHASECHK.TRANS64.TRYWAIT P0, [R4+URZ+0x17040], R3 ;  /* 0x01704003040075a7 */ /* 0x000e64000800017f */
[----:B-1----:R-:W-:Y:S05]  /*118b0*/  @!P0 BRA `(.L_x_800) ;  /* 0x0000001800988947 */ /* 0x002fea0003800000 */
.L_x_847:
[----:B------:R-:W-:Y:S01]  /*118c0*/  BSSY B1, `(.L_x_801) ;  /* 0x0000009000017945 */ /* 0x000fe20003800000 */
[----:B------:R-:W-:Y:S02]  /*118d0*/  IMAD.MOV.U32 R2, RZ, RZ, 0x0 ;  /* 0x00000000ff027424 */ /* 0x000fe400078e00ff */
[----:B01----:R-:W-:Y:S01]  /*118e0*/  IMAD.MOV.U32 R3, RZ, RZ, 0x14f00000 ;  /* 0x14f00000ff037424 */ /* 0x003fe200078e00ff */
[----:B------:R-:W-:Y:S06]  /*118f0*/  @P1 BRA `(.L_x_802) ;  /* 0x0000000000141947 */ /* 0x000fec0003800000 */
[----:B------:R-:W-:Y:S01]  /*11900*/  ISETP.NE.AND P0, PT, R15, RZ, PT ;  /* 0x000000ff0f00720c */ /* 0x000fe20003f05270 */
[----:B------:R-:W-:-:S04]  /*11910*/  IMAD.MOV.U32 R9, RZ, RZ, 0x3000 ;  /* 0x00003000ff097424 */ /* 0x000fc800078e00ff */
[----:B------:R0:W-:Y:S08]  /*11920*/  SYNCS.ARRIVE.TRANS64 RZ, [R4+URZ+0x17030], R9 ;  /* 0x0170300904ff79a7 */ /* 0x0001f0000800003f */
[----:B------:R-:W-:Y:S05]  /*11930*/  @!P0 BRA `(.L_x_802) ;  /* 0x0000000000048947 */ /* 0x000fea0003800000 */
[----:B------:R-:W-:Y:S01]  /*11940*/  BPT.TRAP 0x1 ;  /* 0x000000040000795c */ /* 0x000fe20000300000 */
.L_x_802:
[----:B------:R-:W-:Y:S05]  /*11950*/  BSYNC B1 ;  /* 0x0000000000017941 */ /* 0x000fea0003800000 */
.L_x_801:
        /* <DEDUP_REMOVED lines=12> */
.L_x_803:
[----:B------:R-:W-:-:S13]  /*11a20*/  @P0 ELECT P1, URZ, PT ;  /* 0x00000000003f082f */ /* 0x000fda0003820000 */
[----:B------:R-:W-:Y:S01]  /*11a30*/  @P1 R2UR UR13, R17 ;  /* 0x00000000110d12ca */ /* 0x000fe200000e0000 */
[----:B------:R-:W-:Y:S01]  /*11a40*/  UMOV UR12, UR36 ;  /* 0x00000024000c7c82 */ /* 0x000fe20008000000 */
[----:B------:R-:W-:-:S11]  /*11a50*/  @P1 PLOP3.LUT P0, PT, P1, PT, PT, 0x8, 0x0 ;  /* 0x000000000000181c */ /* 0x000fd60000f0e170 */
[----:B------:R1:W-:Y:S01]  /*11a60*/  UTMALDG.4D [UR8], [UR6], desc[UR14] ;  /* 0x00000e08060075b4 */ /* 0x0003e20008019000 */
[----:B------:R-:W-:Y:S01]  /*11a70*/  PLOP3.LUT P1, PT, PT, PT, PT, 0x8, 0x0 ;  /* 0x000000000000781c */ /* 0x000fe20003f2e170 */
[----:B-1----:R-:W-:-:S12]  /*11a80*/  @P0 BRA.U.ANY `(.L_x_803) ;  /* 0xfffffffd00e40947 */ /* 0x002fd8000393ffff */
[----:B------:R-:W-:Y:S01]  /*11a90*/  R2UR UR10, R11 ;  /* 0x000000000b0a72ca */ /* 0x000fe200000e0000 */
[----:B------:R-:W-:Y:S01]  /*11aa0*/  UIADD3 UR8, UR4, 0x11c00, URZ ;  /* 0x00011c0004087890 */ /* 0x000fe2000fffe03f */
[----:B------:R-:W-:Y:S02]  /*11ab0*/  R2UR UR14, R2 ;  /* 0x00000000020e72ca */ /* 0x000fe400000e0000 */
[----:B------:R-:W-:Y:S02]  /*11ac0*/  R2UR UR15, R3 ;  /* 0x00000000030f72ca */ /* 0x000fe400000e0000 */
[----:B------:R-:W-:Y:S02]  /*11ad0*/  R2UR UR11, R8 ;  /* 0x00000000080b72ca */ /* 0x000fe400000e0000 */
[----:B------:R-:W-:-:S13]  /*11ae0*/  PLOP3.LUT P0, PT, PT, PT, PT, 0x80, 0x0 ;  /* 0x000000000000781c */ /* 0x000fda0003f0f070 */
.L_x_804:
        /* <DEDUP_REMOVED lines=13> */
.L_x_805:
[----:B------:R-:W-:-:S13]  /*11bc0*/  @P0 ELECT P1, URZ, PT ;  /* 0x00000000003f082f */ /* 0x000fda0003820000 */
[----:B------:R-:W-:Y:S01]  /*11bd0*/  @P1 R2UR UR13, R17 ;  /* 0x00000000110d12ca */ /* 0x000fe200000e0000 */
[----:B------:R-:W-:Y:S01]  /*11be0*/  UMOV UR12, UR36 ;  /* 0x00000024000c7c82 */ /* 0x000fe20008000000 */
[----:B------:R-:W-:-:S11]  /*11bf0*/  @P1 PLOP3.LUT P0, PT, P1, PT, PT, 0x8, 0x0 ;  /* 0x000000000000181c */ /* 0x000fd60000f0e170 */
[----:B------:R2:W-:Y:S01]  /*11c00*/  UTMALDG.4D [UR8], [UR6], desc[UR14] ;  /* 0x00000e08060075b4 */ /* 0x0005e20008019000 */
[----:B------:R-:W-:Y:S01]  /*11c10*/  PLOP3.LUT P1, PT, PT, PT, PT, 0x8, 0x0 ;  /* 0x000000000000781c */ /* 0x000fe20003f2e170 */
[----:B--2---:R-:W-:-:S12]  /*11c20*/  @P0 BRA.U.ANY `(.L_x_805) ;  /* 0xfffffffd00e40947 */ /* 0x004fd8000393ffff */
.L_x_792:
[----:B------:R-:W-:Y:S05]  /*11c30*/  BSYNC B0 ;  /* 0x0000000000007941 */ /* 0x000fea0003800000 */
.L_x_791:
[----:B------:R-:W-:-:S13]  /*11c40*/  ISETP.NE.AND P0, PT, R20, 0x3, PT ;  /* 0x000000031400780c */ /* 0x000fda0003f05270 */
[----:B------:R-:W-:Y:S05]  /*11c50*/  @!P0 BRA `(.L_x_806) ;  /* 0x0000000000048947 */ /* 0x000fea0003800000 */
[----:B------:R-:W-:Y:S01]  /*11c60*/  BPT.TRAP 0x1 ;  /* 0x000000040000795c */ /* 0x000fe20000300000 */
.L_x_806:
[----:B-1----:R-:W-:Y:S02]  /*11c70*/  LOP3.LUT R2, R6, 0x1, RZ, 0x3c, !PT ;  /* 0x0000000106027812 */ /* 0x002fe400078e3cff */
[----:B------:R-:W-:Y:S02]  /*11c80*/  LEA R3, R7, UR38, 0x3 ;  /* 0x0000002607037c11 */ /* 0x000fe4000f8e18ff */
[----:B------:R-:W-:Y:S02]  /*11c90*/  SHF.L.U32 R2, R2, 0x1f, RZ ;  /* 0x0000001f02027819 */ /* 0x000fe400000006ff */
[----:B------:R-:W-:Y:S02]  /*11ca0*/  ISETP.NE.AND P1, PT, R21, 0x3, PT ;  /* 0x000000031500780c */ /* 0x000fe40003f25270 */
[----:B------:R-:W1:Y:S02]  /*11cb0*/  SYNCS.PHASECHK.TRANS64.TRYWAIT P0, [R3+URZ+0x17070], R2 ;  /* 0x01707002030075a7 */ /* 0x000e64000800017f */
[----:B-1----:R-:W-:Y:S09]  /*11cc0*/  @!P0 BRA `(.L_x_807) ;  /* 0x0000001400a88947 */ /* 0x002ff20003800000 */
.L_x_848:
[----:B------:R-:W-:Y:S05]  /*11cd0*/  @!P1 BRA `(.L_x_808) ;  /* 0x0000000000049947 */ /* 0x000fea0003800000 */
[----:B------:R-:W-:Y:S01]  /*11ce0*/  BPT.TRAP 0x1 ;  /* 0x000000040000795c */ /* 0x000fe20000300000 */
.L_x_808:
[----:B-1----:R-:W-:Y:S01]  /*11cf0*/  SHF.L.U32 R2, R6, 0x1f, RZ ;  /* 0x0000001f06027819 */ /* 0x002fe200000006ff */
[----:B------:R-:W-:-:S03]  /*11d00*/  IMAD R11, R7, 0x3000, RZ ;  /* 0x00003000070b7824 */ /* 0x000fc600078e02ff */
[----:B------:R-:W1:Y:S02]  /*11d10*/  SYNCS.PHASECHK.TRANS64.TRYWAIT P0, [R3+URZ+0x17060], R2 ;  /* 0x01706002030075a7 */ /* 0x000e64000800017f */
[----:B-1----:R-:W-:Y:S05]  /*11d20*/  @!P0 BRA `(.L_x_809) ;  /* 0x0000001400a48947 */ /* 0x002fea0003800000 */
.L_x_849:
[C---:B-1----:R-:W-:Y:S01]  /*11d30*/  LOP3.LUT R2, R11.reuse, R24, RZ, 0xfc, !PT ;  /* 0x000000180b027212 */ /* 0x042fe200078efcff */
[----:B------:R-:W-:Y:S05]  /*11d40*/  WARPSYNC.ALL ;  /* 0x0000000000007948 */ /* 0x000fea0003800000 */
[----:B0-----:R-:W0:Y:S01]  /*11d50*/  LDSM.16.MT88.4 R4, [R2+UR38+0x6400] ;  /* 0x006400260204783b */ /* 0x001e220008004200 */
[----:B------:R-:W-:-:S05]  /*11d60*/  LOP3.LUT R14, R11, R22, RZ, 0xfc, !PT ;  /* 0x000000160b0e7212 */ /* 0x000fca00078efcff */
[----:B------:R-:W-:Y:S01]  /*11d70*/  VIADD R14, R14, UR38 ;  /* 0x000000260e0e7c36 */ /* 0x000fe20008000000 */
[C-C-:B0-----:R-:W-:Y:S02]  /*11d80*/  PRMT R8, R4.reuse, 0x6420, R5.reuse ;  /* 0x0000642004087816 */ /* 0x141fe40000000005 */
[----:B------:R-:W-:Y:S02]  /*11d90*/  PRMT R9, R4, 0x7531, R5 ;  /* 0x0000753104097816 */ /* 0x000fe40000000005 */
[C-C-:B------:R-:W-:Y:S02]  /*11da0*/  PRMT R10, R6.reuse, 0x6420, R7.reuse ;  /* 0x00006420060a7816 */ /* 0x140fe40000000007 */
[----:B------:R-:W-:-:S05]  /*11db0*/  PRMT R11, R6, 0x7531, R7 ;  /* 0x00007531060b7816 */ /* 0x000fca0000000007 */
[----:B------:R-:W-:Y:S04]  /*11dc0*/  STSM.16.M88.4 [R14+0x400], R8 ;  /* 0x000400080e007844 */ /* 0x000fe80000000200 */
[----:B------:R-:W0:Y:S02]  /*11dd0*/  LDSM.16.MT88.4 R4, [R2+UR38+0x7400] ;  /* 0x007400260204783b */ /* 0x000e240008004200 */
[C-C-:B0-----:R-:W-:Y:S02]  /*11de0*/  PRMT R8, R4.reuse, 0x6420, R5.reuse ;  /* 0x0000642004087816 */ /* 0x141fe40000000005 */
[----:B------:R-:W-:Y:S02]  /*11df0*/  PRMT R9, R4, 0x7531, R5 ;  /* 0x0000753104097816 */ /* 0x000fe40000000005 */
[----:B------:R-:W-:-:S02]  /*11e00*/  PRMT R10, R6, 0x6420, R7 ;  /* 0x00006420060a7816 */ /* 0x000fc40000000007 */
[----:B------:R-:W-:-:S05]  /*11e10*/  PRMT R11, R6, 0x7531, R7 ;  /* 0x00007531060b7816 */ /* 0x000fca0000000007 */
[----:B------:R-:W-:Y:S04]  /*11e20*/  STSM.16.M88.4 [R14+0x1400], R8 ;  /* 0x001400080e007844 */ /* 0x000fe80000000200 */
[----:B------:R-:W0:Y:S02]  /*11e30*/  LDSM.16.MT88.4 R4, [R2+UR38+0x8400] ;  /* 0x008400260204783b */ /* 0x000e240008004200 */
[C-C-:B0-----:R-:W-:Y:S02]  /*11e40*/  PRMT R8, R4.reuse, 0x6420, R5.reuse ;  /* 0x0000642004087816 */ /* 0x141fe40000000005 */
[----:B------:R-:W-:Y:S02]  /*11e50*/  PRMT R9, R4, 0x7531, R5 ;  /* 0x0000753104097816 */ /* 0x000fe40000000005 */
[----:B------:R-:W-:-:S02]  /*11e60*/  PRMT R10, R6, 0x6420, R7 ;  /* 0x00006420060a7816 */ /* 0x000fc40000000007 */
[----:B------:R-:W-:-:S05]  /*11e70*/  PRMT R11, R6, 0x7531, R7 ;  /* 0x00007531060b7816 */ /* 0x000fca0000000007 */
[----:B------:R0:W-:Y:S04]  /*11e80*/  STSM.16.M88.4 [R14+0x2400], R8 ;  /* 0x002400080e007844 */ /* 0x0001e80000000200 */
[----:B------:R-:W1:Y:S01]  /*11e90*/  LDSM.16.MT88.4 R4, [R2+UR38+0x6c00] ;  /* 0x006c00260204783b */ /* 0x000e620008004200 */
[----:B0-----:R-:W-:Y:S02]  /*11ea0*/  IADD3 R14, R23, 0x400, R14 ;  /* 0x00000400170e7810 */ /* 0x001fe40007ffe00e */
[C-C-:B-1----:R-:W-:Y:S02]  /*11eb0*/  PRMT R8, R4.reuse, 0x6420, R5.reuse ;  /* 0x0000642004087816 */ /* 0x142fe40000000005 */
[----:B------:R-:W-:Y:S02]  /*11ec0*/  PRMT R9, R4, 0x7531, R5 ;  /* 0x0000753104097816 */ /* 0x000fe40000000005 */
[----:B------:R-:W-:-:S02]  /*11ed0*/  PRMT R10, R6, 0x6420, R7 ;  /* 0x00006420060a7816 */ /* 0x000fc40000000007 */
[----:B------:R-:W-:-:S05]  /*11ee0*/  PRMT R11, R6, 0x7531, R7 ;  /* 0x00007531060b7816 */ /* 0x000fca0000000007 */
[----:B------:R-:W-:Y:S04]  /*11ef0*/  STSM.16.M88.4 [R14], R8 ;  /* 0x000000080e007844 */ /* 0x000fe80000000200 */
        /* <DEDUP_REMOVED lines=20> */
.L_x_810:
[----:B-1----:R2:W-:Y:S01]  /*12040*/  SYNCS.ARRIVE.TRANS64.A1T0 RZ, [R3+URZ+0x17050], RZ ;  /* 0x017050ff03ff79a7 */ /* 0x0025e2000810003f */
        /* <DEDUP_REMOVED lines=11> */
.L_x_790:
[----:B------:R-:W-:-:S07]  /*12100*/  IMAD.MOV.U32 R12, RZ, RZ, RZ ;  /* 0x000000ffff0c7224 */ /* 0x000fce00078e00ff */
.L_x_812:
[----:B------:R-:W-:-:S04]  /*12110*/  ULOP3.LUT UR4, UR41, 0x1, URZ, 0xfc, !UPT ;  /* 0x0000000129047892 */ /* 0x000fc8000f8efc3f */
[----:B------:R-:W-:-:S06]  /*12120*/  UISETP.NE.AND UP0, UPT, UR4, 0x3, UPT ;  /* 0x000000030400788c */ /* 0x000fcc000bf05270 */
[----:B------:R-:W-:-:S13]  /*12130*/  PLOP3.LUT P0, PT, PT, PT, UP0, 0x80, 0x0 ;  /* 0x000000000000781c */ /* 0x000fda0003f0f008 */
[----:B------:R-:W-:Y:S05]  /*12140*/  @!P0 BRA `(.L_x_813) ;  /* 0x0000000000048947 */ /* 0x000fea0003800000 */
[----:B------:R-:W-:Y:S01]  /*12150*/  BPT.TRAP 0x1 ;  /* 0x000000040000795c */ /* 0x000fe20000300000 */
.L_x_813:
[----:B01----:R-:W-:Y:S01]  /*12160*/  LOP3.LUT R3, R13, 0x1, RZ, 0x3c, !PT ;  /* 0x000000010d037812 */ /* 0x003fe200078e3cff */
[----:B------:R-:W-:Y:S01]  /*12170*/  BSSY B0, `(.L_x_814) ;  /* 0x0000005000007945 */ /* 0x000fe20003800000 */
[----:B------:R-:W-:Y:S02]  /*12180*/  LEA R0, R12, UR38, 0x3 ;  /* 0x000000260c007c11 */ /* 0x000fe4000f8e18ff */
[----:B------:R-:W-:-:S04]  /*12190*/  SHF.L.U32 R3, R3, 0x1f, RZ ;  /* 0x0000001f03037819 */ /* 0x000fc800000006ff */
[----:B------:R-:W0:Y:S02]  /*121a0*/  SYNCS.PHASECHK.TRANS64.TRYWAIT P0, [R0+URZ+0x17070], R3 ;  /* 0x01707003000075a7 */ /* 0x000e24000800017f */
[----:B0-----:R-:W-:Y:S05]  /*121b0*/  @!P0 BRA `(.L_x_815) ;  /* 0x0000001000948947 */ /* 0x001fea0003800000 */
.L_x_850:
[----:B------:R-:W-:Y:S05]  /*121c0*/  BSYNC B0 ;  /* 0x0000000000007941 */ /* 0x000fea0003800000 */
.L_x_814:
[----:B------:R-:W-:-:S06]  /*121d0*/  ULOP3.LUT UR4, UR41, 0x2, URZ, 0xfc, !UPT ;  /* 0x0000000229047892 */ /* 0x000fcc000f8efc3f */
[----:B------:R-:W-:-:S05]  /*121e0*/  IMAD.U32 R2, RZ, RZ, UR4 ;  /* 0x00000004ff027e24 */ /* 0x000fca000f8e00ff */
[----:B------:R-:W-:-:S13]  /*121f0*/  ISETP.NE.AND P1, PT, R2, 0x3, PT ;  /* 0x000000030200780c */ /* 0x000fda0003f25270 */
[----:B------:R-:W-:Y:S05]  /*12200*/  @!P1 BRA `(.L_x_816) ;  /* 0x0000000000049947 */ /* 0x000fea0003800000 */
[----:B------:R-:W-:Y:S01]  /*12210*/  BPT.TRAP 0x1 ;  /* 0x000000040000795c */ /* 0x000fe20000300000 */
.L_x_816:
[----:B------:R-:W-:Y:S01]  /*12220*/  SHF.L.U32 R5, R13, 0x1f, RZ ;  /* 0x0000001f0d057819 */ /* 0x000fe200000006ff */
[----:B0-----:R-:W-:-:S03]  /*12230*/  IMAD R3, R12, 0x3000, RZ ;  /* 0x000030000c037824 */ /* 0x001fc600078e02ff */
[----:B------:R-:W0:Y:S02]  /*12240*/  SYNCS.PHASECHK.TRANS64.TRYWAIT P0, [R0+URZ+0x17060], R5 ;  /* 0x01706005000075a7 */ /* 0x000e24000800017f */
[----:B------:R-:W-:Y:S01]  /*12250*/  LOP3.LUT R24, R3, R24, RZ, 0xfc, !PT ;  /* 0x0000001803187212 */ /* 0x000fe200078efcff */
[----:B0-----:R-:W-:Y:S06]  /*12260*/  @!P0 BRA `(.L_x_817) ;  /* 0x00000010007c8947 */ /* 0x001fec0003800000 */
.L_x_851:
        /* <DEDUP_REMOVED lines=48> */
.L_x_818:
[----:B-1----:R1:W-:Y:S01]  /*12570*/  SYNCS.ARRIVE.TRANS64.A1T0 RZ, [R0+URZ+0x17050], RZ ;  /* 0x017050ff00ff79a7 */ /* 0x0023e2000810003f */
[----:B------:R-:W-:Y:S01]  /*12580*/  BAR.SYNC.DEFER_BLOCKING 0x2, 0x80 ;  /* 0x0082000000007b1d */ /* 0x000fe20000010000 */
[----:B------:R-:W-:-:S13]  /*12590*/  ISETP.NE.AND P0, PT, R26, RZ, PT ;  /* 0x000000ff1a00720c */ /* 0x000fda0003f05270 */
[----:B0-----:R-:W-:Y:S02]  /*125a0*/  @!P0 VIADD R2, R0, 0x17080 ;  /* 0x0001708000028836 */ /* 0x001fe40000000000 */
[----:B-1----:R-:W-:-:S03]  /*125b0*/  VIADD R0, R12, 0x1 ;  /* 0x000000010c007836 */ /* 0x002fc60000000000 */
[----:B------:R-:W-:-:S04]  /*125c0*/  @!P0 PRMT R2, RZ, 0x654, R2 ;  /* 0x00000654ff028816 */ /* 0x000fc80000000002 */
[----:B------:R0:W-:Y:S01]  /*125d0*/  @!P0 SYNCS.ARRIVE.TRANS64.RED.A1T0 RZ, [R2+URZ], RZ ;  /* 0x000000ff02ff89a7 */ /* 0x0001e2000810043f */
[----:B------:R-:W-:-:S04]  /*125e0*/  ISETP.NE.AND P0, PT, R0, 0x2, PT ;  /* 0x000000020000780c */ /* 0x000fc80003f05270 */
[----:B------:R-:W-:Y:S02]  /*125f0*/  SEL R4, RZ, 0x1, P0 ;  /* 0x00000001ff047807 */ /* 0x000fe40000000000 */
[----:B------:R-:W-:Y:S01]  /*12600*/  SEL R0, R0, RZ, P0 ;  /* 0x000000ff00007207 */ /* 0x000fe20000000000 */
[----:B0-----:R-:W-:Y:S01]  /*12610*/  IMAD.MOV.U32 R2, RZ, RZ, RZ ;  /* 0x000000ffff027224 */ /* 0x001fe200078e00ff */
[----:B------:R-:W-:-:S07]  /*12620*/  LOP3.LUT R13, R13, R4, RZ, 0x3c, !PT ;  /* 0x000000040d0d7212 */ /* 0x000fce00078e3cff */
.L_x_765:
[----:B------:R-:W0:Y:S01]  /*12630*/  S2R R4, SR_CgaCtaId ;  /* 0x0000000000047919 */ /* 0x000e220000008800 */
[----:B------:R-:W-:Y:S02]  /*12640*/  MOV R3, 0x400 ;  /* 0x0000040000037802 */ /* 0x000fe40000000f00 */
[----:B------:R-:W-:Y:S02]  /*12650*/  SHF.L.U32 R2, R2, 0x1f, RZ ;  /* 0x0000001f02027819 */ /* 0x000fe400000006ff */
[----:B0-----:R-:W-:-:S04]  /*12660*/  LEA R9, R4, R3, 0x18 ;  /* 0x0000000304097211 */ /* 0x001fc800078ec0ff */
[----:B------:R-:W0:Y:S02]  /*12670*/  SYNCS.PHASECHK.TRANS64.TRYWAIT P0, [R9+URZ+0x17020], R2 ;  /* 0x01702002090075a7 */ /* 0x000e24000800017f */
[----:B0-----:R-:W-:Y:S05]  /*12680*/  @!P0 BRA `(.L_x_819) ;  /* 0x0000000c00888947 */ /* 0x001fea0003800000 */
.L_x_852:
        /* <DEDUP_REMOVED lines=13> */
.L_x_820:
        /* <DEDUP_REMOVED lines=12> */
.L_x_853:
[----:B------:R-:W1:Y:S02]  /*12820*/  SYNCS.PHASECHK.TRANS64.TRYWAIT P1, [R7+URZ], R2 ;  /* 0x00000002070075a7 */ /* 0x000e64000802017f */
[----:B-1----:R-:W-:Y:S05]  /*12830*/  @!P1 BRA `(.L_x_822) ;  /* 0x0000000c00449947 */ /* 0x002fea0003800000 */
.L_x_854:
[----:B------:R-:W-:Y:S05]  /*12840*/  @!P0 BRA `(.L_x_823) ;  /* 0x0000000000048947 */ /* 0x000fea0003800000 */
[----:B------:R-:W-:Y:S01]  /*12850*/  BPT.TRAP 0x1 ;  /* 0x000000040000795c */ /* 0x000fe20000300000 */
.L_x_823:
[----:B------:R-:W-:-:S04]  /*12860*/  IMAD R0, R0, 0x8, R9 ;  /* 0x0000000800007824 */ /* 0x000fc800078e0209 */
[----:B------:R-:W2:Y:S02]  /*12870*/  SYNCS.PHASECHK.TRANS64.TRYWAIT P1, [R0+URZ+0x17060], R3 ;  /* 0x01706003000075a7 */ /* 0x000ea4000802017f */
[----:B--2---:R-:W-:Y:S05]  /*12880*/  @!P1 BRA `(.L_x_824) ;  /* 0x0000000c00449947 */ /* 0x004fea0003800000 */
.L_x_855:
[----:B------:R-:W-:Y:S05]  /*12890*/  @!P0 BRA `(.L_x_825) ;  /* 0x0000000000048947 */ /* 0x000fea0003800000 */
[----:B------:R-:W-:Y:S01]  /*128a0*/  BPT.TRAP 0x1 ;  /* 0x000000040000795c */ /* 0x000fe20000300000 */
.L_x_825:
[----:B------:R-:W-:-:S04]  /*128b0*/  IMAD R5, R5, 0x8, R9 ;  /* 0x0000000805057824 */ /* 0x000fc800078e0209 */
[----:B------:R-:W3:Y:S02]  /*128c0*/  SYNCS.PHASECHK.TRANS64.TRYWAIT P1, [R5+URZ+0x17060], R2 ;  /* 0x01706002050075a7 */ /* 0x000ee4000802017f */
[----:B---3--:R-:W-:Y:S05]  /*128d0*/  @!P1 BRA `(.L_x_826) ;  /* 0x0000000c00449947 */ /* 0x008fea0003800000 */
.L_x_856:
[----:B------:R-:W-:Y:S05]  /*128e0*/  @!P0 BRA `(.L_x_827) ;  /* 0x0000000000048947 */ /* 0x000fea0003800000 */
[----:B------:R-:W-:Y:S01]  /*128f0*/  BPT.TRAP 0x1 ;  /* 0x000000040000795c */ /* 0x000fe20000300000 */
.L_x_827:
[----:B------:R-:W4:Y:S02]  /*12900*/  SYNCS.PHASECHK.TRANS64.TRYWAIT P0, [R0+URZ+0x17080], R3 ;  /* 0x01708003000075a7 */ /* 0x000f24000800017f */
[----:B----4-:R-:W-:Y:S05]  /*12910*/  @!P0 BRA `(.L_x_828) ;  /* 0x0000000c00488947 */ /* 0x010fea0003800000 */
.L_x_829:
[----:B------:R0:W0:Y:S02]  /*12920*/  SYNCS.PHASECHK.TRANS64.TRYWAIT P0, [R5+URZ+0x17080], R2 ;  /* 0x01708002050075a7 */ /* 0x000024000800017f */
[----:B0-----:R-:W-:Y:S05]  /*12930*/  @!P0 NANOSLEEP.SYNCS 0x989680 ;  /* 0x009896800000895d */ /* 0x001fea0003900000 */
[----:B------:R-:W0:Y:S02]  /*12940*/  @!P0 SYNCS.PHASECHK.TRANS64 P0, [R5+URZ+0x17080], R2 ;  /* 0x01708002050085a7 */ /* 0x000e24000800007f */
[----:B0-----:R-:W-:Y:S05]  /*12950*/  @!P0 BRA `(.L_x_829) ;  /* 0xfffffffc00f08947 */ /* 0x001fea000383ffff */
.L_x_677:
[----:B------:R-:W-:Y:S05]  /*12960*/  BSYNC B6 ;  /* 0x0000000000067941 */ /* 0x000fea0003800000 */
.L_x_674:
[----:B------:R-:W-:Y:S05]  /*12970*/  EXIT ;  /* 0x000000000000794d */ /* 0x000fea0003800000 */
.L_x_687:
[----:B0-----:R-:W-:-:S04]  /*12980*/  IMAD.U32 R3, RZ, RZ, UR42 ;  /* 0x0000002aff037e24 */ /* 0x001fc8000f8e00ff */
[----:B------:R0:W1:Y:S03]  /*12990*/  SYNCS.PHASECHK.TRANS64.TRYWAIT P0, [R3+URZ+0x17000], R0 ;  /* 0x01700000030075a7 */ /* 0x000066000800017f */
[----:B-1----:R-:W-:Y:S05]  /*129a0*/  @!P0 NANOSLEEP.SYNCS 0x989680 ;  /* 0x009896800000895d */ /* 0x002fea0003900000 */
[----:B------:R-:W1:Y:S02]  /*129b0*/  @!P0 SYNCS.PHASECHK.TRANS64 P0, [R3+URZ+0x17000], R0 ;  /* 0x01700000030085a7 */ /* 0x000e64000800007f */
[----:B-1----:R-:W-:Y:S05]  /*129c0*/  @!P0 BRA `(.L_x_687) ;  /* 0xfffffffc00ec8947 */ /* 0x002fea000383ffff */
[----:B------:R-:W-:Y:S05]  /*129d0*/  BRA `(.L_x_830) ;  /* 0xfffffef000107947 */ /* 0x000fea000383ffff */
.L_x_691:
[----:B0-----:R-:W-:-:S04]  /*129e0*/  IMAD.U32 R3, RZ, RZ, UR42 ;  /* 0x0000002aff037e24 */ /* 0x001fc8000f8e00ff */
[----:B------:R0:W2:Y:S03]  /*129f0*/  SYNCS.PHASECHK.TRANS64.TRYWAIT P2, [R3+URZ+0x17030], R0 ;  /* 0x01703000030075a7 */ /* 0x0000a6000804017f */
[----:B--2---:R-:W-:Y:S05]  /*12a00*/  @!P2 NANOSLEEP.SYNCS 0x989680 ;  /* 0x009896800000a95d */ /* 0x004fea0003900000 */
[----:B------:R-:W2:Y:S02]  /*12a10*/  @!P2 SYNCS.PHASECHK.TRANS64 P2, [R3+URZ+0x17030], R0 ;  /* 0x017030000300a5a7 */ /* 0x000ea4000804007f */
[----:B--2---:R-:W-:Y:S05]  /*12a20*/  @!P2 BRA `(.L_x_691) ;  /* 0xfffffffc00eca947 */ /* 0x004fea000383ffff */
[----:B------:R-:W-:Y:S05]  /*12a30*/  BRA `(.L_x_690) ;  /* 0xfffffef000307947 */ /* 0x000fea000383ffff */
.L_x_707:
[----:B-1----:R-:W-:-:S04]  /*12a40*/  IMAD.U32 R11, RZ, RZ, UR27 ;  /* 0x0000001bff0b7e24 */ /* 0x002fc8000f8e00ff */
[----:B------:R1:W2:Y:S03]  /*12a50*/  SYNCS.PHASECHK.TRANS64.TRYWAIT P2, [R11+URZ+0x17030], R6 ;  /* 0x017030060b0075a7 */ /* 0x0002a6000804017f */
[----:B--2---:R-:W-:Y:S05]  /*12a60*/  @!P2 NANOSLEEP.SYNCS 0x989680 ;  /* 0x009896800000a95d */ /* 0x004fea0003900000 */
[----:B------:R-:W2:Y:S02]  /*12a70*/  @!P2 SYNCS.PHASECHK.TRANS64 P2, [R11+URZ+0x17030], R6 ;  /* 0x017030060b00a5a7 */ /* 0x000ea4000804007f */
[----:B--2---:R-:W-:Y:S05]  /*12a80*/  @!P2 BRA `(.L_x_707) ;  /* 0xfffffffc00eca947 */ /* 0x004fea000383ffff */
[----:B------:R-:W-:Y:S05]  /*12a90*/  BRA `(.L_x_706) ;  /* 0xffffff2400787947 */ /* 0x000fea000383ffff */
.L_x_711:
[----:B-1----:R-:W-:-:S04]  /*12aa0*/  IMAD.U32 R11, RZ, RZ, UR11 ;  /* 0x0000000bff0b7e24 */ /* 0x002fc8000f8e00ff */
[----:B------:R1:W2:Y:S03]  /*12ab0*/  SYNCS.PHASECHK.TRANS64.TRYWAIT P2, [R11+URZ+0x17050], R6 ;  /* 0x017050060b0075a7 */ /* 0x0002a6000804017f */
[----:B--2---:R-:W-:Y:S05]  /*12ac0*/  @!P2 NANOSLEEP.SYNCS 0x989680 ;  /* 0x009896800000a95d */ /* 0x004fea0003900000 */
[----:B------:R-:W2:Y:S02]  /*12ad0*/  @!P2 SYNCS.PHASECHK.TRANS64 P2, [R11+URZ+0x17050], R6 ;  /* 0x017050060b00a5a7 */ /* 0x000ea4000804007f */
[----:B--2---:R-:W-:Y:S05]  /*12ae0*/  @!P2 BRA `(.L_x_711) ;  /* 0xfffffffc00eca947 */ /* 0x004fea000383ffff */
[----:B------:R-:W-:Y:S05]  /*12af0*/  BRA `(.L_x_710) ;  /* 0xffffff2400d07947 */ /* 0x000fea000383ffff */
.L_x_729:
[----:B-1----:R-:W-:-:S04]  /*12b00*/  IMAD.U32 R3, RZ, RZ, UR24 ;  /* 0x00000018ff037e24 */ /* 0x002fc8000f8e00ff */
[----:B------:R1:W2:Y:S03]  /*12b10*/  SYNCS.PHASECHK.TRANS64.TRYWAIT P2, [R3+URZ+0x17030], R0 ;  /* 0x01703000030075a7 */ /* 0x0002a6000804017f */
[----:B--2---:R-:W-:Y:S05]  /*12b20*/  @!P2 NANOSLEEP.SYNCS 0x989680 ;  /* 0x009896800000a95d */ /* 0x004fea0003900000 */
[----:B------:R-:W2:Y:S02]  /*12b30*/  @!P2 SYNCS.PHASECHK.TRANS64 P2, [R3+URZ+0x17030], R0 ;  /* 0x017030000300a5a7 */ /* 0x000ea4000804007f */
[----:B--2---:R-:W-:Y:S05]  /*12b40*/  @!P2 BRA `(.L_x_729) ;  /* 0xfffffffc00eca947 */ /* 0x004fea000383ffff */
[----:B------:R-:W-:Y:S05]  /*12b50*/  BRA `(.L_x_728) ;  /* 0xffffff5400307947 */ /* 0x000fea000383ffff */
.L_x_733:
[----:B-1----:R-:W-:-:S04]  /*12b60*/  IMAD.U32 R19, RZ, RZ, UR14 ;  /* 0x0000000eff137e24 */ /* 0x002fc8000f8e00ff */
[----:B------:R1:W2:Y:S03]  /*12b70*/  SYNCS.PHASECHK.TRANS64.TRYWAIT P2, [R19+URZ+0x17050], R0 ;  /* 0x01705000130075a7 */ /* 0x0002a6000804017f */
[----:B--2---:R-:W-:Y:S05]  /*12b80*/  @!P2 NANOSLEEP.SYNCS 0x989680 ;  /* 0x009896800000a95d */ /* 0x004fea0003900000 */
[----:B------:R-:W2:Y:S02]  /*12b90*/  @!P2 SYNCS.PHASECHK.TRANS64 P2, [R19+URZ+0x17050], R0 ;  /* 0x017050001300a5a7 */ /* 0x000ea4000804007f */
[----:B--2---:R-:W-:Y:S05]  /*12ba0*/  @!P2 BRA `(.L_x_733) ;  /* 0xfffffffc00eca947 */ /* 0x004fea000383ffff */
[----:B------:R-:W-:Y:S05]  /*12bb0*/  BRA `(.L_x_732) ;  /* 0xffffff5800847947 */ /* 0x000fea000383ffff */
.L_x_740:
[----:B-1----:R-:W-:-:S04]  /*12bc0*/  IMAD.U32 R13, RZ, RZ, UR27 ;  /* 0x0000001bff0d7e24 */ /* 0x002fc8000f8e00ff */
[----:B------:R1:W2:Y:S03]  /*12bd0*/  SYNCS.PHASECHK.TRANS64.TRYWAIT P2, [R13+URZ+0x17030], R0 ;  /* 0x017030000d0075a7 */ /* 0x0002a6000804017f */
[----:B--2---:R-:W-:Y:S05]  /*12be0*/  @!P2 NANOSLEEP.SYNCS 0x989680 ;  /* 0x009896800000a95d */ /* 0x004fea0003900000 */
[----:B------:R-:W2:Y:S02]  /*12bf0*/  @!P2 SYNCS.PHASECHK.TRANS64 P2, [R13+URZ+0x17030], R0 ;  /* 0x017030000d00a5a7 */ /* 0x000ea4000804007f */
[----:B--2---:R-:W-:Y:S05]  /*12c00*/  @!P2 BRA `(.L_x_740) ;  /* 0xfffffffc00eca947 */ /* 0x004fea000383ffff */
[----:B------:R-:W-:Y:S05]  /*12c10*/  BRA `(.L_x_739) ;  /* 0xffffff7000087947 */ /* 0x000fea000383ffff */
.L_x_744:
[----:B-1----:R-:W-:-:S04]  /*12c20*/  IMAD.U32 R13, RZ, RZ, UR14 ;  /* 0x0000000eff0d7e24 */ /* 0x002fc8000f8e00ff */
[----:B------:R1:W2:Y:S03]  /*12c30*/  SYNCS.PHASECHK.TRANS64.TRYWAIT P2, [R13+URZ+0x17050], R0 ;  /* 0x017050000d0075a7 */ /* 0x0002a6000804017f */
[----:B--2---:R-:W-:Y:S05]  /*12c40*/  @!P2 NANOSLEEP.SYNCS 0x989680 ;  /* 0x009896800000a95d */ /* 0x004fea0003900000 */
[----:B------:R-:W2:Y:S02]  /*12c50*/  @!P2 SYNCS.PHASECHK.TRANS64 P2, [R13+URZ+0x17050], R0 ;  /* 0x017050000d00a5a7 */ /* 0x000ea4000804007f */
[----:B--2---:R-:W-:Y:S05]  /*12c60*/  @!P2 BRA `(.L_x_744) ;  /* 0xfffffffc00eca947 */ /* 0x004fea000383ffff */
[----:B------:R-:W-:Y:S05]  /*12c70*/  BRA `(.L_x_743) ;  /* 0xffffff7000607947 */ /* 0x000fea000383ffff */
.L_x_758:
[----:B-1----:R-:W-:-:S04]  /*12c80*/  IMAD.U32 R6, RZ, RZ, UR16 ;  /* 0x00000010ff067e24 */ /* 0x002fc8000f8e00ff */
[----:B------:R1:W2:Y:S03]  /*12c90*/  SYNCS.PHASECHK.TRANS64.TRYWAIT P1, [R6+URZ+0x17050], R3 ;  /* 0x01705003060075a7 */ /* 0x0002a6000802017f */
[----:B--2---:R-:W-:Y:S05]  /*12ca0*/  @!P1 NANOSLEEP.SYNCS 0x989680 ;  /* 0x009896800000995d */ /* 0x004fea0003900000 */
[----:B------:R-:W2:Y:S02]  /*12cb0*/  @!P1 SYNCS.PHASECHK.TRANS64 P1, [R6+URZ+0x17050], R3 ;  /* 0x01705003060095a7 */ /* 0x000ea4000802007f */
[----:B--2---:R-:W-:Y:S05]  /*12cc0*/  @!P1 BRA `(.L_x_758) ;  /* 0xfffffffc00ec9947 */ /* 0x004fea000383ffff */
[----:B------:R-:W-:Y:S05]  /*12cd0*/  BRA `(.L_x_757) ;  /* 0xffffff9800cc7947 */ /* 0x000fea000383ffff */
.L_x_777:
[----:B------:R-:W-:Y:S02]  /*12ce0*/  IMAD.MOV.U32 R13, RZ, RZ, R20 ;  /* 0x000000ffff0d7224 */ /* 0x000fe400078e0014 */
[----:B------:R-:W-:Y:S02]  /*12cf0*/  IMAD.MOV.U32 R12, RZ, RZ, RZ ;  /* 0x000000ffff0c7224 */ /* 0x000fe400078e00ff */
[----:B------:R-:W-:Y:S02]  /*12d00*/  IMAD.MOV.U32 R11, RZ, RZ, 0x1f ;  /* 0x0000001fff0b7424 */ /* 0x000fe400078e00ff */
[----:B------:R-:W-:-:S07]  /*12d10*/  IMAD.MOV.U32 R15, RZ, RZ, -0x1 ;  /* 0xffffffffff0f7424 */ /* 0x000fce00078e00ff */
[----:B------:R-:W-:Y:S05]  /*12d20*/  WARPSYNC.COLLECTIVE R15, `(.L_x_831) ;  /* 0x000000000f087348 */ /* 0x000fea0003c00000 */
[----:B------:R0:W1:Y:S02]  /*12d30*/  SHFL.IDX P6, R14, R13, R12, R11 ;  /* 0x0000000c0d0e7389 */ /* 0x00006400000c000b */
[----:B01----:R-:W-:Y:S01]  /*12d40*/  ENDCOLLECTIVE ;  /* 0x000000000000791b */ /* 0x003fe20003800000 */
.L_x_831:
[----:B------:R-:W-:Y:S05]  /*12d50*/  BRA `(.L_x_832) ;  /* 0xffffffd4002c7947 */ /* 0x000fea000383ffff */
.L_x_779:
[----:B------:R-:W-:Y:S01]  /*12d60*/  BSSY B0, `(.L_x_833) ;  /* 0x0000006000007945 */ /* 0x000fe20003800000 */
[----:B------:R-:W-:-:S07]  /*12d70*/  IMAD.MOV.U32 R15, RZ, RZ, -0x1 ;  /* 0xffffffffff0f7424 */ /* 0x000fce00078e00ff */
[----:B0-----:R-:W-:Y:S05]  /*12d80*/  WARPSYNC.COLLECTIVE R15, `(.L_x_834) ;  /* 0x000000000f0c7348 */ /* 0x001fea0003c00000 */
[----:B------:R-:W-:Y:S02]  /*12d90*/  ELECT P6, UR62, PT ;  /* 0x00000000003e782f */ /* 0x000fe400038c0000 */
[----:B------:R-:W-:Y:S01]  /*12da0*/  MOV R14, UR62 ;  /* 0x0000003e000e7c02 */ /* 0x000fe20008000f00 */
[----:B0-----:R-:W-:Y:S10]  /*12db0*/  ENDCOLLECTIVE ;  /* 0x000000000000791b */ /* 0x001ff40003800000 */
.L_x_834:
[----:B------:R-:W-:Y:S05]  /*12dc0*/  BSYNC B0 ;  /* 0x0000000000007941 */ /* 0x000fea0003800000 */
.L_x_833:
[----:B------:R-:W-:Y:S05]  /*12dd0*/  BRA `(.L_x_835) ;  /* 0xffffffd400307947 */ /* 0x000fea000383ffff */
.L_x_781:
[----:B--2---:R-:W-:-:S04]  /*12de0*/  IMAD.U32 R3, RZ, RZ, UR38 ;  /* 0x00000026ff037e24 */ /* 0x004fc8000f8e00ff */
[----:B------:R2:W3:Y:S03]  /*12df0*/  SYNCS.PHASECHK.TRANS64.TRYWAIT P0, [R3+URZ+0x17080], R0 ;  /* 0x01708000030075a7 */ /* 0x0004e6000800017f */
[----:B---3--:R-:W-:Y:S05]  /*12e00*/  @!P0 NANOSLEEP.SYNCS 0x989680 ;  /* 0x009896800000895d */ /* 0x008fea0003900000 */
[----:B------:R-:W3:Y:S02]  /*12e10*/  @!P0 SYNCS.PHASECHK.TRANS64 P0, [R3+URZ+0x17080], R0 ;  /* 0x01708000030085a7 */ /* 0x000ee4000800007f */
[----:B---3--:R-:W-:Y:S05]  /*12e20*/  @!P0 BRA `(.L_x_781) ;  /* 0xfffffffc00ec8947 */ /* 0x008fea000383ffff */
[----:B------:R-:W-:Y:S05]  /*12e30*/  BRA `(.L_x_836) ;  /* 0xffffffd400807947 */ /* 0x000fea000383ffff */
.L_x_783:
[----:B--2---:R-:W-:-:S04]  /*12e40*/  IMAD.U32 R3, RZ, RZ, UR38 ;  /* 0x00000026ff037e24 */ /* 0x004fc8000f8e00ff */
[----:B------:R2:W3:Y:S03]  /*12e50*/  SYNCS.PHASECHK.TRANS64.TRYWAIT P0, [R3+URZ+0x17040], R0 ;  /* 0x01704000030075a7 */ /* 0x0004e6000800017f */
[----:B---3--:R-:W-:Y:S05]  /*12e60*/  @!P0 NANOSLEEP.SYNCS 0x989680 ;  /* 0x009896800000895d */ /* 0x008fea0003900000 */
[----:B------:R-:W3:Y:S02]  /*12e70*/  @!P0 SYNCS.PHASECHK.TRANS64 P0, [R3+URZ+0x17040], R0 ;  /* 0x01704000030085a7 */ /* 0x000ee4000800007f */
[----:B---3--:R-:W-:Y:S05]  /*12e80*/  @!P0 BRA `(.L_x_783) ;  /* 0xfffffffc00ec8947 */ /* 0x008fea000383ffff */
[----:B------:R-:W-:Y:S05]  /*12e90*/  BRA `(.L_x_837) ;  /* 0xffffffd400f07947 */ /* 0x000fea000383ffff */
.L_x_786:
[----:B------:R-:W-:Y:S02]  /*12ea0*/  IMAD.MOV.U32 R13, RZ, RZ, R5 ;  /* 0x000000ffff0d7224 */ /* 0x000fe400078e0005 */
[----:B------:R-:W-:Y:S02]  /*12eb0*/  IMAD.MOV.U32 R12, RZ, RZ, RZ ;  /* 0x000000ffff0c7224 */ /* 0x000fe400078e00ff */
[----:B------:R-:W-:Y:S02]  /*12ec0*/  IMAD.MOV.U32 R11, RZ, RZ, 0x1e1f ;  /* 0x00001e1fff0b7424 */ /* 0x000fe400078e00ff */
[----:B------:R-:W-:Y:S02]  /*12ed0*/  IMAD.MOV.U32 R15, RZ, RZ, -0x1 ;  /* 0xffffffffff0f7424 */ /* 0x000fe400078e00ff */
[----:B------:R-:W-:-:S07]  /*12ee0*/  VIADD R9, R9, UR39 ;  /* 0x0000002709097c36 */ /* 0x000fce0008000000 */
[----:B------:R-:W-:Y:S05]  /*12ef0*/  WARPSYNC.COLLECTIVE R15, `(.L_x_838) ;  /* 0x000000000f087348 */ /* 0x000fea0003c00000 */
[----:B------:R0:W1:Y:S02]  /*12f00*/  SHFL.IDX P6, R14, R13, R12, R11 ;  /* 0x0000000c0d0e7389 */ /* 0x00006400000c000b */
[----:B01----:R-:W-:Y:S01]  /*12f10*/  ENDCOLLECTIVE ;  /* 0x000000000000791b */ /* 0x003fe20003800000 */
.L_x_838:
[----:B------:R-:W-:Y:S02]  /*12f20*/  IMAD.MOV.U32 R13, RZ, RZ, R4 ;  /* 0x000000ffff0d7224 */ /* 0x000fe400078e0004 */
[----:B------:R-:W-:-:S07]  /*12f30*/  IMAD.MOV.U32 R2, RZ, RZ, R14 ;  /* 0x000000ffff027224 */ /* 0x000fce00078e000e */
[----:B------:R-:W-:Y:S05]  /*12f40*/  WARPSYNC.COLLECTIVE R15, `(.L_x_839) ;  /* 0x000000000f087348 */ /* 0x000fea0003c00000 */
[----:B------:R0:W1:Y:S02]  /*12f50*/  SHFL.IDX P6, R14, R13, R12, R11 ;  /* 0x0000000c0d0e7389 */ /* 0x00006400000c000b */
[----:B01----:R-:W-:Y:S01]  /*12f60*/  ENDCOLLECTIVE ;  /* 0x000000000000791b */ /* 0x003fe20003800000 */
.L_x_839:
        /* <DEDUP_REMOVED lines=12> */
.L_x_840:
        /* <DEDUP_REMOVED lines=11> */
.L_x_841:
        /* <DEDUP_REMOVED lines=9> */
.L_x_842:
        /* <DEDUP_REMOVED lines=15> */
.L_x_843:
[----:B------:R-:W-:Y:S05]  /*13260*/  BRA `(.L_x_844) ;  /* 0xffffffdc00887947 */ /* 0x000fea000383ffff */
.L_x_789:
[----:B01----:R-:W-:-:S04]  /*13270*/  IMAD.U32 R3, RZ, RZ, UR38 ;  /* 0x00000026ff037e24 */ /* 0x003fc8000f8e00ff */
[----:B------:R0:W1:Y:S03]  /*13280*/  SYNCS.PHASECHK.TRANS64.TRYWAIT P0, [R3+URZ+0x17020], R4 ;  /* 0x01702004030075a7 */ /* 0x000066000800017f */
[----:B-1----:R-:W-:Y:S05]  /*13290*/  @!P0 NANOSLEEP.SYNCS 0x989680 ;  /* 0x009896800000895d */ /* 0x002fea0003900000 */
[----:B------:R-:W1:Y:S02]  /*132a0*/  @!P0 SYNCS.PHASECHK.TRANS64 P0, [R3+URZ+0x17020], R4 ;  /* 0x01702004030085a7 */ /* 0x000e64000800007f */
[----:B-1----:R-:W-:Y:S05]  /*132b0*/  @!P0 BRA `(.L_x_789) ;  /* 0xfffffffc00ec8947 */ /* 0x002fea000383ffff */
[----:B------:R-:W-:Y:S05]  /*132c0*/  BRA `(.L_x_845) ;  /* 0xffffffdc00d47947 */ /* 0x000fea000383ffff */
.L_x_794:
[----:B0-----:R0:W1:Y:S02]  /*132d0*/  SYNCS.PHASECHK.TRANS64.TRYWAIT P0, [R4+URZ+0x17080], R3 ;  /* 0x01708003040075a7 */ /* 0x001064000800017f */
[----:B-1----:R-:W-:Y:S05]  /*132e0*/  @!P0 NANOSLEEP.SYNCS 0x989680 ;  /* 0x009896800000895d */ /* 0x002fea0003900000 */
[----:B------:R-:W1:Y:S02]  /*132f0*/  @!P0 SYNCS.PHASECHK.TRANS64 P0, [R4+URZ+0x17080], R3 ;  /* 0x01708003040085a7 */ /* 0x000e64000800007f */
[----:B-1----:R-:W-:Y:S05]  /*13300*/  @!P0 BRA `(.L_x_794) ;  /* 0xfffffffc00f08947 */ /* 0x002fea000383ffff */
[----:B------:R-:W-:Y:S05]  /*13310*/  BRA `(.L_x_846) ;  /* 0xffffffe000707947 */ /* 0x000fea000383ffff */
.L_x_800:
[----:B-1----:R1:W2:Y:S02]  /*13320*/  SYNCS.PHASECHK.TRANS64.TRYWAIT P0, [R4+URZ+0x17040], R3 ;  /* 0x01704003040075a7 */ /* 0x0022a4000800017f */
[----:B--2---:R-:W-:Y:S05]  /*13330*/  @!P0 NANOSLEEP.SYNCS 0x989680 ;  /* 0x009896800000895d */ /* 0x004fea0003900000 */
[----:B------:R-:W2:Y:S02]  /*13340*/  @!P0 SYNCS.PHASECHK.TRANS64 P0, [R4+URZ+0x17040], R3 ;  /* 0x01704003040085a7 */ /* 0x000ea4000800007f */
[----:B--2---:R-:W-:Y:S05]  /*13350*/  @!P0 BRA `(.L_x_800) ;  /* 0xfffffffc00f08947 */ /* 0x004fea000383ffff */
[----:B------:R-:W-:Y:S05]  /*13360*/  BRA `(.L_x_847) ;  /* 0xffffffe400547947 */ /* 0x000fea000383ffff */
.L_x_807:
[----:B-1----:R1:W2:Y:S02]  /*13370*/  SYNCS.PHASECHK.TRANS64.TRYWAIT P0, [R3+URZ+0x17070], R2 ;  /* 0x01707002030075a7 */ /* 0x0022a4000800017f */
[----:B--2---:R-:W-:Y:S05]  /*13380*/  @!P0 NANOSLEEP.SYNCS 0x989680 ;  /* 0x009896800000895d */ /* 0x004fea0003900000 */
[----:B------:R-:W2:Y:S02]  /*13390*/  @!P0 SYNCS.PHASECHK.TRANS64 P0, [R3+URZ+0x17070], R2 ;  /* 0x01707002030085a7 */ /* 0x000ea4000800007f */
[----:B--2---:R-:W-:Y:S05]  /*133a0*/  @!P0 BRA `(.L_x_807) ;  /* 0xfffffffc00f08947 */ /* 0x004fea000383ffff */
[----:B------:R-:W-:Y:S05]  /*133b0*/  BRA `(.L_x_848) ;  /* 0xffffffe800447947 */ /* 0x000fea000383ffff */
.L_x_809:
[----:B-1----:R1:W2:Y:S02]  /*133c0*/  SYNCS.PHASECHK.TRANS64.TRYWAIT P0, [R3+URZ+0x17060], R2 ;  /* 0x01706002030075a7 */ /* 0x0022a4000800017f */
[----:B--2---:R-:W-:Y:S05]  /*133d0*/  @!P0 NANOSLEEP.SYNCS 0x989680 ;  /* 0x009896800000895d */ /* 0x004fea0003900000 */
[----:B------:R-:W2:Y:S02]  /*133e0*/  @!P0 SYNCS.PHASECHK.TRANS64 P0, [R3+URZ+0x17060], R2 ;  /* 0x01706002030085a7 */ /* 0x000ea4000800007f */
[----:B--2---:R-:W-:Y:S05]  /*133f0*/  @!P0 BRA `(.L_x_809) ;  /* 0xfffffffc00f08947 */ /* 0x004fea000383ffff */
[----:B------:R-:W-:Y:S05]  /*13400*/  BRA `(.L_x_849) ;  /* 0xffffffe800487947 */ /* 0x000fea000383ffff */
.L_x_815:
[----:B0-----:R0:W1:Y:S02]  /*13410*/  SYNCS.PHASECHK.TRANS64.TRYWAIT P0, [R0+URZ+0x17070], R3 ;  /* 0x01707003000075a7 */ /* 0x001064000800017f */
[----:B-1----:R-:W-:Y:S05]  /*13420*/  @!P0 NANOSLEEP.SYNCS 0x989680 ;  /* 0x009896800000895d */ /* 0x002fea0003900000 */
[----:B------:R-:W1:Y:S02]  /*13430*/  @!P0 SYNCS.PHASECHK.TRANS64 P0, [R0+URZ+0x17070], R3 ;  /* 0x01707003000085a7 */ /* 0x000e64000800007f */
[----:B-1----:R-:W-:Y:S05]  /*13440*/  @!P0 BRA `(.L_x_815) ;  /* 0xfffffffc00f08947 */ /* 0x002fea000383ffff */
[----:B------:R-:W-:Y:S05]  /*13450*/  BRA `(.L_x_850) ;  /* 0xffffffec00587947 */ /* 0x000fea000383ffff */
.L_x_817:
[----:B0-----:R0:W1:Y:S02]  /*13460*/  SYNCS.PHASECHK.TRANS64.TRYWAIT P0, [R0+URZ+0x17060], R5 ;  /* 0x01706005000075a7 */ /* 0x001064000800017f */
[----:B-1----:R-:W-:Y:S05]  /*13470*/  @!P0 NANOSLEEP.SYNCS 0x989680 ;  /* 0x009896800000895d */ /* 0x002fea0003900000 */
[----:B------:R-:W1:Y:S02]  /*13480*/  @!P0 SYNCS.PHASECHK.TRANS64 P0, [R0+URZ+0x17060], R5 ;  /* 0x01706005000085a7 */ /* 0x000e64000800007f */
[----:B-1----:R-:W-:Y:S05]  /*13490*/  @!P0 BRA `(.L_x_817) ;  /* 0xfffffffc00f08947 */ /* 0x002fea000383ffff */
[----:B------:R-:W-:Y:S05]  /*134a0*/  BRA `(.L_x_851) ;  /* 0xffffffec00707947 */ /* 0x000fea000383ffff */
.L_x_819:
[----:B0-----:R0:W1:Y:S02]  /*134b0*/  SYNCS.PHASECHK.TRANS64.TRYWAIT P0, [R9+URZ+0x17020], R2 ;  /* 0x01702002090075a7 */ /* 0x001064000800017f */
[----:B-1----:R-:W-:Y:S05]  /*134c0*/  @!P0 NANOSLEEP.SYNCS 0x989680 ;  /* 0x009896800000895d */ /* 0x002fea0003900000 */
[----:B------:R-:W1:Y:S02]  /*134d0*/  @!P0 SYNCS.PHASECHK.TRANS64 P0, [R9+URZ+0x17020], R2 ;  /* 0x01702002090085a7 */ /* 0x000e64000800007f */
[----:B-1----:R-:W-:Y:S05]  /*134e0*/  @!P0 BRA `(.L_x_819) ;  /* 0xfffffffc00f08947 */ /* 0x002fea000383ffff */
[----:B------:R-:W-:Y:S05]  /*134f0*/  BRA `(.L_x_852) ;  /* 0xfffffff000647947 */ /* 0x000fea000383ffff */
.L_x_821:
[----:B0-----:R0:W1:Y:S02]  /*13500*/  SYNCS.PHASECHK.TRANS64.TRYWAIT P1, [R6+URZ], R3 ;  /* 0x00000003060075a7 */ /* 0x001064000802017f */
[----:B-1----:R-:W-:Y:S05]  /*13510*/  @!P1 NANOSLEEP.SYNCS 0x989680 ;  /* 0x009896800000995d */ /* 0x002fea0003900000 */
[----:B------:R-:W1:Y:S02]  /*13520*/  @!P1 SYNCS.PHASECHK.TRANS64 P1, [R6+URZ], R3 ;  /* 0x00000003060095a7 */ /* 0x000e64000802007f */
[----:B-1----:R-:W-:Y:S05]  /*13530*/  @!P1 BRA `(.L_x_821) ;  /* 0xfffffffc00f09947 */ /* 0x002fea000383ffff */
[----:B------:R-:W-:Y:S05]  /*13540*/  BRA `(.L_x_853) ;  /* 0xfffffff000b47947 */ /* 0x000fea000383ffff */
.L_x_822:
[----:B-1----:R1:W2:Y:S02]  /*13550*/  SYNCS.PHASECHK.TRANS64.TRYWAIT P1, [R7+URZ], R2 ;  /* 0x00000002070075a7 */ /* 0x0022a4000802017f */
[----:B--2---:R-:W-:Y:S05]  /*13560*/  @!P1 NANOSLEEP.SYNCS 0x989680 ;  /* 0x009896800000995d */ /* 0x004fea0003900000 */
[----:B------:R-:W2:Y:S02]  /*13570*/  @!P1 SYNCS.PHASECHK.TRANS64 P1, [R7+URZ], R2 ;  /* 0x00000002070095a7 */ /* 0x000ea4000802007f */
[----:B--2---:R-:W-:Y:S05]  /*13580*/  @!P1 BRA `(.L_x_822) ;  /* 0xfffffffc00f09947 */ /* 0x004fea000383ffff */
[----:B------:R-:W-:Y:S05]  /*13590*/  BRA `(.L_x_854) ;  /* 0xfffffff000a87947 */ /* 0x000fea000383ffff */
.L_x_824:
[----:B--2---:R2:W3:Y:S02]  /*135a0*/  SYNCS.PHASECHK.TRANS64.TRYWAIT P1, [R0+URZ+0x17060], R3 ;  /* 0x01706003000075a7 */ /* 0x0044e4000802017f */
[----:B---3--:R-:W-:Y:S05]  /*135b0*/  @!P1 NANOSLEEP.SYNCS 0x989680 ;  /* 0x009896800000995d */ /* 0x008fea0003900000 */
[----:B------:R-:W3:Y:S02]  /*135c0*/  @!P1 SYNCS.PHASECHK.TRANS64 P1, [R0+URZ+0x17060], R3 ;  /* 0x01706003000095a7 */ /* 0x000ee4000802007f */
[----:B---3--:R-:W-:Y:S05]  /*135d0*/  @!P1 BRA `(.L_x_824) ;  /* 0xfffffffc00f09947 */ /* 0x008fea000383ffff */
[----:B------:R-:W-:Y:S05]  /*135e0*/  BRA `(.L_x_855) ;  /* 0xfffffff000a87947 */ /* 0x000fea000383ffff */
.L_x_826:
[----:B---3--:R3:W4:Y:S02]  /*135f0*/  SYNCS.PHASECHK.TRANS64.TRYWAIT P1, [R5+URZ+0x17060], R2 ;  /* 0x01706002050075a7 */ /* 0x008724000802017f */
[----:B----4-:R-:W-:Y:S05]  /*13600*/  @!P1 NANOSLEEP.SYNCS 0x989680 ;  /* 0x009896800000995d */ /* 0x010fea0003900000 */
[----:B------:R-:W4:Y:S02]  /*13610*/  @!P1 SYNCS.PHASECHK.TRANS64 P1, [R5+URZ+0x17060], R2 ;  /* 0x01706002050095a7 */ /* 0x000f24000802007f */
[----:B----4-:R-:W-:Y:S05]  /*13620*/  @!P1 BRA `(.L_x_826) ;  /* 0xfffffffc00f09947 */ /* 0x010fea000383ffff */
[----:B------:R-:W-:Y:S05]  /*13630*/  BRA `(.L_x_856) ;  /* 0xfffffff000a87947 */ /* 0x000fea000383ffff */
.L_x_828:
[----:B----4-:R4:W0:Y:S02]  /*13640*/  SYNCS.PHASECHK.TRANS64.TRYWAIT P0, [R0+URZ+0x17080], R3 ;  /* 0x01708003000075a7 */ /* 0x010824000800017f */
[----:B0-----:R-:W-:Y:S05]  /*13650*/  @!P0 NANOSLEEP.SYNCS 0x989680 ;  /* 0x009896800000895d */ /* 0x001fea0003900000 */
[----:B------:R-:W0:Y:S02]  /*13660*/  @!P0 SYNCS.PHASECHK.TRANS64 P0, [R0+URZ+0x17080], R3 ;  /* 0x01708003000085a7 */ /* 0x000e24000800007f */
[----:B0-----:R-:W-:Y:S05]  /*13670*/  @!P0 BRA `(.L_x_828) ;  /* 0xfffffffc00f08947 */ /* 0x001fea000383ffff */
[----:B------:R-:W-:Y:S05]  /*13680*/  BRA `(.L_x_829) ;  /* 0xfffffff000a47947 */ /* 0x000fea000383ffff */
.L_x_857:
        /* <DEDUP_REMOVED lines=15> */
.L_x_2279:


//--------------------- .text._ZN7cutlass13device_kernelIN5flash11enable_sm90INS1_16FlashAttnFwdSm90INS1_25CollectiveMainloopFwdSm90ILi2EN4cute5tupleIJNS5_1CILi1EEES8_S8_EEENS6_IJNS7_ILi192EEENS7_ILi128EEENS7_ILi96EEEEEELi96ENS_12float_e4m3_tEfNS_4arch4Sm90ELb0ELb1ELb0ELb1ELb0ELb0ELb0ELb1ELb1ELb1ELb1ELb0EEENS1_21CollectiveEpilogueFwdINS6_IJSA_SC_SB_EEES9_NS_10bfloat16_tESG_Li384ELb1ELb1ELb1ELb1EEENS1_36VarlenDynamicPersistentTileSchedulerILi192ELi128ELi384ELi128ELb1ELb1ELb1ELb1ELb0ELb1EEEEEEEEEvNT_6ParamsE --------------------------
	.section	.text._ZN7cutlass13device_kernelIN5flash11enable_sm90INS1_16FlashAttnFwdSm90INS1_25CollectiveMainloopFwdSm90ILi2EN4cute5tupleIJNS5_1CILi1EEES8_S8_EEENS6_IJNS7_ILi192EEENS7_ILi128EEENS7_ILi96EEEEEELi96ENS_12float_e4m3_tEfNS_4arch4Sm90ELb0ELb1ELb0ELb1ELb0ELb0ELb0ELb1ELb1ELb1ELb1ELb0EEENS1_21CollectiveEpilogueFwdINS6_IJSA_SC_SB_EEES9_NS_10bfloat16_tESG_Li384ELb1ELb1ELb1ELb1EEENS1_36VarlenDynamicPersistentTileSchedulerILi192ELi128ELi384ELi128ELb1ELb1ELb1ELb1ELb0ELb1EEEEEEEEEvNT_6ParamsE,"ax",@progbits
	.align	128
.text._ZN7cutlass13device_kernelIN5flash11enable_sm90INS1_16FlashAttnFwdSm90INS1_25CollectiveMainloopFwdSm90ILi2EN4cute5tupleIJNS5_1CILi1EEES8_S8_EEENS6_IJNS7_ILi192EEENS7_ILi128EEENS7_ILi96EEEEEELi96ENS_12float_e4m3_tEfNS_4arch4Sm90ELb0ELb1ELb0ELb1ELb0ELb0ELb0ELb1ELb1ELb1ELb1ELb0EEENS1_21CollectiveEpilogueFwdINS6_IJSA_SC_SB_EEES9_NS_10bfloat16_tESG_Li384ELb1ELb1ELb1ELb1EEENS1_36VarlenDynamicPersistentTileSchedulerILi192ELi128ELi384ELi128ELb1ELb1ELb1ELb1ELb0ELb1EEEEEEEEEvNT_6ParamsE:
        .type           _ZN7cutlass13device_kernelIN5flash11enable_sm90INS1_16FlashAttnFwdSm90INS1_25CollectiveMainloopFwdSm90ILi2EN4cute5tupleIJNS5_1CILi1EEES8_S8_EEENS6_IJNS7_ILi192EEENS7_ILi128EEENS7_ILi96EEEEEELi96ENS_12float_e4m3_tEfNS_4arch4Sm90ELb0ELb1ELb0ELb1ELb0ELb0ELb0ELb1ELb1ELb1ELb1ELb0EEENS1_21CollectiveEpilogueFwdINS6_IJSA_SC_SB_EEES9_NS_10bfloat16_tESG_Li384ELb1ELb1ELb1ELb1EEENS1_36VarlenDynamicPersistentTileSchedulerILi192ELi128ELi384ELi128ELb1ELb1ELb1ELb1ELb0ELb1EEEEEEEEEvNT_6ParamsE,@function
        .size           _ZN7cutlass13device_kernelIN5flash11enable_sm90INS1_16FlashAttnFwdSm90INS1_25CollectiveMainloopFwdSm90ILi2EN4cute5tupleIJNS5_1CILi1EEES8_S8_EEENS6_IJNS7_ILi192EEENS7_ILi128EEENS7_ILi96EEEEEELi96ENS_12float_e4m3_tEfNS_4arch4Sm90ELb0ELb1ELb0ELb1ELb0ELb0ELb0ELb1ELb1ELb1ELb1ELb0EEENS1_21CollectiveEpilogueFwdINS6_IJSA_SC_SB_EEES9_NS_10bfloat16_tESG_Li384ELb1ELb1ELb1ELb1EEENS1_36VarlenDynamicPersistentTileSchedulerILi192ELi128ELi384ELi128ELb1ELb1ELb1ELb1ELb0ELb1EEEEEEEEEvNT_6ParamsE,(.L_x_2280 - _ZN7cutlass13device_kernelIN5flash11enable_sm90INS1_16FlashAttnFwdSm90INS1_25CollectiveMainloopFwdSm90ILi2EN4cute5tupleIJNS5_1CILi1EEES8_S8_EEENS6_IJNS7_ILi192EEENS7_ILi128EEENS7_ILi96EEEEEELi96ENS_12float_e4m3_tEfNS_4arch4Sm90ELb0ELb1ELb0ELb1ELb0ELb0ELb0ELb1ELb1ELb1ELb1ELb0EEENS1_21CollectiveEpilogueFwdINS6_IJSA_SC_SB_EEES9_NS_10bfloat16_tESG_Li384ELb1ELb1ELb1ELb1EEENS1_36VarlenDynamicPersistentTileSchedulerILi192ELi128ELi384ELi128ELb1ELb1ELb1ELb1ELb0ELb1EEEEEEEEEvNT_6ParamsE)
        .other          _ZN7cutlass13device_kernelIN5flash11enable_sm90INS1_16FlashAttnFwdSm90INS1_25CollectiveMainloopFwdSm90ILi2EN4cute5tupleIJNS5_1CILi1EEES8_S8_EEENS6_IJNS7_ILi192EEENS7_ILi128EEENS7_ILi96EEEEEELi96ENS_12float_e4m3_tEfNS_4arch4Sm90ELb0ELb1ELb0ELb1ELb0ELb0ELb0ELb1ELb1ELb1ELb1ELb0EEENS1_21CollectiveEpilogueFwdINS6_IJSA_SC_SB_EEES9_NS_10bfloat16_tESG_Li384ELb1ELb1ELb1ELb1EEENS1_36VarlenDynamicPersistentTileSchedulerILi192ELi128ELi384ELi128ELb1ELb1ELb1ELb1ELb0ELb1EEEEEEEEEvNT_6ParamsE,@"STO_CUDA_ENTRY STV_DEFAULT"
_ZN7cutlass13device_kernelIN5flash11enable_sm90INS1_16FlashAttnFwdSm90INS1_25CollectiveMainloopFwdSm90ILi2EN4cute5tupleIJNS5_1CILi1EEES8_S8_EEENS6_IJNS7_ILi192EEENS7_ILi128EEENS7_ILi96EEEEEELi96ENS_12float_e4m3_tEfNS_4arch4Sm90ELb0ELb1ELb0ELb1ELb0ELb0ELb0ELb1ELb1ELb1ELb1ELb0EEENS1_21CollectiveEpilogueFwdINS6_IJSA_SC_SB_EEES9_NS_10bfloat16_tESG_Li384ELb1ELb1ELb1ELb1EEENS1_36VarlenDynamicPersistentTileSchedulerILi192ELi128ELi384ELi128ELb1ELb1ELb1ELb1ELb0ELb1EEEEEEEEEvNT_6ParamsE:
        /* <DEDUP_REMOVED lines=18> */
.L_x_859:
[----:B------:R-:W-:Y:S05]  /*0120*/  BSYNC B0 ;  /* 0x0000000000007941 */ /* 0x000fea0003800000 */
.L_x_858:
        /* <DEDUP_REMOVED lines=41> */
.L_x_860:
        /* <DEDUP_REMOVED lines=22> */
.L_x_861:
        /* <DEDUP_REMOVED lines=18> */
.L_x_862:
        /* <DEDUP_REMOVED lines=22> */
.L_x_863:
        /* <DEDUP_REMOVED lines=22> */
.L_x_864:
[----:B------:R-:W-:Y:S01]  /*0900*/  PLOP3.LUT P0, PT, PT, PT, UP0, 0x80, 0x0 ;  /* 0x000000000000781c */ /* 0x000fe20003f0f008 */
[----:B------:R-:W-:Y:S01]  /*0910*/  UMOV UR38, 0x1 ;  /* 0x0000000100267882 */ /* 0x000fe20000000000 */
[----:B------:R-:W-:Y:S01]  /*0920*/  NOP ;  /* 0x0000000000007918 */ /* 0x000fe20000000000 */
[----:B------:R-:W-:Y:S01]  /*0930*/  USEL UR38, UR38, 0x2, !UP0 ;  /* 0x0000000226267887 */ /* 0x000fe2000c000000 */
[----:B------:R-:W-:Y:S01]  /*0940*/  ULDC.64 UR52, c[0x0][0x208] ;  /* 0x0000820000347ab9 */ /* 0x000fe20000000a00 */
[----:B012-4-:R-:W-:Y:S08]  /*0950*/  BAR.SYNC.DEFER_BLOCKING 0x0 ;  /* 0x0000000000007b1d */ /* 0x017ff00000010000 */
[----:B------:R-:W-:Y:S05]  /*0960*/  @!P0 BRA `(.L_x_865) ;  /* 0x00000100003c8947 */ /* 0x000fea0003800000 */
.L_x_866:
        /* <DEDUP_REMOVED lines=31> */
[----:B------:R-:W-:Y:S02]  /*0b60*/  LOP3.LUT R5, R5, 0xfffffe00, RZ, 0xc0, !PT ;  /* 0xfffffe0005057812 */ /* 0x000fe400078ec0ff */
[----:B------:R-:W-:Y:S02]  /*0b70*/  SHF.R.S32.HI R7, RZ, 0x1f, R12 ;  /* 0x0000001fff077819 */ /* 0x000fe4000001140c */
[----:B------:R-:W-:Y:S02]  /*0b80*/  SHF.R.S32.HI R4, RZ, 0x4, R3 ;  /* 0x00000004ff047819 */ /* 0x000fe40000011403 */
[----:B------:R-:W-:Y:S02]  /*0b90*/  LEA.HI R8, R7, R12, RZ, 0x2 ;  /* 0x0000000c07087211 */ /* 0x000fe400078f10ff */
[----:B------:R-:W-:Y:S02]  /*0ba0*/  LOP3.LUT R2, R3, 0x7fffff0, RZ, 0xc0, !PT ;  /* 0x07fffff003027812 */ /* 0x000fe400078ec0ff */
[----:B------:R-:W-:-:S02]  /*0bb0*/  SHF.R.S32.HI R9, RZ, 0x2, R8 ;  /* 0x00000002ff097819 */ /* 0x000fc40000011408 */
[----:B------:R-:W-:Y:S01]  /*0bc0*/  SHF.R.S32.HI R6, RZ, 0x1f, R8 ;  /* 0x0000001fff067819 */ /* 0x000fe20000011408 */
[----:B------:R-:W-:Y:S01]  /*0bd0*/  IMAD.IADD R2, R13, 0x1, -R2 ;  /* 0x000000010d027824 */ /* 0x000fe200078e0a02 */
[----:B------:R-:W-:Y:S02]  /*0be0*/  LEA.HI R3, R3, R4, RZ, 0x1 ;  /* 0x0000000403037211 */ /* 0x000fe400078f08ff */
[----:B------:R-:W-:Y:S01]  /*0bf0*/  LEA.HI R10, R6, R9, RZ, 0x3 ;  /* 0x00000009060a7211 */ /* 0x000fe200078f18ff */
[----:B------:R-:W-:Y:S01]  /*0c00*/  IMAD.HI R6, R14, 0x55555556, RZ ;  /* 0x555555560e067827 */ /* 0x000fe200078e02ff */
[----:B------:R-:W-:Y:S02]  /*0c10*/  LEA.HI R7, R7, R12, RZ, 0x5 ;  /* 0x0000000c07077211 */ /* 0x000fe400078f28ff */
[----:B------:R-:W-:Y:S01]  /*0c20*/  LOP3.LUT R10, R10, 0xfffffff8, RZ, 0xc0, !PT ;  /* 0xfffffff80a0a7812 */ /* 0x000fe200078ec0ff */
[----:B------:R-:W-:Y:S01]  /*0c30*/  IMAD R2, R2, 0x20, R5 ;  /* 0x0000002002027824 */ /* 0x000fe200078e0205 */
[----:B------:R-:W-:-:S02]  /*0c40*/  LOP3.LUT R3, R3, 0x1ffffffe, RZ, 0xc0, !PT ;  /* 0x1ffffffe03037812 */ /* 0x000fc400078ec0ff */
[----:B------:R-:W-:Y:S01]  /*0c50*/  LEA.HI R6, R6, R6, RZ, 0x1 ;  /* 0x0000000606067211 */ /* 0x000fe200078f08ff */
[----:B------:R-:W-:Y:S01]  /*0c60*/  IMAD.IADD R10, R9, 0x1, -R10 ;  /* 0x00000001090a7824 */ /* 0x000fe200078e0a0a */
[----:B------:R-:W-:Y:S01]  /*0c70*/  SHF.R.S32.HI R7, RZ, 0x5, R7 ;  /* 0x00000005ff077819 */ /* 0x000fe20000011407 */
[----:B------:R-:W-:Y:S01]  /*0c80*/  IMAD.IADD R3, R4, 0x1, -R3 ;  /* 0x0000000104037824 */ /* 0x000fe200078e0a03 */
[----:B------:R-:W-:Y:S01]  /*0c90*/  LEA.HI R0, R0, R13, RZ, 0x2 ;  /* 0x0000000d00007211 */ /* 0x000fe200078f10ff */
[----:B------:R-:W-:Y:S01]  /*0ca0*/  IMAD R6, R6, -0x3, R14 ;  /* 0xfffffffd06067824 */ /* 0x000fe200078e020e */
[----:B------:R-:W-:Y:S01]  /*0cb0*/  LOP3.LUT R8, R8, 0x7ffffffc, RZ, 0xc0, !PT ;  /* 0x7ffffffc08087812 */ /* 0x000fe200078ec0ff */
[----:B------:R-:W-:Y:S01]  /*0cc0*/  IMAD R7, R7, 0x10, R10 ;  /* 0x0000001007077824 */ /* 0x000fe200078e020a */
[----:B------:R-:W-:Y:S01]  /*0cd0*/  LOP3.LUT R4, R0, 0xfffffffc, RZ, 0xc0, !PT ;  /* 0xfffffffc00047812 */ /* 0x000fe200078ec0ff */
[----:B------:R-:W-:Y:S01]  /*0ce0*/  IMAD R2, R3, 0x8, R2 ;  /* 0x0000000803027824 */ /* 0x000fe200078e0202 */
[----:B------:R-:W-:Y:S01]  /*0cf0*/  SHF.R.S32.HI R0, RZ, 0x2, R0 ;  /* 0x00000002ff007819 */ /* 0x000fe20000011400 */
[----:B------:R-:W-:-:S02]  /*0d00*/  IMAD R5, R6, 0x40, R7 ;  /* 0x0000004006057824 */ /* 0x000fc400078e0207 */
[----:B------:R-:W-:Y:S01]  /*0d10*/  IMAD.IADD R4, R13, 0x1, -R4 ;  /* 0x000000010d047824 */ /* 0x000fe200078e0a04 */
[----:B------:R0:W-:Y:S01]  /*0d20*/  STL [R1+0x1c], R2 ;  /* 0x00001c0201007387 */ /* 0x0001e20000100800 */
[----:B------:R-:W-:Y:S02]  /*0d30*/  IMAD.IADD R8, R12, 0x1, -R8 ;  /* 0x000000010c087824 */ /* 0x000fe400078e0a08 */
[----:B------:R-:W-:Y:S01]  /*0d40*/  IMAD.SHL.U32 R18, R4, 0x8, RZ ;  /* 0x0000000804127824 */ /* 0x000fe200078e00ff */
[----:B------:R1:W-:Y:S01]  /*0d50*/  STL [R1+0x18], R5 ;  /* 0x0000180501007387 */ /* 0x0003e20000100800 */
[----:B------:R-:W-:Y:S02]  /*0d60*/  IMAD.SHL.U32 R16, R8, 0x2, RZ ;  /* 0x0000000208107824 */ /* 0x000fe400078e00ff */
[C---:B------:R-:W-:Y:S02]  /*0d70*/  VIADD R22, R18.reuse, 0x20 ;  /* 0x0000002012167836 */ /* 0x040fe40000000000 */
[----:B------:R-:W-:Y:S01]  /*0d80*/  VIADD R23, R18, 0x40 ;  /* 0x0000004012177836 */ /* 0x000fe20000000000 */
[----:B0-----:R-:W-:Y:S01]  /*0d90*/  LEA.HI R2, R4, R4, RZ, 0x1 ;  /* 0x0000000404027211 */ /* 0x001fe200078f08ff */
[C---:B------:R-:W-:Y:S01]  /*0da0*/  VIADD R157, R16.reuse, 0x30 ;  /* 0x00000030109d7836 */ /* 0x040fe20000000000 */
[----:B------:R-:W-:Y:S01]  /*0db0*/  SHF.R.S32.HI R3, RZ, 0x1f, R22 ;  /* 0x0000001fff037819 */ /* 0x000fe20000011416 */
[----:B------:R-:W-:Y:S01]  /*0dc0*/  VIADD R3, R16, 0x20 ;  /* 0x0000002010037836 */ /* 0x000fe20000000000 */
[----:B------:R-:W-:Y:S01]  /*0dd0*/  LOP3.LUT R2, R2, 0x1ffffffe, RZ, 0xc0, !PT ;  /* 0x1ffffffe02027812 */ /* 0x000fe200078ec0ff */
[C---:B------:R-:W-:Y:S01]  /*0de0*/  VIADD R156, R16.reuse, 0x38 ;  /* 0x00000038109c7836 */ /* 0x040fe20000000000 */
[----:B------:R-:W-:Y:S01]  /*0df0*/  SHF.R.S32.HI R0, RZ, 0x1f, R23 ;  /* 0x0000001fff007819 */ /* 0x000fe20000011417 */
[----:B------:R-:W-:Y:S01]  /*0e00*/  VIADD R0, R16, 0x28 ;  /* 0x0000002810007836 */ /* 0x000fe20000000000 */
[----:B------:R-:W-:Y:S01]  /*0e10*/  SHF.R.S32.HI R3, RZ, 0x1f, R3 ;  /* 0x0000001fff037819 */ /* 0x000fe20000011403 */
[----:B------:R-:W-:Y:S01]  /*0e20*/  IMAD.IADD R2, R4, 0x1, -R2 ;  /* 0x0000000104027824 */ /* 0x000fe200078e0a02 */
[----:B------:R-:W-:Y:S01]  /*0e30*/  SHF.R.S32.HI R3, RZ, 0x1f, R156 ;  /* 0x0000001fff037819 */ /* 0x000fe2000001149c */
[C---:B------:R-:W-:Y:S01]  /*0e40*/  VIADD R4, R16.reuse, 0x18 ;  /* 0x0000001810047836 */ /* 0x040fe20000000000 */
[----:B------:R-:W-:Y:S01]  /*0e50*/  SHF.R.S32.HI R0, RZ, 0x1f, R0 ;  /* 0x0000001fff007819 */ /* 0x000fe20000011400 */
[----:B------:R-:W-:-:S02]  /*0e60*/  VIADD R155, R16, 0x40 ;  /* 0x00000040109b7836 */ /* 0x000fc40000000000 */
[C---:B------:R-:W-:Y:S01]  /*0e70*/  VIADD R154, R16.reuse, 0x48 ;  /* 0x00000048109a7836 */ /* 0x040fe20000000000 */
[----:B------:R-:W-:Y:S01]  /*0e80*/  SHF.R.S32.HI R4, RZ, 0x1f, R4 ;  /* 0x0000001fff047819 */ /* 0x000fe20000011404 */
[C---:B------:R-:W-:Y:S01]  /*0e90*/  VIADD R153, R16.reuse, 0x50 ;  /* 0x0000005010997836 */ /* 0x040fe20000000000 */
[----:B------:R-:W-:Y:S01]  /*0ea0*/  SHF.R.S32.HI R4, RZ, 0x1f, R157 ;  /* 0x0000001fff047819 */ /* 0x000fe2000001149d */
[----:B------:R-:W-:Y:S01]  /*0eb0*/  VIADD R152, R16, 0x58 ;  /* 0x0000005810987836 */ /* 0x000fe20000000000 */
[----:B------:R-:W-:Y:S01]  /*0ec0*/  SHF.R.S32.HI R0, RZ, 0x1f, R155 ;  /* 0x0000001fff007819 */ /* 0x000fe2000001149b */
[----:B------:R-:W-:Y:S01]  /*0ed0*/  IMAD R17, R2, 0x8, R5 ;  /* 0x0000000802117824 */ /* 0x000fe200078e0205 */
[----:B------:R-:W-:Y:S02]  /*0ee0*/  SHF.R.S32.HI R4, RZ, 0x1f, R154 ;  /* 0x0000001fff047819 */ /* 0x000fe4000001149a */
[----:B------:R-:W-:Y:S02]  /*0ef0*/  SHF.R.S32.HI R3, RZ, 0x1f, R153 ;  /* 0x0000001fff037819 */ /* 0x000fe40000011499 */
[----:B-1----:R-:W-:-:S07]  /*0f00*/  SHF.R.S32.HI R0, RZ, 0x1f, R152 ;  /* 0x0000001fff007819 */ /* 0x002fce0000011498 */
.L_x_966:
[----:B------:R-:W-:Y:S01]  /*0f10*/  ULDC.64 UR8, c[0x0][0xa28] ;  /* 0x00028a0000087ab9 */ /* 0x000fe20000000a00 */
[----:B------:R-:W-:Y:S02]  /*0f20*/  ULOP3.LUT UR4, UR6, 0xff000000, URZ, 0xc0, !UPT ;  /* 0xff00000006047892 */ /* 0x000fe4000f8ec03f */
[----:B------:R-:W-:Y:S01]  /*0f30*/  UISETP.NE.U32.AND UP0, UPT, UR8, URZ, UPT ;  /* 0x0000003f0800728c */ /* 0x000fe2000bf05070 */
[----:B------:R-:W-:-:S03]  /*0f40*/  ULDC UR7, c[0x0][0x424] ;  /* 0x0001090000077ab9 */ /* 0x000fc60000000800 */
[----:B------:R-:W-:-:S03]  /*0f50*/  UISETP.NE.AND.EX UP0, UPT, UR9, URZ, UPT, UP0 ;  /* 0x0000003f0900728c */ /* 0x000fc6000bf05300 */
[----:B------:R-:W-:Y:S02]  /*0f60*/  ULDC.64 UR8, c[0x0][0xa18] ;  /* 0x0002860000087ab9 */ /* 0x000fe40000000a00 */
[----:B------:R-:W-:Y:S01]  /*0f70*/  UISETP.NE.U32.AND UP1, UPT, UR8, URZ, UPT ;  /* 0x0000003f0800728c */ /* 0x000fe2000bf25070 */
[----:B------:R-:W-:-:S03]  /*0f80*/  PLOP3.LUT P0, PT, PT, PT, UP0, 0x80, 0x0 ;  /* 0x000000000000781c */ /* 0x000fc60003f0f008 */
[----:B------:R-:W-:-:S03]  /*0f90*/  UISETP.NE.AND.EX UP1, UPT, UR9, URZ, UPT, UP1 ;  /* 0x0000003f0900728c */ /* 0x000fc6000bf25310 */
[----:B------:R-:W-:Y:S02]  /*0fa0*/  @UP0 ULDC.64 UR8, c[0x0][0xa28] ;  /* 0x00028a0000080ab9 */ /* 0x000fe40000000a00 */
[----:B------:R-:W-:Y:S01]  /*0fb0*/  @UP0 UIMAD.WIDE UR8, UR50, 0x4, UR8 ;  /* 0x00000004320808a5 */ /* 0x000fe2000f8e0208 */
[----:B------:R-:W-:-:S05]  /*0fc0*/  PLOP3.LUT P2, PT, PT, PT, UP1, 0x80, 0x0 ;  /* 0x000000000000781c */ /* 0x000fca0003f4f018 */
[----:B------:R-:W-:Y:S01]  /*0fd0*/  @UP1 ULDC.64 UR10, c[0x0][0xa18] ;  /* 0x00028600000a1ab9 */ /* 0x000fe20000000a00 */
[----:B01----:R-:W-:Y:S02]  /*0fe0*/  IMAD.U32 R2, RZ, RZ, UR8 ;  /* 0x00000008ff027e24 */ /* 0x003fe4000f8e00ff */
[----:B----4-:R-:W-:Y:S01]  /*0ff0*/  IMAD.U32 R3, RZ, RZ, UR9 ;  /* 0x00000009ff037e24 */ /* 0x010fe2000f8e00ff */
[----:B------:R-:W-:Y:S02]  /*1000*/  @UP1 UIMAD.WIDE UR8, UR50, 0x4, UR10 ;  /* 0x00000004320818a5 */ /* 0x000fe4000f8e020a */
[----:B------:R-:W-:Y:S02]  /*1010*/  ULOP3.LUT UR43, UR6, 0xff0000, URZ, 0xc0, !UPT ;  /* 0x00ff0000062b7892 */ /* 0x000fe4000f8ec03f */
[----:B--2---:R-:W2:Y:S01]  /*1020*/  @P0 LDG.E R2, desc[UR52][R2.64] ;  /* 0x0000003402020981 */ /* 0x004ea2000c1e1900 */
[----:B------:R-:W-:Y:S01]  /*1030*/  ULDC.64 UR10, c[0x0][0xa20] ;  /* 0x00028800000a7ab9 */ /* 0x000fe20000000a00 */
[----:B------:R-:W-:-:S02]  /*1040*/  IMAD.U32 R4, RZ, RZ, UR8 ;  /* 0x00000008ff047e24 */ /* 0x000fc4000f8e00ff */
[----:B------:R-:W-:Y:S01]  /*1050*/  IMAD.U32 R5, RZ, RZ, UR9 ;  /* 0x00000009ff057e24 */ /* 0x000fe2000f8e00ff */
[----:B------:R-:W-:-:S04]  /*1060*/  ULDC.64 UR8, c[0x0][0x418] ;  /* 0x0001060000087ab9 */ /* 0x000fc80000000a00 */
[----:B---3--:R-:W3:Y:S01]  /*1070*/  @P2 LDG.E R4, desc[UR52][R4.64] ;  /* 0x0000003404042981 */ /* 0x008ee2000c1e1900 */
[----:B------:R-:W-:Y:S01]  /*1080*/  UISETP.NE.U32.AND UP0, UPT, UR8, URZ, UPT ;  /* 0x0000003f0800728c */ /* 0x000fe2000bf05070 */
[----:B------:R-:W-:Y:S01]  /*1090*/  ISETP.NE.U32.AND P1, PT, RZ, UR10, PT ;  /* 0x0000000aff007c0c */ /* 0x000fe2000bf25070 */
[----:B------:R-:W-:Y:S02]  /*10a0*/  USHF.R.U32.HI UR4, URZ, 0x8, UR4 ;  /* 0x000000083f047899 */ /* 0x000fe40008011604 */
[----:B------:R-:W-:Y:S01]  /*10b0*/  UISETP.NE.AND.EX UP0, UPT, UR9, URZ, UPT, UP0 ;  /* 0x0000003f0900728c */ /* 0x000fe2000bf05300 */
[----:B------:R-:W-:Y:S01]  /*10c0*/  ISETP.NE.AND.EX P1, PT, RZ, UR11, PT, P1 ;  /* 0x0000000bff007c0c */ /* 0x000fe2000bf25310 */
[----:B------:R-:W-:Y:S01]  /*10d0*/  ULDC UR8, c[0x0][0x2f0] ;  /* 0x0000bc0000087ab9 */ /* 0x000fe20000000800 */
[----:B------:R-:W-:Y:S01]  /*10e0*/  UMOV UR40, URZ ;  /* 0x0000003f00287c82 */ /* 0x000fe20008000000 */
[----:B------:R-:W-:Y:S02]  /*10f0*/  USEL UR7, UR7, 0x1, UP0 ;  /* 0x0000000107077887 */ /* 0x000fe40008000000 */
[----:B------:R-:W-:Y:S01]  /*1100*/  ULEA.HI UR43, UR43, UR4, URZ, 0x10 ;  /* 0x000000042b2b7291 */ /* 0x000fe2000f8f803f */
[----:B------:R-:W-:Y:S01]  /*1110*/  ULDC UR47, c[0x0][0x288] ;  /* 0x0000a200002f7ab9 */ /* 0x000fe20000000800 */
[----:B------:R-:W-:-:S02]  /*1120*/  UIMAD UR4, UR7, UR8, URZ ;  /* 0x00000008070472a4 */ /* 0x000fc4000f8e023f */
[----:B------:R-:W-:Y:S01]  /*1130*/  ULOP3.LUT UR36, UR6, 0xffff, URZ, 0xc0, !UPT ;  /* 0x0000ffff06247892 */ /* 0x000fe2000f8ec03f */
[----:B--2---:R-:W-:Y:S02]  /*1140*/  @P0 R2UR UR40, R2 ;  /* 0x00000000022802ca */ /* 0x004fe400000e0000 */
[----:B---3--:R-:W-:Y:S01]  /*1150*/  @P2 R2UR UR47, R4 ;  /* 0x00000000042f22ca */ /* 0x008fe200000e0000 */
[----:B-----5:R-:W-:-:S14]  /*1160*/  @P2 BRA `(.L_x_867) ;  /* 0x0000000000342947 */ /* 0x020fdc0003800000 */
        /* <DEDUP_REMOVED lines=13> */
.L_x_867:
[----:B------:R-:W-:Y:S01]  /*1240*/  UMOV UR37, UR50 ;  /* 0x0000003200257c82 */ /* 0x000fe20008000000 */
[----:B------:R-:W-:Y:S05]  /*1250*/  @!P1 BRA `(.L_x_868) ;  /* 0x00000000001c9947 */ /* 0x000fea0003800000 */
[----:B------:R-:W-:Y:S02]  /*1260*/  ULDC.64 UR6, c[0x0][0xa20] ;  /* 0x0002880000067ab9 */ /* 0x000fe40000000a00 */
[----:B------:R-:W-:-:S06]  /*1270*/  UIMAD.WIDE UR6, UR50, 0x4, UR6 ;  /* 0x00000004320678a5 */ /* 0x000fcc000f8e0206 */
[----:B------:R-:W-:Y:S02]  /*1280*/  IMAD.U32 R2, RZ, RZ, UR6 ;  /* 0x00000006ff027e24 */ /* 0x000fe4000f8e00ff */
[----:B------:R-:W-:-:S05]  /*1290*/  IMAD.U32 R3, RZ, RZ, UR7 ;  /* 0x00000007ff037e24 */ /* 0x000fca000f8e00ff */
[----:B------:R-:W2:Y:S02]  /*12a0*/  LDG.E R2, desc[UR52][R2.64] ;  /* 0x0000003402027981 */ /* 0x000ea4000c1e1900 */
[----:B--2---:R-:W-:Y:S01]  /*12b0*/  R2UR UR4, R2 ;  /* 0x00000000020472ca */ /* 0x004fe200000e0000 */
[----:B------:R-:W-:-:S14]  /*12c0*/  BRA `(.L_x_869) ;  /* 0x0000000000347947 */ /* 0x000fdc0003800000 */
.L_x_868:
        /* <DEDUP_REMOVED lines=13> */
.L_x_869:
[----:B------:R-:W-:Y:S01]  /*13a0*/  ULDC.64 UR8, c[0x0][0x990] ;  /* 0x0002640000087ab9 */ /* 0x000fe20000000a00 */
[----:B------:R-:W-:Y:S01]  /*13b0*/  ULDC.64 UR6, c[0x0][0x998] ;  /* 0x0002660000067ab9 */ /* 0x000fe20000000a00 */
[----:B------:R-:W-:Y:S01]  /*13c0*/  UISETP.NE.U32.AND UP0, UPT, UR8, URZ, UPT ;  /* 0x0000003f0800728c */ /* 0x000fe2000bf05070 */
[----:B------:R-:W-:Y:S01]  /*13d0*/  IMAD.MOV.U32 R7, RZ, RZ, 0x3f800000 ;  /* 0x3f800000ff077424 */ /* 0x000fe200078e00ff */
[----:B------:R-:W-:Y:S01]  /*13e0*/  UISETP.NE.U32.AND UP1, UPT, UR6, URZ, UPT ;  /* 0x0000003f0600728c */ /* 0x000fe2000bf25070 */
[----:B------:R-:W-:Y:S01]  /*13f0*/  IMAD.MOV.U32 R0, RZ, RZ, 0x3f800000 ;  /* 0x3f800000ff007424 */ /* 0x000fe200078e00ff */
[----:B------:R-:W-:Y:S02]  /*1400*/  UISETP.NE.AND.EX UP0, UPT, UR9, URZ, UPT, UP0 ;  /* 0x0000003f0900728c */ /* 0x000fe4000bf05300 */
[----:B------:R-:W-:-:S04]  /*1410*/  UISETP.NE.AND.EX UP1, UPT, UR7, URZ, UPT, UP1 ;  /* 0x0000003f0700728c */ /* 0x000fc8000bf25310 */
[----:B------:R-:W-:Y:S02]  /*1420*/  PLOP3.LUT P0, PT, PT, PT, UP0, 0x80, 0x0 ;  /* 0x000000000000781c */ /* 0x000fe40003f0f008 */
[----:B------:R-:W-:-:S03]  /*1430*/  PLOP3.LUT P1, PT, PT, PT, UP1, 0x80, 0x0 ;  /* 0x000000000000781c */ /* 0x000fc60003f2f018 */
[----:B------:R-:W-:Y:S02]  /*1440*/  @UP0 USHF.R.S32.HI UR12, URZ, 0x1f, UR50 ;  /* 0x0000001f3f0c0899 */ /* 0x000fe40008011432 */
[----:B------:R-:W-:Y:S01]  /*1450*/  @UP1 USHF.R.S32.HI UR15, URZ, 0x1f, UR50 ;  /* 0x0000001f3f0f1899 */ /* 0x000fe20008011432 */
[----:B------:R-:W-:Y:S01]  /*1460*/  @UP0 ULDC.64 UR16, c[0x0][0x9a8] ;  /* 0x00026a0000100ab9 */ /* 0x000fe20000000a00 */
[----:B------:R-:W-:Y:S01]  /*1470*/  @UP1 ULDC.64 UR18, c[0x0][0x9b8] ;  /* 0x00026e0000121ab9 */ /* 0x000fe20000000a00 */
[----:B------:R-:W-:Y:S02]  /*1480*/  @UP0 UIMAD UR12, UR12, UR16, URZ ;  /* 0x000000100c0c02a4 */ /* 0x000fe4000f8e023f */
[----:B------:R-:W-:Y:S02]  /*1490*/  @UP1 UIMAD UR15, UR15, UR18, URZ ;  /* 0x000000120f0f12a4 */ /* 0x000fe4000f8e023f */
[----:B------:R-:W-:Y:S02]  /*14a0*/  @UP0 UIMAD UR14, UR50, UR17, UR12 ;  /* 0x00000011320e02a4 */ /* 0x000fe4000f8e020c */
[----:B------:R-:W-:-:S02]  /*14b0*/  @UP1 UIMAD UR15, UR50, UR19, UR15 ;  /* 0x00000013320f12a4 */ /* 0x000fc4000f8e020f */
[----:B------:R-:W-:Y:S02]  /*14c0*/  @UP0 UIMAD.WIDE.U32 UR10, UR50, UR16, URZ ;  /* 0x00000010320a02a5 */ /* 0x000fe4000f8e003f */
[----:B------:R-:W-:Y:S02]  /*14d0*/  @UP1 UIMAD.WIDE.U32 UR12, UR50, UR18, URZ ;  /* 0x00000012320c12a5 */ /* 0x000fe4000f8e003f */
[----:B------:R-:W-:Y:S02]  /*14e0*/  @UP0 UIADD3 UR11, UR11, UR14, URZ ;  /* 0x0000000e0b0b0290 */ /* 0x000fe4000fffe03f */
[----:B------:R-:W-:Y:S01]  /*14f0*/  @UP1 UIADD3 UR13, UR13, UR15, URZ ;  /* 0x0000000f0d0d1290 */ /* 0x000fe2000fffe03f */
[----:B------:R-:W-:Y:S02]  /*1500*/  @UP1 ULDC.64 UR16, c[0x0][0x9c0] ;  /* 0x0002700000101ab9 */ /* 0x000fe40000000a00 */
[----:B------:R-:W-:Y:S01]  /*1510*/  @UP0 ULDC.64 UR14, c[0x0][0x9b0] ;  /* 0x00026c00000e0ab9 */ /* 0x000fe20000000a00 */
[----:B------:R-:W-:-:S02]  /*1520*/  @UP1 UIMAD.WIDE.U32 UR12, UR36, UR16, UR12 ;  /* 0x00000010240c12a5 */ /* 0x000fc4000f8e000c */
[----:B------:R-:W-:Y:S02]  /*1530*/  @UP0 UIMAD.WIDE.U32 UR10, UR36, UR14, UR10 ;  /* 0x0000000e240a02a5 */ /* 0x000fe4000f8e000a */
[----:B------:R-:W-:Y:S02]  /*1540*/  @UP1 ULEA UR6, UP3, UR12, UR6, 0x2 ;  /* 0x000000060c061291 */ /* 0x000fe4000f86103f */
[----:B------:R-:W-:Y:S02]  /*1550*/  @UP0 UIMAD UR14, UR36, UR15, UR11 ;  /* 0x0000000f240e02a4 */ /* 0x000fe4000f8e020b */
[----:B------:R-:W-:Y:S02]  /*1560*/  @UP1 UIMAD UR11, UR36, UR17, UR13 ;  /* 0x00000011240b12a4 */ /* 0x000fe4000f8e020d */
[----:B------:R-:W-:Y:S01]  /*1570*/  @UP0 ULEA UR8, UP2, UR10, UR8, 0x2 ;  /* 0x000000080a080291 */ /* 0x000fe2000f84103f */
[----:B------:R-:W-:Y:S01]  /*1580*/  IMAD.U32 R4, RZ, RZ, UR6 ;  /* 0x00000006ff047e24 */ /* 0x000fe2000f8e00ff */
[----:B------:R-:W-:-:S02]  /*1590*/  @UP1 ULEA.HI.X UR7, UR12, UR7, UR11, 0x2, UP3 ;  /* 0x000000070c071291 */ /* 0x000fc400098f140b */
[----:B------:R-:W-:Y:S02]  /*15a0*/  @UP0 ULEA.HI.X UR9, UR10, UR9, UR14, 0x2, UP2 ;  /* 0x000000090a090291 */ /* 0x000fe400090f140e */
[----:B------:R-:W-:Y:S01]  /*15b0*/  IMAD.U32 R2, RZ, RZ, UR8 ;  /* 0x00000008ff027e24 */ /* 0x000fe2000f8e00ff */
[----:B------:R-:W-:Y:S01]  /*15c0*/  ULDC UR6, c[0x0][0x448] ;  /* 0x0001120000067ab9 */ /* 0x000fe20000000800 */
[----:B------:R-:W-:Y:S01]  /*15d0*/  IMAD.U32 R5, RZ, RZ, UR7 ;  /* 0x00000007ff057e24 */ /* 0x000fe2000f8e00ff */
[----:B------:R-:W-:Y:S01]  /*15e0*/  UIMAD UR39, UR5, 0xc0, URZ ;  /* 0x000000c0052778a4 */ /* 0x000fe2000f8e023f */
[----:B------:R-:W-:Y:S01]  /*15f0*/  IMAD.U32 R3, RZ, RZ, UR9 ;  /* 0x00000009ff037e24 */ /* 0x000fe2000f8e00ff */
[----:B------:R-:W-:Y:S02]  /*1600*/  UIADD3 UR40, -UR40, UR4, URZ ;  /* 0x0000000428287290 */ /* 0x000fe4000fffe13f */
[----:B------:R-:W2:Y:S01]  /*1610*/  @P1 LDG.E R0, desc[UR52][R4.64] ;  /* 0x0000003404001981 */ /* 0x000ea2000c1e1900 */
[----:B------:R-:W-:Y:S01]  /*1620*/  UISETP.NE.AND UP0, UPT, UR6, 0x1, UPT ;  /* 0x000000010600788c */ /* 0x000fe2000bf05270 */
[----:B------:R-:W-:-:S02]  /*1630*/  ULDC.64 UR4, c[0x0][0x9e0] ;  /* 0x0002780000047ab9 */ /* 0x000fc40000000a00 */
[----:B------:R-:W2:Y:S01]  /*1640*/  @P0 LDG.E R7, desc[UR52][R2.64] ;  /* 0x0000003402070981 */ /* 0x000ea2000c1e1900 */
[----:B------:R-:W-:Y:S02]  /*1650*/  UISETP.GE.AND UP1, UPT, UR5, 0x1, UPT ;  /* 0x000000010500788c */ /* 0x000fe4000bf26270 */
[----:B------:R-:W-:Y:S01]  /*1660*/  UIADD3 UR8, UR39, 0xbf, URZ ;  /* 0x000000bf27087890 */ /* 0x000fe2000fffe03f */
[----:B------:R-:W-:-:S04]  /*1670*/  ULDC UR10, c[0x0][0x988] ;  /* 0x00026200000a7ab9 */ /* 0x000fc80000000800 */
[----:B------:R-:W-:Y:S01]  /*1680*/  @UP0 ULDC UR6, c[0x0][0x44c] ;  /* 0x0001130000060ab9 */ /* 0x000fe20000000800 */
[----:B------:R-:W-:Y:S01]  /*1690*/  PLOP3.LUT P1, PT, PT, PT, UP1, 0x80, 0x0 ;  /* 0x000000000000781c */ /* 0x000fe20003f2f018 */
[----:B------:R-:W-:Y:S01]  /*16a0*/  UIMAD.WIDE.U32 UR6, UR8, UR6, URZ ;  /* 0x00000006080672a5 */ /* 0x000fe2000f8e003f */
[----:B------:R-:W-:Y:S01]  /*16b0*/  @UP0 ULDC UR11, c[0x0][0x450] ;  /* 0x00011400000b0ab9 */ /* 0x000fe20000000800 */
[----:B------:R-:W-:Y:S02]  /*16c0*/  UIADD3 UR9, UR40, 0x1, -UR47 ;  /* 0x0000000128097890 */ /* 0x000fe4000fffe82f */
[----:B------:R-:W-:-:S04]  /*16d0*/  @UP0 USHF.R.U32.HI UR8, URZ, UR11, UR7 ;  /* 0x0000000b3f080299 */ /* 0x000fc80008011607 */
[----:B------:R-:W-:-:S04]  /*16e0*/  UIADD3 UR9, UR9, UR8, URZ ;  /* 0x0000000809097290 */ /* 0x000fc8000fffe03f */
[----:B------:R-:W-:Y:S01]  /*16f0*/  UIADD3 UR4, UR9, UR4, URZ ;  /* 0x0000000409047290 */ /* 0x000fe2000fffe03f */
[----:B--2---:R-:W-:-:S04]  /*1700*/  FMUL.FTZ R0, R7, R0 ;  /* 0x0000000007007220 */ /* 0x004fc80000410000 */
[----:B------:R-:W-:-:S05]  /*1710*/  FMUL.FTZ R0, R0, UR10 ;  /* 0x0000000a00007c20 */ /* 0x000fca0008410000 */
[----:B------:R-:W-:Y:S01]  /*1720*/  R2UR UR41, R0 ;  /* 0x00000000002972ca */ /* 0x000fe200000e0000 */
[----:B------:R-:W-:-:S14]  /*1730*/  @!P1 BRA `(.L_x_870) ;  /* 0x0000000000449947 */ /* 0x000fdc0003800000 */
        /* <DEDUP_REMOVED lines=10> */
.L_x_871:
[----:B------:R-:W-:-:S11]  /*17e0*/  UISETP.NE.AND UP1, UPT, UR5, 0x1, UPT ;  /* 0x000000010500788c */ /* 0x000fd6000bf25270 */
[----:B------:R-:W-:Y:S02]  /*17f0*/  @UP1 ULDC.64 UR10, c[0x0][0x9e8] ;  /* 0x00027a00000a1ab9 */ /* 0x000fe40000000a00 */
[----:B------:R-:W-:-:S04]  /*1800*/  UIMAD.WIDE.U32 UR6, UR8, UR10, URZ ;  /* 0x0000000a080672a5 */ /* 0x000fc8000f8e003f */
[----:B------:R-:W-:-:S12]  /*1810*/  @UP1 USHF.R.U32.HI UR8, URZ, UR11, UR7 ;  /* 0x0000000b3f081299 */ /* 0x000fd80008011607 */
.L_x_872:
[----:B------:R-:W-:-:S04]  /*1820*/  UIMAD UR8, UR8, UR5, UR5 ;  /* 0x00000005080872a4 */ /* 0x000fc8000f8e0205 */
[----:B------:R-:W-:-:S04]  /*1830*/  UISETP.LT.AND UP1, UPT, UR4, UR8, UPT ;  /* 0x000000080400728c */ /* 0x000fc8000bf21270 */
[----:B------:R-:W-:-:S12]  /*1840*/  USEL UR4, UR4, UR8, UP1 ;  /* 0x0000000804047287 */ /* 0x000fd80008800000 */
.L_x_870:
[----:B------:R-:W-:Y:S02]  /*1850*/  UIADD3 UR8, UR40, 0x7f, URZ ;  /* 0x0000007f28087890 */ /* 0x000fe4000fffe03f */
        /* <DEDUP_REMOVED lines=11> */
[----:B------:R-:W-:Y:S02]  /*1910*/  UIADD3 UR55, UR40, -UR47, URZ ;  /* 0x8000002f28377290 */ /* 0x000fe4000fffe03f */
        /* <DEDUP_REMOVED lines=17> */
.L_x_874:
[----:B------:R-:W-:-:S11]  /*1a30*/  UISETP.NE.AND UP0, UPT, UR5, 0x1, UPT ;  /* 0x000000010500788c */ /* 0x000fd6000bf05270 */
[----:B------:R-:W-:Y:S02]  /*1a40*/  @UP0 ULDC.64 UR10, c[0x0][0x9e8] ;  /* 0x00027a00000a0ab9 */ /* 0x000fe40000000a00 */
[----:B------:R-:W-:-:S04]  /*1a50*/  UIMAD.WIDE.U32 UR8, UR7, UR10, URZ ;  /* 0x0000000a070872a5 */ /* 0x000fc8000f8e003f */
[----:B------:R-:W-:-:S12]  /*1a60*/  @UP0 USHF.R.U32.HI UR7, URZ, UR11, UR9 ;  /* 0x0000000b3f070299 */ /* 0x000fd80008011609 */
.L_x_875:
[----:B------:R-:W-:-:S04]  /*1a70*/  UIMAD UR5, UR7, UR5, URZ ;  /* 0x00000005070572a4 */ /* 0x000fc8000f8e023f */
[----:B------:R-:W-:-:S04]  /*1a80*/  UISETP.LT.AND UP0, UPT, UR4, UR5, UPT ;  /* 0x000000050400728c */ /* 0x000fc8000bf01270 */
[----:B------:R-:W-:-:S12]  /*1a90*/  USEL UR4, UR4, UR5, !UP0 ;  /* 0x0000000504047287 */ /* 0x000fd8000c000000 */
.L_x_873:
[----:B------:R-:W-:Y:S02]  /*1aa0*/  USHF.R.S32.HI UR5, URZ, 0x1f, UR4 ;  /* 0x0000001f3f057899 */ /* 0x000fe40008011404 */
[----:B------:R-:W-:Y:S02]  /*1ab0*/  ULOP3.LUT UR42, UR43, 0xff, URZ, 0xc0, !UPT ;  /* 0x000000ff2b2a7892 */ /* 0x000fe4000f8ec03f */
[----:B------:R-:W-:Y:S02]  /*1ac0*/  ULEA.HI UR5, UR5, UR4, URZ, 0x7 ;  /* 0x0000000405057291 */ /* 0x000fe4000f8f383f */
[----:B------:R-:W-:Y:S02]  /*1ad0*/  USHF.R.U32.HI UR43, URZ, 0x10, UR43 ;  /* 0x000000103f2b7899 */ /* 0x000fe4000801162b */
[----:B------:R-:W-:Y:S01]  /*1ae0*/  USHF.R.S32.HI UR5, URZ, 0x7, UR5 ;  /* 0x000000073f057899 */ /* 0x000fe20008011405 */
[----:B------:R-:W-:-:S03]  /*1af0*/  UMOV UR4, URZ ;  /* 0x0000003f00047c82 */ /* 0x000fc60008000000 */
[----:B------:R-:W-:-:S04]  /*1b00*/  UISETP.LT.AND UP0, UPT, URZ, UR5, UPT ;  /* 0x000000053f00728c */ /* 0x000fc8000bf01270 */
[----:B------:R-:W-:-:S04]  /*1b10*/  USEL UR44, URZ, UR5, !UP0 ;  /* 0x000000053f2c7287 */ /* 0x000fc8000c000000 */
[----:B------:R-:W-:-:S06]  /*1b20*/  UISETP.GT.AND UP0, UPT, UR6, UR44, UPT ;  /* 0x0000002c0600728c */ /* 0x000fcc000bf04270 */
[----:B------:R-:W-:-:S13]  /*1b30*/  PLOP3.LUT P0, PT, PT, PT, UP0, 0x80, 0x0 ;  /* 0x000000000000781c */ /* 0x000fda0003f0f008 */
[----:B------:R-:W-:Y:S05]  /*1b40*/  @!P0 BRA `(.L_x_876) ;  /* 0x0000000000948947 */ /* 0x000fea0003800000 */
[----:B------:R-:W-:Y:S01]  /*1b50*/  UISETP.NE.AND UP0, UPT, UR43, URZ, UPT ;  /* 0x0000003f2b00728c */ /* 0x000fe2000bf05270 */
[----:B------:R-:W-:-:S03]  /*1b60*/  ULDC UR4, c[0x0][0x9f0] ;  /* 0x00027c0000047ab9 */ /* 0x000fc60000000800 */
[----:B------:R-:W-:-:S04]  /*1b70*/  USEL UR10, UR43, UR4, UP0 ;  /* 0x000000042b0a7287 */ /* 0x000fc80008000000 */
[----:B------:R-:W-:Y:S02]  /*1b80*/  UIADD3 UR4, UR10, -0x1, UR6 ;  /* 0xffffffff0a047890 */ /* 0x000fe4000fffe006 */
[----:B------:R-:W-:Y:S02]  /*1b90*/  IMAD.U32 R3, RZ, RZ, UR10 ;  /* 0x0000000aff037e24 */ /* 0x000fe4000f8e00ff */
[----:B------:R-:W-:-:S03]  /*1ba0*/  UIADD3 UR7, -UR44, UR4, URZ ;  /* 0x000000042c077290 */ /* 0x000fc6000fffe13f */
[-C--:B------:R-:W-:Y:S01]  /*1bb0*/  IABS R0, R3.reuse ;  /* 0x0000000300007213 */ /* 0x080fe20000000000 */
[----:B------:R-:W-:Y:S01]  /*1bc0*/  UMOV UR4, URZ ;  /* 0x0000003f00047c82 */ /* 0x000fe20008000000 */
[----:B------:R-:W-:Y:S01]  /*1bd0*/  IABS R5, R3 ;  /* 0x0000000300057213 */ /* 0x000fe20000000000 */
[----:B------:R-:W-:Y:S01]  /*1be0*/  IMAD.U32 R4, RZ, RZ, UR7 ;  /* 0x00000007ff047e24 */ /* 0x000fe2000f8e00ff */
[----:B------:R-:W-:Y:S01]  /*1bf0*/  R2UR UR11, R0 ;  /* 0x00000000000b72ca */ /* 0x000fe200000e0000 */
[----:B------:R-:W-:-:S03]  /*1c00*/  ULOP3.LUT UR7, UR7, UR10, URZ, 0x3c, !UPT ;  /* 0x0000000a07077292 */ /* 0x000fc6000f8e3c3f */
[----:B------:R-:W-:-:S05]  /*1c10*/  IABS R4, R4 ;  /* 0x0000000400047213 */ /* 0x000fca0000000000 */
[----:B------:R-:W-:-:S04]  /*1c20*/  IMAD.MOV.U32 R3, RZ, RZ, R4 ;  /* 0x000000ffff037224 */ /* 0x000fc800078e0004 */
        /* <DEDUP_REMOVED lines=23> */
.L_x_876:
[----:B------:R-:W-:Y:S01]  /*1da0*/  UIMAD UR44, UR42, UR4, UR44 ;  /* 0x000000042a2c72a4 */ /* 0x000fe2000f8e022c */
[----:B------:R-:W-:Y:S01]  /*1db0*/  IMAD.U32 R88, RZ, RZ, UR6 ;  /* 0x00000006ff587e24 */ /* 0x000fe2000f8e00ff */
[----:B------:R-:W-:Y:S01]  /*1dc0*/  PLOP3.LUT P0, PT, PT, PT, PT, 0x80, 0x0 ;  /* 0x000000000000781c */ /* 0x000fe20003f0f070 */
[----:B------:R-:W-:Y:S01]  /*1dd0*/  IMAD.U32 R3, RZ, RZ, UR4 ;  /* 0x00000004ff037e24 */ /* 0x000fe2000f8e00ff */
[----:B------:R-:W-:Y:S01]  /*1de0*/  CS2R R24, SRZ ;  /* 0x0000000000187805 */ /* 0x000fe2000001ff00 */
[----:B------:R-:W-:Y:S01]  /*1df0*/  IMAD.MOV.U32 R20, RZ, RZ, RZ ;  /* 0x000000ffff147224 */ /* 0x000fe200078e00ff */
[----:B------:R-:W-:Y:S01]  /*1e00*/  CS2R R44, SRZ ;  /* 0x00000000002c7805 */ /* 0x000fe2000001ff00 */
[----:B------:R-:W-:Y:S01]  /*1e10*/  IMAD.MOV.U32 R15, RZ, RZ, RZ ;  /* 0x000000ffff0f7224 */ /* 0x000fe200078e00ff */
[----:B------:R-:W-:Y:S02]  /*1e20*/  VIADDMNMX R88, R3, UR44, R88, PT ;  /* 0x0000002c03587c46 */ /* 0x000fe4000b800158 */
[----:B------:R-:W-:Y:S01]  /*1e30*/  CS2R R2, SRZ ;  /* 0x0000000000027805 */ /* 0x000fe2000001ff00 */
[----:B------:R-:W-:Y:S01]  /*1e40*/  IMAD.MOV.U32 R93, RZ, RZ, RZ ;  /* 0x000000ffff5d7224 */ /* 0x000fe200078e00ff */
[----:B------:R-:W-:-:S02]  /*1e50*/  CS2R R8, SRZ ;  /* 0x0000000000087805 */ /* 0x000fc4000001ff00 */
[----:B------:R-:W-:Y:S01]  /*1e60*/  ISETP.GT.AND P1, PT, R88, UR44, PT ;  /* 0x0000002c58007c0c */ /* 0x000fe2000bf24270 */
[----:B------:R-:W-:Y:S01]  /*1e70*/  IMAD.MOV.U32 R91, RZ, RZ, RZ ;  /* 0x000000ffff5b7224 */ /* 0x000fe200078e00ff */
[----:B------:R-:W-:Y:S02]  /*1e80*/  CS2R R26, SRZ ;  /* 0x00000000001a7805 */ /* 0x000fe4000001ff00 */
[----:B------:R-:W-:Y:S02]  /*1e90*/  CS2R R38, SRZ ;  /* 0x0000000000267805 */ /* 0x000fe4000001ff00 */
[----:B------:R-:W-:Y:S01]  /*1ea0*/  CS2R R36, SRZ ;  /* 0x0000000000247805 */ /* 0x000fe2000001ff00 */
[----:B------:R-:W-:Y:S01]  /*1eb0*/  IMAD.MOV.U32 R101, RZ, RZ, RZ ;  /* 0x000000ffff657224 */ /* 0x000fe200078e00ff */
        /* <DEDUP_REMOVED lines=18> */
[----:B------:R-:W-:-:S02]  /*1fe0*/  IMAD.MOV.U32 R48, RZ, RZ, RZ ;  /* 0x000000ffff307224 */ /* 0x000fc400078e00ff */
[----:B------:R-:W-:Y:S02]  /*1ff0*/  IMAD.MOV.U32 R123, RZ, RZ, RZ ;  /* 0x000000ffff7b7224 */ /* 0x000fe400078e00ff */
        /* <DEDUP_REMOVED lines=9> */
[----:B------:R-:W-:-:S06]  /*2090*/  SHF.R.S32.HI R0, RZ, 0x7, R0 ;  /* 0x00000007ff007819 */ /* 0x000fcc0000011400 */
        /* <DEDUP_REMOVED lines=28> */
.L_x_878:
[----:B------:R-:W-:Y:S01]  /*2260*/  ULEA.HI UR4, UR48, UR48, URZ, 0x1 ;  /* 0x0000003030047291 */ /* 0x000fe2000f8f083f */
[----:B------:R-:W-:-:S03]  /*2270*/  IMAD.U32 R2, RZ, RZ, UR49 ;  /* 0x00000031ff027e24 */ /* 0x000fc6000f8e00ff */
[----:B------:R-:W-:Y:S02]  /*2280*/  ULOP3.LUT UR4, UR4, 0xfffffffe, URZ, 0xc0, !UPT ;  /* 0xfffffffe04047892 */ /* 0x000fe4000f8ec03f */
[----:B------:R-:W-:Y:S02]  /*2290*/  ISETP.NE.AND P0, PT, R2, 0x3, PT ;  /* 0x000000030200780c */ /* 0x000fe40003f05270 */
[----:B------:R-:W-:-:S06]  /*22a0*/  UIADD3 UR4, UR48, -UR4, URZ ;  /* 0x8000000430047290 */ /* 0x000fcc000fffe03f */
[----:B------:R-:W-:-:S05]  /*22b0*/  IMAD.U32 R0, RZ, RZ, UR4 ;  /* 0x00000004ff007e24 */ /* 0x000fca000f8e00ff */
[----:B------:R-:W-:-:S04]  /*22c0*/  SHF.L.U32 R0, R0, 0x1f, RZ ;  /* 0x0000001f00007819 */ /* 0x000fc800000006ff */
[----:B------:R-:W0:Y:S02]  /*22d0*/  SYNCS.PHASECHK.TRANS64.TRYWAIT P1, [UR46+0x19c00], R0 ;  /* 0x019c0000ff0075a7 */ /* 0x000e24000802016e */
[----:B0-----:R-:W-:Y:S05]  /*22e0*/  @!P1 BRA `(.L_x_879) ;  /* 0x0000014800a49947 */ /* 0x001fea0003800000 */
.L_x_1073:
[----:B------:R-:W-:Y:S05]  /*22f0*/  @!P0 BRA `(.L_x_880) ;  /* 0x0000000000048947 */ /* 0x000fea0003800000 */
[----:B------:R-:W-:Y:S01]  /*2300*/  BPT.TRAP 0x1 ;  /* 0x000000040000795c */ /* 0x000fe20000300000 */
.L_x_880:
[----:B0-----:R-:W-:Y:S02]  /*2310*/  IMAD.U32 R3, RZ, RZ, UR51 ;  /* 0x00000033ff037e24 */ /* 0x001fe4000f8e00ff */
[----:B------:R-:W-:-:S03]  /*2320*/  IMAD.U32 R0, RZ, RZ, UR54 ;  /* 0x00000036ff007e24 */ /* 0x000fc6000f8e00ff */
[----:B------:R-:W-:Y:S02]  /*2330*/  LEA R3, R3, UR46, 0x3 ;  /* 0x0000002e03037c11 */ /* 0x000fe4000f8e18ff */
[----:B------:R-:W-:-:S04]  /*2340*/  SHF.L.U32 R0, R0, 0x1f, RZ ;  /* 0x0000001f00007819 */ /* 0x000fc800000006ff */
[----:B------:R0:W1:Y:S01]  /*2350*/  SYNCS.PHASECHK.TRANS64.TRYWAIT P2, [R3+URZ+0x19c30], R0 ;  /* 0x019c3000030075a7 */ /* 0x000062000804017f */
[----:B------:R-:W-:Y:S05]  /*2360*/  @!P0 BRA `(.L_x_881) ;  /* 0x0000000000048947 */ /* 0x000fea0003800000 */
[----:B------:R-:W-:Y:S01]  /*2370*/  BPT.TRAP 0x1 ;  /* 0x000000040000795c */ /* 0x000fe20000300000 */
.L_x_881:
[----:B------:R-:W2:Y:S02]  /*2380*/  S2R R2, SR_TID.X ;  /* 0x0000000000027919 */ /* 0x000ea40000002100 */
[----:B--2---:R-:W-:Y:S01]  /*2390*/  LOP3.LUT P1, RZ, R2, 0x7f, RZ, 0xc0, !PT ;  /* 0x0000007f02ff7812 */ /* 0x004fe2000782c0ff */
[----:B-1----:R-:W-:-:S12]  /*23a0*/  @P2 BRA `(.L_x_882) ;  /* 0x0000000000082947 */ /* 0x002fd80003800000 */
[----:B------:R-:W1:Y:S02]  /*23b0*/  SYNCS.PHASECHK.TRANS64.TRYWAIT P2, [R3+URZ+0x19c30], R0 ;  /* 0x019c3000030075a7 */ /* 0x000e64000804017f */
[----:B-1----:R-:W-:Y:S05]  /*23c0*/  @!P2 BRA `(.L_x_883) ;  /* 0x000001480084a947 */ /* 0x002fea0003800000 */
.L_x_882:
[----:B------:R-:W-:Y:S05]  /*23d0*/  WARPSYNC.ALL ;  /* 0x0000000000007948 */ /* 0x000fea0003800000 */
[----:B------:R-:W-:Y:S01]  /*23e0*/  UIADD3 UR4, UR46, 0x13800, URZ ;  /* 0x000138002e047890 */ /* 0x000fe2000fffe03f */
[----:B------:R-:W-:Y:S01]  /*23f0*/  WARPGROUP.ARRIVE ;  /* 0x00000000000079c5 */ /* 0x000fe20000000000 */
[----:B------:R-:W-:Y:S01]  /*2400*/  ULOP3.LUT UR12, UR56, 0x10000, URZ, 0xfc, !UPT ;  /* 0x00010000380c7892 */ /* 0x000fe2000f8efc3f */
[----:B01----:R-:W-:Y:S01]  /*2410*/  VIADD R0, R17, UR39 ;  /* 0x0000002711007c36 */ /* 0x003fe20008000000 */
[----:B------:R-:W-:Y:S01]  /*2420*/  USHF.R.U32.HI UR4, URZ, 0x4, UR4 ;  /* 0x000000043f047899 */ /* 0x000fe20008011604 */
[----:B------:R-:W-:Y:S01]  /*2430*/  LEA R5, R88, 0xffffff80, 0x7 ;  /* 0xffffff8058057811 */ /* 0x000fe200078e38ff */
[----:B------:R-:W-:Y:S01]  /*2440*/  UMOV UR13, 0xc0000010 ;  /* 0xc0000010000d7882 */ /* 0x000fe20000000000 */
[----:B------:R-:W-:Y:S01]  /*2450*/  UMOV UR15, 0xc0000010 ;  /* 0xc0000010000f7882 */ /* 0x000fe20000000000 */
[----:B------:R-:W-:Y:S01]  /*2460*/  ULOP3.LUT UR4, UR4, 0x3fff, URZ, 0xc0, !UPT ;  /* 0x00003fff04047892 */ /* 0x000fe2000f8ec03f */
[----:B------:R-:W-:Y:S01]  /*2470*/  IMAD.MOV.U32 R2, RZ, RZ, R0 ;  /* 0x000000ffff027224 */ /* 0x000fe200078e0000 */
[----:B------:R-:W-:Y:S01]  /*2480*/  UMOV UR5, 0xc0000010 ;  /* 0xc000001000057882 */ /* 0x000fe20000000000 */
[----:B------:R-:W-:Y:S01]  /*2490*/  UMOV UR7, 0xc0000010 ;  /* 0xc000001000077882 */ /* 0x000fe20000000000 */
[----:B------:R-:W-:-:S02]  /*24a0*/  ULOP3.LUT UR16, UR4, 0x10000, URZ, 0xfc, !UPT ;  /* 0x0001000004107892 */ /* 0x000fc4000f8efc3f */
[----:B------:R-:W-:Y:S02]  /*24b0*/  UIADD3 UR4, UR12, 0x180, URZ ;  /* 0x000001800c047890 */ /* 0x000fe4000fffe03f */
[----:B------:R-:W-:Y:S02]  /*24c0*/  UIMAD UR14, UR51, 0x300, UR16 ;  /* 0x00000300330e78a4 */ /* 0x000fe4000f8e0210 */
[----:B------:R-:W-:Y:S02]  /*24d0*/  UIADD3 UR8, UR12, 0x300, URZ ;  /* 0x000003000c087890 */ /* 0x000fe4000fffe03f */
[----:B------:R-:W-:Y:S02]  /*24e0*/  UIADD3 UR6, UR14, 0x100, URZ ;  /* 0x000001000e067890 */ /* 0x000fe4000fffe03f */
[----:B------:R-:W-:Y:S01]  /*24f0*/  UIADD3 UR10, UR14, 0x200, URZ ;  /* 0x000002000e0a7890 */ /* 0x000fe2000fffe03f */
[----:B------:R-:W-:Y:S02]  /*2500*/  UMOV UR9, 0xc0000010 ;  /* 0xc000001000097882 */ /* 0x000fe40000000000 */
[----:B------:R-:W-:Y:S01]  /*2510*/  QGMMA.64x128x32.F32.E4M3.E4M3 R24, gdesc[UR12], RZ, !UPT, gsb0 ;  /* 0x01e000000c1879f3 */ /* 0x000fe2000c0008ff */
[----:B------:R-:W-:Y:S01]  /*2520*/  UMOV UR11, 0xc0000010 ;  /* 0xc0000010000b7882 */ /* 0x000fe20000000000 */
[----:B------:R-:W-:Y:S01]  /*2530*/  ULDC UR18, c[0x0][0x9dc] ;  /* 0x0002770000127ab9 */ /* 0x000fe20000000800 */
[----:B------:R-:W-:-:S02]  /*2540*/  WARPGROUP.DEPBAR.LE gsb0, 0x0 ;  /* 0x00008000000079c5 */ /* 0x000fc40000010000 */
[----:B------:R-:W-:-:S07]  /*2550*/  WARPGROUP.ARRIVE ;  /* 0x00000000000079c5 */ /* 0x000fce0000000000 */
[----:B------:R-:W-:Y:S01]  /*2560*/  QGMMA.64x128x32.F32.E4M3.E4M3 R24, gdesc[UR4], R24, gsb0 ;  /* 0x01e00000041879f3 */ /* 0x000fe20008000818 */
[----:B------:R-:W-:Y:S02]  /*2570*/  ULDC UR6, c[0x0][0x448] ;  /* 0x0001120000067ab9 */ /* 0x000fe40000000800 */
[----:B------:R-:W-:-:S06]  /*2580*/  UISETP.NE.AND UP0, UPT, UR6, 0x1, UPT ;  /* 0x000000010600788c */ /* 0x000fcc000bf05270 */
[----:B------:R-:W-:Y:S02]  /*2590*/  PLOP3.LUT P2, PT, PT, PT, UP0, 0x80, 0x0 ;  /* 0x000000000000781c */ /* 0x000fe40003f4f008 */
[----:B------:R-:W-:-:S03]  /*25a0*/  PLOP3.LUT P3, PT, PT, PT, UP0, 0x80, 0x0 ;  /* 0x000000000000781c */ /* 0x000fc60003f6f008 */
[----:B------:R-:W-:-:S08]  /*25b0*/  @UP0 ULDC UR6, c[0x0][0x44c] ;  /* 0x0001130000060ab9 */ /* 0x000fd00000000800 */
[----:B------:R-:W-:Y:S01]  /*25c0*/  @P2 IMAD.HI.U32 R4, R0, UR6, RZ ;  /* 0x0000000600042c27 */ /* 0x000fe2000f8e00ff */
[----:B------:R-:W-:-:S03]  /*25d0*/  @UP0 ULDC UR6, c[0x0][0x450] ;  /* 0x0001140000060ab9 */ /* 0x000fc60000000800 */
[----:B------:R-:W-:Y:S01]  /*25e0*/  @!P1 VIADD R0, R3, 0x19c40 ;  /* 0x00019c4003009836 */ /* 0x000fe20000000000 */
[----:B------:R-:W-:Y:S01]  /*25f0*/  @P3 SHF.R.U32.HI R2, RZ, UR6, R4 ;  /* 0x00000006ff023c19 */ /* 0x000fe20008011604 */
[----:B------:R-:W-:Y:S01]  /*2600*/  IMAD.MOV.U32 R3, RZ, RZ, -0x80 ;  /* 0xffffff80ff037424 */ /* 0x000fe200078e00ff */
[----:B------:R-:W-:Y:S02]  /*2610*/  ULDC.64 UR6, c[0x0][0x9e0] ;  /* 0x0002780000067ab9 */ /* 0x000fe40000000a00 */
[----:B------:R-:W-:Y:S01]  /*2620*/  UISETP.GE.AND UP1, UPT, UR7, 0x1, UPT ;  /* 0x000000010700788c */ /* 0x000fe2000bf26270 */
[----:B------:R-:W0:Y:S01]  /*2630*/  SHFL.IDX PT, R11, R2, RZ, 0x1c1f ;  /* 0x001c1fff020b7589 */ /* 0x000e2200000e0000 */
[----:B------:R-:W-:Y:S01]  /*2640*/  @!P1 PRMT R0, RZ, 0x654, R0 ;  /* 0x00000654ff009816 */ /* 0x000fe20000000000 */
[----:B------:R-:W-:Y:S02]  /*2650*/  IMAD R7, R88, R3, 0x80 ;  /* 0x0000008058077424 */ /* 0x000fe400078e0203 */
[----:B------:R-:W-:Y:S01]  /*2660*/  IMAD.U32 R3, RZ, RZ, UR47 ;  /* 0x0000002fff037e24 */ /* 0x000fe2000f8e00ff */
[----:B------:R-:W-:-:S02]  /*2670*/  PLOP3.LUT P2, PT, PT, PT, UP1, 0x40, 0x0 ;  /* 0x000000000000781c */ /* 0x000fc40003f4e818 */
[----:B------:R-:W-:Y:S01]  /*2680*/  IADD3 R6, -R16, UR40, R7 ;  /* 0x0000002810067c10 */ /* 0x000fe2000fffe107 */
[----:B------:R-:W-:Y:S02]  /*2690*/  WARPGROUP.DEPBAR.LE gsb0, 0x0 ;  /* 0x00008000000079c5 */ /* 0x000fe40000010000 */
[----:B------:R-:W-:-:S06]  /*26a0*/  WARPGROUP.ARRIVE ;  /* 0x00000000000079c5 */ /* 0x000fcc0000000000 */
[----:B------:R-:W-:Y:S01]  /*26b0*/  QGMMA.64x128x32.F32.E4M3.E4M3 R24, gdesc[UR8], R24, gsb0 ;  /* 0x01e00000081879f3 */ /* 0x000fe20008000818 */
[----:B------:R-:W-:Y:S02]  /*26c0*/  ULOP3.LUT UR10, URZ, UR18, URZ, 0x33, !UPT ;  /* 0x000000123f0a7292 */ /* 0x000fe4000f8e333f */
[----:B------:R-:W-:Y:S02]  /*26d0*/  WARPGROUP.DEPBAR.LE gsb0, 0x0 ;  /* 0x00008000000079c5 */ /* 0x000fe40000010000 */
[----:B------:R1:W-:Y:S02]  /*26e0*/  @!P1 SYNCS.ARRIVE.TRANS64.RED.A1T0 RZ, [R0+URZ], RZ ;  /* 0x000000ff00ff99a7 */ /* 0x0003e4000810043f */
[----:B-1----:R-:W-:-:S04]  /*26f0*/  IADD3 R0, -R16, 0x1, R7 ;  /* 0x0000000110007810 */ /* 0x002fc80007ffe107 */
[----:B------:R-:W-:-:S05]  /*2700*/  IADD3 R0, -R3, UR40, R0 ;  /* 0x0000002803007c10 */ /* 0x000fca000fffe100 */
[C---:B------:R-:W-:Y:S02]  /*2710*/  VIADD R9, R0.reuse, UR6 ;  /* 0x0000000600097c36 */ /* 0x040fe40008000000 */
[----:B------:R-:W-:-:S03]  /*2720*/  VIADD R10, R0, UR10 ;  /* 0x0000000a000a7c36 */ /* 0x000fc60008000000 */
[----:B0-----:R-:W-:Y:S01]  /*2730*/  VIADDMNMX R0, R11, R9, R6, PT ;  /* 0x000000090b007246 */ /* 0x001fe20003800106 */
[----:B------:R-:W-:Y:S01]  /*2740*/  IMAD.IADD R4, R10, 0x1, R11 ;  /* 0x000000010a047824 */ /* 0x000fe200078e020b */
[----:B------:R-:W-:Y:S06]  /*2750*/  @P2 BRA `(.L_x_884) ;  /* 0x00000000005c2947 */ /* 0x000fec0003800000 */
[----:B------:R-:W-:Y:S01]  /*2760*/  IMAD.U32 R8, RZ, RZ, UR47 ;  /* 0x0000002fff087e24 */ /* 0x000fe2000f8e00ff */
[----:B------:R-:W-:Y:S04]  /*2770*/  BSSY B0, `(.L_x_885) ;  /* 0x0000011000007945 */ /* 0x000fe80003800000 */
[----:B------:R-:W-:-:S04]  /*2780*/  IADD3 R3, -R8, UR40, R11 ;  /* 0x0000002808037c10 */ /* 0x000fc8000fffe10b */
        /* <DEDUP_REMOVED lines=10> */
.L_x_886:
[----:B------:R-:W-:-:S06]  /*2830*/  UISETP.NE.AND UP2, UPT, UR7, 0x1, UPT ;  /* 0x000000010700788c */ /* 0x000fcc000bf45270 */
[----:B------:R-:W-:-:S05]  /*2840*/  PLOP3.LUT P2, PT, PT, PT, UP2, 0x80, 0x0 ;  /* 0x000000000000781c */ /* 0x000fca0003f4f028 */
[----:B------:R-:W-:-:S08]  /*2850*/  @UP2 ULDC.64 UR10, c[0x0][0x9e8] ;  /* 0x00027a00000a2ab9 */ /* 0x000fd00000000a00 */
[----:B------:R-:W-:-:S05]  /*2860*/  @P2 IMAD.HI.U32 R8, R3, UR10, RZ ;  /* 0x0000000a03082c27 */ /* 0x000fca000f8e00ff */
[----:B------:R-:W-:-:S07]  /*2870*/  @P2 SHF.R.U32.HI R3, RZ, UR11, R8 ;  /* 0x0000000bff032c19 */ /* 0x000fce0008011608 */
.L_x_887:
[----:B------:R-:W-:Y:S05]  /*2880*/  BSYNC B0 ;  /* 0x0000000000007941 */ /* 0x000fea0003800000 */
.L_x_885:
[----:B------:R-:W-:-:S04]  /*2890*/  IMAD R3, R3, UR7, -R5 ;  /* 0x0000000703037c24 */ /* 0x000fc8000f8e0a05 */
[----:B------:R-:W-:-:S05]  /*28a0*/  IMAD.IADD R3, R3, 0x1, -R16 ;  /* 0x0000000103037824 */ /* 0x000fca00078e0a10 */
[----:B------:R-:W-:Y:S02]  /*28b0*/  VIMNMX R4, R4, R3, !PT ;  /* 0x0000000304047248 */ /* 0x000fe40007fe0100 */
[----:B------:R-:W-:-:S07]  /*28c0*/  VIADDMNMX R0, R3, UR7, R0, PT ;  /* 0x0000000703007c46 */ /* 0x000fce000b800100 */
.L_x_884:
        /* <DEDUP_REMOVED lines=12> */
[C---:B------:R-:W-:Y:S02]  /*2990*/  ISETP.GE.AND P5, PT, R7.reuse, 0x11, PT ;  /* 0x000000110700780c */ /* 0x040fe40003fa6270 */
        /* <DEDUP_REMOVED lines=166> */
[----:B------:R-:W-:Y:S02]  /*3400*/  ISETP.GE.AND P6, PT, R7, 0x7a, PT ;  /* 0x0000007a0700780c */ /* 0x000fe40003fc6270 */
[----:B------:R-:W0:Y:S11]  /*3410*/  SHFL.IDX PT, R7, R2, 0x1, 0x1c1f ;  /* 0x003c1f0002077f89 */ /* 0x000e3600000e0000 */
[----:B------:R-:W-:-:S02]  /*3420*/  @P6 LOP3.LUT R19, R19, 0x8000000, RZ, 0xfc, !PT ;  /* 0x0800000013136812 */ /* 0x000fc400078efcff */
[----:B------:R-:W-:-:S04]  /*3430*/  ISETP.GT.AND P6, PT, R4, 0x79, !P6 ;  /* 0x000000790400780c */ /* 0x000fc800077c4270 */
[----:B------:R-:W-:-:S04]  /*3440*/  ISETP.LT.OR P6, PT, R0, 0x7a, P6 ;  /* 0x0000007a0000780c */ /* 0x000fc800037c1670 */
[----:B------:R-:W-:Y:S02]  /*3450*/  FSEL R85, R85, -INF , !P6 ;  /* 0xff80000055557808 */ /* 0x000fe40007000000 */
[----:B------:R-:W-:Y:S01]  /*3460*/  PLOP3.LUT P6, PT, PT, PT, UP1, 0x40, 0x0 ;  /* 0x000000000000781c */ /* 0x000fe20003fce818 */
[----:B0-----:R-:W-:Y:S01]  /*3470*/  IMAD.IADD R10, R10, 0x1, R7 ;  /* 0x000000010a0a7824 */ /* 0x001fe200078e0207 */
[----:B------:R-:W-:-:S11]  /*3480*/  VIADDMNMX R0, R7, R9, R6, PT ;  /* 0x0000000907007246 */ /* 0x000fd60003800106 */
[----:B------:R-:W-:Y:S05]  /*3490*/  @P6 BRA `(.L_x_888) ;  /* 0x0000000000646947 */ /* 0x000fea0003800000 */
        /* <DEDUP_REMOVED lines=14> */
.L_x_890:
[----:B------:R-:W-:-:S06]  /*3580*/  UISETP.NE.AND UP2, UPT, UR7, 0x1, UPT ;  /* 0x000000010700788c */ /* 0x000fcc000bf45270 */
[----:B------:R-:W-:-:S05]  /*3590*/  PLOP3.LUT P6, PT, PT, PT, UP2, 0x80, 0x0 ;  /* 0x000000000000781c */ /* 0x000fca0003fcf028 */
[----:B------:R-:W-:-:S08]  /*35a0*/  @UP2 ULDC.64 UR10, c[0x0][0x9e8] ;  /* 0x00027a00000a2ab9 */ /* 0x000fd00000000a00 */
[----:B------:R-:W-:Y:S01]  /*35b0*/  @P6 IMAD.HI.U32 R4, R2, UR10, RZ ;  /* 0x0000000a02046c27 */ /* 0x000fe2000f8e00ff */
[----:B------:R-:W-:-:S13]  /*35c0*/  PLOP3.LUT P6, PT, PT, PT, UP2, 0x80, 0x0 ;  /* 0x000000000000781c */ /* 0x000fda0003fcf028 */
[----:B------:R-:W-:-:S07]  /*35d0*/  @P6 SHF.R.U32.HI R2, RZ, UR11, R4 ;  /* 0x0000000bff026c19 */ /* 0x000fce0008011604 */
.L_x_891:
[----:B------:R-:W-:Y:S05]  /*35e0*/  BSYNC B0 ;  /* 0x0000000000007941 */ /* 0x000fea0003800000 */
.L_x_889:
[----:B------:R-:W-:-:S04]  /*35f0*/  IMAD R5, R2, UR7, -R5 ;  /* 0x0000000702057c24 */ /* 0x000fc8000f8e0a05 */
[----:B------:R-:W-:-:S05]  /*3600*/  IMAD.IADD R5, R5, 0x1, -R16 ;  /* 0x0000000105057824 */ /* 0x000fca00078e0a10 */
[----:B------:R-:W-:Y:S02]  /*3610*/  VIMNMX R10, R10, R5, !PT ;  /* 0x000000050a0a7248 */ /* 0x000fe40007fe0100 */
[----:B------:R-:W-:-:S07]  /*3620*/  VIADDMNMX R0, R5, UR7, R0, PT ;  /* 0x0000000705007c46 */ /* 0x000fce000b800100 */
.L_x_888:
        /* <DEDUP_REMOVED lines=9> */
[----:B------:R-:W-:Y:S01]  /*36c0*/  UMOV UR14, UR39 ;  /* 0x00000027000e7c82 */ /* 0x000fe20008000000 */
[----:B------:R-:W-:Y:S01]  /*36d0*/  LOP3.LUT P2, RZ, R19, 0x2, RZ, 0xc0, !PT ;  /* 0x0000000213ff7812 */ /* 0x000fe2000784c0ff */
[----:B------:R-:W-:Y:S01]  /*36e0*/  @UP0 USHF.R.U32.HI UR14, URZ, UR15, UR11 ;  /* 0x0000000f3f0e0299 */ /* 0x000fe2000801160b */
[----:B------:R-:W-:-:S02]  /*36f0*/  FMNMX.FTZ R2, R28, R5, !PT ;  /* 0x000000051c027209 */ /* 0x000fc40007810000 */
[----:B------:R-:W-:Y:S01]  /*3700*/  ISETP.GT.AND P2, PT, R10, 0x8, !P2 ;  /* 0x000000080a00780c */ /* 0x000fe20005744270 */
[----:B------:R-:W-:Y:S01]  /*3710*/  UIADD3 UR55, UR55, UR14, URZ ;  /* 0x0000000e37377290 */ /* 0x000fe2000fffe03f */
[----:B------:R-:W-:Y:S02]  /*3720*/  FMNMX.FTZ R5, R29, R2, !PT ;  /* 0x000000021d057209 */ /* 0x000fe40007810000 */
[----:B------:R-:W-:Y:S01]  /*3730*/  ISETP.LT.OR P2, PT, R0, 0x9, P2 ;  /* 0x000000090000780c */ /* 0x000fe20001741670 */
[----:B------:R-:W-:Y:S01]  /*3740*/  UIADD3 UR6, UR55, UR6, URZ ;  /* 0x0000000637067290 */ /* 0x000fe2000fffe03f */
        /* <DEDUP_REMOVED lines=9> */
[----:B------:R-:W-:Y:S02]  /*37e0*/  ISETP.GT.AND P2, PT, R10, 0x10, !P6 ;  /* 0x000000100a00780c */ /* 0x000fe40007744270 */
[----:B------:R-:W-:Y:S02]  /*37f0*/  FMNMX.FTZ R2, R40, R5, !PT ;  /* 0x0000000528027209 */ /* 0x000fe40007810000 */
[----:B------:R-:W-:Y:S02]  /*3800*/  ISETP.LT.OR P2, PT, R0, 0x11, P2 ;  /* 0x000000110000780c */ /* 0x000fe40001741670 */
[C---:B------:R-:W-:Y:S02]  /*3810*/  LOP3.LUT P6, RZ, R19.reuse, 0x8000, RZ, 0xc0, !PT ;  /* 0x0000800013ff7812 */ /* 0x040fe400078cc0ff */
        /* <DEDUP_REMOVED lines=55> */
[----:B------:R-:W-:Y:S01]  /*3b90*/  ISETP.GT.AND P3, PT, R10, 0x70, !P3 ;  /* 0x000000700a00780c */ /* 0x000fe20005f64270 */
[----:B------:R-:W0:Y:S01]  /*3ba0*/  SHFL.BFLY PT, R5, R4, 0x2, 0x1f ;  /* 0x0c401f0004057f89 */ /* 0x000e2200000e0000 */
[----:B------:R-:W-:-:S02]  /*3bb0*/  FSEL R50, R50, -INF , !P2 ;  /* 0xff80000032327808 */ /* 0x000fc40005000000 */
[----:B------:R-:W-:Y:S02]  /*3bc0*/  LOP3.LUT P2, RZ, R19, 0x20000, RZ, 0xc0, !PT ;  /* 0x0002000013ff7812 */ /* 0x000fe4000784c0ff */
[C---:B------:R-:W-:Y:S02]  /*3bd0*/  ISETP.GT.AND P4, PT, R10.reuse, 0x71, !P4 ;  /* 0x000000710a00780c */ /* 0x040fe40006784270 */
[----:B------:R-:W-:Y:S02]  /*3be0*/  ISETP.GT.AND P2, PT, R10, 0x31, !P2 ;  /* 0x000000310a00780c */ /* 0x000fe40005744270 */
[C---:B------:R-:W-:Y:S02]  /*3bf0*/  ISETP.LT.OR P3, PT, R0.reuse, 0x71, P3 ;  /* 0x000000710000780c */ /* 0x040fe40001f61670 */
[----:B------:R-:W-:Y:S02]  /*3c00*/  ISETP.LT.OR P2, PT, R0, 0x32, P2 ;  /* 0x000000320000780c */ /* 0x000fe40001741670 */
[----:B------:R-:W-:-:S02]  /*3c10*/  ISETP.GT.AND P5, PT, R10, 0x78, !P5 ;  /* 0x000000780a00780c */ /* 0x000fc40006fa4270 */
[----:B------:R-:W-:Y:S02]  /*3c20*/  FSEL R51, R51, -INF , !P2 ;  /* 0xff80000033337808 */ /* 0x000fe40005000000 */
[----:B------:R-:W-:Y:S02]  /*3c30*/  LOP3.LUT P2, RZ, R19, 0x10000, RZ, 0xc0, !PT ;  /* 0x0001000013ff7812 */ /* 0x000fe4000784c0ff */
[----:B------:R-:W-:Y:S02]  /*3c40*/  ISETP.LT.OR P4, PT, R0, 0x72, P4 ;  /* 0x000000720000780c */ /* 0x000fe40002781670 */
[----:B------:R-:W-:Y:S02]  /*3c50*/  ISETP.GT.AND P2, PT, R10, 0x38, !P2 ;  /* 0x000000380a00780c */ /* 0x000fe40005744270 */
[----:B------:R-:W-:Y:S02]  /*3c60*/  FSEL R82, R82, -INF , !P3 ;  /* 0xff80000052527808 */ /* 0x000fe40005800000 */
[----:B------:R-:W-:-:S02]  /*3c70*/  ISETP.LT.OR P2, PT, R0, 0x39, P2 ;  /* 0x000000390000780c */ /* 0x000fc40001741670 */
[----:B0-----:R-:W-:Y:S02]  /*3c80*/  FMNMX.FTZ R5, R4, R5, !PT ;  /* 0x0000000504057209 */ /* 0x001fe40007810000 */
[----:B------:R-:W-:Y:S02]  /*3c90*/  FSEL R54, R54, -INF , !P2 ;  /* 0xff80000036367808 */ /* 0x000fe40005000000 */
[----:B------:R-:W-:Y:S01]  /*3ca0*/  ISETP.GT.AND P2, PT, R10, 0x39, !P6 ;  /* 0x000000390a00780c */ /* 0x000fe20007744270 */
[----:B------:R-:W0:Y:S01]  /*3cb0*/  SHFL.BFLY PT, R2, R5, 0x1, 0x1f ;  /* 0x0c201f0005027f89 */ /* 0x000e2200000e0000 */
[----:B------:R-:W-:Y:S02]  /*3cc0*/  LOP3.LUT P6, RZ, R19, 0x10, RZ, 0xc0, !PT ;  /* 0x0000001013ff7812 */ /* 0x000fe400078cc0ff */
[C---:B------:R-:W-:Y:S02]  /*3cd0*/  ISETP.LT.OR P2, PT, R0.reuse, 0x3a, P2 ;  /* 0x0000003a0000780c */ /* 0x040fe40001741670 */
[----:B------:R-:W-:-:S02]  /*3ce0*/  ISETP.LT.OR P5, PT, R0, 0x79, P5 ;  /* 0x000000790000780c */ /* 0x000fc40002fa1670 */
[----:B------:R-:W-:Y:S02]  /*3cf0*/  FSEL R55, R55, -INF , !P2 ;  /* 0xff80000037377808 */ /* 0x000fe40005000000 */
[----:B------:R-:W-:Y:S02]  /*3d00*/  LOP3.LUT P2, RZ, R19, 0x4000, RZ, 0xc0, !PT ;  /* 0x0000400013ff7812 */ /* 0x000fe4000784c0ff */
[----:B------:R-:W-:Y:S02]  /*3d10*/  FSEL R83, R83, -INF , !P4 ;  /* 0xff80000053537808 */ /* 0x000fe40006000000 */
[----:B------:R-:W-:Y:S02]  /*3d20*/  ISETP.GT.AND P2, PT, R10, 0x40, !P2 ;  /* 0x000000400a00780c */ /* 0x000fe40005744270 */
[----:B------:R-:W-:Y:S02]  /*3d30*/  FSEL R86, R86, -INF , !P5 ;  /* 0xff80000056567808 */ /* 0x000fe40006800000 */
[----:B------:R-:W-:-:S04]  /*3d40*/  ISETP.LT.OR P2, PT, R0, 0x41, P2 ;  /* 0x000000410000780c */ /* 0x000fc80001741670 */
[----:B------:R-:W-:Y:S02]  /*3d50*/  FSEL R58, R58, -INF , !P2 ;  /* 0xff8000003a3a7808 */ /* 0x000fe40005000000 */
[----:B------:R-:W-:Y:S02]  /*3d60*/  LOP3.LUT P2, RZ, R19, 0x2000, RZ, 0xc0, !PT ;  /* 0x0000200013ff7812 */ /* 0x000fe4000784c0ff */
[----:B0-----:R-:W-:Y:S02]  /*3d70*/  FMNMX.FTZ R2, R5, R2, !PT ;  /* 0x0000000205027209 */ /* 0x001fe40007810000 */
[----:B------:R-:W-:-:S03]  /*3d80*/  ISETP.GT.AND P2, PT, R10, 0x41, !P2 ;  /* 0x000000410a00780c */ /* 0x000fc60005744270 */
[----:B------:R-:W-:Y:S01]  /*3d90*/  FFMA.FTZ R20, R2, R7, -8 ;  /* 0xc100000002147423 */ /* 0x000fe20000010007 */
        /* <DEDUP_REMOVED lines=42> */
[----:B------:R-:W-:-:S01]  /*4040*/  FFMA.FTZ R5, R28, UR41, -R20 ;  /* 0x000000291c057c23 */ /* 0x000fc20008010814 */
[----:B------:R-:W-:Y:S01]  /*4050*/  ISETP.LT.OR P2, PT, R0, 0x1, P2 ;  /* 0x000000010000780c */ /* 0x000fe20001741670 */
[----:B------:R-:W-:-:S01]  /*4060*/  FFMA.FTZ R32, R32, UR41, -R20 ;  /* 0x0000002920207c23 */ /* 0x000fc20008010814 */
[--C-:B------:R-:W-:Y:S01]  /*4070*/  FFMA.FTZ R4, R25, UR41, -R20.reuse ;  /* 0x0000002919047c23 */ /* 0x100fe20008010814 */
[----:B------:R-:W-:-:S01]  /*4080*/  FFMA.FTZ R6, R29, UR41, -R20 ;  /* 0x000000291d067c23 */ /* 0x000fc20008010814 */
[----:B------:R-:W-:Y:S01]  /*4090*/  FSEL R26, R26, -INF , !P2 ;  /* 0xff8000001a1a7808 */ /* 0x000fe20005000000 */
[----:B------:R-:W-:-:S01]  /*40a0*/  FFMA.FTZ R11, R36, UR41, -R20 ;  /* 0x00000029240b7c23 */ /* 0x000fc20008010814 */
[----:B------:R-:W-:Y:S01]  /*40b0*/  LOP3.LUT P2, RZ, R19, 0x4000000, RZ, 0xc0, !PT ;  /* 0x0400000013ff7812 */ /* 0x000fe2000784c0ff */
[----:B------:R-:W-:-:S01]  /*40c0*/  FFMA.FTZ R53, R53, UR41, -R20 ;  /* 0x0000002935357c23 */ /* 0x000fc20008010814 */
[----:B------:R-:W-:Y:S01]  /*40d0*/  FMNMX.FTZ R7, R26, R27, !PT ;  /* 0x0000001b1a077209 */ /* 0x000fe20007810000 */
[----:B------:R-:W-:-:S01]  /*40e0*/  FFMA.FTZ R3, R3, UR41, -R20 ;  /* 0x0000002903037c23 */ /* 0x000fc20008010814 */
[----:B------:R-:W-:Y:S01]  /*40f0*/  ISETP.GT.AND P2, PT, R10, 0x69, !P2 ;  /* 0x000000690a00780c */ /* 0x000fe20005744270 */
[----:B------:R-:W-:-:S01]  /*4100*/  FFMA.FTZ R40, R40, UR41, -R20 ;  /* 0x0000002928287c23 */ /* 0x000fc20008010814 */
[----:B------:R-:W-:Y:S01]  /*4110*/  FMNMX.FTZ R8, R30, R7, !PT ;  /* 0x000000071e087209 */ /* 0x000fe20007810000 */
[----:B------:R-:W-:-:S01]  /*4120*/  FFMA.FTZ R44, R44, UR41, -R20 ;  /* 0x000000292c2c7c23 */ /* 0x000fc20008010814 */
[----:B------:R-:W-:Y:S01]  /*4130*/  MUFU.EX2 R7, R32 ;  /* 0x0000002000077308 */ /* 0x000fe20000000800 */
[----:B------:R-:W-:Y:S01]  /*4140*/  ISETP.LT.OR P2, PT, R0, 0x6a, P2 ;  /* 0x0000006a0000780c */ /* 0x000fe20001741670 */
[--C-:B------:R-:W-:Y:S01]  /*4150*/  FFMA.FTZ R48, R48, UR41, -R20.reuse ;  /* 0x0000002930307c23 */ /* 0x100fe20008010814 */
[----:B------:R-:W-:Y:S01]  /*4160*/  FMNMX.FTZ R9, R31, R8, !PT ;  /* 0x000000081f097209 */ /* 0x000fe20007810000 */
[--C-:B------:R-:W-:Y:S01]  /*4170*/  FFMA.FTZ R52, R52, UR41, -R20.reuse ;  /* 0x0000002934347c23 */ /* 0x100fe20008010814 */
[----:B------:R-:W-:Y:S01]  /*4180*/  FSEL R79, R79, -INF , !P2 ;  /* 0xff8000004f4f7808 */ /* 0x000fe20005000000 */
[--C-:B------:R-:W-:Y:S01]  /*4190*/  FFMA.FTZ R56, R56, UR41, -R20.reuse ;  /* 0x0000002938387c23 */ /* 0x100fe20008010814 */
[----:B------:R-:W-:Y:S01]  /*41a0*/  FMNMX.FTZ R12, R34, R9, !PT ;  /* 0x00000009220c7209 */ /* 0x000fe20007810000 */
[--C-:B------:R-:W-:Y:S01]  /*41b0*/  FFMA.FTZ R60, R60, UR41, -R20.reuse ;  /* 0x000000293c3c7c23 */ /* 0x100fe20008010814 */
[----:B------:R-:W-:Y:S01]  /*41c0*/  ISETP.GT.AND P6, PT, R10, 0x79, !P6 ;  /* 0x000000790a00780c */ /* 0x000fe200077c4270 */
[----:B------:R-:W-:Y:S01]  /*41d0*/  MUFU.EX2 R3, R3 ;  /* 0x0000000300037308 */ /* 0x000fe20000000800 */
[----:B------:R-:W-:Y:S01]  /*41e0*/  FMNMX.FTZ R9, R35, R12, !PT ;  /* 0x0000000c23097209 */ /* 0x000fe20007810000 */
[--C-:B------:R-:W-:Y:S01]  /*41f0*/  FFMA.FTZ R8, R33, UR41, -R20.reuse ;  /* 0x0000002921087c23 */ /* 0x100fe20008010814 */
[----:B------:R-:W-:Y:S01]  /*4200*/  ISETP.LT.OR P6, PT, R0, 0x7a, P6 ;  /* 0x0000007a0000780c */ /* 0x000fe200037c1670 */
[--C-:B------:R-:W-:Y:S01]  /*4210*/  FFMA.FTZ R33, R64, UR41, -R20.reuse ;  /* 0x0000002940217c23 */ /* 0x100fe20008010814 */
[----:B------:R-:W-:Y:S01]  /*4220*/  FMNMX.FTZ R12, R38, R9, !PT ;  /* 0x00000009260c7209 */ /* 0x000fe20007810000 */
[--C-:B------:R-:W-:Y:S01]  /*4230*/  FFMA.FTZ R72, R72, UR41, -R20.reuse ;  /* 0x0000002948487c23 */ /* 0x100fe20008010814 */
[----:B------:R-:W-:Y:S01]  /*4240*/  FSEL R87, R87, -INF , !P6 ;  /* 0xff80000057577808 */ /* 0x000fe20007000000 */
[----:B------:R-:W-:Y:S01]  /*4250*/  MUFU.EX2 R10, R53 ;  /* 0x00000035000a7308 */ /* 0x000fe20000000800 */
[----:B------:R-:W-:Y:S01]  /*4260*/  FMNMX.FTZ R9, R39, R12, !PT ;  /* 0x0000000c27097209 */ /* 0x000fe20007810000 */
[--C-:B------:R-:W-:Y:S01]  /*4270*/  FFMA.FTZ R12, R37, UR41, -R20.reuse ;  /* 0x00000029250c7c23 */ /* 0x100fe20008010814 */
[----:B------:R-:W-:-:S02]  /*4280*/  FFMA.FTZ R37, R68, UR41, -R20 ;  /* 0x0000002944257c23 */ /* 0x000fc40008010814 */
[----:B------:R-:W-:-:S03]  /*4290*/  FMNMX.FTZ R14, R42, R9, !PT ;  /* 0x000000092a0e7209 */ /* 0x000fc60007810000 */
[----:B------:R-:W-:Y:S01]  /*42a0*/  MUFU.EX2 R4, R4 ;  /* 0x0000000400047308 */ /* 0x000fe20000000800 */
[----:B------:R-:W-:-:S04]  /*42b0*/  FMNMX.FTZ R9, R43, R14, !PT ;  /* 0x0000000e2b097209 */ /* 0x000fc80007810000 */
[----:B------:R-:W-:-:S03]  /*42c0*/  FMNMX.FTZ R14, R46, R9, !PT ;  /* 0x000000092e0e7209 */ /* 0x000fc60007810000 */
[----:B------:R0:W-:Y:S01]  /*42d0*/  MUFU.EX2 R9, R40 ;  /* 0x0000002800097308 */ /* 0x0001e20000000800 */
[----:B------:R-:W-:Y:S01]  /*42e0*/  FMNMX.FTZ R13, R47, R14, !PT ;  /* 0x0000000e2f0d7209 */ /* 0x000fe20007810000 */
[----:B------:R-:W-:-:S03]  /*42f0*/  FFMA.FTZ R14, R41, UR41, -R20 ;  /* 0x00000029290e7c23 */ /* 0x000fc60008010814 */
[----:B------:R-:W-:-:S03]  /*4300*/  FMNMX.FTZ R24, R50, R13, !PT ;  /* 0x0000000d32187209 */ /* 0x000fc60007810000 */
[----:B------:R-:W-:Y:S01]  /*4310*/  MUFU.EX2 R5, R5 ;  /* 0x0000000500057308 */ /* 0x000fe20000000800 */
[----:B------:R-:W-:Y:S01]  /*4320*/  FMNMX.FTZ R13, R51, R24, !PT ;  /* 0x00000018330d7209 */ /* 0x000fe20007810000 */
[----:B0-----:R-:W-:-:S03]  /*4330*/  FFMA.FTZ R40, R65, UR41, -R20 ;  /* 0x0000002941287c23 */ /* 0x001fc60008010814 */
[----:B------:R-:W-:-:S03]  /*4340*/  FMNMX.FTZ R24, R54, R13, !PT ;  /* 0x0000000d36187209 */ /* 0x000fc60007810000 */
[----:B------:R0:W-:Y:S01]  /*4350*/  MUFU.EX2 R13, R44 ;  /* 0x0000002c000d7308 */ /* 0x0001e20000000800 */
[----:B------:R-:W-:Y:S01]  /*4360*/  FMNMX.FTZ R15, R55, R24, !PT ;  /* 0x00000018370f7209 */ /* 0x000fe20007810000 */
[--C-:B------:R-:W-:Y:S01]  /*4370*/  FFMA.FTZ R24, R45, UR41, -R20.reuse ;  /* 0x000000292d187c23 */ /* 0x100fe20008010814 */
[----:B------:R-:W-:-:S02]  /*4380*/  FFMA.FTZ R45, R76, UR41, -R20 ;  /* 0x000000294c2d7c23 */ /* 0x000fc40008010814 */
[----:B------:R-:W-:-:S03]  /*4390*/  FMNMX.FTZ R28, R58, R15, !PT ;  /* 0x0000000f3a1c7209 */ /* 0x000fc60007810000 */
[----:B------:R-:W1:Y:S01]  /*43a0*/  MUFU.EX2 R6, R6 ;  /* 0x0000000600067308 */ /* 0x000e620000000800 */
        /* <DEDUP_REMOVED lines=8> */
[----:B------:R-:W-:Y:S01]  /*4430*/  MUFU.EX2 R8, R8 ;  /* 0x0000000800087308 */ /* 0x000fe20000000800 */
[----:B------:R-:W-:Y:S01]  /*4440*/  FMNMX.FTZ R21, R67, R32, !PT ;  /* 0x0000002043157209 */ /* 0x000fe20007810000 */
[----:B0-----:R-:W-:Y:S01]  /*4450*/  FFMA.FTZ R48, R73, UR41, -R20 ;  /* 0x0000002949307c23 */ /* 0x001fe20008010814 */
[----:B-1----:R-:W-:Y:S02]  /*4460*/  F2FP.SATFINITE.E4M3.F32.PACK_AB_MERGE_C R148, R6, R5, RZ ;  /* 0x000000050694723e */ /* 0x002fe400048070ff */
[----:B------:R-:W-:Y:S02]  /*4470*/  FMNMX.FTZ R32, R70, R21, !PT ;  /* 0x0000001546207209 */ /* 0x000fe40007810000 */
[----:B------:R-:W-:Y:S01]  /*4480*/  F2FP.SATFINITE.E4M3.F32.PACK_AB_MERGE_C R148, R4, R3, R148 ;  /* 0x000000030494723e */ /* 0x000fe20004807094 */
[----:B------:R0:W1:Y:S01]  /*4490*/  MUFU.EX2 R21, R52 ;  /* 0x0000003400157308 */ /* 0x0000620000000800 */
[----:B------:R-:W-:-:S04]  /*44a0*/  FMNMX.FTZ R25, R71, R32, !PT ;  /* 0x0000002047197209 */ /* 0x000fc80007810000 */
        /* <DEDUP_REMOVED lines=8> */
[----:B------:R-:W-:Y:S01]  /*4530*/  IMAD.U32 R57, RZ, RZ, UR41 ;  /* 0x00000029ff397e24 */ /* 0x000fe2000f8e00ff */
[----:B-1----:R-:W-:Y:S02]  /*4540*/  F2FP.SATFINITE.E4M3.F32.PACK_AB_MERGE_C R146, R10, R21, RZ ;  /* 0x000000150a92723e */ /* 0x002fe400048070ff */
[----:B------:R-:W-:Y:S02]  /*4550*/  FMNMX.FTZ R36, R82, R29, !PT ;  /* 0x0000001d52247209 */ /* 0x000fe40007810000 */
[----:B------:R-:W1:Y:S01]  /*4560*/  MUFU.EX2 R12, R12 ;  /* 0x0000000c000c7308 */ /* 0x000e620000000800 */
[----:B0-----:R-:W-:-:S01]  /*4570*/  FFMA.FTZ R56, R81, UR41, -R20 ;  /* 0x0000002951387c23 */ /* 0x001fc20008010814 */
[----:B------:R-:W-:Y:S01]  /*4580*/  FMNMX.FTZ R29, R83, R36, !PT ;  /* 0x00000024531d7209 */ /* 0x000fe20007810000 */
[----:B------:R-:W-:-:S03]  /*4590*/  FFMA.FTZ R36, R61, UR41, -R20 ;  /* 0x000000293d247c23 */ /* 0x000fc60008010814 */
[----:B------:R-:W-:Y:S02]  /*45a0*/  FMNMX.FTZ R0, R86, R29, !PT ;  /* 0x0000001d56007209 */ /* 0x000fe40007810000 */
[----:B------:R0:W-:Y:S02]  /*45b0*/  MUFU.EX2 R29, R60 ;  /* 0x0000003c001d7308 */ /* 0x0001e40000000800 */
[----:B------:R-:W-:-:S05]  /*45c0*/  FMNMX.FTZ R0, R87, R0, !PT ;  /* 0x0000000057007209 */ /* 0x000fca0007810000 */
[----:B------:R-:W2:Y:S01]  /*45d0*/  SHFL.BFLY PT, R41, R0, 0x2, 0x1f ;  /* 0x0c401f0000297f89 */ /* 0x000ea200000e0000 */
[----:B------:R-:W-:Y:S01]  /*45e0*/  MUFU.EX2 R14, R14 ;  /* 0x0000000e000e7308 */ /* 0x000fe20000000800 */
[----:B0-----:R-:W-:-:S01]  /*45f0*/  FFMA.FTZ R60, R85, UR41, -R20 ;  /* 0x00000029553c7c23 */ /* 0x001fc20008010814 */
[----:B-1----:R-:W-:-:S04]  /*4600*/  F2FP.SATFINITE.E4M3.F32.PACK_AB_MERGE_C R150, R12, R11, RZ ;  /* 0x0000000b0c96723e */ /* 0x002fc800048070ff */
[----:B------:R-:W-:Y:S02]  /*4610*/  F2FP.SATFINITE.E4M3.F32.PACK_AB_MERGE_C R150, R8, R7, R150 ;  /* 0x000000070896723e */ /* 0x000fe40004807096 */
[----:B------:R-:W0:Y:S08]  /*4620*/  MUFU.EX2 R24, R24 ;  /* 0x0000001800187308 */ /* 0x000e300000000800 */
[----:B------:R-:W1:Y:S01]  /*4630*/  MUFU.EX2 R28, R28 ;  /* 0x0000001c001c7308 */ /* 0x000e620000000800 */
[----:B--2---:R-:W-:-:S07]  /*4640*/  FMNMX.FTZ R53, R0, R41, !PT ;  /* 0x0000002900357209 */ /* 0x004fce0007810000 */
[----:B------:R-:W2:Y:S01]  /*4650*/  MUFU.EX2 R36, R36 ;  /* 0x0000002400247308 */ /* 0x000ea20000000800 */
[----:B0-----:R-:W-:Y:S01]  /*4660*/  F2FP.SATFINITE.E4M3.F32.PACK_AB_MERGE_C R144, R24, R13, RZ ;  /* 0x0000000d1890723e */ /* 0x001fe200048070ff */
[----:B------:R-:W0:Y:S03]  /*4670*/  SHFL.BFLY PT, R0, R53, 0x1, 0x1f ;  /* 0x0c201f0035007f89 */ /* 0x000e2600000e0000 */
[----:B------:R-:W-:-:S03]  /*4680*/  F2FP.SATFINITE.E4M3.F32.PACK_AB_MERGE_C R144, R14, R9, R144 ;  /* 0x000000090e90723e */ /* 0x000fc60004807090 */
[----:B------:R-:W3:Y:S01]  /*4690*/  MUFU.EX2 R32, R32 ;  /* 0x0000002000207308 */ /* 0x000ee20000000800 */
[----:B-1----:R-:W-:-:S07]  /*46a0*/  F2FP.SATFINITE.E4M3.F32.PACK_AB_MERGE_C R146, R28, R15, R146 ;  /* 0x0000000f1c92723e */ /* 0x002fce0004807092 */
[----:B------:R-:W-:Y:S01]  /*46b0*/  MUFU.EX2 R37, R37 ;  /* 0x0000002500257308 */ /* 0x000fe20000000800 */
[----:B--2---:R-:W-:-:S07]  /*46c0*/  F2FP.SATFINITE.E4M3.F32.PACK_AB_MERGE_C R140, R36, R29, RZ ;  /* 0x0000001d248c723e */ /* 0x004fce00048070ff */
[----:B------:R-:W-:Y:S01]  /*46d0*/  MUFU.EX2 R44, R44 ;  /* 0x0000002c002c7308 */ /* 0x000fe20000000800 */
[----:B---3--:R-:W-:Y:S02]  /*46e0*/  F2FP.SATFINITE.E4M3.F32.PACK_AB_MERGE_C R140, R32, R25, R140 ;  /* 0x00000019208c723e */ /* 0x008fe4000480708c */
[----:B0-----:R-:W-:Y:S01]  /*46f0*/  FMNMX.FTZ R0, R53, R0, !PT ;  /* 0x0000000035007209 */ /* 0x001fe20007810000 */
[----:B------:R-:W-:-:S03]  /*4700*/  FFMA.FTZ R53, R84, UR41, -R20 ;  /* 0x0000002954357c23 */ /* 0x000fc60008010814 */
[C---:B------:R-:W-:Y:S01]  /*4710*/  FSETP.NEU.FTZ.AND P2, PT, R0.reuse, -INF , PT ;  /* 0xff8000000000780b */ /* 0x040fe20003f5d000 */
[----:B------:R-:W-:-:S01]  /*4720*/  FFMA.FTZ R57, R0, R57, -8 ;  /* 0xc100000000397423 */ /* 0x000fc20000010039 */
[----:B------:R-:W-:Y:S04]  /*4730*/  MUFU.EX2 R33, R33 ;  /* 0x0000002100217308 */ /* 0x000fe80000000800 */
[----:B------:R-:W-:Y:S02]  /*4740*/  FSEL R20, R57, RZ, P2 ;  /* 0x000000ff39147208 */ /* 0x000fe40001000000 */
[----:B------:R-:W-:Y:S02]  /*4750*/  PLOP3.LUT P2, PT, PT, PT, UP1, 0x40, 0x0 ;  /* 0x000000000000781c */ /* 0x000fe40003f4e818 */
        /* <DEDUP_REMOVED lines=15> */
[----:B------:R-:W-:Y:S01]  /*4850*/  FADD.FTZ R58, R3, R4 ;  /* 0x00000004033a7221 */ /* 0x000fe20000010000 */
[----:B------:R-:W-:-:S01]  /*4860*/  FFMA.FTZ R43, R50, UR41, -R20 ;  /* 0x00000029322b7c23 */ /* 0x000fc20008010814 */
[--C-:B------:R-:W-:Y:S01]  /*4870*/  FFMA.FTZ R50, R54, UR41, -R20.reuse ;  /* 0x0000002936327c23 */ /* 0x100fe20008010814 */
[----:B------:R-:W-:-:S01]  /*4880*/  FFMA.FTZ R54, R59, UR41, -R20 ;  /* 0x000000293b367c23 */ /* 0x000fc20008010814 */
[----:B------:R-:W-:Y:S01]  /*4890*/  FADD.FTZ R59, R5, R58 ;  /* 0x0000003a053b7221 */ /* 0x000fe20000010000 */
[----:B------:R-:W-:-:S01]  /*48a0*/  FFMA.FTZ R58, R62, UR41, -R20 ;  /* 0x000000293e3a7c23 */ /* 0x000fc20008010814 */
[----:B------:R-:W0:Y:S01]  /*48b0*/  MUFU.EX2 R27, R27 ;  /* 0x0000001b001b7308 */ /* 0x000e220000000800 */
[----:B------:R-:W-:-:S01]  /*48c0*/  FFMA.FTZ R47, R47, UR41, -R20 ;  /* 0x000000292f2f7c23 */ /* 0x000fc20008010814 */
[----:B------:R-:W-:Y:S01]  /*48d0*/  FADD.FTZ R62, R6, R59 ;  /* 0x0000003b063e7221 */ /* 0x000fe20000010000 */
[----:B------:R-:W-:-:S01]  /*48e0*/  FFMA.FTZ R59, R63, UR41, -R20 ;  /* 0x000000293f3b7c23 */ /* 0x000fc20008010814 */
[--C-:B------:R-:W-:Y:S01]  /*48f0*/  FFMA.FTZ R55, R55, UR41, -R20.reuse ;  /* 0x0000002937377c23 */ /* 0x100fe20008010814 */
[----:B------:R-:W-:-:S01]  /*4900*/  FFMA.FTZ R6, R67, UR41, -R20 ;  /* 0x0000002943067c23 */ /* 0x000fc20008010814 */
[----:B------:R-:W-:Y:S01]  /*4910*/  FADD.FTZ R61, R7, R62 ;  /* 0x0000003e073d7221 */ /* 0x000fe20000010000 */
[----:B------:R-:W-:-:S01]  /*4920*/  FFMA.FTZ R3, R70, UR41, -R20 ;  /* 0x0000002946037c23 */ /* 0x000fc20008010814 */
[----:B------:R-:W1:Y:S01]  /*4930*/  MUFU.EX2 R30, R30 ;  /* 0x0000001e001e7308 */ /* 0x000e620000000800 */
[----:B------:R-:W-:-:S01]  /*4940*/  FFMA.FTZ R71, R71, UR41, -R20 ;  /* 0x0000002947477c23 */ /* 0x000fc20008010814 */
[----:B------:R-:W-:Y:S01]  /*4950*/  FADD.FTZ R62, R8, R61 ;  /* 0x0000003d083e7221 */ /* 0x000fe20000010000 */
[----:B------:R-:W-:-:S01]  /*4960*/  FFMA.FTZ R61, R66, UR41, -R20 ;  /* 0x00000029423d7c23 */ /* 0x000fc20008010814 */
[--C-:B------:R-:W-:Y:S01]  /*4970*/  FFMA.FTZ R75, R75, UR41, -R20.reuse ;  /* 0x000000294b4b7c23 */ /* 0x100fe20008010814 */
[----:B------:R-:W-:-:S01]  /*4980*/  FFMA.FTZ R78, R78, UR41, -R20 ;  /* 0x000000294e4e7c23 */ /* 0x000fc20008010814 */
[----:B------:R-:W-:Y:S01]  /*4990*/  FADD.FTZ R65, R11, R62 ;  /* 0x0000003e0b417221 */ /* 0x000fe20000010000 */
[----:B------:R-:W-:-:S01]  /*49a0*/  FFMA.FTZ R79, R79, UR41, -R20 ;  /* 0x000000294f4f7c23 */ /* 0x000fc20008010814 */
[----:B------:R-:W2:Y:S01]  /*49b0*/  MUFU.EX2 R57, R57 ;  /* 0x0000003900397308 */ /* 0x000ea20000000800 */
[----:B0-----:R-:W-:-:S01]  /*49c0*/  FADD.FTZ R63, R26, R27 ;  /* 0x0000001b1a3f7221 */ /* 0x001fc20000010000 */
[----:B------:R-:W-:Y:S01]  /*49d0*/  FADD.FTZ R66, R12, R65 ;  /* 0x000000410c427221 */ /* 0x000fe20000010000 */
[----:B------:R-:W-:-:S01]  /*49e0*/  FFMA.FTZ R82, R82, UR41, -R20 ;  /* 0x0000002952527c23 */ /* 0x000fc20008010814 */
[--C-:B------:R-:W-:Y:S01]  /*49f0*/  FFMA.FTZ R83, R83, UR41, -R20.reuse ;  /* 0x0000002953537c23 */ /* 0x100fe20008010814 */
[----:B------:R-:W-:-:S03]  /*4a00*/  FFMA.FTZ R86, R86, UR41, -R20 ;  /* 0x0000002956567c23 */ /* 0x000fc60008010814 */
[----:B------:R-:W0:Y:S01]  /*4a10*/  MUFU.EX2 R31, R31 ;  /* 0x0000001f001f7308 */ /* 0x000e220000000800 */
[----:B-1----:R-:W-:-:S01]  /*4a20*/  FADD.FTZ R62, R30, R63 ;  /* 0x0000003f1e3e7221 */ /* 0x002fc20000010000 */
[----:B------:R-:W-:-:S04]  /*4a30*/  FADD.FTZ R63, R9, R66 ;  /* 0x00000042093f7221 */ /* 0x000fc80000010000 */
[----:B------:R-:W-:Y:S02]  /*4a40*/  FADD.FTZ R12, R14, R63 ;  /* 0x0000003f0e0c7221 */ /* 0x000fe40000010000 */
[----:B------:R-:W1:Y:S01]  /*4a50*/  MUFU.EX2 R34, R34 ;  /* 0x0000002200227308 */ /* 0x000e620000000800 */
[----:B--2---:R-:W-:-:S01]  /*4a60*/  FADD.FTZ R62, R57, R62 ;  /* 0x0000003e393e7221 */ /* 0x004fc20000010000 */
[----:B------:R-:W-:Y:S01]  /*4a70*/  FADD.FTZ R11, R13, R12 ;  /* 0x0000000c0d0b7221 */ /* 0x000fe20000010000 */
[----:B------:R-:W-:-:S03]  /*4a80*/  F2FP.SATFINITE.E4M3.F32.PACK_AB_MERGE_C R30, R57, R30, RZ ;  /* 0x0000001e391e723e */ /* 0x000fc600048070ff */
[----:B------:R-:W-:Y:S01]  /*4a90*/  FADD.FTZ R24, R24, R11 ;  /* 0x0000000b18187221 */ /* 0x000fe20000010000 */
[----:B------:R-:W-:Y:S01]  /*4aa0*/  F2FP.SATFINITE.E4M3.F32.PACK_AB_MERGE_C R149, R27, R26, R30 ;  /* 0x0000001a1b95723e */ /* 0x000fe2000480701e */
        /* <DEDUP_REMOVED lines=10> */
[----:B------:R-:W-:-:S04]  /*4b50*/  FADD.FTZ R7, R25, R10 ;  /* 0x0000000a19077221 */ /* 0x000fc80000010000 */
[----:B------:R-:W-:Y:S01]  /*4b60*/  FADD.FTZ R32, R32, R7 ;  /* 0x0000000720207221 */ /* 0x000fe20000010000 */
[----:B------:R-:W-:Y:S01]  /*4b70*/  F2FP.SATFINITE.E4M3.F32.PACK_AB_MERGE_C R7, R44, R37, RZ ;  /* 0x000000252c07723e */ /* 0x000fe200048070ff */
[----:B------:R-:W2:Y:S01]  /*4b80*/  MUFU.EX2 R39, R39 ;  /* 0x0000002700277308 */ /* 0x000ea20000000800 */
[----:B0-----:R-:W-:-:S01]  /*4b90*/  FADD.FTZ R5, R64, R5 ;  /* 0x0000000540057221 */ /* 0x001fc20000010000 */
[----:B------:R-:W-:Y:S01]  /*4ba0*/  FADD.FTZ R29, R29, R32 ;  /* 0x000000201d1d7221 */ /* 0x000fe20000010000 */
[----:B------:R-:W-:Y:S02]  /*4bb0*/  F2FP.SATFINITE.E4M3.F32.PACK_AB_MERGE_C R142, R40, R33, R7 ;  /* 0x00000021288e723e */ /* 0x000fe40004807007 */
[----:B------:R-:W-:Y:S01]  /*4bc0*/  F2FP.SATFINITE.E4M3.F32.PACK_AB_MERGE_C R35, R64, R35, RZ ;  /* 0x000000234023723e */ /* 0x000fe200048070ff */
[----:B------:R-:W-:-:S02]  /*4bd0*/  FADD.FTZ R36, R36, R29 ;  /* 0x0000001d24247221 */ /* 0x000fc40000010000 */
[----:B------:R-:W0:Y:S01]  /*4be0*/  MUFU.EX2 R42, R42 ;  /* 0x0000002a002a7308 */ /* 0x000e220000000800 */
[----:B-1----:R-:W-:-:S01]  /*4bf0*/  FADD.FTZ R4, R38, R5 ;  /* 0x0000000526047221 */ /* 0x002fc20000010000 */
[----:B------:R-:W-:Y:S01]  /*4c00*/  FADD.FTZ R33, R33, R36 ;  /* 0x0000002421217221 */ /* 0x000fe20000010000 */
[----:B------:R-:W-:-:S03]  /*4c10*/  F2FP.SATFINITE.E4M3.F32.PACK_AB_MERGE_C R151, R34, R31, R35 ;  /* 0x0000001f2297723e */ /* 0x000fc60004807023 */
[----:B------:R-:W-:Y:S02]  /*4c20*/  FADD.FTZ R40, R40, R33 ;  /* 0x0000002128287221 */ /* 0x000fe40000010000 */
[----:B------:R-:W1:Y:S01]  /*4c30*/  MUFU.EX2 R47, R47 ;  /* 0x0000002f002f7308 */ /* 0x000e620000000800 */
[----:B--2---:R-:W-:-:S01]  /*4c40*/  FADD.FTZ R5, R39, R4 ;  /* 0x0000000427057221 */ /* 0x004fc20000010000 */
[----:B------:R-:W-:Y:S01]  /*4c50*/  FFMA.FTZ R4, R74, UR41, -R20 ;  /* 0x000000294a047c23 */ /* 0x000fe20008010814 */
[----:B------:R-:W-:-:S01]  /*4c60*/  FADD.FTZ R37, R37, R40 ;  /* 0x0000002825257221 */ /* 0x000fc20000010000 */
[----:B------:R-:W-:-:S03]  /*4c70*/  FFMA.FTZ R20, R87, UR41, -R20 ;  /* 0x0000002957147c23 */ /* 0x000fc60008010814 */
[----:B------:R-:W-:Y:S01]  /*4c80*/  FADD.FTZ R44, R44, R37 ;  /* 0x000000252c2c7221 */ /* 0x000fe20000010000 */
[----:B------:R-:W2:Y:S01]  /*4c90*/  MUFU.EX2 R43, R43 ;  /* 0x0000002b002b7308 */ /* 0x000ea20000000800 */
[----:B0-----:R-:W-:-:S07]  /*4ca0*/  FADD.FTZ R12, R42, R5 ;  /* 0x000000052a0c7221 */ /* 0x001fce0000010000 */
[----:B------:R-:W0:Y:S01]  /*4cb0*/  MUFU.EX2 R46, R46 ;  /* 0x0000002e002e7308 */ /* 0x000e220000000800 */
[----:B-1----:R-:W-:-:S01]  /*4cc0*/  FADD.FTZ R12, R47, R12 ;  /* 0x0000000c2f0c7221 */ /* 0x002fc20000010000 */
[----:B------:R-:W-:-:S04]  /*4cd0*/  F2FP.SATFINITE.E4M3.F32.PACK_AB_MERGE_C R42, R47, R42, RZ ;  /* 0x0000002a2f2a723e */ /* 0x000fc800048070ff */
[----:B------:R-:W-:Y:S02]  /*4ce0*/  F2FP.SATFINITE.E4M3.F32.PACK_AB_MERGE_C R145, R39, R38, R42 ;  /* 0x000000262791723e */ /* 0x000fe4000480702a */
        /* <DEDUP_REMOVED lines=8> */
[----:B------:R-:W-:-:S04]  /*4d70*/  F2FP.SATFINITE.E4M3.F32.PACK_AB_MERGE_C R50, R55, R50, RZ ;  /* 0x000000323732723e */ /* 0x000fc800048070ff */
[----:B------:R-:W-:Y:S02]  /*4d80*/  F2FP.SATFINITE.E4M3.F32.PACK_AB_MERGE_C R147, R46, R43, R50 ;  /* 0x0000002b2e93723e */ /* 0x000fe40004807032 */
        /* <DEDUP_REMOVED lines=8> */
[----:B------:R-:W-:-:S04]  /*4e10*/  F2FP.SATFINITE.E4M3.F32.PACK_AB_MERGE_C R58, R59, R58, RZ ;  /* 0x0000003a3b3a723e */ /* 0x000fc800048070ff */
[----:B------:R-:W-:Y:S02]  /*4e20*/  F2FP.SATFINITE.E4M3.F32.PACK_AB_MERGE_C R141, R54, R51, R58 ;  /* 0x00000033368d723e */ /* 0x000fe4000480703a */
[----:B------:R-:W0:Y:S01]  /*4e30*/  MUFU.EX2 R3, R3 ;  /* 0x0000000300037308 */ /* 0x000e220000000800 */
[----:B-1----:R-:W-:-:S07]  /*4e40*/  FADD.FTZ R5, R61, R10 ;  /* 0x0000000a3d057221 */ /* 0x002fce0000010000 */
[----:B------:R-:W-:Y:S01]  /*4e50*/  MUFU.EX2 R45, R45 ;  /* 0x0000002d002d7308 */ /* 0x000fe20000000800 */
[----:B--2---:R-:W-:-:S07]  /*4e60*/  FADD.FTZ R10, R6, R5 ;  /* 0x00000005060a7221 */ /* 0x004fce0000010000 */
[----:B------:R-:W1:Y:S01]  /*4e70*/  MUFU.EX2 R52, R52 ;  /* 0x0000003400347308 */ /* 0x000e620000000800 */
[----:B0-----:R-:W-:-:S07]  /*4e80*/  FADD.FTZ R5, R3, R10 ;  /* 0x0000000a03057221 */ /* 0x001fce0000010000 */
[----:B------:R-:W0:Y:S08]  /*4e90*/  MUFU.EX2 R8, R71 ;  /* 0x0000004700087308 */ /* 0x000e300000000800 */
[----:B------:R-:W-:Y:S01]  /*4ea0*/  MUFU.EX2 R41, R72 ;  /* 0x0000004800297308 */ /* 0x000fe20000000800 */
[----:B-1----:R-:W-:-:S07]  /*4eb0*/  F2FP.SATFINITE.E4M3.F32.PACK_AB_MERGE_C R7, R52, R45, RZ ;  /* 0x0000002d3407723e */ /* 0x002fce00048070ff */
[----:B------:R-:W1:Y:S01]  /*4ec0*/  MUFU.EX2 R48, R48 ;  /* 0x0000003000307308 */ /* 0x000e620000000800 */
[----:B0-----:R-:W-:-:S07]  /*4ed0*/  FADD.FTZ R5, R8, R5 ;  /* 0x0000000508057221 */ /* 0x001fce0000010000 */
[----:B------:R-:W0:Y:S08]  /*4ee0*/  MUFU.EX2 R4, R4 ;  /* 0x0000000400047308 */ /* 0x000e300000000800 */
[----:B------:R-:W2:Y:S01]  /*4ef0*/  MUFU.EX2 R75, R75 ;  /* 0x0000004b004b7308 */ /* 0x000ea20000000800 */
[----:B-1----:R-:W-:Y:S01]  /*4f00*/  F2FP.SATFINITE.E4M3.F32.PACK_AB_MERGE_C R136, R48, R41, R7 ;  /* 0x000000293088723e */ /* 0x002fe20004807007 */
[----:B------:R-:W-:Y:S01]  /*4f10*/  FADD.FTZ R41, R41, R44 ;  /* 0x0000002c29297221 */ /* 0x000fe20000010000 */
[----:B------:R-:W-:-:S03]  /*4f20*/  F2FP.SATFINITE.E4M3.F32.PACK_AB_MERGE_C R7, R8, R3, RZ ;  /* 0x000000030807723e */ /* 0x000fc600048070ff */
[----:B------:R-:W-:Y:S01]  /*4f30*/  FADD.FTZ R48, R48, R41 ;  /* 0x0000002930307221 */ /* 0x000fe20000010000 */
[----:B------:R-:W-:Y:S01]  /*4f40*/  F2FP.SATFINITE.E4M3.F32.PACK_AB_MERGE_C R143, R6, R61, R7 ;  /* 0x0000003d068f723e */ /* 0x000fe20004807007 */
[----:B------:R-:W1:Y:S01]  /*4f50*/  MUFU.EX2 R78, R78 ;  /* 0x0000004e004e7308 */ /* 0x000e620000000800 */
[----:B0-----:R-:W-:-:S01]  /*4f60*/  FADD.FTZ R8, R4, R5 ;  /* 0x0000000504087221 */ /* 0x001fc20000010000 */
[----:B------:R-:W-:-:S04]  /*4f70*/  FADD.FTZ R45, R45, R48 ;  /* 0x000000302d2d7221 */ /* 0x000fc80000010000 */
[----:B------:R-:W-:Y:S02]  /*4f80*/  FADD.FTZ R52, R52, R45 ;  /* 0x0000002d34347221 */ /* 0x000fe40000010000 */
[----:B------:R-:W0:Y:S01]  /*4f90*/  MUFU.EX2 R79, R79 ;  /* 0x0000004f004f7308 */ /* 0x000e220000000800 */
[----:B--2---:R-:W-:-:S07]  /*4fa0*/  FADD.FTZ R5, R75, R8 ;  /* 0x000000084b057221 */ /* 0x004fce0000010000 */
[----:B------:R-:W-:Y:S01]  /*4fb0*/  MUFU.EX2 R53, R53 ;  /* 0x0000003500357308 */ /* 0x000fe20000000800 */
[----:B-1----:R-:W-:-:S07]  /*4fc0*/  FADD.FTZ R8, R78, R5 ;  /* 0x000000054e087221 */ /* 0x002fce0000010000 */
[----:B------:R-:W1:Y:S01]  /*4fd0*/  MUFU.EX2 R60, R60 ;  /* 0x0000003c003c7308 */ /* 0x000e620000000800 */
[C---:B0-----:R-:W-:Y:S01]  /*4fe0*/  F2FP.SATFINITE.E4M3.F32.PACK_AB_MERGE_C R78, R79.reuse, R78, RZ ;  /* 0x0000004e4f4e723e */ /* 0x041fe200048070ff */
[----:B------:R-:W-:-:S03]  /*4ff0*/  FADD.FTZ R79, R79, R8 ;  /* 0x000000084f4f7221 */ /* 0x000fc60000010000 */
[----:B------:R-:W-:-:S03]  /*5000*/  F2FP.SATFINITE.E4M3.F32.PACK_AB_MERGE_C R137, R75, R4, R78 ;  /* 0x000000044b89723e */ /* 0x000fc6000480704e */
[----:B------:R-:W-:Y:S08]  /*5010*/  MUFU.EX2 R49, R49 ;  /* 0x0000003100317308 */ /* 0x000ff00000000800 */
[----:B------:R-:W0:Y:S01]  /*5020*/  MUFU.EX2 R56, R56 ;  /* 0x0000003800387308 */ /* 0x000e220000000800 */
[----:B-1----:R-:W-:-:S07]  /*5030*/  F2FP.SATFINITE.E4M3.F32.PACK_AB_MERGE_C R9, R60, R53, RZ ;  /* 0x000000353c09723e */ /* 0x002fce00048070ff */
[----:B------:R-:W1:Y:S08]  /*5040*/  MUFU.EX2 R82, R82 ;  /* 0x0000005200527308 */ /* 0x000e700000000800 */
[----:B------:R-:W2:Y:S01]  /*5050*/  MUFU.EX2 R83, R83 ;  /* 0x0000005300537308 */ /* 0x000ea20000000800 */
[----:B0-----:R-:W-:Y:S01]  /*5060*/  F2FP.SATFINITE.E4M3.F32.PACK_AB_MERGE_C R138, R56, R49, R9 ;  /* 0x00000031388a723e */ /* 0x001fe20004807009 */
[----:B------:R-:W-:-:S04]  /*5070*/  FADD.FTZ R49, R49, R52 ;  /* 0x0000003431317221 */ /* 0x000fc80000010000 */
[----:B------:R-:W-:Y:S02]  /*5080*/  FADD.FTZ R56, R56, R49 ;  /* 0x0000003138387221 */ /* 0x000fe40000010000 */
[----:B------:R-:W0:Y:S01]  /*5090*/  MUFU.EX2 R86, R86 ;  /* 0x0000005600567308 */ /* 0x000e220000000800 */
[----:B-1----:R-:W-:-:S01]  /*50a0*/  FADD.FTZ R4, R82, R79 ;  /* 0x0000004f52047221 */ /* 0x002fc20000010000 */
[----:B------:R-:W-:-:S06]  /*50b0*/  FADD.FTZ R53, R53, R56 ;  /* 0x0000003835357221 */ /* 0x000fcc0000010000 */
[----:B------:R-:W1:Y:S01]  /*50c0*/  MUFU.EX2 R3, R20 ;  /* 0x0000001400037308 */ /* 0x000e620000000800 */
[----:B--2---:R-:W-:-:S04]  /*50d0*/  FADD.FTZ R5, R83, R4 ;  /* 0x0000000453057221 */ /* 0x004fc80000010000 */
[----:B0-----:R-:W-:Y:S01]  /*50e0*/  FADD.FTZ R4, R86, R5 ;  /* 0x0000000556047221 */ /* 0x001fe20000010000 */
[----:B------:R-:W-:-:S01]  /*50f0*/  FADD.FTZ R5, R60, R53 ;  /* 0x000000353c057221 */ /* 0x000fc20000010000 */
[C---:B-1----:R-:W-:Y:S02]  /*5100*/  F2FP.SATFINITE.E4M3.F32.PACK_AB_MERGE_C R6, R3.reuse, R86, RZ ;  /* 0x000000560306723e */ /* 0x042fe400048070ff */
[----:B------:R-:W-:-:S01]  /*5110*/  FADD.FTZ R4, R3, R4 ;  /* 0x0000000403047221 */ /* 0x000fc20000010000 */
[----:B------:R-:W-:Y:S01]  /*5120*/  VIADD R3, R88, 0xfffffffe ;  /* 0xfffffffe58037836 */ /* 0x000fe20000000000 */
        /* <DEDUP_REMOVED lines=12> */
.L_x_893:
[----:B------:R-:W-:-:S11]  /*51f0*/  UISETP.NE.AND UP2, UPT, UR7, 0x1, UPT ;  /* 0x000000010700788c */ /* 0x000fd6000bf45270 */
[----:B------:R-:W-:Y:S02]  /*5200*/  @UP2 ULDC.64 UR20, c[0x0][0x9e8] ;  /* 0x00027a0000142ab9 */ /* 0x000fe40000000a00 */
[----:B------:R-:W-:-:S04]  /*5210*/  UIMAD.WIDE.U32 UR10, UR14, UR20, URZ ;  /* 0x000000140e0a72a5 */ /* 0x000fc8000f8e003f */
[----:B------:R-:W-:-:S12]  /*5220*/  @UP2 USHF.R.U32.HI UR14, URZ, UR21, UR11 ;  /* 0x000000153f0e2299 */ /* 0x000fd8000801160b */
.L_x_894:
[----:B------:R-:W-:-:S04]  /*5230*/  UIMAD UR7, UR14, UR7, UR7 ;  /* 0x000000070e0772a4 */ /* 0x000fc8000f8e0207 */
[----:B------:R-:W-:-:S04]  /*5240*/  UISETP.LT.AND UP2, UPT, UR6, UR7, UPT ;  /* 0x000000070600728c */ /* 0x000fc8000bf41270 */
[----:B------:R-:W-:-:S12]  /*5250*/  USEL UR6, UR6, UR7, UP2 ;  /* 0x0000000706067287 */ /* 0x000fd80009000000 */
.L_x_892:
[----:B------:R-:W-:Y:S01]  /*5260*/  USHF.R.S32.HI UR7, URZ, 0x1f, UR6 ;  /* 0x0000001f3f077899 */ /* 0x000fe20008011406 */
[----:B------:R-:W-:Y:S02]  /*5270*/  CS2R R88, SRZ ;  /* 0x0000000000587805 */ /* 0x000fe4000001ff00 */
[----:B------:R-:W-:Y:S02]  /*5280*/  CS2R R90, SRZ ;  /* 0x00000000005a7805 */ /* 0x000fe4000001ff00 */
[----:B------:R-:W-:Y:S01]  /*5290*/  CS2R R92, SRZ ;  /* 0x00000000005c7805 */ /* 0x000fe2000001ff00 */
[----:B------:R-:W-:Y:S01]  /*52a0*/  ULEA.HI UR7, UR7, UR6, URZ, 0x7 ;  /* 0x0000000607077291 */ /* 0x000fe2000f8f383f */
[----:B------:R-:W-:Y:S02]  /*52b0*/  CS2R R94, SRZ ;  /* 0x00000000005e7805 */ /* 0x000fe4000001ff00 */
[----:B------:R-:W-:Y:S02]  /*52c0*/  CS2R R96, SRZ ;  /* 0x0000000000607805 */ /* 0x000fe4000001ff00 */
[----:B------:R-:W-:Y:S01]  /*52d0*/  CS2R R98, SRZ ;  /* 0x0000000000627805 */ /* 0x000fe2000001ff00 */
        /* <DEDUP_REMOVED lines=10> */
[----:B------:R-:W-:Y:S02]  /*5380*/  CS2R R114, SRZ ;  /* 0x0000000000727805 */ /* 0x000fe4000001ff00 */
[----:B------:R-:W-:Y:S02]  /*5390*/  CS2R R116, SRZ ;  /* 0x0000000000747805 */ /* 0x000fe4000001ff00 */
[----:B------:R-:W-:Y:S02]  /*53a0*/  CS2R R118, SRZ ;  /* 0x0000000000767805 */ /* 0x000fe4000001ff00 */
[----:B------:R-:W-:Y:S02]  /*53b0*/  CS2R R120, SRZ ;  /* 0x0000000000787805 */ /* 0x000fe4000001ff00 */
[----:B------:R-:W-:Y:S02]  /*53c0*/  ISETP.GE.AND P2, PT, R3, UR17, PT ;  /* 0x0000001103007c0c */ /* 0x000fe4000bf46270 */
[----:B------:R-:W-:-:S02]  /*53d0*/  CS2R R122, SRZ ;  /* 0x00000000007a7805 */ /* 0x000fc4000001ff00 */
[----:B------:R-:W-:Y:S02]  /*53e0*/  CS2R R124, SRZ ;  /* 0x00000000007c7805 */ /* 0x000fe4000001ff00 */
[----:B------:R-:W-:Y:S02]  /*53f0*/  CS2R R126, SRZ ;  /* 0x00000000007e7805 */ /* 0x000fe4000001ff00 */
[----:B------:R-:W-:Y:S02]  /*5400*/  CS2R R128, SRZ ;  /* 0x0000000000807805 */ /* 0x000fe4000001ff00 */
[----:B------:R-:W-:Y:S02]  /*5410*/  CS2R R130, SRZ ;  /* 0x0000000000827805 */ /* 0x000fe4000001ff00 */
[----:B------:R-:W-:Y:S02]  /*5420*/  CS2R R132, SRZ ;  /* 0x0000000000847805 */ /* 0x000fe4000001ff00 */
[----:B------:R-:W-:Y:S01]  /*5430*/  CS2R R134, SRZ ;  /* 0x0000000000867805 */ /* 0x000fe2000001ff00 */
[----:B------:R-:W-:Y:S06]  /*5440*/  @!P2 BRA `(.L_x_895) ;  /* 0x0000002c0084a947 */ /* 0x000fec0003800000 */
        /* <DEDUP_REMOVED lines=24> */
[----:B------:R-:W-:Y:S01]  /*55d0*/  ULDC UR21, c[0x0][0x9e4] ;  /* 0x0002790000157ab9 */ /* 0x000fe20000000800 */
[----:B------:R-:W-:Y:S01]  /*55e0*/  ULDC UR18, c[0x0][0x9dc] ;  /* 0x0002770000127ab9 */ /* 0x000fe20000000800 */
[----:B------:R-:W-:-:S05]  /*55f0*/  ULDC UR22, c[0x0][0x9e0] ;  /* 0x0002780000167ab9 */ /* 0x000fca0000000800 */
.L_x_913:
[----:B------:R-:W-:-:S04]  /*5600*/  UIADD3 UR19, UR51, 0x1, URZ ;  /* 0x0000000133137890 */ /* 0x000fc8000fffe03f */
[----:B------:R-:W-:-:S04]  /*5610*/  UISETP.NE.AND UP2, UPT, UR19, 0x2, UPT ;  /* 0x000000021300788c */ /* 0x000fc8000bf45270 */
[----:B------:R-:W-:Y:S02]  /*5620*/  USEL UR20, URZ, 0x1, UP2 ;  /* 0x000000013f147887 */ /* 0x000fe40009000000 */
[----:B------:R-:W-:Y:S02]  /*5630*/  USEL UR19, UR19, URZ, UP2 ;  /* 0x0000003f13137287 */ /* 0x000fe40009000000 */
[----:B------:R-:W-:Y:S01]  /*5640*/  ULOP3.LUT UR20, UR54, UR20, URZ, 0x3c, !UPT ;  /* 0x0000001436147292 */ /* 0x000fe2000f8e3c3f */
[----:B------:R-:W-:Y:S11]  /*5650*/  @!P0 BRA `(.L_x_896) ;  /* 0x0000000000048947 */ /* 0x000ff60003800000 */
[----:B------:R-:W-:Y:S01]  /*5660*/  BPT.TRAP 0x1 ;  /* 0x000000040000795c */ /* 0x000fe20000300000 */
.L_x_896:
[----:B------:R-:W-:Y:S01]  /*5670*/  ULEA UR23, UR19, UR46, 0x3 ;  /* 0x0000002e13177291 */ /* 0x000fe2000f8e183f */
[----:B------:R-:W-:-:S05]  /*5680*/  IMAD.U32 R6, RZ, RZ, UR20 ;  /* 0x00000014ff067e24 */ /* 0x000fca000f8e00ff */
[----:B------:R-:W-:-:S04]  /*5690*/  SHF.L.U32 R6, R6, 0x1f, RZ ;  /* 0x0000001f06067819 */ /* 0x000fc800000006ff */
[----:B------:R0:W1:Y:S01]  /*56a0*/  SYNCS.PHASECHK.TRANS64.TRYWAIT P2, [UR23+0x19c30], R6 ;  /* 0x019c3006ff0075a7 */ /* 0x0000620008040157 */
[----:B------:R-:W-:Y:S05]  /*56b0*/  @!P0 BRA `(.L_x_897) ;  /* 0x0000000000048947 */ /* 0x000fea0003800000 */
[----:B------:R-:W-:Y:S01]  /*56c0*/  BPT.TRAP 0x1 ;  /* 0x000000040000795c */ /* 0x000fe20000300000 */
.L_x_897:
[----:B-1----:R-:W-:Y:S05]  /*56d0*/  @P2 BRA `(.L_x_898) ;  /* 0x0000000000082947 */ /* 0x002fea0003800000 */
[----:B------:R-:W1:Y:S02]  /*56e0*/  SYNCS.PHASECHK.TRANS64.TRYWAIT P2, [UR23+0x19c30], R6 ;  /* 0x019c3006ff0075a7 */ /* 0x000e640008040157 */
[----:B-1----:R-:W-:Y:S05]  /*56f0*/  @!P2 BRA `(.L_x_899) ;  /* 0x0000011400cca947 */ /* 0x002fea0003800000 */
.L_x_898:
        /* <DEDUP_REMOVED lines=17> */
.L_x_900:
[----:B------:R-:W-:Y:S01]  /*5810*/  ULEA UR11, UR51, UR46, 0x3 ;  /* 0x0000002e330b7291 */ /* 0x000fe2000f8e183f */
[----:B01----:R-:W-:-:S05]  /*5820*/  IMAD.U32 R6, RZ, RZ, UR54 ;  /* 0x00000036ff067e24 */ /* 0x003fca000f8e00ff */
[----:B------:R-:W-:-:S04]  /*5830*/  SHF.L.U32 R6, R6, 0x1f, RZ ;  /* 0x0000001f06067819 */ /* 0x000fc800000006ff */
[----:B------:R0:W1:Y:S01]  /*5840*/  SYNCS.PHASECHK.TRANS64.TRYWAIT P2, [UR11+0x19c50], R6 ;  /* 0x019c5006ff0075a7 */ /* 0x000062000804014b */
[----:B------:R-:W-:Y:S05]  /*5850*/  @!P0 BRA `(.L_x_901) ;  /* 0x0000000000048947 */ /* 0x000fea0003800000 */
[----:B------:R-:W-:Y:S01]  /*5860*/  BPT.TRAP 0x1 ;  /* 0x000000040000795c */ /* 0x000fe20000300000 */
.L_x_901:
[----:B-1----:R-:W-:Y:S05]  /*5870*/  @P2 BRA `(.L_x_902) ;  /* 0x0000000000082947 */ /* 0x002fea0003800000 */
[----:B------:R-:W1:Y:S02]  /*5880*/  SYNCS.PHASECHK.TRANS64.TRYWAIT P2, [UR11+0x19c50], R6 ;  /* 0x019c5006ff0075a7 */ /* 0x000e64000804014b */
[----:B-1----:R-:W-:Y:S05]  /*5890*/  @!P2 BRA `(.L_x_903) ;  /* 0x00000114007ca947 */ /* 0x002fea0003800000 */
.L_x_902:
[----:B------:R-:W-:Y:S01]  /*58a0*/  UIADD3 UR6, UR46, 0x3000, URZ ;  /* 0x000030002e067890 */ /* 0x000fe2000fffe03f */
[----:B------:R-:W-:Y:S01]  /*58b0*/  WARPGROUP.ARRIVE ;  /* 0x00000000000079c5 */ /* 0x000fe20000000000 */
[----:B------:R-:W-:Y:S01]  /*58c0*/  UMOV UR7, 0x40000040 ;  /* 0x4000004000077882 */ /* 0x000fe20000000000 */
[----:B------:R-:W-:Y:S01]  /*58d0*/  PLOP3.LUT P2, PT, PT, PT, UP0, 0x80, 0x0 ;  /* 0x000000000000781c */ /* 0x000fe20003f4f008 */
[----:B------:R-:W-:Y:S01]  /*58e0*/  USHF.R.U32.HI UR6, URZ, 0x4, UR6 ;  /* 0x000000043f067899 */ /* 0x000fe20008011606 */
[----:B------:R-:W-:Y:S01]  /*58f0*/  PLOP3.LUT P3, PT, PT, PT, UP0, 0x80, 0x0 ;  /* 0x000000000000781c */ /* 0x000fe20003f6f008 */
[----:B------:R-:W-:Y:S02]  /*5900*/  VIADD R8, R17, UR39 ;  /* 0x0000002711087c36 */ /* 0x000fe40008000000 */
[----:B------:R-:W-:Y:S01]  /*5910*/  ULOP3.LUT UR6, UR6, 0x3fff, URZ, 0xc0, !UPT ;  /* 0x00003fff06067892 */ /* 0x000fe2000f8ec03f */
[----:B01----:R-:W-:Y:S02]  /*5920*/  IMAD.U32 R6, RZ, RZ, UR23 ;  /* 0x00000017ff067e24 */ /* 0x003fe4000f8e00ff */
[----:B------:R-:W-:Y:S01]  /*5930*/  IMAD.SHL.U32 R9, R3, 0x80, RZ ;  /* 0x0000008003097824 */ /* 0x000fe200078e00ff */
[----:B------:R-:W-:Y:S01]  /*5940*/  ULOP3.LUT UR6, UR6, 0x10000, URZ, 0xfc, !UPT ;  /* 0x0001000006067892 */ /* 0x000fe2000f8efc3f */
[----:B------:R-:W-:-:S03]  /*5950*/  @!P1 VIADD R6, R6, 0x19c40 ;  /* 0x00019c4006069836 */ /* 0x000fc60000000000 */
[----:B------:R-:W-:Y:S02]  /*5960*/  UIMAD UR10, UR51, 0x300, UR6 ;  /* 0x00000300330a78a4 */ /* 0x000fe4000f8e0206 */
[----:B------:R-:W-:-:S05]  /*5970*/  @!P1 PRMT R6, RZ, 0x654, R6 ;  /* 0x00000654ff069816 */ /* 0x000fca0000000006 */
        /* <DEDUP_REMOVED lines=22> */
[----:B------:R-:W-:Y:S01]  /*5ae0*/  IMAD.U32 R7, RZ, RZ, UR47 ;  /* 0x0000002fff077e24 */ /* 0x000fe2000f8e00ff */
[----:B------:R-:W-:-:S03]  /*5af0*/  ULOP3.LUT UR6, URZ, UR18, URZ, 0x33, !UPT ;  /* 0x000000123f067292 */ /* 0x000fc6000f8e333f */
[----:B------:R-:W0:Y:S01]  /*5b00*/  SHFL.IDX PT, R14, R8, RZ, 0x1c1f ;  /* 0x001c1fff080e7589 */ /* 0x000e2200000e0000 */
[----:B------:R-:W-:Y:S02]  /*5b10*/  WARPGROUP.DEPBAR.LE gsb0, 0x0 ;  /* 0x00008000000079c5 */ /* 0x000fe40000010000 */
[----:B------:R1:W-:Y:S02]  /*5b20*/  @!P1 SYNCS.ARRIVE.TRANS64.RED.A1T0 RZ, [R6+URZ], RZ ;  /* 0x000000ff06ff99a7 */ /* 0x0003e4000810043f */
[----:B-1----:R-:W-:-:S04]  /*5b30*/  IADD3 R6, -R16, 0x1, -R9 ;  /* 0x0000000110067810 */ /* 0x002fc80007ffe909 */
[----:B------:R-:W-:-:S05]  /*5b40*/  IADD3 R6, -R7, UR40, R6 ;  /* 0x0000002807067c10 */ /* 0x000fca000fffe106 */
[C---:B------:R-:W-:Y:S02]  /*5b50*/  VIADD R10, R6.reuse, UR22 ;  /* 0x00000016060a7c36 */ /* 0x040fe40008000000 */
[----:B------:R-:W-:Y:S02]  /*5b60*/  VIADD R11, R6, UR6 ;  /* 0x00000006060b7c36 */ /* 0x000fe40008000000 */
[--C-:B0-----:R-:W-:Y:S02]  /*5b70*/  IMAD.IADD R12, R10, 0x1, R14.reuse ;  /* 0x000000010a0c7824 */ /* 0x101fe400078e020e */
[----:B------:R-:W-:Y:S01]  /*5b80*/  IMAD.IADD R13, R11, 0x1, R14 ;  /* 0x000000010b0d7824 */ /* 0x000fe200078e020e */
[----:B------:R-:W-:Y:S06]  /*5b90*/  @P2 BRA `(.L_x_904) ;  /* 0x00000000005c2947 */ /* 0x000fec0003800000 */
[----:B------:R-:W-:Y:S01]  /*5ba0*/  IMAD.U32 R6, RZ, RZ, UR47 ;  /* 0x0000002fff067e24 */ /* 0x000fe2000f8e00ff */
[----:B------:R-:W-:Y:S04]  /*5bb0*/  BSSY B0, `(.L_x_905) ;  /* 0x0000011000007945 */ /* 0x000fe80003800000 */
[----:B------:R-:W-:-:S04]  /*5bc0*/  IADD3 R14, -R6, UR40, R14 ;  /* 0x00000028060e7c10 */ /* 0x000fc8000fffe10e */
        /* <DEDUP_REMOVED lines=10> */
.L_x_906:
[----:B------:R-:W-:-:S05]  /*5c70*/  IMAD.U32 R15, RZ, RZ, UR21 ;  /* 0x00000015ff0f7e24 */ /* 0x000fca000f8e00ff */
[----:B------:R-:W-:-:S13]  /*5c80*/  ISETP.NE.AND P2, PT, R15, 0x1, PT ;  /* 0x000000010f00780c */ /* 0x000fda0003f45270 */
[----:B------:R-:W0:Y:S02]  /*5c90*/  @P2 LDC.64 R6, c[0x0][0x9e8] ;  /* 0x00027a00ff062b82 */ /* 0x000e240000000a00 */
[----:B0-----:R-:W-:-:S05]  /*5ca0*/  @P2 IMAD.HI.U32 R6, R14, R6, RZ ;  /* 0x000000060e062227 */ /* 0x001fca00078e00ff */
[----:B------:R-:W-:-:S07]  /*5cb0*/  @P2 SHF.R.U32.HI R14, RZ, R7, R6 ;  /* 0x00000007ff0e2219 */ /* 0x000fce0000011606 */
.L_x_907:
[----:B------:R-:W-:Y:S05]  /*5cc0*/  BSYNC B0 ;  /* 0x0000000000007941 */ /* 0x000fea0003800000 */
.L_x_905:
[----:B------:R-:W-:-:S04]  /*5cd0*/  IMAD R14, R14, R15, -R9 ;  /* 0x0000000f0e0e7224 */ /* 0x000fc800078e0a09 */
[----:B------:R-:W-:-:S05]  /*5ce0*/  IMAD.IADD R14, R14, 0x1, -R16 ;  /* 0x000000010e0e7824 */ /* 0x000fca00078e0a10 */
[----:B------:R-:W-:Y:S02]  /*5cf0*/  VIMNMX R13, R13, R14, !PT ;  /* 0x0000000e0d0d7248 */ /* 0x000fe40007fe0100 */
[----:B------:R-:W-:-:S07]  /*5d00*/  VIADDMNMX R12, R14, R15, R12, PT ;  /* 0x0000000f0e0c7246 */ /* 0x000fce000380010c */
.L_x_904:
[----:B------:R-:W-:Y:S01]  /*5d10*/  ISETP.GT.AND P2, PT, R3, -0x1, PT ;  /* 0xffffffff0300780c */ /* 0x000fe20003f44270 */
[----:B------:R-:W0:Y:S03]  /*5d20*/  SHFL.IDX PT, R8, R8, 0x1, 0x1c1f ;  /* 0x003c1f0008087f89 */ /* 0x000e2600000e0000 */
[C---:B------:R-:W-:Y:S02]  /*5d30*/  ISETP.GT.AND P5, PT, R13.reuse, RZ, P2 ;  /* 0x000000ff0d00720c */ /* 0x040fe400017a4270 */
[C---:B------:R-:W-:Y:S02]  /*5d40*/  ISETP.GT.AND P4, PT, R13.reuse, 0x1, P2 ;  /* 0x000000010d00780c */ /* 0x040fe40001784270 */
        /* <DEDUP_REMOVED lines=9> */
[--C-:B0-----:R-:W-:Y:S01]  /*5de0*/  IMAD.IADD R10, R10, 0x1, R8.reuse ;  /* 0x000000010a0a7824 */ /* 0x101fe200078e0208 */
[C---:B------:R-:W-:Y:S01]  /*5df0*/  ISETP.LT.OR P6, PT, R12.reuse, 0x9, P6 ;  /* 0x000000090c00780c */ /* 0x040fe200037c1670 */
[----:B------:R-:W-:Y:S01]  /*5e00*/  IMAD.IADD R11, R11, 0x1, R8 ;  /* 0x000000010b0b7824 */ /* 0x000fe200078e0208 */
[C---:B------:R-:W-:Y:S02]  /*5e10*/  ISETP.LT.OR P3, PT, R12.reuse, 0xa, P3 ;  /* 0x0000000a0c00780c */ /* 0x040fe40001f61670 */
[----:B------:R-:W-:Y:S02]  /*5e20*/  ISETP.LT.OR P5, PT, R12, 0x21, P5 ;  /* 0x000000210c00780c */ /* 0x000fe40002fa1670 */
[----:B------:R-:W-:Y:S02]  /*5e30*/  FSEL R25, R25, -INF , !P4 ;  /* 0xff80000019197808 */ /* 0x000fe40006000000 */
[----:B------:R-:W-:-:S02]  /*5e40*/  FSEL R28, R28, -INF , !P6 ;  /* 0xff8000001c1c7808 */ /* 0x000fc40007000000 */
[----:B------:R-:W-:Y:S02]  /*5e50*/  FSEL R29, R29, -INF , !P3 ;  /* 0xff8000001d1d7808 */ /* 0x000fe40005800000 */
[C---:B------:R-:W-:Y:S02]  /*5e60*/  ISETP.GT.AND P4, PT, R13.reuse, 0x11, P2 ;  /* 0x000000110d00780c */ /* 0x040fe40001784270 */
[C---:B------:R-:W-:Y:S02]  /*5e70*/  ISETP.GT.AND P6, PT, R13.reuse, 0x18, P2 ;  /* 0x000000180d00780c */ /* 0x040fe400017c4270 */
[C---:B------:R-:W-:Y:S02]  /*5e80*/  ISETP.GT.AND P3, PT, R13.reuse, 0x19, P2 ;  /* 0x000000190d00780c */ /* 0x040fe40001764270 */
        /* <DEDUP_REMOVED lines=73> */
[----:B------:R-:W-:-:S02]  /*6320*/  ISETP.LT.OR P3, PT, R12, 0x7a, P3 ;  /* 0x0000007a0c00780c */ /* 0x000fc40001f61670 */
[----:B------:R-:W-:Y:S02]  /*6330*/  FSEL R81, R81, -INF , !P4 ;  /* 0xff80000051517808 */ /* 0x000fe40006000000 */
[----:B------:R-:W-:Y:S02]  /*6340*/  FSEL R84, R84, -INF , !P6 ;  /* 0xff80000054547808 */ /* 0x000fe40007000000 */
[----:B------:R-:W-:Y:S01]  /*6350*/  FSEL R85, R85, -INF , !P3 ;  /* 0xff80000055557808 */ /* 0x000fe20005800000 */
        /* <DEDUP_REMOVED lines=14> */
.L_x_910:
[----:B------:R-:W-:-:S05]  /*6440*/  IMAD.U32 R12, RZ, RZ, UR21 ;  /* 0x00000015ff0c7e24 */ /* 0x000fca000f8e00ff */
[----:B------:R-:W-:-:S13]  /*6450*/  ISETP.NE.AND P3, PT, R12, 0x1, PT ;  /* 0x000000010c00780c */ /* 0x000fda0003f65270 */
[----:B------:R-:W0:Y:S02]  /*6460*/  @P3 LDC.64 R6, c[0x0][0x9e8] ;  /* 0x00027a00ff063b82 */ /* 0x000e240000000a00 */
[----:B0-----:R-:W-:-:S05]  /*6470*/  @P3 IMAD.HI.U32 R6, R8, R6, RZ ;  /* 0x0000000608063227 */ /* 0x001fca00078e00ff */
[----:B------:R-:W-:-:S07]  /*6480*/  @P3 SHF.R.U32.HI R8, RZ, R7, R6 ;  /* 0x00000007ff083219 */ /* 0x000fce0000011606 */
.L_x_911:
[----:B------:R-:W-:Y:S05]  /*6490*/  BSYNC B0 ;  /* 0x0000000000007941 */ /* 0x000fea0003800000 */
.L_x_909:
[----:B------:R-:W-:-:S04]  /*64a0*/  IMAD R9, R8, R12, -R9 ;  /* 0x0000000c08097224 */ /* 0x000fc800078e0a09 */
[----:B------:R-:W-:-:S05]  /*64b0*/  IMAD.IADD R9, R9, 0x1, -R16 ;  /* 0x0000000109097824 */ /* 0x000fca00078e0a10 */
[----:B------:R-:W-:Y:S02]  /*64c0*/  VIADDMNMX R10, R9, R12, R10, PT ;  /* 0x0000000c090a7246 */ /* 0x000fe4000380010a */
[----:B------:R-:W-:-:S07]  /*64d0*/  VIMNMX R11, R11, R9, !PT ;  /* 0x000000090b0b7248 */ /* 0x000fce0007fe0100 */
.L_x_908:
[----:B------:R-:W-:Y:S02]  /*64e0*/  FMNMX.FTZ R6, R24, R2, !PT ;  /* 0x0000000218067209 */ /* 0x000fe40007810000 */
[----:B------:R-:W-:Y:S02]  /*64f0*/  ISETP.GT.AND P3, PT, R11, 0x1, P2 ;  /* 0x000000010b00780c */ /* 0x000fe40001764270 */
        /* <DEDUP_REMOVED lines=9> */
[----:B------:R-:W-:-:S02]  /*6590*/  FSEL R30, R30, -INF , !P5 ;  /* 0xff8000001e1e7808 */ /* 0x000fc40006800000 */
[----:B------:R-:W-:Y:S02]  /*65a0*/  FMNMX.FTZ R6, R36, R7, !PT ;  /* 0x0000000724067209 */ /* 0x000fe40007810000 */
[----:B------:R-:W-:Y:S02]  /*65b0*/  ISETP.GT.AND P4, PT, R11, 0x9, P2 ;  /* 0x000000090b00780c */ /* 0x000fe40001784270 */
[----:B------:R-:W-:Y:S02]  /*65c0*/  FMNMX.FTZ R7, R37, R6, !PT ;  /* 0x0000000625077209 */ /* 0x000fe40007810000 */
[C---:B------:R-:W-:Y:S02]  /*65d0*/  ISETP.GT.AND P3, PT, R11.reuse, 0x11, P2 ;  /* 0x000000110b00780c */ /* 0x040fe40001764270 */
[----:B------:R-:W-:Y:S02]  /*65e0*/  FMNMX.FTZ R6, R40, R7, !PT ;  /* 0x0000000728067209 */ /* 0x000fe40007810000 */
[----:B------:R-:W-:-:S02]  /*65f0*/  ISETP.GT.AND P5, PT, R11, 0x18, P2 ;  /* 0x000000180b00780c */ /* 0x000fc400017a4270 */
[----:B------:R-:W-:Y:S02]  /*6600*/  FMNMX.FTZ R7, R41, R6, !PT ;  /* 0x0000000629077209 */ /* 0x000fe40007810000 */
[----:B------:R-:W-:Y:S02]  /*6610*/  ISETP.LT.OR P4, PT, R10, 0xa, P4 ;  /* 0x0000000a0a00780c */ /* 0x000fe40002781670 */
[----:B------:R-:W-:Y:S02]  /*6620*/  FMNMX.FTZ R6, R44, R7, !PT ;  /* 0x000000072c067209 */ /* 0x000fe40007810000 */
[C---:B------:R-:W-:Y:S02]  /*6630*/  ISETP.LT.OR P3, PT, R10.reuse, 0x12, P3 ;  /* 0x000000120a00780c */ /* 0x040fe40001f61670 */
[----:B------:R-:W-:Y:S02]  /*6640*/  FMNMX.FTZ R7, R45, R6, !PT ;  /* 0x000000062d077209 */ /* 0x000fe40007810000 */
[----:B------:R-:W-:-:S02]  /*6650*/  ISETP.LT.OR P5, PT, R10, 0x19, P5 ;  /* 0x000000190a00780c */ /* 0x000fc40002fa1670 */
[----:B------:R-:W-:Y:S02]  /*6660*/  FMNMX.FTZ R6, R48, R7, !PT ;  /* 0x0000000730067209 */ /* 0x000fe40007810000 */
[----:B------:R-:W-:Y:S02]  /*6670*/  FSEL R31, R31, -INF , !P4 ;  /* 0xff8000001f1f7808 */ /* 0x000fe40006000000 */
[----:B------:R-:W-:Y:S02]  /*6680*/  FMNMX.FTZ R7, R49, R6, !PT ;  /* 0x0000000631077209 */ /* 0x000fe40007810000 */
[----:B------:R-:W-:Y:S02]  /*6690*/  FSEL R35, R35, -INF , !P3 ;  /* 0xff80000023237808 */ /* 0x000fe40005800000 */
[----:B------:R-:W-:Y:S02]  /*66a0*/  FMNMX.FTZ R6, R52, R7, !PT ;  /* 0x0000000734067209 */ /* 0x000fe40007810000 */
[----:B------:R-:W-:-:S02]  /*66b0*/  FSEL R38, R38, -INF , !P5 ;  /* 0xff80000026267808 */ /* 0x000fc40006800000 */
[----:B------:R-:W-:Y:S02]  /*66c0*/  FMNMX.FTZ R7, R53, R6, !PT ;  /* 0x0000000635077209 */ /* 0x000fe40007810000 */
[C---:B------:R-:W-:Y:S02]  /*66d0*/  ISETP.GT.AND P4, PT, R11.reuse, 0x19, P2 ;  /* 0x000000190b00780c */ /* 0x040fe40001784270 */
[----:B------:R-:W-:Y:S02]  /*66e0*/  FMNMX.FTZ R6, R56, R7, !PT ;  /* 0x0000000738067209 */ /* 0x000fe40007810000 */
[----:B------:R-:W-:Y:S02]  /*66f0*/  ISETP.GT.AND P3, PT, R11, 0x21, P2 ;  /* 0x000000210b00780c */ /* 0x000fe40001764270 */
[----:B------:R-:W-:Y:S02]  /*6700*/  FMNMX.FTZ R7, R57, R6, !PT ;  /* 0x0000000639077209 */ /* 0x000fe40007810000 */
[----:B------:R-:W-:-:S02]  /*6710*/  ISETP.GT.AND P5, PT, R11, 0x28, P2 ;  /* 0x000000280b00780c */ /* 0x000fc400017a4270 */
[----:B------:R-:W-:Y:S02]  /*6720*/  FMNMX.FTZ R6, R60, R7, !PT ;  /* 0x000000073c067209 */ /* 0x000fe40007810000 */
[C---:B------:R-:W-:Y:S02]  /*6730*/  ISETP.LT.OR P4, PT, R10.reuse, 0x1a, P4 ;  /* 0x0000001a0a00780c */ /* 0x040fe40002781670 */
[----:B------:R-:W-:Y:S02]  /*6740*/  FMNMX.FTZ R7, R61, R6, !PT ;  /* 0x000000063d077209 */ /* 0x000fe40007810000 */
[----:B------:R-:W-:Y:S02]  /*6750*/  ISETP.LT.OR P3, PT, R10, 0x22, P3 ;  /* 0x000000220a00780c */ /* 0x000fe40001f61670 */
        /* <DEDUP_REMOVED lines=24> */
[----:B------:R-:W-:Y:S01]  /*68e0*/  FSEL R54, R54, -INF , !P5 ;  /* 0xff80000036367808 */ /* 0x000fe20006800000 */
[----:B------:R-:W0:Y:S01]  /*68f0*/  SHFL.BFLY PT, R6, R7, 0x2, 0x1f ;  /* 0x0c401f0007067f89 */ /* 0x000e2200000e0000 */
        /* <DEDUP_REMOVED lines=12> */
[----:B0-----:R-:W-:-:S02]  /*69c0*/  FMNMX.FTZ R8, R7, R6, !PT ;  /* 0x0000000607087209 */ /* 0x001fc40007810000 */
[C---:B------:R-:W-:Y:S02]  /*69d0*/  ISETP.LT.OR P4, PT, R10.reuse, 0x4a, P4 ;  /* 0x0000004a0a00780c */ /* 0x040fe40002781670 */
[C---:B------:R-:W-:Y:S01]  /*69e0*/  ISETP.LT.OR P3, PT, R10.reuse, 0x52, P3 ;  /* 0x000000520a00780c */ /* 0x040fe20001f61670 */
[----:B------:R-:W0:Y:S01]  /*69f0*/  SHFL.BFLY PT, R9, R8, 0x1, 0x1f ;  /* 0x0c201f0008097f89 */ /* 0x000e2200000e0000 */
        /* <DEDUP_REMOVED lines=12> */
[----:B0-----:R-:W-:Y:S02]  /*6ac0*/  FMNMX.FTZ R6, R8, R9, !PT ;  /* 0x0000000908067209 */ /* 0x001fe40007810000 */
[----:B------:R-:W-:Y:S02]  /*6ad0*/  FSEL R78, R78, -INF , !P5 ;  /* 0xff8000004e4e7808 */ /* 0x000fe40006800000 */
[----:B------:R-:W-:Y:S02]  /*6ae0*/  FSETP.NEU.FTZ.AND P6, PT, R6, -INF , PT ;  /* 0xff8000000600780b */ /* 0x000fe40003fdd000 */
[----:B------:R-:W-:-:S02]  /*6af0*/  ISETP.GT.AND P4, PT, R11, 0x69, P2 ;  /* 0x000000690b00780c */ /* 0x000fc40001784270 */
[----:B------:R-:W-:Y:S02]  /*6b00*/  FSEL R9, R6, RZ, P6 ;  /* 0x000000ff06097208 */ /* 0x000fe40003000000 */
[C---:B------:R-:W-:Y:S02]  /*6b10*/  ISETP.GT.AND P3, PT, R11.reuse, 0x70, P2 ;  /* 0x000000700b00780c */ /* 0x040fe40001764270 */
[----:B------:R-:W-:Y:S01]  /*6b20*/  ISETP.GT.AND P5, PT, R11, 0x71, P2 ;  /* 0x000000710b00780c */ /* 0x000fe200017a4270 */
[----:B------:R-:W-:-:S01]  /*6b30*/  FADD.FTZ R2, -R9, R2 ;  /* 0x0000000209027221 */ /* 0x000fc20000010100 */
[----:B------:R-:W-:Y:S01]  /*6b40*/  IMAD.U32 R9, RZ, RZ, UR41 ;  /* 0x00000029ff097e24 */ /* 0x000fe2000f8e00ff */
[C---:B------:R-:W-:Y:S02]  /*6b50*/  ISETP.LT.OR P4, PT, R10.reuse, 0x6a, P4 ;  /* 0x0000006a0a00780c */ /* 0x040fe40002781670 */
[----:B------:R-:W-:Y:S01]  /*6b60*/  ISETP.LT.OR P3, PT, R10, 0x71, P3 ;  /* 0x000000710a00780c */ /* 0x000fe20001f61670 */
[----:B------:R-:W-:-:S01]  /*6b70*/  FFMA.FTZ R9, R6, R9, -8 ;  /* 0xc100000006097423 */ /* 0x000fc20000010009 */
[----:B------:R-:W-:-:S02]  /*6b80*/  ISETP.LT.OR P5, PT, R10, 0x72, P5 ;  /* 0x000000720a00780c */ /* 0x000fc40002fa1670 */
[----:B------:R-:W-:Y:S02]  /*6b90*/  FSEL R79, R79, -INF , !P4 ;  /* 0xff8000004f4f7808 */ /* 0x000fe40006000000 */
[----:B------:R-:W-:Y:S02]  /*6ba0*/  FSEL R7, R9, RZ, P6 ;  /* 0x000000ff09077208 */ /* 0x000fe40003000000 */
[----:B------:R-:W-:Y:S02]  /*6bb0*/  ISETP.GT.AND P6, PT, R11, 0x10, P2 ;  /* 0x000000100b00780c */ /* 0x000fe400017c4270 */
[----:B------:R-:W-:Y:S01]  /*6bc0*/  FSEL R82, R82, -INF , !P3 ;  /* 0xff80000052527808 */ /* 0x000fe20005800000 */
[----:B------:R-:W-:-:S01]  /*6bd0*/  FFMA.FTZ R9, R25, UR41, -R7 ;  /* 0x0000002919097c23 */ /* 0x000fc20008010807 */
[----:B------:R-:W-:Y:S01]  /*6be0*/  ISETP.LT.OR P6, PT, R10, 0x11, P6 ;  /* 0x000000110a00780c */ /* 0x000fe200037c1670 */
[----:B------:R-:W-:-:S01]  /*6bf0*/  FFMA.FTZ R8, R24, UR41, -R7 ;  /* 0x0000002918087c23 */ /* 0x000fc20008010807 */
[--C-:B------:R-:W-:Y:S01]  /*6c00*/  FFMA.FTZ R13, R29, UR41, -R7.reuse ;  /* 0x000000291d0d7c23 */ /* 0x100fe20008010807 */
[----:B------:R-:W-:-:S01]  /*6c10*/  FFMA.FTZ R12, R28, UR41, -R7 ;  /* 0x000000291c0c7c23 */ /* 0x000fc20008010807 */
[----:B------:R-:W-:Y:S01]  /*6c20*/  FSEL R34, R34, -INF , !P6 ;  /* 0xff80000022227808 */ /* 0x000fe20007000000 */
[----:B------:R-:W-:-:S01]  /*6c30*/  FFMA.FTZ R37, R37, UR41, -R7 ;  /* 0x0000002925257c23 */ /* 0x000fc20008010807 */
[----:B------:R-:W-:Y:S01]  /*6c40*/  ISETP.GT.AND P6, PT, R11, 0x20, P2 ;  /* 0x000000200b00780c */ /* 0x000fe200017c4270 */
[----:B------:R-:W-:-:S01]  /*6c50*/  FFMA.FTZ R41, R41, UR41, -R7 ;  /* 0x0000002929297c23 */ /* 0x000fc20008010807 */
[--C-:B------:R-:W-:Y:S01]  /*6c60*/  FFMA.FTZ R45, R45, UR41, -R7.reuse ;  /* 0x000000292d2d7c23 */ /* 0x100fe20008010807 */
[----:B------:R-:W-:-:S01]  /*6c70*/  FFMA.FTZ R49, R49, UR41, -R7 ;  /* 0x0000002931317c23 */ /* 0x000fc20008010807 */
[----:B------:R-:W-:Y:S01]  /*6c80*/  ISETP.LT.OR P6, PT, R10, 0x21, P6 ;  /* 0x000000210a00780c */ /* 0x000fe200037c1670 */
[----:B------:R-:W-:-:S01]  /*6c90*/  FFMA.FTZ R53, R53, UR41, -R7 ;  /* 0x0000002935357c23 */ /* 0x000fc20008010807 */
[----:B------:R-:W-:Y:S01]  /*6ca0*/  FSEL R83, R83, -INF , !P5 ;  /* 0xff80000053537808 */ /* 0x000fe20006800000 */
[----:B------:R-:W-:-:S01]  /*6cb0*/  FFMA.FTZ R57, R57, UR41, -R7 ;  /* 0x0000002939397c23 */ /* 0x000fc20008010807 */
[----:B------:R-:W-:Y:S01]  /*6cc0*/  FSEL R42, R42, -INF , !P6 ;  /* 0xff8000002a2a7808 */ /* 0x000fe20007000000 */
[----:B------:R-:W-:-:S01]  /*6cd0*/  FFMA.FTZ R61, R61, UR41, -R7 ;  /* 0x000000293d3d7c23 */ /* 0x000fc20008010807 */
[----:B------:R-:W-:Y:S01]  /*6ce0*/  ISETP.GT.AND P6, PT, R11, 0x30, P2 ;  /* 0x000000300b00780c */ /* 0x000fe200017c4270 */
[----:B------:R-:W-:-:S01]  /*6cf0*/  FFMA.FTZ R76, R76, UR41, -R7 ;  /* 0x000000294c4c7c23 */ /* 0x000fc20008010807 */
[----:B------:R-:W-:Y:S01]  /*6d00*/  FFMA.FTZ R85, R85, UR41, -R7 ;  /* 0x0000002955557c23 */ /* 0x000fe20008010807 */
[----:B------:R-:W-:Y:S01]  /*6d10*/  MUFU.EX2 R8, R8 ;  /* 0x0000000800087308 */ /* 0x000fe20000000800 */
[----:B------:R-:W-:-:S04]  /*6d20*/  ISETP.LT.OR P6, PT, R10, 0x31, P6 ;  /* 0x000000310a00780c */ /* 0x000fc800037c1670 */
[----:B------:R-:W-:Y:S02]  /*6d30*/  FSEL R50, R50, -INF , !P6 ;  /* 0xff80000032327808 */ /* 0x000fe40007000000 */
[----:B------:R-:W-:Y:S01]  /*6d40*/  ISETP.GT.AND P6, PT, R11, 0x40, P2 ;  /* 0x000000400b00780c */ /* 0x000fe200017c4270 */
[----:B------:R-:W-:Y:S03]  /*6d50*/  MUFU.EX2 R9, R9 ;  /* 0x0000000900097308 */ /* 0x000fe60000000800 */
[----:B------:R-:W-:-:S04]  /*6d60*/  ISETP.LT.OR P6, PT, R10, 0x41, P6 ;  /* 0x000000410a00780c */ /* 0x000fc800037c1670 */
[----:B------:R-:W-:Y:S01]  /*6d70*/  FSEL R58, R58, -INF , !P6 ;  /* 0xff8000003a3a7808 */ /* 0x000fe20007000000 */
[----:B------:R-:W-:Y:S01]  /*6d80*/  MUFU.EX2 R12, R12 ;  /* 0x0000000c000c7308 */ /* 0x000fe20000000800 */
[----:B------:R-:W-:-:S04]  /*6d90*/  ISETP.GT.AND P6, PT, R11, 0x50, P2 ;  /* 0x000000500b00780c */ /* 0x000fc800017c4270 */
[----:B------:R-:W-:-:S03]  /*6da0*/  ISETP.LT.OR P6, PT, R10, 0x51, P6 ;  /* 0x000000510a00780c */ /* 0x000fc600037c1670 */
[----:B------:R-:W-:Y:S01]  /*6db0*/  MUFU.EX2 R13, R13 ;  /* 0x0000000d000d7308 */ /* 0x000fe20000000800 */
[----:B------:R-:W-:Y:S02]  /*6dc0*/  FSEL R66, R66, -INF , !P6 ;  /* 0xff80000042427808 */ /* 0x000fe40007000000 */
[----:B------:R-:W-:-:S04]  /*6dd0*/  ISETP.GT.AND P6, PT, R11, 0x60, P2 ;  /* 0x000000600b00780c */ /* 0x000fc800017c4270 */
[----:B------:R-:W-:-:S04]  /*6de0*/  ISETP.LT.OR P6, PT, R10, 0x61, P6 ;  /* 0x000000610a00780c */ /* 0x000fc800037c1670 */
[----:B------:R-:W-:Y:S02]  /*6df0*/  FSEL R74, R74, -INF , !P6 ;  /* 0xff8000004a4a7808 */ /* 0x000fe40007000000 */
[----:B------:R-:W-:-:S04]  /*6e00*/  ISETP.GT.AND P6, PT, R11, RZ, P2 ;  /* 0x000000ff0b00720c */ /* 0x000fc800017c4270 */
[----:B------:R-:W-:-:S04]  /*6e10*/  ISETP.LT.OR P6, PT, R10, 0x1, P6 ;  /* 0x000000010a00780c */ /* 0x000fc800037c1670 */
[----:B------:R-:W-:Y:S02]  /*6e20*/  FSEL R15, R26, -INF , !P6 ;  /* 0xff8000001a0f7808 */ /* 0x000fe40007000000 */
[----:B------:R-:W-:Y:S02]  /*6e30*/  ISETP.GT.AND P6, PT, R11, 0x78, P2 ;  /* 0x000000780b00780c */ /* 0x000fe400017c4270 */
[----:B------:R-:W-:Y:S02]  /*6e40*/  FMNMX.FTZ R14, R15, R0, !PT ;  /* 0x000000000f0e7209 */ /* 0x000fe40007810000 */
[----:B------:R-:W-:Y:S01]  /*6e50*/  ISETP.GT.AND P2, PT, R11, 0x79, P2 ;  /* 0x000000790b00780c */ /* 0x000fe20001744270 */
[--C-:B------:R-:W-:Y:S01]  /*6e60*/  FFMA.FTZ R11, R32, UR41, -R7.reuse ;  /* 0x00000029200b7c23 */ /* 0x100fe20008010807 */
[----:B------:R-:W-:Y:S01]  /*6e70*/  FMNMX.FTZ R21, R27, R14, !PT ;  /* 0x0000000e1b157209 */ /* 0x000fe20007810000 */
[----:B------:R-:W-:Y:S01]  /*6e80*/  FFMA.FTZ R14, R36, UR41, -R7 ;  /* 0x00000029240e7c23 */ /* 0x000fe20008010807 */
[----:B------:R-:W-:-:S02]  /*6e90*/  ISETP.LT.OR P6, PT, R10, 0x79, P6 ;  /* 0x000000790a00780c */ /* 0x000fc400037c1670 */
[----:B------:R-:W-:Y:S01]  /*6ea0*/  FMNMX.FTZ R20, R30, R21, !PT ;  /* 0x000000151e147209 */ /* 0x000fe20007810000 */
[----:B------:R-:W-:Y:S01]  /*6eb0*/  MUFU.EX2 R11, R11 ;  /* 0x0000000b000b7308 */ /* 0x000fe20000000800 */
[----:B------:R-:W-:Y:S01]  /*6ec0*/  ISETP.LT.OR P2, PT, R10, 0x7a, P2 ;  /* 0x0000007a0a00780c */ /* 0x000fe20001741670 */
[----:B------:R-:W-:Y:S01]  /*6ed0*/  FFMA.FTZ R10, R33, UR41, -R7 ;  /* 0x00000029210a7c23 */ /* 0x000fe20008010807 */
[----:B------:R-:W-:Y:S02]  /*6ee0*/  FMNMX.FTZ R21, R31, R20, !PT ;  /* 0x000000141f157209 */ /* 0x000fe40007810000 */
[----:B------:R-:W-:Y:S02]  /*6ef0*/  FSEL R86, R86, -INF , !P6 ;  /* 0xff80000056567808 */ /* 0x000fe40007000000 */
[----:B------:R-:W-:Y:S01]  /*6f00*/  FMNMX.FTZ R20, R34, R21, !PT ;  /* 0x0000001522147209 */ /* 0x000fe20007810000 */
[----:B------:R-:W-:Y:S01]  /*6f10*/  MUFU.EX2 R10, R10 ;  /* 0x0000000a000a7308 */ /* 0x000fe20000000800 */
[----:B------:R-:W-:-:S02]  /*6f20*/  FSEL R87, R87, -INF , !P2 ;  /* 0xff80000057577808 */ /* 0x000fc40005000000 */
[----:B------:R-:W-:Y:S01]  /*6f30*/  FMNMX.FTZ R25, R35, R20, !PT ;  /* 0x0000001423197209 */ /* 0x000fe20007810000 */
[----:B------:R-:W-:-:S03]  /*6f40*/  FFMA.FTZ R20, R40, UR41, -R7 ;  /* 0x0000002928147c23 */ /* 0x000fc60008010807 */
[----:B------:R-:W-:Y:S01]  /*6f50*/  FMNMX.FTZ R24, R38, R25, !PT ;  /* 0x0000001926187209 */ /* 0x000fe20007810000 */
[----:B------:R0:W-:Y:S03]  /*6f60*/  MUFU.EX2 R21, R37 ;  /* 0x0000002500157308 */ /* 0x0001e60000000800 */
[----:B------:R-:W-:-:S04]  /*6f70*/  FMNMX.FTZ R25, R39, R24, !PT ;  /* 0x0000001827197209 */ /* 0x000fc80007810000 */
[----:B------:R-:W-:Y:S01]  /*6f80*/  FMNMX.FTZ R24, R42, R25, !PT ;  /* 0x000000192a187209 */ /* 0x000fe20007810000 */
[----:B------:R-:W-:Y:S03]  /*6f90*/  MUFU.EX2 R14, R14 ;  /* 0x0000000e000e7308 */ /* 0x000fe60000000800 */
        /* <DEDUP_REMOVED lines=8> */
[--C-:B------:R-:W-:Y:S01]  /*7020*/  FFMA.FTZ R26, R48, UR41, -R7.reuse ;  /* 0x00000029301a7c23 */ /* 0x100fe20008010807 */
[----:B------:R-:W-:-:S02]  /*7030*/  FFMA.FTZ R48, R68, UR41, -R7 ;  /* 0x0000002944307c23 */ /* 0x000fc40008010807 */
[----:B------:R-:W-:Y:S01]  /*7040*/  FMNMX.FTZ R28, R54, R33, !PT ;  /* 0x00000021361c7209 */ /* 0x000fe20007810000 */
[----:B------:R2:W-:Y:S03]  /*7050*/  MUFU.EX2 R29, R45 ;  /* 0x0000002d001d7308 */ /* 0x0005e60000000800 */
[----:B------:R-:W-:-:S04]  /*7060*/  FMNMX.FTZ R33, R55, R28, !PT ;  /* 0x0000001c37217209 */ /* 0x000fc80007810000 */
[----:B------:R-:W-:Y:S01]  /*7070*/  FMNMX.FTZ R28, R58, R33, !PT ;  /* 0x000000213a1c7209 */ /* 0x000fe20007810000 */
[----:B------:R-:W-:Y:S03]  /*7080*/  MUFU.EX2 R24, R24 ;  /* 0x0000001800187308 */ /* 0x000fe60000000800 */
[----:B0-----:R-:W-:Y:S01]  /*7090*/  FMNMX.FTZ R37, R59, R28, !PT ;  /* 0x0000001c3b257209 */ /* 0x001fe20007810000 */
[--C-:B------:R-:W-:Y:S01]  /*70a0*/  FFMA.FTZ R28, R52, UR41, -R7.reuse ;  /* 0x00000029341c7c23 */ /* 0x100fe20008010807 */
[----:B------:R-:W-:-:S02]  /*70b0*/  FFMA.FTZ R52, R72, UR41, -R7 ;  /* 0x0000002948347c23 */ /* 0x000fc40008010807 */
[----:B------:R-:W-:Y:S01]  /*70c0*/  FMNMX.FTZ R32, R62, R37, !PT ;  /* 0x000000253e207209 */ /* 0x000fe20007810000 */
[----:B------:R-:W-:Y:S03]  /*70d0*/  MUFU.EX2 R33, R49 ;  /* 0x0000003100217308 */ /* 0x000fe60000000800 */
[----:B------:R-:W-:-:S04]  /*70e0*/  FMNMX.FTZ R37, R63, R32, !PT ;  /* 0x000000203f257209 */ /* 0x000fc80007810000 */
[----:B------:R-:W-:Y:S01]  /*70f0*/  FMNMX.FTZ R32, R66, R37, !PT ;  /* 0x0000002542207209 */ /* 0x000fe20007810000 */
[----:B------:R-:W-:Y:S03]  /*7100*/  MUFU.EX2 R26, R26 ;  /* 0x0000001a001a7308 */ /* 0x000fe60000000800 */
[----:B-1----:R-:W-:Y:S01]  /*7110*/  FMNMX.FTZ R41, R67, R32, !PT ;  /* 0x0000002043297209 */ /* 0x002fe20007810000 */
[----:B------:R-:W-:-:S03]  /*7120*/  FFMA.FTZ R32, R56, UR41, -R7 ;  /* 0x0000002938207c23 */ /* 0x000fc60008010807 */
[----:B------:R-:W-:Y:S01]  /*7130*/  FMNMX.FTZ R36, R70, R41, !PT ;  /* 0x0000002946247209 */ /* 0x000fe20007810000 */
[----:B------:R-:W-:Y:S03]  /*7140*/  MUFU.EX2 R37, R53 ;  /* 0x0000003500257308 */ /* 0x000fe60000000800 */
[----:B------:R-:W-:-:S04]  /*7150*/  FMNMX.FTZ R41, R71, R36, !PT ;  /* 0x0000002447297209 */ /* 0x000fc80007810000 */
[----:B------:R-:W-:Y:S01]  /*7160*/  FMNMX.FTZ R36, R74, R41, !PT ;  /* 0x000000294a247209 */ /* 0x000fe20007810000 */
[----:B------:R-:W-:Y:S03]  /*7170*/  MUFU.EX2 R28, R28 ;  /* 0x0000001c001c7308 */ /* 0x000fe60000000800 */
[----:B--2---:R-:W-:Y:S01]  /*7180*/  FMNMX.FTZ R45, R75, R36, !PT ;  /* 0x000000244b2d7209 */ /* 0x004fe20007810000 */
[--C-:B------:R-:W-:Y:S01]  /*7190*/  FFMA.FTZ R36, R60, UR41, -R7.reuse ;  /* 0x000000293c247c23 */ /* 0x100fe20008010807 */
[----:B------:R-:W-:-:S02]  /*71a0*/  FFMA.FTZ R60, R80, UR41, -R7 ;  /* 0x00000029503c7c23 */ /* 0x000fc40008010807 */
[----:B------:R-:W-:Y:S01]  /*71b0*/  FMNMX.FTZ R40, R78, R45, !PT ;  /* 0x0000002d4e287209 */ /* 0x000fe20007810000 */
[----:B------:R0:W-:Y:S03]  /*71c0*/  MUFU.EX2 R41, R57 ;  /* 0x0000003900297308 */ /* 0x0001e60000000800 */
[----:B------:R-:W-:-:S04]  /*71d0*/  FMNMX.FTZ R45, R79, R40, !PT ;  /* 0x000000284f2d7209 */ /* 0x000fc80007810000 */
[----:B------:R-:W-:Y:S01]  /*71e0*/  FMNMX.FTZ R40, R82, R45, !PT ;  /* 0x0000002d52287209 */ /* 0x000fe20007810000 */
[----:B------:R-:W-:Y:S01]  /*71f0*/  MUFU.EX2 R32, R32 ;  /* 0x0000002000207308 */ /* 0x000fe20000000800 */
[----:B0-----:R-:W-:-:S01]  /*7200*/  FFMA.FTZ R57, R69, UR41, -R7 ;  /* 0x0000002945397c23 */ /* 0x001fc20008010807 */
[--C-:B------:R-:W-:Y:S01]  /*7210*/  FFMA.FTZ R69, R81, UR41, -R7.reuse ;  /* 0x0000002951457c23 */ /* 0x100fe20008010807 */
[----:B------:R-:W-:Y:S01]  /*7220*/  FMNMX.FTZ R49, R83, R40, !PT ;  /* 0x0000002853317209 */ /* 0x000fe20007810000 */
[--C-:B------:R-:W-:Y:S01]  /*7230*/  FFMA.FTZ R40, R64, UR41, -R7.reuse ;  /* 0x0000002940287c23 */ /* 0x100fe20008010807 */
[----:B------:R-:W-:-:S02]  /*7240*/  FFMA.FTZ R64, R84, UR41, -R7 ;  /* 0x0000002954407c23 */ /* 0x000fc40008010807 */
[----:B------:R-:W-:Y:S01]  /*7250*/  FMNMX.FTZ R44, R86, R49, !PT ;  /* 0x00000031562c7209 */ /* 0x000fe20007810000 */
[----:B------:R0:W-:Y:S01]  /*7260*/  MUFU.EX2 R45, R61 ;  /* 0x0000003d002d7308 */ /* 0x0001e20000000800 */
[----:B------:R-:W-:-:S01]  /*7270*/  FFMA.FTZ R49, R65, UR41, -R7 ;  /* 0x0000002941317c23 */ /* 0x000fc20008010807 */
[----:B------:R-:W-:Y:S01]  /*7280*/  FFMA.FTZ R65, R77, UR41, -R7 ;  /* 0x000000294d417c23 */ /* 0x000fe20008010807 */
[----:B------:R-:W-:-:S05]  /*7290*/  FMNMX.FTZ R44, R87, R44, !PT ;  /* 0x0000002c572c7209 */ /* 0x000fca0007810000 */
[----:B------:R-:W1:Y:S01]  /*72a0*/  SHFL.BFLY PT, R53, R44, 0x2, 0x1f ;  /* 0x0c401f002c357f89 */ /* 0x000e6200000e0000 */
[----:B0-----:R-:W-:-:S01]  /*72b0*/  FFMA.FTZ R61, R73, UR41, -R7 ;  /* 0x00000029493d7c23 */ /* 0x001fc20008010807 */
[----:B------:R-:W-:Y:S01]  /*72c0*/  FMUL.FTZ R73, R2, UR41 ;  /* 0x0000002902497c20 */ /* 0x000fe20008410000 */
[----:B------:R-:W-:Y:S08]  /*72d0*/  MUFU.EX2 R36, R36 ;  /* 0x0000002400247308 */ /* 0x000ff00000000800 */
[----:B------:R-:W0:Y:S08]  /*72e0*/  MUFU.EX2 R73, R73 ;  /* 0x0000004900497308 */ /* 0x000e300000000800 */
[----:B------:R-:W-:Y:S01]  /*72f0*/  MUFU.EX2 R40, R40 ;  /* 0x0000002800287308 */ /* 0x000fe20000000800 */
[----:B-1----:R-:W-:-:S07]  /*7300*/  FMNMX.FTZ R53, R44, R53, !PT ;  /* 0x000000352c357209 */ /* 0x002fce0007810000 */
[----:B------:R-:W-:Y:S01]  /*7310*/  MUFU.EX2 R49, R49 ;  /* 0x0000003100317308 */ /* 0x000fe20000000800 */
[----:B0-----:R-:W-:-:S01]  /*7320*/  FFMA.FTZ R68, R73, R5, R8 ;  /* 0x0000000549447223 */ /* 0x001fc20000010008 */
[----:B------:R-:W0:Y:S06]  /*7330*/  SHFL.BFLY PT, R56, R53, 0x1, 0x1f ;  /* 0x0c201f0035387f89 */ /* 0x000e2c00000e0000 */
[----:B------:R-:W-:Y:S08]  /*7340*/  MUFU.EX2 R48, R48 ;  /* 0x0000003000307308 */ /* 0x000ff00000000800 */
[----:B------:R-:W-:Y:S08]  /*7350*/  MUFU.EX2 R57, R57 ;  /* 0x0000003900397308 */ /* 0x000ff00000000800 */
[----:B------:R-:W-:Y:S01]  /*7360*/  MUFU.EX2 R52, R52 ;  /* 0x0000003400347308 */ /* 0x000fe20000000800 */
[----:B0-----:R-:W-:Y:S01]  /*7370*/  FMNMX.FTZ R7, R53, R56, !PT ;  /* 0x0000003835077209 */ /* 0x001fe20007810000 */
[----:B------:R-:W-:-:S03]  /*7380*/  IMAD.U32 R56, RZ, RZ, UR41 ;  /* 0x00000029ff387e24 */ /* 0x000fc6000f8e00ff */
[C---:B------:R-:W-:Y:S01]  /*7390*/  FSETP.NEU.FTZ.AND P2, PT, R7.reuse, -INF , PT ;  /* 0xff8000000700780b */ /* 0x040fe20003f5d000 */
[----:B------:R-:W-:-:S02]  /*73a0*/  FFMA.FTZ R56, R7, R56, -8 ;  /* 0xc100000007387423 */ /* 0x000fc40000010038 */
[----:B------:R-:W-:Y:S01]  /*73b0*/  MUFU.EX2 R61, R61 ;  /* 0x0000003d003d7308 */ /* 0x000fe20000000800 */
[----:B------:R-:W-:Y:S02]  /*73c0*/  FSEL R77, R7, RZ, P2 ;  /* 0x000000ff074d7208 */ /* 0x000fe40001000000 */
[----:B------:R-:W-:-:S03]  /*73d0*/  FSEL R2, R56, RZ, P2 ;  /* 0x000000ff38027208 */ /* 0x000fc60001000000 */
[----:B------:R-:W-:Y:S02]  /*73e0*/  FADD.FTZ R77, -R77, R0 ;  /* 0x000000004d4d7221 */ /* 0x000fe40000010100 */
        /* <DEDUP_REMOVED lines=16> */
[----:B------:R-:W-:Y:S01]  /*74f0*/  FMUL.FTZ R54, R77, UR41 ;  /* 0x000000294d367c20 */ /* 0x000fe20008410000 */
        /* <DEDUP_REMOVED lines=8> */
[----:B------:R-:W-:Y:S01]  /*7580*/  MUFU.EX2 R15, R15 ;  /* 0x0000000f000f7308 */ /* 0x000fe20000000800 */
[----:B------:R-:W-:-:S01]  /*7590*/  FFMA.FTZ R66, R66, UR41, -R2 ;  /* 0x0000002942427c23 */ /* 0x000fc20008010802 */
[----:B------:R-:W-:Y:S01]  /*75a0*/  FADD.FTZ R68, R13, R68 ;  /* 0x000000440d447221 */ /* 0x000fe20000010000 */
        /* <DEDUP_REMOVED lines=11> */
[----:B------:R-:W-:-:S02]  /*7660*/  FFMA.FTZ R2, R87, UR41, -R2 ;  /* 0x0000002957027c23 */ /* 0x000fc40008010802 */
[----:B------:R-:W1:Y:S08]  /*7670*/  MUFU.EX2 R27, R27 ;  /* 0x0000001b001b7308 */ /* 0x000e700000000800 */
[----:B------:R-:W2:Y:S01]  /*7680*/  MUFU.EX2 R30, R30 ;  /* 0x0000001e001e7308 */ /* 0x000ea20000000800 */
[----:B0-----:R-:W-:-:S04]  /*7690*/  FFMA.FTZ R5, R54, R4, R15 ;  /* 0x0000000436057223 */ /* 0x001fc8000001000f */
[----:B------:R-:W-:-:S03]  /*76a0*/  FADD.FTZ R4, R56, R5 ;  /* 0x0000000538047221 */ /* 0x000fc60000010000 */
[----:B------:R-:W0:Y:S01]  /*76b0*/  MUFU.EX2 R31, R31 ;  /* 0x0000001f001f7308 */ /* 0x000e220000000800 */
[----:B-1----:R-:W-:-:S07]  /*76c0*/  FADD.FTZ R5, R27, R4 ;  /* 0x000000041b057221 */ /* 0x002fce0000010000 */
[----:B------:R-:W1:Y:S01]  /*76d0*/  MUFU.EX2 R34, R34 ;  /* 0x0000002200227308 */ /* 0x000e620000000800 */
[----:B--2---:R-:W-:-:S01]  /*76e0*/  FADD.FTZ R4, R30, R5 ;  /* 0x000000051e047221 */ /* 0x004fc20000010000 */
[----:B------:R-:W-:-:S04]  /*76f0*/  FADD.FTZ R5, R11, R68 ;  /* 0x000000440b057221 */ /* 0x000fc80000010000 */
[----:B------:R-:W-:Y:S02]  /*7700*/  FADD.FTZ R5, R10, R5 ;  /* 0x000000050a057221 */ /* 0x000fe40000010000 */
[----:B------:R-:W2:Y:S01]  /*7710*/  MUFU.EX2 R35, R35 ;  /* 0x0000002300237308 */ /* 0x000ea20000000800 */
[----:B0-----:R-:W-:-:S01]  /*7720*/  FADD.FTZ R55, R31, R4 ;  /* 0x000000041f377221 */ /* 0x001fc20000010000 */
[----:B------:R-:W-:-:S06]  /*7730*/  FADD.FTZ R68, R14, R5 ;  /* 0x000000050e447221 */ /* 0x000fcc0000010000 */
[----:B------:R-:W0:Y:S01]  /*7740*/  MUFU.EX2 R38, R38 ;  /* 0x0000002600267308 */ /* 0x000e220000000800 */
[----:B-1----:R-:W-:-:S01]  /*7750*/  FADD.FTZ R4, R34, R55 ;  /* 0x0000003722047221 */ /* 0x002fc20000010000 */
[----:B------:R-:W-:-:S04]  /*7760*/  FADD.FTZ R55, R21, R68 ;  /* 0x0000004415377221 */ /* 0x000fc80000010000 */
[----:B------:R-:W-:Y:S02]  /*7770*/  FADD.FTZ R68, R20, R55 ;  /* 0x0000003714447221 */ /* 0x000fe40000010000 */
[----:B------:R-:W1:Y:S01]  /*7780*/  MUFU.EX2 R39, R39 ;  /* 0x0000002700277308 */ /* 0x000e620000000800 */
[----:B--2---:R-:W-:-:S01]  /*7790*/  FADD.FTZ R5, R35, R4 ;  /* 0x0000000423057221 */ /* 0x004fc20000010000 */
[----:B------:R-:W-:-:S04]  /*77a0*/  FADD.FTZ R55, R25, R68 ;  /* 0x0000004419377221 */ /* 0x000fc80000010000 */
[----:B------:R-:W-:Y:S02]  /*77b0*/  FADD.FTZ R68, R24, R55 ;  /* 0x0000003718447221 */ /* 0x000fe40000010000 */
        /* <DEDUP_REMOVED lines=10> */
[----:B------:R-:W-:-:S06]  /*7860*/  FADD.FTZ R55, R37, R68 ;  /* 0x0000004425377221 */ /* 0x000fcc0000010000 */
        /* <DEDUP_REMOVED lines=10> */
[----:B------:R-:W-:-:S06]  /*7910*/  FADD.FTZ R4, R32, R55 ;  /* 0x0000003720047221 */ /* 0x000fcc0000010000 */
[----:B------:R-:W1:Y:S01]  /*7920*/  MUFU.EX2 R59, R59 ;  /* 0x0000003b003b7308 */ /* 0x000e620000000800 */
[----:B--2---:R-:W-:-:S07]  /*7930*/  FADD.FTZ R5, R0, R5 ;  /* 0x0000000500057221 */ /* 0x004fce0000010000 */
        /* <DEDUP_REMOVED lines=48> */
[----:B-1----:R-:W-:-:S03]  /*7c40*/  FADD.FTZ R5, R53, R4 ;  /* 0x0000000435057221 */ /* 0x002fc60000010000 */
[----:B--2---:R-:W-:Y:S01]  /*7c50*/  FADD.FTZ R4, R55, R68 ;  /* 0x0000004437047221 */ /* 0x004fe20000010000 */
[----:B------:R-:W-:Y:S06]  /*7c60*/  @!P0 BRA `(.L_x_912) ;  /* 0x0000000000048947 */ /* 0x000fec0003800000 */
[----:B------:R-:W-:Y:S01]  /*7c70*/  BPT.TRAP 0x1 ;  /* 0x000000040000795c */ /* 0x000fe20000300000 */
.L_x_912:
[----:B------:R-:W-:Y:S01]  /*7c80*/  UIADD3 UR6, UR11, 0x19c60, URZ ;  /* 0x00019c600b067890 */ /* 0x000fe2000fffe03f */
[----:B------:R-:W-:Y:S01]  /*7c90*/  ISETP.GT.AND P2, PT, R3, UR17, PT ;  /* 0x0000001103007c0c */ /* 0x000fe2000bf44270 */
[----:B------:R-:W-:Y:S01]  /*7ca0*/  UMOV UR54, UR20 ;  /* 0x0000001400367c82 */ /* 0x000fe20008000000 */
[----:B------:R-:W-:Y:S01]  /*7cb0*/  F2FP.SATFINITE.E4M3.F32.PACK_AB_MERGE_C R0, R0, R51, RZ ;  /* 0x000000330000723e */ /* 0x000fe200048070ff */
[----:B------:R-:W-:Y:S01]  /*7cc0*/  UPRMT UR6, UR45, 0x654, UR6 ;  /* 0x000006542d067896 */ /* 0x000fe20008000006 */
        /* <DEDUP_REMOVED lines=9> */
[----:B------:R-:W-:Y:S01]  /*7d60*/  SYNCS.ARRIVE.TRANS64.RED.A1T0 RZ, [UR6], RZ ;  /* 0x000000ffffff79a7 */ /* 0x000fe20008100406 */
        /* <DEDUP_REMOVED lines=75> */
[----:B------:R-:W-:Y:S01]  /*8220*/  IMAD.MOV.U32 R0, RZ, RZ, R7 ;  /* 0x000000ffff007224 */ /* 0x000fe200078e0007 */
[----:B------:R-:W-:Y:S01]  /*8230*/  UMOV UR51, UR19 ;  /* 0x0000001300337c82 */ /* 0x000fe20008000000 */
[----:B------:R-:W-:Y:S01]  /*8240*/  IMAD.MOV.U32 R2, RZ, RZ, R6 ;  /* 0x000000ffff027224 */ /* 0x000fe200078e0006 */
[----:B------:R-:W-:-:S06]  /*8250*/  UMOV UR54, UR20 ;  /* 0x0000001400367c82 */ /* 0x000fcc0008000000 */
.L_x_895:
[----:B------:R-:W-:Y:S01]  /*8260*/  ULDC UR6, c[0x0][0x448] ;  /* 0x0001120000067ab9 */ /* 0x000fe20000000800 */
[----:B------:R-:W-:Y:S01]  /*8270*/  ULDC UR14, c[0x0][0x9e4] ;  /* 0x00027900000e7ab9 */ /* 0x000fe20000000800 */
[----:B------:R-:W-:Y:S02]  /*8280*/  UISETP.NE.AND UP0, UPT, UR6, 0x1, UPT ;  /* 0x000000010600788c */ /* 0x000fe4000bf05270 */
[----:B------:R-:W-:Y:S02]  /*8290*/  UISETP.GE.AND UP1, UPT, UR14, 0x1, UPT ;  /* 0x000000010e00788c */ /* 0x000fe4000bf26270 */
[----:B------:R-:W-:Y:S02]  /*82a0*/  UIADD3 UR10, UR39, 0xbf, URZ ;  /* 0x000000bf270a7890 */ /* 0x000fe4000fffe03f */
[----:B------:R-:W-:Y:S02]  /*82b0*/  UIADD3 UR11, UR40, 0x1, -UR47 ;  /* 0x00000001280b7890 */ /* 0x000fe4000fffe82f */
[----:B------:R-:W-:-:S03]  /*82c0*/  PLOP3.LUT P5, PT, PT, PT, UP1, 0x80, 0x0 ;  /* 0x000000000000781c */ /* 0x000fc60003faf018 */
[----:B------:R-:W-:Y:S01]  /*82d0*/  @UP0 ULDC UR6, c[0x0][0x44c] ;  /* 0x0001130000060ab9 */ /* 0x000fe20000000800 */
[----:B------:R-:W-:Y:S01]  /*82e0*/  @UP0 ULDC UR15, c[0x0][0x450] ;  /* 0x00011400000f0ab9 */ /* 0x000fe20000000800 */
[----:B------:R-:W-:-:S04]  /*82f0*/  UIMAD.WIDE.U32 UR6, UR10, UR6, URZ ;  /* 0x000000060a0672a5 */ /* 0x000fc8000f8e003f */
[----:B------:R-:W-:-:S04]  /*8300*/  @UP0 USHF.R.U32.HI UR10, URZ, UR15, UR7 ;  /* 0x0000000f3f0a0299 */ /* 0x000fc80008011607 */
[----:B------:R-:W-:-:S04]  /*8310*/  UIADD3 UR10, UR11, UR10, URZ ;  /* 0x0000000a0b0a7290 */ /* 0x000fc8000fffe03f */
        /* <DEDUP_REMOVED lines=12> */
.L_x_915:
[----:B------:R-:W-:-:S11]  /*83e0*/  UISETP.NE.AND UP1, UPT, UR14, 0x1, UPT ;  /* 0x000000010e00788c */ /* 0x000fd6000bf25270 */
[----:B------:R-:W-:Y:S02]  /*83f0*/  @UP1 ULDC.64 UR20, c[0x0][0x9e8] ;  /* 0x00027a0000141ab9 */ /* 0x000fe40000000a00 */
[----:B------:R-:W-:-:S04]  /*8400*/  UIMAD.WIDE.U32 UR6, UR10, UR20, URZ ;  /* 0x000000140a0672a5 */ /* 0x000fc8000f8e003f */
[----:B------:R-:W-:-:S12]  /*8410*/  @UP1 USHF.R.U32.HI UR10, URZ, UR21, UR7 ;  /* 0x000000153f0a1299 */ /* 0x000fd80008011607 */
.L_x_916:
[----:B------:R-:W-:-:S04]  /*8420*/  UIMAD UR10, UR10, UR14, URZ ;  /* 0x0000000e0a0a72a4 */ /* 0x000fc8000f8e023f */
[----:B------:R-:W-:-:S04]  /*8430*/  UISETP.LT.AND UP1, UPT, UR18, UR10, UPT ;  /* 0x0000000a1200728c */ /* 0x000fc8000bf21270 */
[----:B------:R-:W-:-:S12]  /*8440*/  USEL UR18, UR18, UR10, !UP1 ;  /* 0x0000000a12127287 */ /* 0x000fd8000c800000 */
.L_x_914:
        /* <DEDUP_REMOVED lines=11> */
[----:B------:R-:W-:-:S06]  /*8500*/  UMOV UR19, UR51 ;  /* 0x0000003300137c82 */ /* 0x000fcc0008000000 */
.L_x_927:
[----:B------:R-:W-:-:S04]  /*8510*/  UISETP.NE.AND UP1, UPT, UR19, 0x1, UPT ;  /* 0x000000011300788c */ /* 0x000fc8000bf25270 */
[----:B------:R-:W-:-:S04]  /*8520*/  USEL UR54, URZ, 0x1, UP1 ;  /* 0x000000013f367887 */ /* 0x000fc80008800000 */
[----:B------:R-:W-:Y:S01]  /*8530*/  ULOP3.LUT UR54, UR18, UR54, URZ, 0x3c, !UPT ;  /* 0x0000003612367292 */ /* 0x000fe2000f8e3c3f */
[----:B------:R-:W-:Y:S11]  /*8540*/  @!P0 BRA `(.L_x_918) ;  /* 0x0000000000048947 */ /* 0x000ff60003800000 */
[----:B------:R-:W-:Y:S01]  /*8550*/  BPT.TRAP 0x1 ;  /* 0x000000040000795c */ /* 0x000fe20000300000 */
.L_x_918:
        /* <DEDUP_REMOVED lines=9> */
.L_x_919:
[----:B-1----:R-:W-:Y:S05]  /*85f0*/  @P2 BRA `(.L_x_920) ;  /* 0x0000000000082947 */ /* 0x002fea0003800000 */
[----:B------:R-:W1:Y:S02]  /*8600*/  SYNCS.PHASECHK.TRANS64.TRYWAIT P2, [UR20+0x19c30], R0 ;  /* 0x019c3000ff0075a7 */ /* 0x000e640008040154 */
[----:B-1----:R-:W-:Y:S05]  /*8610*/  @!P2 BRA `(.L_x_921) ;  /* 0x000000e80034a947 */ /* 0x002fea0003800000 */
.L_x_920:
        /* <DEDUP_REMOVED lines=17> */
.L_x_922:
[----:B------:R-:W-:Y:S01]  /*8730*/  ULEA UR11, UR19, UR46, 0x3 ;  /* 0x0000002e130b7291 */ /* 0x000fe2000f8e183f */
[----:B01----:R-:W-:-:S05]  /*8740*/  IMAD.U32 R0, RZ, RZ, UR18 ;  /* 0x00000012ff007e24 */ /* 0x003fca000f8e00ff */
[----:B------:R-:W-:-:S04]  /*8750*/  SHF.L.U32 R0, R0, 0x1f, RZ ;  /* 0x0000001f00007819 */ /* 0x000fc800000006ff */
[----:B------:R0:W1:Y:S01]  /*8760*/  SYNCS.PHASECHK.TRANS64.TRYWAIT P2, [UR11+0x19c50], R0 ;  /* 0x019c5000ff0075a7 */ /* 0x000062000804014b */
[----:B------:R-:W-:Y:S05]  /*8770*/  @!P0 BRA `(.L_x_923) ;  /* 0x0000000000048947 */ /* 0x000fea0003800000 */
[----:B------:R-:W-:Y:S01]  /*8780*/  BPT.TRAP 0x1 ;  /* 0x000000040000795c */ /* 0x000fe20000300000 */
.L_x_923:
[----:B-1----:R-:W-:Y:S05]  /*8790*/  @P2 BRA `(.L_x_924) ;  /* 0x0000000000082947 */ /* 0x002fea0003800000 */
[----:B------:R-:W1:Y:S02]  /*87a0*/  SYNCS.PHASECHK.TRANS64.TRYWAIT P2, [UR11+0x19c50], R0 ;  /* 0x019c5000ff0075a7 */ /* 0x000e64000804014b */
[----:B-1----:R-:W-:Y:S05]  /*87b0*/  @!P2 BRA `(.L_x_925) ;  /* 0x000000e400e4a947 */ /* 0x002fea0003800000 */
.L_x_924:
[----:B------:R-:W-:Y:S01]  /*87c0*/  UIADD3 UR6, UR46, 0x3000, URZ ;  /* 0x000030002e067890 */ /* 0x000fe2000fffe03f */
[----:B------:R-:W-:Y:S01]  /*87d0*/  WARPGROUP.ARRIVE ;  /* 0x00000000000079c5 */ /* 0x000fe20000000000 */
[----:B------:R-:W-:Y:S01]  /*87e0*/  UMOV UR7, 0x40000040 ;  /* 0x4000004000077882 */ /* 0x000fe20000000000 */
[----:B01----:R-:W-:Y:S01]  /*87f0*/  FMNMX.FTZ R0, R24, R6, !PT ;  /* 0x0000000618007209 */ /* 0x003fe20007810000 */
[----:B------:R-:W-:-:S03]  /*8800*/  USHF.R.U32.HI UR6, URZ, 0x4, UR6 ;  /* 0x000000043f067899 */ /* 0x000fc60008011606 */
[----:B------:R-:W-:Y:S01]  /*8810*/  FMNMX.FTZ R11, R25, R0, !PT ;  /* 0x00000000190b7209 */ /* 0x000fe20007810000 */
[----:B------:R-:W-:Y:S01]  /*8820*/  ULOP3.LUT UR6, UR6, 0x3fff, URZ, 0xc0, !UPT ;  /* 0x00003fff06067892 */ /* 0x000fe2000f8ec03f */
[----:B------:R-:W-:Y:S02]  /*8830*/  FMNMX.FTZ R0, R26, R7, !PT ;  /* 0x000000071a007209 */ /* 0x000fe40007810000 */
[----:B------:R-:W-:Y:S01]  /*8840*/  FMNMX.FTZ R2, R28, R11, !PT ;  /* 0x0000000b1c027209 */ /* 0x000fe20007810000 */
[----:B------:R-:W-:Y:S01]  /*8850*/  ULOP3.LUT UR6, UR6, 0x10000, URZ, 0xfc, !UPT ;  /* 0x0001000006067892 */ /* 0x000fe2000f8efc3f */
[----:B------:R-:W-:Y:S02]  /*8860*/  FMNMX.FTZ R9, R27, R0, !PT ;  /* 0x000000001b097209 */ /* 0x000fe40007810000 */
[----:B------:R-:W-:Y:S01]  /*8870*/  FMNMX.FTZ R11, R29, R2, !PT ;  /* 0x000000021d0b7209 */ /* 0x000fe20007810000 */
[----:B------:R-:W-:Y:S01]  /*8880*/  UIMAD UR10, UR19, 0x300, UR6 ;  /* 0x00000300130a78a4 */ /* 0x000fe2000f8e0206 */
[----:B------:R-:W-:-:S02]  /*8890*/  FMNMX.FTZ R0, R30, R9, !PT ;  /* 0x000000091e007209 */ /* 0x000fc40007810000 */
        /* <DEDUP_REMOVED lines=60> */
[----:B------:R-:W0:Y:S01]  /*8c60*/  SHFL.BFLY PT, R9, R2, 0x2, 0x1f ;  /* 0x0c401f0002097f89 */ /* 0x000e2200000e0000 */
[----:B------:R-:W-:Y:S01]  /*8c70*/  FMNMX.FTZ R0, R87, R0, !PT ;  /* 0x0000000057007209 */ /* 0x000fe20007810000 */
[----:B------:R-:W-:Y:S02]  /*8c80*/  WARPGROUP.DEPBAR.LE gsb0, 0x0 ;  /* 0x00008000000079c5 */ /* 0x000fe40000010000 */
[----:B------:R-:W-:Y:S02]  /*8c90*/  WARPGROUP.ARRIVE ;  /* 0x00000000000079c5 */ /* 0x000fe40000000000 */
[----:B------:R-:W1:Y:S04]  /*8ca0*/  SHFL.BFLY PT, R8, R0, 0x2, 0x1f ;  /* 0x0c401f0000087f89 */ /* 0x000e6800000e0000 */
[----:B------:R-:W-:Y:S01]  /*8cb0*/  QGMMA.64x96x32.F32.E4M3.E4M3 R88, R144, gdesc[UR4], R88, gsb0 ;  /* 0x0160000490587df3 */ /* 0x000fe20008000858 */
[----:B------:R-:W-:Y:S01]  /*8cc0*/  UIADD3 UR6, UR10, 0x4, URZ ;  /* 0x000000040a067890 */ /* 0x000fe2000fffe03f */
[----:B------:R-:W-:Y:S01]  /*8cd0*/  UMOV UR7, 0x40000040 ;  /* 0x4000004000077882 */ /* 0x000fe20000000000 */
[----:B0-----:R-:W-:-:S05]  /*8ce0*/  FMNMX.FTZ R2, R2, R9, !PT ;  /* 0x0000000902027209 */ /* 0x001fca0007810000 */
[----:B------:R-:W0:Y:S01]  /*8cf0*/  SHFL.BFLY PT, R9, R2, 0x1, 0x1f ;  /* 0x0c201f0002097f89 */ /* 0x000e2200000e0000 */
[----:B-1----:R-:W-:-:S05]  /*8d00*/  FMNMX.FTZ R0, R0, R8, !PT ;  /* 0x0000000800007209 */ /* 0x002fca0007810000 */
[----:B------:R-:W1:Y:S01]  /*8d10*/  SHFL.BFLY PT, R8, R0, 0x1, 0x1f ;  /* 0x0c201f0000087f89 */ /* 0x000e6200000e0000 */
[----:B0-----:R-:W-:Y:S01]  /*8d20*/  FMNMX.FTZ R2, R2, R9, !PT ;  /* 0x0000000902027209 */ /* 0x001fe20007810000 */
[----:B------:R-:W-:-:S04]  /*8d30*/  IMAD.U32 R9, RZ, RZ, UR41 ;  /* 0x00000029ff097e24 */ /* 0x000fc8000f8e00ff */
[----:B------:R-:W-:Y:S01]  /*8d40*/  FADD.FTZ R6, -R2, R6 ;  /* 0x0000000602067221 */ /* 0x000fe20000010100 */
[----:B-1----:R-:W-:Y:S01]  /*8d50*/  FMNMX.FTZ R0, R0, R8, !PT ;  /* 0x0000000800007209 */ /* 0x002fe20007810000 */
[----:B------:R-:W-:Y:S02]  /*8d60*/  FFMA.FTZ R8, R2, R9, -8 ;  /* 0xc100000002087423 */ /* 0x000fe40000010009 */
[----:B------:R-:W-:Y:S02]  /*8d70*/  FMUL.FTZ R6, R6, UR41 ;  /* 0x0000002906067c20 */ /* 0x000fe40008410000 */
[--C-:B------:R-:W-:Y:S01]  /*8d80*/  FFMA.FTZ R14, R33, UR41, -R8.reuse ;  /* 0x00000029210e7c23 */ /* 0x100fe20008010808 */
[----:B------:R-:W-:-:S01]  /*8d90*/  FFMA.FTZ R33, R52, UR41, -R8 ;  /* 0x0000002934217c23 */ /* 0x000fc20008010808 */
[--C-:B------:R-:W-:Y:S01]  /*8da0*/  FFMA.FTZ R52, R69, UR41, -R8.reuse ;  /* 0x0000002945347c23 */ /* 0x100fe20008010808 */
[----:B------:R-:W-:Y:S02]  /*8db0*/  IMAD.U32 R69, RZ, RZ, UR41 ;  /* 0x00000029ff457e24 */ /* 0x000fe4000f8e00ff */
[--C-:B------:R-:W-:Y:S01]  /*8dc0*/  FFMA.FTZ R13, R32, UR41, -R8.reuse ;  /* 0x00000029200d7c23 */ /* 0x100fe20008010808 */
[----:B------:R-:W-:-:S01]  /*8dd0*/  FFMA.FTZ R32, R49, UR41, -R8 ;  /* 0x0000002931207c23 */ /* 0x000fc20008010808 */
        /* <DEDUP_REMOVED lines=10> */
[----:B------:R-:W-:Y:S01]  /*8e80*/  FFMA.FTZ R30, R30, UR41, -R68 ;  /* 0x000000291e1e7c23 */ /* 0x000fe20008010844 */
[----:B------:R-:W-:-:S01]  /*8e90*/  FFMA.FTZ R12, R29, UR41, -R8 ;  /* 0x000000291d0c7c23 */ /* 0x000fc20008010808 */
[--C-:B------:R-:W-:Y:S01]  /*8ea0*/  FFMA.FTZ R31, R31, UR41, -R68.reuse ;  /* 0x000000291f1f7c23 */ /* 0x100fe20008010844 */
[----:B------:R-:W-:-:S01]  /*8eb0*/  FFMA.FTZ R34, R34, UR41, -R68 ;  /* 0x0000002922227c23 */ /* 0x000fc20008010844 */
[----:B------:R-:W-:Y:S01]  /*8ec0*/  FFMA.FTZ R35, R35, UR41, -R68 ;  /* 0x0000002923237c23 */ /* 0x000fe20008010844 */
        /* <DEDUP_REMOVED lines=9> */
[----:B------:R-:W-:Y:S01]  /*8f60*/  MUFU.EX2 R7, R7 ;  /* 0x0000000700077308 */ /* 0x000fe20000000800 */
        /* <DEDUP_REMOVED lines=8> */
[----:B0-----:R-:W-:-:S01]  /*8ff0*/  FFMA.FTZ R5, R6, R5, R9 ;  /* 0x0000000506057223 */ /* 0x001fc20000010009 */
        /* <DEDUP_REMOVED lines=15> */
[----:B-1----:R-:W-:-:S01]  /*90f0*/  FFMA.FTZ R4, R7, R4, R26 ;  /* 0x0000000407047223 */ /* 0x002fc2000001001a */
[----:B------:R-:W-:-:S02]  /*9100*/  WARPGROUP.DEPBAR.LE gsb0, 0x0 ;  /* 0x00008000000079c5 */ /* 0x000fc40000010000 */
[----:B------:R-:W-:Y:S01]  /*9110*/  WARPGROUP.ARRIVE ;  /* 0x00000000000079c5 */ /* 0x000fe20000000000 */
[----:B------:R-:W-:Y:S01]  /*9120*/  FFMA.FTZ R45, R64, UR41, -R8 ;  /* 0x00000029402d7c23 */ /* 0x000fe20008010808 */
[----:B------:R-:W-:-:S01]  /*9130*/  FFMA.FTZ R66, R66, UR41, -R68 ;  /* 0x0000002942427c23 */ /* 0x000fc20008010844 */
[----:B------:R-:W-:Y:S01]  /*9140*/  FFMA.FTZ R48, R65, UR41, -R8 ;  /* 0x0000002941307c23 */ /* 0x000fe20008010808 */
[----:B------:R-:W1:Y:S01]  /*9150*/  MUFU.EX2 R11, R11 ;  /* 0x0000000b000b7308 */ /* 0x000e620000000800 */
[----:B0-----:R-:W-:-:S01]  /*9160*/  FADD.FTZ R72, R10, R5 ;  /* 0x000000050a487221 */ /* 0x001fc20000010000 */
[----:B------:R-:W-:Y:S01]  /*9170*/  QGMMA.64x96x32.F32.E4M3.E4M3 R88, R140, gdesc[UR4], R88, gsb0 ;  /* 0x016000048c587df3 */ /* 0x000fe20008000858 */
[----:B------:R-:W-:Y:S01]  /*9180*/  UIADD3 UR6, UR10, 0x6, URZ ;  /* 0x000000060a067890 */ /* 0x000fe2000fffe03f */
[----:B------:R-:W-:Y:S01]  /*9190*/  FFMA.FTZ R67, R67, UR41, -R68 ;  /* 0x0000002943437c23 */ /* 0x000fe20008010844 */
[----:B------:R-:W-:Y:S01]  /*91a0*/  UMOV UR7, 0x40000040 ;  /* 0x4000004000077882 */ /* 0x000fe20000000000 */
[--C-:B------:R-:W-:Y:S01]  /*91b0*/  FFMA.FTZ R57, R76, UR41, -R8.reuse ;  /* 0x000000294c397c23 */ /* 0x100fe20008010808 */
[----:B------:R-:W-:-:S01]  /*91c0*/  FFMA.FTZ R60, R77, UR41, -R8 ;  /* 0x000000294d3c7c23 */ /* 0x000fc20008010808 */
[----:B------:R-:W0:Y:S01]  /*91d0*/  MUFU.EX2 R30, R30 ;  /* 0x0000001e001e7308 */ /* 0x000e220000000800 */
[----:B--2---:R-:W-:-:S01]  /*91e0*/  FADD.FTZ R5, R27, R4 ;  /* 0x000000041b057221 */ /* 0x004fc20000010000 */
[--C-:B------:R-:W-:Y:S01]  /*91f0*/  FFMA.FTZ R61, R80, UR41, -R8.reuse ;  /* 0x00000029503d7c23 */ /* 0x100fe20008010808 */
[----:B------:R-:W-:-:S01]  /*9200*/  FFMA.FTZ R64, R81, UR41, -R8 ;  /* 0x0000002951407c23 */ /* 0x000fc20008010808 */
[----:B------:R-:W-:-:S02]  /*9210*/  IMAD.U32 R80, RZ, RZ, UR20 ;  /* 0x00000014ff507e24 */ /* 0x000fc4000f8e00ff */
[----:B------:R-:W-:-:S01]  /*9220*/  FFMA.FTZ R83, R83, UR41, -R68 ;  /* 0x0000002953537c23 */ /* 0x000fc20008010844 */
[--C-:B------:R-:W-:Y:S01]  /*9230*/  FFMA.FTZ R65, R84, UR41, -R8.reuse ;  /* 0x0000002954417c23 */ /* 0x100fe20008010808 */
[----:B------:R-:W-:-:S01]  /*9240*/  FFMA.FTZ R8, R85, UR41, -R8 ;  /* 0x0000002955087c23 */ /* 0x000fc20008010808 */
        /* <DEDUP_REMOVED lines=22> */
[--C-:B------:R-:W-:Y:S01]  /*93b0*/  FFMA.FTZ R69, R70, UR41, -R68.reuse ;  /* 0x0000002946457c23 */ /* 0x100fe20008010844 */
[----:B------:R-:W-:-:S05]  /*93c0*/  FFMA.FTZ R70, R71, UR41, -R68 ;  /* 0x0000002947467c23 */ /* 0x000fca0008010844 */
[----:B------:R-:W0:Y:S01]  /*93d0*/  MUFU.EX2 R42, R42 ;  /* 0x0000002a002a7308 */ /* 0x000e220000000800 */
[----:B--2---:R-:W-:-:S01]  /*93e0*/  FADD.FTZ R5, R39, R4 ;  /* 0x0000000427057221 */ /* 0x004fc20000010000 */
[----:B------:R-:W-:Y:S02]  /*93f0*/  WARPGROUP.DEPBAR.LE gsb0, 0x0 ;  /* 0x00008000000079c5 */ /* 0x000fe40000010000 */
[----:B------:R-:W-:-:S04]  /*9400*/  WARPGROUP.ARRIVE ;  /* 0x00000000000079c5 */ /* 0x000fc80000000000 */
[----:B------:R-:W2:Y:S01]  /*9410*/  MUFU.EX2 R24, R24 ;  /* 0x0000001800187308 */ /* 0x000ea20000000800 */
[----:B-1----:R-:W-:-:S01]  /*9420*/  FADD.FTZ R73, R21, R72 ;  /* 0x0000004815497221 */ /* 0x002fc20000010000 */
[----:B------:R-:W-:Y:S01]  /*9430*/  QGMMA.64x96x32.F32.E4M3.E4M3 R88, R136, gdesc[UR4], R88, gsb0 ;  /* 0x0160000488587df3 */ /* 0x000fe20008000858 */
[----:B0-----:R-:W-:-:S05]  /*9440*/  FADD.FTZ R4, R42, R5 ;  /* 0x000000052a047221 */ /* 0x001fca0000010000 */
[----:B------:R-:W0:Y:S08]  /*9450*/  MUFU.EX2 R43, R43 ;  /* 0x0000002b002b7308 */ /* 0x000e300000000800 */
        /* <DEDUP_REMOVED lines=14> */
[----:B--2---:R-:W-:-:S01]  /*9540*/  FADD.FTZ R73, R29, R72 ;  /* 0x000000481d497221 */ /* 0x004fc20000010000 */
[----:B------:R-:W-:-:S06]  /*9550*/  FFMA.FTZ R72, R75, UR41, -R68 ;  /* 0x000000294b487c23 */ /* 0x000fcc0008010844 */
        /* <DEDUP_REMOVED lines=12> */
[----:B------:R-:W-:Y:S01]  /*9620*/  FFMA.FTZ R73, R78, UR41, -R68 ;  /* 0x000000294e497c23 */ /* 0x000fe20008010844 */
[----:B------:R-:W-:-:S05]  /*9630*/  WARPGROUP.DEPBAR.LE gsb0, 0x0 ;  /* 0x00008000000079c5 */ /* 0x000fca0000010000 */
        /* <DEDUP_REMOVED lines=40> */
[----:B------:R-:W-:-:S05]  /*98c0*/  @!P1 VIADD R4, R80, 0x19c40 ;  /* 0x00019c4050049836 */ /* 0x000fca0000000000 */
[----:B------:R-:W-:Y:S01]  /*98d0*/  @!P1 PRMT R4, RZ, 0x654, R4 ;  /* 0x00000654ff049816 */ /* 0x000fe20000000004 */
[----:B------:R-:W2:Y:S01]  /*98e0*/  MUFU.EX2 R72, R72 ;  /* 0x0000004800487308 */ /* 0x000ea20000000800 */
[----:B0-----:R-:W-:-:S02]  /*98f0*/  FADD.FTZ R79, R71, R78 ;  /* 0x0000004e474f7221 */ /* 0x001fc40000010000 */
[----:B------:R0:W-:Y:S05]  /*9900*/  @!P1 SYNCS.ARRIVE.TRANS64.RED.A1T0 RZ, [R4+URZ], RZ ;  /* 0x000000ff04ff99a7 */ /* 0x0001ea000810043f */
[----:B------:R-:W3:Y:S01]  /*9910*/  MUFU.EX2 R57, R57 ;  /* 0x0000003900397308 */ /* 0x000ee20000000800 */
[----:B-1----:R-:W-:-:S07]  /*9920*/  FADD.FTZ R78, R56, R5 ;  /* 0x00000005384e7221 */ /* 0x002fce0000010000 */
[----:B------:R-:W1:Y:S01]  /*9930*/  MUFU.EX2 R73, R73 ;  /* 0x0000004900497308 */ /* 0x000e620000000800 */
[----:B--2---:R-:W-:-:S07]  /*9940*/  FADD.FTZ R80, R72, R79 ;  /* 0x0000004f48507221 */ /* 0x004fce0000010000 */
[----:B------:R-:W0:Y:S01]  /*9950*/  MUFU.EX2 R60, R60 ;  /* 0x0000003c003c7308 */ /* 0x000e220000000800 */
[----:B---3--:R-:W-:-:S07]  /*9960*/  FADD.FTZ R5, R57, R78 ;  /* 0x0000004e39057221 */ /* 0x008fce0000010000 */
        /* <DEDUP_REMOVED lines=22> */
.L_x_926:
        /* <DEDUP_REMOVED lines=14> */
[----:B------:R-:W-:Y:S01]  /*9bb0*/  SYNCS.ARRIVE.TRANS64.RED.A1T0 RZ, [UR6], RZ ;  /* 0x000000ffffff79a7 */ /* 0x000fe20008100406 */
        /* <DEDUP_REMOVED lines=56> */
[----:B------:R-:W-:Y:S01]  /*9f40*/  VIADD R3, R3, 0xffffffff ;  /* 0xffffffff03037836 */ /* 0x000fe20000000000 */
        /* <DEDUP_REMOVED lines=16> */
[----:B------:R-:W-:Y:S01]  /*a050*/  F2FP.SATFINITE.E4M3.F32.PACK_AB_MERGE_C R139, R68, R75, R76 ;  /* 0x0000004b448b723e */ /* 0x000fe2000480704c */
[----:B------:R-:W-:Y:S06]  /*a060*/  @P2 BRA `(.L_x_927) ;  /* 0xffffffe400282947 */ /* 0x000fec000383ffff */
.L_x_917:
        /* <DEDUP_REMOVED lines=8> */
[----:B------:R-:W-:-:S05]  /*a0f0*/  ULDC UR20, c[0x0][0x9e0] ;  /* 0x0002780000147ab9 */ /* 0x000fca0000000800 */
.L_x_946:
[----:B------:R-:W-:-:S04]  /*a100*/  UISETP.NE.AND UP1, UPT, UR18, 0x1, UPT ;  /* 0x000000011200788c */ /* 0x000fc8000bf25270 */
[----:B------:R-:W-:-:S04]  /*a110*/  USEL UR54, URZ, 0x1, UP1 ;  /* 0x000000013f367887 */ /* 0x000fc80008800000 */
[----:B------:R-:W-:Y:S01]  /*a120*/  ULOP3.LUT UR54, UR17, UR54, URZ, 0x3c, !UPT ;  /* 0x0000003611367292 */ /* 0x000fe2000f8e3c3f */
[----:B------:R-:W-:Y:S11]  /*a130*/  @!P0 BRA `(.L_x_929) ;  /* 0x0000000000048947 */ /* 0x000ff60003800000 */
[----:B------:R-:W-:Y:S01]  /*a140*/  BPT.TRAP 0x1 ;  /* 0x000000040000795c */ /* 0x000fe20000300000 */
.L_x_929:
        /* <DEDUP_REMOVED lines=9> */
.L_x_930:
[----:B-1----:R-:W-:Y:S05]  /*a1e0*/  @P2 BRA `(.L_x_931) ;  /* 0x0000000000082947 */ /* 0x002fea0003800000 */
[----:B------:R-:W1:Y:S02]  /*a1f0*/  SYNCS.PHASECHK.TRANS64.TRYWAIT P2, [UR22+0x19c30], R0 ;  /* 0x019c3000ff0075a7 */ /* 0x000e640008040156 */
[----:B-1----:R-:W-:Y:S05]  /*a200*/  @!P2 BRA `(.L_x_932) ;  /* 0x000000cc0068a947 */ /* 0x002fea0003800000 */
.L_x_931:
        /* <DEDUP_REMOVED lines=17> */
.L_x_933:
[----:B------:R-:W-:Y:S01]  /*a320*/  ULEA UR11, UR18, UR46, 0x3 ;  /* 0x0000002e120b7291 */ /* 0x000fe2000f8e183f */
[----:B01----:R-:W-:-:S05]  /*a330*/  IMAD.U32 R0, RZ, RZ, UR17 ;  /* 0x00000011ff007e24 */ /* 0x003fca000f8e00ff */
[----:B------:R-:W-:-:S04]  /*a340*/  SHF.L.U32 R0, R0, 0x1f, RZ ;  /* 0x0000001f00007819 */ /* 0x000fc800000006ff */
[----:B------:R0:W1:Y:S01]  /*a350*/  SYNCS.PHASECHK.TRANS64.TRYWAIT P2, [UR11+0x19c50], R0 ;  /* 0x019c5000ff0075a7 */ /* 0x000062000804014b */
[----:B------:R-:W-:Y:S05]  /*a360*/  @!P0 BRA `(.L_x_934) ;  /* 0x0000000000048947 */ /* 0x000fea0003800000 */
[----:B------:R-:W-:Y:S01]  /*a370*/  BPT.TRAP 0x1 ;  /* 0x000000040000795c */ /* 0x000fe20000300000 */
.L_x_934:
[----:B-1----:R-:W-:Y:S05]  /*a380*/  @P2 BRA `(.L_x_935) ;  /* 0x0000000000082947 */ /* 0x002fea0003800000 */
[----:B------:R-:W1:Y:S02]  /*a390*/  SYNCS.PHASECHK.TRANS64.TRYWAIT P2, [UR11+0x19c50], R0 ;  /* 0x019c5000ff0075a7 */ /* 0x000e64000804014b */
[----:B-1----:R-:W-:Y:S05]  /*a3a0*/  @!P2 BRA `(.L_x_936) ;  /* 0x000000cc0018a947 */ /* 0x002fea0003800000 */
.L_x_935:
[----:B------:R-:W-:Y:S01]  /*a3b0*/  UIADD3 UR6, UR46, 0x3000, URZ ;  /* 0x000030002e067890 */ /* 0x000fe2000fffe03f */
[----:B------:R-:W-:Y:S01]  /*a3c0*/  WARPGROUP.ARRIVE ;  /* 0x00000000000079c5 */ /* 0x000fe20000000000 */
[----:B------:R-:W-:Y:S01]  /*a3d0*/  UMOV UR7, 0x40000040 ;  /* 0x4000004000077882 */ /* 0x000fe20000000000 */
[----:B------:R-:W-:Y:S01]  /*a3e0*/  PLOP3.LUT P2, PT, PT, PT, UP0, 0x80, 0x0 ;  /* 0x000000000000781c */ /* 0x000fe20003f4f008 */
[----:B------:R-:W-:Y:S01]  /*a3f0*/  USHF.R.U32.HI UR6, URZ, 0x4, UR6 ;  /* 0x000000043f067899 */ /* 0x000fe20008011606 */
[----:B01----:R-:W-:Y:S02]  /*a400*/  VIADD R0, R17, UR39 ;  /* 0x0000002711007c36 */ /* 0x003fe40008000000 */
[----:B------:R-:W-:Y:S01]  /*a410*/  IMAD.U32 R2, RZ, RZ, UR22 ;  /* 0x00000016ff027e24 */ /* 0x000fe2000f8e00ff */
[----:B------:R-:W-:Y:S01]  /*a420*/  ULOP3.LUT UR6, UR6, 0x3fff, URZ, 0xc0, !UPT ;  /* 0x00003fff06067892 */ /* 0x000fe2000f8ec03f */
[----:B------:R-:W-:Y:S02]  /*a430*/  IMAD.U32 R7, RZ, RZ, UR47 ;  /* 0x0000002fff077e24 */ /* 0x000fe4000f8e00ff */
[----:B------:R-:W-:Y:S01]  /*a440*/  @!P1 VIADD R2, R2, 0x19c40 ;  /* 0x00019c4002029836 */ /* 0x000fe20000000000 */
[----:B------:R-:W-:-:S04]  /*a450*/  ULOP3.LUT UR6, UR6, 0x10000, URZ, 0xfc, !UPT ;  /* 0x0001000006067892 */ /* 0x000fc8000f8efc3f */
[----:B------:R-:W-:-:S07]  /*a460*/  UIMAD UR10, UR18, 0x300, UR6 ;  /* 0x00000300120a78a4 */ /* 0x000fce000f8e0206 */
        /* <DEDUP_REMOVED lines=19> */
[----:B------:R-:W-:-:S04]  /*a5a0*/  @UP0 ULDC UR6, c[0x0][0x450] ;  /* 0x0001140000060ab9 */ /* 0x000fc80000000800 */
[----:B------:R-:W-:Y:S01]  /*a5b0*/  @P2 SHF.R.U32.HI R0, RZ, UR6, R6 ;  /* 0x00000006ff002c19 */ /* 0x000fe20008011606 */
[----:B------:R-:W-:Y:S01]  /*a5c0*/  ULOP3.LUT UR6, URZ, UR19, URZ, 0x33, !UPT ;  /* 0x000000133f067292 */ /* 0x000fe2000f8e333f */
[----:B------:R-:W-:Y:S01]  /*a5d0*/  @!P1 PRMT R6, RZ, 0x654, R2 ;  /* 0x00000654ff069816 */ /* 0x000fe20000000002 */
[----:B------:R-:W-:Y:S02]  /*a5e0*/  IMAD.SHL.U32 R2, R3, 0x80, RZ ;  /* 0x0000008003027824 */ /* 0x000fe400078e00ff */
        /* <DEDUP_REMOVED lines=9> */
[----:B------:R-:W-:Y:S06]  /*a680*/  @!P5 BRA `(.L_x_937) ;  /* 0x00000000005cd947 */ /* 0x000fec0003800000 */
        /* <DEDUP_REMOVED lines=13> */
.L_x_939:
[----:B------:R-:W-:-:S05]  /*a760*/  IMAD.U32 R15, RZ, RZ, UR21 ;  /* 0x00000015ff0f7e24 */ /* 0x000fca000f8e00ff */
[----:B------:R-:W-:-:S13]  /*a770*/  ISETP.NE.AND P2, PT, R15, 0x1, PT ;  /* 0x000000010f00780c */ /* 0x000fda0003f45270 */
[----:B------:R-:W0:Y:S02]  /*a780*/  @P2 LDC.64 R6, c[0x0][0x9e8] ;  /* 0x00027a00ff062b82 */ /* 0x000e240000000a00 */
[----:B0-----:R-:W-:-:S05]  /*a790*/  @P2 IMAD.HI.U32 R6, R14, R6, RZ ;  /* 0x000000060e062227 */ /* 0x001fca00078e00ff */
[----:B------:R-:W-:-:S07]  /*a7a0*/  @P2 SHF.R.U32.HI R14, RZ, R7, R6 ;  /* 0x00000007ff0e2219 */ /* 0x000fce0000011606 */
.L_x_940:
[----:B------:R-:W-:Y:S05]  /*a7b0*/  BSYNC B0 ;  /* 0x0000000000007941 */ /* 0x000fea0003800000 */
.L_x_938:
[----:B------:R-:W-:-:S04]  /*a7c0*/  IMAD R14, R14, R15, -R2 ;  /* 0x0000000f0e0e7224 */ /* 0x000fc800078e0a02 */
[----:B------:R-:W-:-:S05]  /*a7d0*/  IMAD.IADD R14, R14, 0x1, -R16 ;  /* 0x000000010e0e7824 */ /* 0x000fca00078e0a10 */
[----:B------:R-:W-:Y:S02]  /*a7e0*/  VIMNMX R13, R13, R14, !PT ;  /* 0x0000000e0d0d7248 */ /* 0x000fe40007fe0100 */
[----:B------:R-:W-:-:S07]  /*a7f0*/  VIADDMNMX R12, R14, R15, R12, PT ;  /* 0x0000000f0e0c7246 */ /* 0x000fce000380010c */
.L_x_937:
        /* <DEDUP_REMOVED lines=114> */
.L_x_943:
[----:B------:R-:W-:-:S05]  /*af20*/  IMAD.U32 R12, RZ, RZ, UR21 ;  /* 0x00000015ff0c7e24 */ /* 0x000fca000f8e00ff */
[----:B------:R-:W-:-:S13]  /*af30*/  ISETP.NE.AND P3, PT, R12, 0x1, PT ;  /* 0x000000010c00780c */ /* 0x000fda0003f65270 */
[----:B------:R-:W0:Y:S02]  /*af40*/  @P3 LDC.64 R6, c[0x0][0x9e8] ;  /* 0x00027a00ff063b82 */ /* 0x000e240000000a00 */
[----:B0-----:R-:W-:-:S05]  /*af50*/  @P3 IMAD.HI.U32 R6, R0, R6, RZ ;  /* 0x0000000600063227 */ /* 0x001fca00078e00ff */
[----:B------:R-:W-:-:S07]  /*af60*/  @P3 SHF.R.U32.HI R0, RZ, R7, R6 ;  /* 0x00000007ff003219 */ /* 0x000fce0000011606 */
.L_x_944:
[----:B------:R-:W-:Y:S05]  /*af70*/  BSYNC B0 ;  /* 0x0000000000007941 */ /* 0x000fea0003800000 */
.L_x_942:
[----:B------:R-:W-:-:S04]  /*af80*/  IMAD R7, R0, R12, -R2 ;  /* 0x0000000c00077224 */ /* 0x000fc800078e0a02 */
[----:B------:R-:W-:-:S05]  /*af90*/  IMAD.IADD R7, R7, 0x1, -R16 ;  /* 0x0000000107077824 */ /* 0x000fca00078e0a10 */
[----:B------:R-:W-:Y:S02]  /*afa0*/  VIADDMNMX R10, R7, R12, R10, PT ;  /* 0x0000000c070a7246 */ /* 0x000fe4000380010a */
[----:B------:R-:W-:-:S07]  /*afb0*/  VIMNMX R11, R11, R7, !PT ;  /* 0x000000070b0b7248 */ /* 0x000fce0007fe0100 */
.L_x_941:
        /* <DEDUP_REMOVED lines=43> */
[C---:B------:R-:W-:Y:S02]  /*b270*/  ISETP.GT.AND P3, PT, R11.reuse, 0x58, P2 ;  /* 0x000000580b00780c */ /* 0x040fe40001764270 */
        /* <DEDUP_REMOVED lines=20> */
[----:B------:R-:W-:Y:S01]  /*b3c0*/  ISETP.GT.AND P3, PT, R11, RZ, P2 ;  /* 0x000000ff0b00720c */ /* 0x000fe20001764270 */
[----:B------:R-:W0:Y:S01]  /*b3d0*/  SHFL.BFLY PT, R7, R0, 0x2, 0x1f ;  /* 0x0c401f0000077f89 */ /* 0x000e2200000e0000 */
[----:B------:R-:W-:-:S02]  /*b3e0*/  FSEL R35, R35, -INF , !P4 ;  /* 0xff80000023237808 */ /* 0x000fc40006000000 */
[C---:B------:R-:W-:Y:S02]  /*b3f0*/  ISETP.GT.AND P4, PT, R11.reuse, 0x20, P2 ;  /* 0x000000200b00780c */ /* 0x040fe40001784270 */
[C---:B------:R-:W-:Y:S02]  /*b400*/  ISETP.LT.OR P3, PT, R10.reuse, 0x1, P3 ;  /* 0x000000010a00780c */ /* 0x040fe40001f61670 */
[----:B------:R-:W-:Y:S02]  /*b410*/  ISETP.LT.OR P4, PT, R10, 0x21, P4 ;  /* 0x000000210a00780c */ /* 0x000fe40002781670 */
[----:B------:R-:W-:Y:S02]  /*b420*/  FSEL R13, R26, -INF , !P3 ;  /* 0xff8000001a0d7808 */ /* 0x000fe40005800000 */
[----:B------:R-:W-:Y:S02]  /*b430*/  FSEL R42, R42, -INF , !P4 ;  /* 0xff8000002a2a7808 */ /* 0x000fe40006000000 */
[----:B------:R-:W-:-:S02]  /*b440*/  ISETP.GT.AND P4, PT, R11, 0x29, P2 ;  /* 0x000000290b00780c */ /* 0x000fc40001784270 */
[----:B------:R-:W-:Y:S02]  /*b450*/  FMNMX.FTZ R20, R13, R8, !PT ;  /* 0x000000080d147209 */ /* 0x000fe40007810000 */
[----:B------:R-:W-:Y:S02]  /*b460*/  ISETP.LT.OR P4, PT, R10, 0x2a, P4 ;  /* 0x0000002a0a00780c */ /* 0x000fe40002781670 */
[----:B------:R-:W-:Y:S02]  /*b470*/  FMNMX.FTZ R15, R27, R20, !PT ;  /* 0x000000141b0f7209 */ /* 0x000fe40007810000 */
[----:B------:R-:W-:Y:S02]  /*b480*/  FSEL R47, R47, -INF , !P4 ;  /* 0xff8000002f2f7808 */ /* 0x000fe40006000000 */
[----:B------:R-:W-:Y:S02]  /*b490*/  ISETP.GT.AND P4, PT, R11, 0x38, P2 ;  /* 0x000000380b00780c */ /* 0x000fe40001784270 */
[----:B0-----:R-:W-:-:S02]  /*b4a0*/  FMNMX.FTZ R7, R0, R7, !PT ;  /* 0x0000000700077209 */ /* 0x001fc40007810000 */
[----:B------:R-:W-:Y:S02]  /*b4b0*/  FMNMX.FTZ R20, R30, R15, !PT ;  /* 0x0000000f1e147209 */ /* 0x000fe40007810000 */
[----:B------:R-:W-:Y:S01]  /*b4c0*/  ISETP.LT.OR P4, PT, R10, 0x39, P4 ;  /* 0x000000390a00780c */ /* 0x000fe20002781670 */
[----:B------:R-:W0:Y:S01]  /*b4d0*/  SHFL.BFLY PT, R2, R7, 0x1, 0x1f ;  /* 0x0c201f0007027f89 */ /* 0x000e2200000e0000 */
[C---:B------:R-:W-:Y:S02]  /*b4e0*/  ISETP.GT.AND P3, PT, R11.reuse, 0x78, P2 ;  /* 0x000000780b00780c */ /* 0x040fe40001764270 */
[----:B------:R-:W-:Y:S02]  /*b4f0*/  FSEL R54, R54, -INF , !P4 ;  /* 0xff80000036367808 */ /* 0x000fe40006000000 */
[----:B------:R-:W-:Y:S02]  /*b500*/  ISETP.GT.AND P4, PT, R11, 0x41, P2 ;  /* 0x000000410b00780c */ /* 0x000fe40001784270 */
[----:B------:R-:W-:-:S02]  /*b510*/  ISETP.LT.OR P3, PT, R10, 0x79, P3 ;  /* 0x000000790a00780c */ /* 0x000fc40001f61670 */
[----:B------:R-:W-:Y:S02]  /*b520*/  ISETP.LT.OR P4, PT, R10, 0x42, P4 ;  /* 0x000000420a00780c */ /* 0x000fe40002781670 */
[----:B------:R-:W-:Y:S02]  /*b530*/  FSEL R86, R86, -INF , !P3 ;  /* 0xff80000056567808 */ /* 0x000fe40005800000 */
[----:B------:R-:W-:Y:S02]  /*b540*/  FSEL R59, R59, -INF , !P4 ;  /* 0xff8000003b3b7808 */ /* 0x000fe40006000000 */
[----:B------:R-:W-:-:S04]  /*b550*/  ISETP.GT.AND P4, PT, R11, 0x50, P2 ;  /* 0x000000500b00780c */ /* 0x000fc80001784270 */
[----:B------:R-:W-:-:S04]  /*b560*/  ISETP.LT.OR P4, PT, R10, 0x51, P4 ;  /* 0x000000510a00780c */ /* 0x000fc80002781670 */
[----:B------:R-:W-:Y:S02]  /*b570*/  FSEL R66, R66, -INF , !P4 ;  /* 0xff80000042427808 */ /* 0x000fe40006000000 */
[----:B0-----:R-:W-:Y:S02]  /*b580*/  FMNMX.FTZ R2, R7, R2, !PT ;  /* 0x0000000207027209 */ /* 0x001fe40007810000 */
[----:B------:R-:W-:Y:S02]  /*b590*/  ISETP.GT.AND P4, PT, R11, 0x59, P2 ;  /* 0x000000590b00780c */ /* 0x000fe40001784270 */
[----:B------:R-:W-:Y:S02]  /*b5a0*/  FSETP.NEU.FTZ.AND P6, PT, R2, -INF , PT ;  /* 0xff8000000200780b */ /* 0x000fe40003fdd000 */
[----:B------:R-:W-:Y:S02]  /*b5b0*/  ISETP.LT.OR P4, PT, R10, 0x5a, P4 ;  /* 0x0000005a0a00780c */ /* 0x000fe40002781670 */
[----:B------:R-:W-:-:S02]  /*b5c0*/  FSEL R6, R2, RZ, P6 ;  /* 0x000000ff02067208 */ /* 0x000fc40003000000 */
[----:B------:R-:W-:Y:S02]  /*b5d0*/  FSEL R71, R71, -INF , !P4 ;  /* 0xff80000047477808 */ /* 0x000fe40006000000 */
[----:B------:R-:W-:Y:S01]  /*b5e0*/  ISETP.GT.AND P4, PT, R11, 0x68, P2 ;  /* 0x000000680b00780c */ /* 0x000fe20001784270 */
[----:B------:R-:W-:-:S01]  /*b5f0*/  FADD.FTZ R6, -R6, R9 ;  /* 0x0000000906067221 */ /* 0x000fc20000010100 */
[----:B------:R-:W-:Y:S02]  /*b600*/  IMAD.U32 R9, RZ, RZ, UR41 ;  /* 0x00000029ff097e24 */ /* 0x000fe4000f8e00ff */
[----:B------:R-:W-:Y:S02]  /*b610*/  ISETP.LT.OR P4, PT, R10, 0x69, P4 ;  /* 0x000000690a00780c */ /* 0x000fe40002781670 */
[----:B------:R-:W-:Y:S02]  /*b620*/  FFMA.FTZ R9, R2, R9, -8 ;  /* 0xc100000002097423 */ /* 0x000fe40000010009 */
[----:B------:R-:W-:-:S02]  /*b630*/  FSEL R78, R78, -INF , !P4 ;  /* 0xff8000004e4e7808 */ /* 0x000fc40006000000 */
[----:B------:R-:W-:Y:S02]  /*b640*/  ISETP.GT.AND P4, PT, R11, 0x70, P2 ;  /* 0x000000700b00780c */ /* 0x000fe40001784270 */
[----:B------:R-:W-:Y:S02]  /*b650*/  FSEL R0, R9, RZ, P6 ;  /* 0x000000ff09007208 */ /* 0x000fe40003000000 */
[----:B------:R-:W-:Y:S02]  /*b660*/  ISETP.GT.AND P6, PT, R11, 0x9, P2 ;  /* 0x000000090b00780c */ /* 0x000fe400017c4270 */
[----:B------:R-:W-:Y:S01]  /*b670*/  ISETP.LT.OR P4, PT, R10, 0x71, P4 ;  /* 0x000000710a00780c */ /* 0x000fe20002781670 */
[--C-:B------:R-:W-:Y:S01]  /*b680*/  FFMA.FTZ R12, R24, UR41, -R0.reuse ;  /* 0x00000029180c7c23 */ /* 0x100fe20008010800 */
[----:B------:R-:W-:Y:S01]  /*b690*/  ISETP.LT.OR P6, PT, R10, 0xa, P6 ;  /* 0x0000000a0a00780c */ /* 0x000fe200037c1670 */
[--C-:B------:R-:W-:Y:S01]  /*b6a0*/  FFMA.FTZ R7, R25, UR41, -R0.reuse ;  /* 0x0000002919077c23 */ /* 0x100fe20008010800 */
[----:B------:R-:W-:-:S01]  /*b6b0*/  FFMA.FTZ R14, R29, UR41, -R0 ;  /* 0x000000291d0e7c23 */ /* 0x000fc20008010800 */
[--C-:B------:R-:W-:Y:S01]  /*b6c0*/  FFMA.FTZ R9, R28, UR41, -R0.reuse ;  /* 0x000000291c097c23 */ /* 0x100fe20008010800 */
[----:B------:R-:W-:Y:S01]  /*b6d0*/  FSEL R31, R31, -INF , !P6 ;  /* 0xff8000001f1f7808 */ /* 0x000fe20007000000 */
[--C-:B------:R-:W-:Y:S01]  /*b6e0*/  FFMA.FTZ R36, R36, UR41, -R0.reuse ;  /* 0x0000002924247c23 */ /* 0x100fe20008010800 */
[----:B------:R-:W-:Y:S01]  /*b6f0*/  ISETP.GT.AND P6, PT, R11, 0x18, P2 ;  /* 0x000000180b00780c */ /* 0x000fe200017c4270 */
        /* <DEDUP_REMOVED lines=9> */
[----:B------:R-:W-:Y:S01]  /*b790*/  ISETP.GT.AND P6, PT, R11, 0x21, P2 ;  /* 0x000000210b00780c */ /* 0x000fe200017c4270 */
[--C-:B------:R-:W-:Y:S01]  /*b7a0*/  FFMA.FTZ R49, R49, UR41, -R0.reuse ;  /* 0x0000002931317c23 */ /* 0x100fe20008010800 */
        /* <DEDUP_REMOVED lines=8> */
[----:B------:R-:W-:Y:S01]  /*b830*/  ISETP.GT.AND P6, PT, R11, 0x30, P2 ;  /* 0x000000300b00780c */ /* 0x000fe200017c4270 */
[--C-:B------:R-:W-:Y:S01]  /*b840*/  FFMA.FTZ R85, R85, UR41, -R0.reuse ;  /* 0x0000002955557c23 */ /* 0x100fe20008010800 */
[----:B------:R-:W-:Y:S01]  /*b850*/  FMNMX.FTZ R25, R39, R24, !PT ;  /* 0x0000001827197209 */ /* 0x000fe20007810000 */
[----:B------:R-:W-:Y:S01]  /*b860*/  FFMA.FTZ R24, R41, UR41, -R0 ;  /* 0x0000002929187c23 */ /* 0x000fe20008010800 */
[----:B------:R-:W-:-:S02]  /*b870*/  ISETP.LT.OR P6, PT, R10, 0x31, P6 ;  /* 0x000000310a00780c */ /* 0x000fc400037c1670 */
[----:B------:R-:W-:Y:S01]  /*b880*/  FMNMX.FTZ R26, R42, R25, !PT ;  /* 0x000000192a1a7209 */ /* 0x000fe20007810000 */
[----:B------:R-:W-:Y:S01]  /*b890*/  MUFU.EX2 R12, R12 ;  /* 0x0000000c000c7308 */ /* 0x000fe20000000800 */
[----:B------:R-:W-:Y:S02]  /*b8a0*/  FSEL R50, R50, -INF , !P6 ;  /* 0xff80000032327808 */ /* 0x000fe40007000000 */
[----:B------:R-:W-:Y:S02]  /*b8b0*/  ISETP.GT.AND P6, PT, R11, 0x39, P2 ;  /* 0x000000390b00780c */ /* 0x000fe400017c4270 */
[----:B------:R-:W-:Y:S02]  /*b8c0*/  FMNMX.FTZ R25, R43, R26, !PT ;  /* 0x0000001a2b197209 */ /* 0x000fe40007810000 */
[----:B------:R-:W-:Y:S01]  /*b8d0*/  ISETP.LT.OR P6, PT, R10, 0x3a, P6 ;  /* 0x0000003a0a00780c */ /* 0x000fe200037c1670 */
[----:B------:R-:W-:Y:S01]  /*b8e0*/  MUFU.EX2 R7, R7 ;  /* 0x0000000700077308 */ /* 0x000fe20000000800 */
[----:B------:R-:W-:-:S02]  /*b8f0*/  FMNMX.FTZ R26, R46, R25, !PT ;  /* 0x000000192e1a7209 */ /* 0x000fc40007810000 */
[----:B------:R-:W-:Y:S02]  /*b900*/  FSEL R55, R55, -INF , !P6 ;  /* 0xff80000037377808 */ /* 0x000fe40007000000 */
[----:B------:R-:W-:Y:S02]  /*b910*/  ISETP.GT.AND P6, PT, R11, 0x48, P2 ;  /* 0x000000480b00780c */ /* 0x000fe400017c4270 */
[----:B------:R-:W-:Y:S01]  /*b920*/  FMNMX.FTZ R29, R47, R26, !PT ;  /* 0x0000001a2f1d7209 */ /* 0x000fe20007810000 */
[----:B------:R-:W-:Y:S01]  /*b930*/  MUFU.EX2 R25, R44 ;  /* 0x0000002c00197308 */ /* 0x000fe20000000800 */
[----:B------:R-:W-:Y:S01]  /*b940*/  ISETP.LT.OR P6, PT, R10, 0x49, P6 ;  /* 0x000000490a00780c */ /* 0x000fe200037c1670 */
[----:B------:R-:W-:Y:S01]  /*b950*/  FFMA.FTZ R26, R45, UR41, -R0 ;  /* 0x000000292d1a7c23 */ /* 0x000fe20008010800 */
[----:B------:R-:W-:Y:S02]  /*b960*/  FMNMX.FTZ R28, R50, R29, !PT ;  /* 0x0000001d321c7209 */ /* 0x000fe40007810000 */
[----:B------:R-:W-:-:S02]  /*b970*/  FSEL R62, R62, -INF , !P6 ;  /* 0xff8000003e3e7808 */ /* 0x000fc40007000000 */
[----:B------:R-:W-:Y:S01]  /*b980*/  ISETP.GT.AND P6, PT, R11, 0x51, P2 ;  /* 0x000000510b00780c */ /* 0x000fe200017c4270 */
[----:B------:R-:W-:Y:S01]  /*b990*/  MUFU.EX2 R9, R9 ;  /* 0x0000000900097308 */ /* 0x000fe20000000800 */
[----:B------:R-:W-:Y:S01]  /*b9a0*/  FMNMX.FTZ R29, R51, R28, !PT ;  /* 0x0000001c331d7209 */ /* 0x000fe20007810000 */
[----:B------:R-:W-:Y:S01]  /*b9b0*/  FFMA.FTZ R28, R48, UR41, -R0 ;  /* 0x00000029301c7c23 */ /* 0x000fe20008010800 */
[----:B------:R-:W-:Y:S02]  /*b9c0*/  ISETP.LT.OR P6, PT, R10, 0x52, P6 ;  /* 0x000000520a00780c */ /* 0x000fe400037c1670 */
[----:B------:R-:W-:Y:S02]  /*b9d0*/  FSEL R82, R82, -INF , !P4 ;  /* 0xff80000052527808 */ /* 0x000fe40006000000 */
[----:B------:R-:W-:Y:S01]  /*b9e0*/  FSEL R67, R67, -INF , !P6 ;  /* 0xff80000043437808 */ /* 0x000fe20007000000 */
[----:B------:R-:W-:Y:S01]  /*b9f0*/  MUFU.EX2 R14, R14 ;  /* 0x0000000e000e7308 */ /* 0x000fe20000000800 */
[----:B------:R-:W-:-:S04]  /*ba00*/  ISETP.GT.AND P6, PT, R11, 0x60, P2 ;  /* 0x000000600b00780c */ /* 0x000fc800017c4270 */
[----:B------:R-:W-:-:S03]  /*ba10*/  ISETP.LT.OR P6, PT, R10, 0x61, P6 ;  /* 0x000000610a00780c */ /* 0x000fc600037c1670 */
[----:B------:R-:W-:Y:S01]  /*ba20*/  MUFU.EX2 R20, R20 ;  /* 0x0000001400147308 */ /* 0x000fe20000000800 */
[----:B------:R-:W-:Y:S02]  /*ba30*/  FSEL R74, R74, -INF , !P6 ;  /* 0xff8000004a4a7808 */ /* 0x000fe40007000000 */
[----:B------:R-:W-:-:S04]  /*ba40*/  ISETP.GT.AND P6, PT, R11, 0x69, P2 ;  /* 0x000000690b00780c */ /* 0x000fc800017c4270 */
[----:B------:R-:W-:Y:S01]  /*ba50*/  ISETP.LT.OR P6, PT, R10, 0x6a, P6 ;  /* 0x0000006a0a00780c */ /* 0x000fe200037c1670 */
[----:B------:R-:W-:Y:S03]  /*ba60*/  MUFU.EX2 R24, R24 ;  /* 0x0000001800187308 */ /* 0x000fe60000000800 */
[----:B------:R-:W-:Y:S02]  /*ba70*/  FSEL R79, R79, -INF , !P6 ;  /* 0xff8000004f4f7808 */ /* 0x000fe40007000000 */
[C---:B------:R-:W-:Y:S02]  /*ba80*/  ISETP.GT.AND P6, PT, R11.reuse, 0x71, P2 ;  /* 0x000000710b00780c */ /* 0x040fe400017c4270 */
[----:B------:R-:W-:Y:S01]  /*ba90*/  ISETP.GT.AND P2, PT, R11, 0x79, P2 ;  /* 0x000000790b00780c */ /* 0x000fe20001744270 */
[----:B------:R-:W-:Y:S01]  /*baa0*/  FFMA.FTZ R11, R32, UR41, -R0 ;  /* 0x00000029200b7c23 */ /* 0x000fe20008010800 */
[----:B------:R-:W-:Y:S01]  /*bab0*/  FMNMX.FTZ R32, R54, R29, !PT ;  /* 0x0000001d36207209 */ /* 0x000fe20007810000 */
[----:B------:R-:W-:Y:S01]  /*bac0*/  MUFU.EX2 R26, R26 ;  /* 0x0000001a001a7308 */ /* 0x000fe20000000800 */
[----:B------:R-:W-:-:S02]  /*bad0*/  ISETP.LT.OR P6, PT, R10, 0x72, P6 ;  /* 0x000000720a00780c */ /* 0x000fc400037c1670 */
[----:B------:R-:W-:Y:S02]  /*bae0*/  FMNMX.FTZ R29, R55, R32, !PT ;  /* 0x00000020371d7209 */ /* 0x000fe40007810000 */
[----:B------:R-:W-:Y:S01]  /*baf0*/  ISETP.LT.OR P2, PT, R10, 0x7a, P2 ;  /* 0x0000007a0a00780c */ /* 0x000fe20001741670 */
[--C-:B------:R-:W-:Y:S01]  /*bb00*/  FFMA.FTZ R10, R33, UR41, -R0.reuse ;  /* 0x00000029210a7c23 */ /* 0x100fe20008010800 */
[----:B------:R-:W-:Y:S01]  /*bb10*/  FMNMX.FTZ R32, R58, R29, !PT ;  /* 0x0000001d3a207209 */ /* 0x000fe20007810000 */
[----:B------:R-:W-:Y:S01]  /*bb20*/  MUFU.EX2 R11, R11 ;  /* 0x0000000b000b7308 */ /* 0x000fe20000000800 */
[----:B------:R-:W-:Y:S02]  /*bb30*/  FSEL R83, R83, -INF , !P6 ;  /* 0xff80000053537808 */ /* 0x000fe40007000000 */
[----:B------:R-:W-:Y:S01]  /*bb40*/  FMNMX.FTZ R33, R59, R32, !PT ;  /* 0x000000203b217209 */ /* 0x000fe20007810000 */
[----:B------:R-:W-:-:S01]  /*bb50*/  FFMA.FTZ R32, R52, UR41, -R0 ;  /* 0x0000002934207c23 */ /* 0x000fc20008010800 */
[----:B------:R-:W-:Y:S01]  /*bb60*/  FSEL R87, R87, -INF , !P2 ;  /* 0xff80000057577808 */ /* 0x000fe20005000000 */
[----:B------:R-:W-:-:S01]  /*bb70*/  FFMA.FTZ R52, R69, UR41, -R0 ;  /* 0x0000002945347c23 */ /* 0x000fc20008010800 */
[----:B0-----:R-:W-:Y:S01]  /*bb80*/  FMNMX.FTZ R36, R62, R33, !PT ;  /* 0x000000213e247209 */ /* 0x001fe20007810000 */
[----:B------:R0:W-:Y:S01]  /*bb90*/  MUFU.EX2 R29, R49 ;  /* 0x00000031001d7308 */ /* 0x0001e20000000800 */
[----:B------:R-:W-:-:S02]  /*bba0*/  IMAD.U32 R69, RZ, RZ, UR41 ;  /* 0x00000029ff457e24 */ /* 0x000fc4000f8e00ff */
        /* <DEDUP_REMOVED lines=9> */
[----:B------:R-:W-:Y:S03]  /*bc40*/  MUFU.EX2 R33, R53 ;  /* 0x0000003500217308 */ /* 0x000fe60000000800 */
        /* <DEDUP_REMOVED lines=9> */
[----:B------:R-:W-:Y:S01]  /*bce0*/  MUFU.EX2 R32, R32 ;  /* 0x0000002000207308 */ /* 0x000fe20000000800 */
[----:B0-----:R-:W-:-:S02]  /*bcf0*/  FFMA.FTZ R57, R73, UR41, -R0 ;  /* 0x0000002949397c23 */ /* 0x001fc40008010800 */
[----:B------:R-:W-:Y:S01]  /*bd00*/  FMNMX.FTZ R45, R83, R44, !PT ;  /* 0x0000002c532d7209 */ /* 0x000fe20007810000 */
[----:B------:R-:W-:-:S01]  /*bd10*/  FFMA.FTZ R44, R64, UR41, -R0 ;  /* 0x00000029402c7c23 */ /* 0x000fc20008010800 */
[--C-:B------:R-:W-:Y:S02]  /*bd20*/  FFMA.FTZ R64, R80, UR41, -R0.reuse ;  /* 0x0000002950407c23 */ /* 0x100fe40008010800 */
[----:B------:R-:W-:Y:S01]  /*bd30*/  FMNMX.FTZ R48, R86, R45, !PT ;  /* 0x0000002d56307209 */ /* 0x000fe20007810000 */
[----:B------:R0:W-:Y:S01]  /*bd40*/  MUFU.EX2 R41, R61 ;  /* 0x0000003d00297308 */ /* 0x0001e20000000800 */
[----:B------:R-:W-:-:S01]  /*bd50*/  FFMA.FTZ R45, R65, UR41, -R0 ;  /* 0x00000029412d7c23 */ /* 0x000fc20008010800 */
[----:B------:R-:W-:Y:S01]  /*bd60*/  FFMA.FTZ R65, R81, UR41, -R0 ;  /* 0x0000002951417c23 */ /* 0x000fe20008010800 */
[----:B------:R-:W-:-:S05]  /*bd70*/  FMNMX.FTZ R48, R87, R48, !PT ;  /* 0x0000003057307209 */ /* 0x000fca0007810000 */
[----:B------:R-:W1:Y:S01]  /*bd80*/  SHFL.BFLY PT, R53, R48, 0x2, 0x1f ;  /* 0x0c401f0030357f89 */ /* 0x000e6200000e0000 */
[----:B0-----:R-:W-:-:S01]  /*bd90*/  FFMA.FTZ R61, R77, UR41, -R0 ;  /* 0x000000294d3d7c23 */ /* 0x001fc20008010800 */
[----:B------:R-:W-:Y:S08]  /*bda0*/  MUFU.EX2 R36, R36 ;  /* 0x0000002400247308 */ /* 0x000ff00000000800 */
[----:B------:R-:W-:Y:S08]  /*bdb0*/  MUFU.EX2 R40, R40 ;  /* 0x0000002800287308 */ /* 0x000ff00000000800 */
[----:B------:R-:W-:Y:S01]  /*bdc0*/  MUFU.EX2 R44, R44 ;  /* 0x0000002c002c7308 */ /* 0x000fe20000000800 */
[----:B-1----:R-:W-:-:S07]  /*bdd0*/  FMNMX.FTZ R53, R48, R53, !PT ;  /* 0x0000003530357209 */ /* 0x002fce0007810000 */
[----:B------:R-:W-:Y:S01]  /*bde0*/  MUFU.EX2 R45, R45 ;  /* 0x0000002d002d7308 */ /* 0x000fe20000000800 */
[----:B------:R-:W0:Y:S07]  /*bdf0*/  SHFL.BFLY PT, R60, R53, 0x1, 0x1f ;  /* 0x0c201f00353c7f89 */ /* 0x000e2e00000e0000 */
[----:B------:R-:W-:Y:S08]  /*be00*/  MUFU.EX2 R49, R49 ;  /* 0x0000003100317308 */ /* 0x000ff00000000800 */
[----:B------:R-:W-:Y:S08]  /*be10*/  MUFU.EX2 R52, R52 ;  /* 0x0000003400347308 */ /* 0x000ff00000000800 */
[----:B------:R-:W-:Y:S01]  /*be20*/  MUFU.EX2 R56, R56 ;  /* 0x0000003800387308 */ /* 0x000fe20000000800 */
[----:B0-----:R-:W-:-:S04]  /*be30*/  FMNMX.FTZ R0, R53, R60, !PT ;  /* 0x0000003c35007209 */ /* 0x001fc80007810000 */
[C---:B------:R-:W-:Y:S01]  /*be40*/  FSETP.NEU.FTZ.AND P2, PT, R0.reuse, -INF , PT ;  /* 0xff8000000000780b */ /* 0x040fe20003f5d000 */
[----:B------:R-:W-:-:S01]  /*be50*/  FFMA.FTZ R60, R0, R69, -8 ;  /* 0xc1000000003c7423 */ /* 0x000fc20000010045 */
[----:B------:R-:W-:Y:S01]  /*be60*/  FMUL.FTZ R69, R6, UR41 ;  /* 0x0000002906457c20 */ /* 0x000fe20008410000 */
[----:B------:R-:W-:Y:S01]  /*be70*/  MUFU.EX2 R57, R57 ;  /* 0x0000003900397308 */ /* 0x000fe20000000800 */
[----:B------:R-:W-:Y:S02]  /*be80*/  FSEL R73, R0, RZ, P2 ;  /* 0x000000ff00497208 */ /* 0x000fe40001000000 */
[----:B------:R-:W-:-:S03]  /*be90*/  FSEL R6, R60, RZ, P2 ;  /* 0x000000ff3c067208 */ /* 0x000fc60001000000 */
[----:B------:R-:W-:Y:S02]  /*bea0*/  FADD.FTZ R73, -R73, R8 ;  /* 0x0000000849497221 */ /* 0x000fe40000010100 */
        /* <DEDUP_REMOVED lines=36> */
[----:B------:R-:W-:Y:S01]  /*c0f0*/  FFMA.FTZ R6, R87, UR41, -R6 ;  /* 0x0000002957067c23 */ /* 0x000fe20008010806 */
[----:B------:R-:W-:-:S03]  /*c100*/  FADD.FTZ R72, R7, R72 ;  /* 0x0000004807487221 */ /* 0x000fc60000010000 */
[----:B------:R-:W0:Y:S08]  /*c110*/  MUFU.EX2 R60, R60 ;  /* 0x0000003c003c7308 */ /* 0x000e300000000800 */
[----:B------:R-:W2:Y:S01]  /*c120*/  MUFU.EX2 R27, R27 ;  /* 0x0000001b001b7308 */ /* 0x000ea20000000800 */
[----:B-1----:R-:W-:-:S07]  /*c130*/  FFMA.FTZ R5, R54, R4, R13 ;  /* 0x0000000436057223 */ /* 0x002fce000001000d */
        /* <DEDUP_REMOVED lines=13> */
[----:B------:R-:W-:-:S04]  /*c210*/  FADD.FTZ R4, R20, R5 ;  /* 0x0000000514047221 */ /* 0x000fc80000010000 */
[----:B------:R-:W-:Y:S02]  /*c220*/  FADD.FTZ R5, R21, R4 ;  /* 0x0000000415057221 */ /* 0x000fe40000010000 */
[----:B------:R-:W0:Y:S01]  /*c230*/  MUFU.EX2 R38, R38 ;  /* 0x0000002600267308 */ /* 0x000e220000000800 */
[----:B--2---:R-:W-:-:S01]  /*c240*/  FADD.FTZ R72, R34, R55 ;  /* 0x0000003722487221 */ /* 0x004fc20000010000 */
[----:B------:R-:W-:-:S04]  /*c250*/  FADD.FTZ R4, R24, R5 ;  /* 0x0000000518047221 */ /* 0x000fc80000010000 */
[----:B------:R-:W-:Y:S02]  /*c260*/  FADD.FTZ R5, R25, R4 ;  /* 0x0000000419057221 */ /* 0x000fe40000010000 */
[----:B------:R-:W2:Y:S01]  /*c270*/  MUFU.EX2 R39, R39 ;  /* 0x0000002700277308 */ /* 0x000ea20000000800 */
[----:B-1----:R-:W-:-:S01]  /*c280*/  FADD.FTZ R55, R35, R72 ;  /* 0x0000004823377221 */ /* 0x002fc20000010000 */
[----:B------:R-:W-:-:S06]  /*c290*/  FADD.FTZ R5, R26, R5 ;  /* 0x000000051a057221 */ /* 0x000fcc0000010000 */
        /* <DEDUP_REMOVED lines=19> */
[----:B--2---:R-:W-:-:S01]  /*c3d0*/  FADD.FTZ R5, R51, R4 ;  /* 0x0000000433057221 */ /* 0x004fc20000010000 */
[----:B------:R-:W-:-:S06]  /*c3e0*/  FADD.FTZ R4, R36, R55 ;  /* 0x0000003724047221 */ /* 0x000fcc0000010000 */
[----:B------:R-:W2:Y:S01]  /*c3f0*/  MUFU.EX2 R59, R59 ;  /* 0x0000003b003b7308 */ /* 0x000ea20000000800 */
[----:B-1----:R-:W-:-:S07]  /*c400*/  FADD.FTZ R5, R8, R5 ;  /* 0x0000000508057221 */ /* 0x002fce0000010000 */
        /* <DEDUP_REMOVED lines=15> */
[----:B------:R-:W-:-:S04]  /*c500*/  FADD.FTZ R55, R49, R4 ;  /* 0x0000000431377221 */ /* 0x000fc80000010000 */
[----:B------:R-:W-:Y:S02]  /*c510*/  FADD.FTZ R55, R52, R55 ;  /* 0x0000003734377221 */ /* 0x000fe40000010000 */
[----:B------:R-:W2:Y:S01]  /*c520*/  MUFU.EX2 R71, R71 ;  /* 0x0000004700477308 */ /* 0x000ea20000000800 */
[----:B-1----:R-:W-:-:S07]  /*c530*/  FADD.FTZ R5, R67, R72 ;  /* 0x0000004843057221 */ /* 0x002fce0000010000 */
[----:B------:R-:W1:Y:S01]  /*c540*/  MUFU.EX2 R74, R74 ;  /* 0x0000004a004a7308 */ /* 0x000e620000000800 */
[----:B0-----:R-:W-:-:S07]  /*c550*/  FADD.FTZ R4, R70, R5 ;  /* 0x0000000546047221 */ /* 0x001fce0000010000 */
[----:B------:R-:W0:Y:S01]  /*c560*/  MUFU.EX2 R75, R75 ;  /* 0x0000004b004b7308 */ /* 0x000e220000000800 */
[----:B--2---:R-:W-:-:S01]  /*c570*/  FADD.FTZ R5, R71, R4 ;  /* 0x0000000447057221 */ /* 0x004fc20000010000 */
[----:B------:R-:W-:-:S06]  /*c580*/  FADD.FTZ R4, R56, R55 ;  /* 0x0000003738047221 */ /* 0x000fcc0000010000 */
        /* <DEDUP_REMOVED lines=29> */
.L_x_945:
        /* <DEDUP_REMOVED lines=90> */
.L_x_928:
[----:B------:R-:W-:Y:S06]  /*cd00*/  BAR.ARV 0x8, 0x200 ;  /* 0x0208000000007b1d */ /* 0x000fec0000002000 */
[----:B------:R-:W-:Y:S05]  /*cd10*/  @!P0 BRA `(.L_x_947) ;  /* 0x0000000000048947 */ /* 0x000fea0003800000 */
[----:B------:R-:W-:Y:S01]  /*cd20*/  BPT.TRAP 0x1 ;  /* 0x000000040000795c */ /* 0x000fe20000300000 */
.L_x_947:
[----:B------:R-:W-:Y:S01]  /*cd30*/  ULEA UR14, UR51, UR46, 0x3 ;  /* 0x0000002e330e7291 */ /* 0x000fe2000f8e183f */
[----:B------:R-:W-:-:S05]  /*cd40*/  IMAD.U32 R3, RZ, RZ, UR54 ;  /* 0x00000036ff037e24 */ /* 0x000fca000f8e00ff */
[----:B------:R-:W-:-:S04]  /*cd50*/  SHF.L.U32 R3, R3, 0x1f, RZ ;  /* 0x0000001f03037819 */ /* 0x000fc800000006ff */
[----:B------:R0:W1:Y:S01]  /*cd60*/  SYNCS.PHASECHK.TRANS64.TRYWAIT P1, [UR14+0x19c50], R3 ;  /* 0x019c5003ff0075a7 */ /* 0x000062000802014e */
[----:B------:R-:W-:Y:S05]  /*cd70*/  @!P0 BRA `(.L_x_948) ;  /* 0x0000000000048947 */ /* 0x000fea0003800000 */
[----:B------:R-:W-:Y:S01]  /*cd80*/  BPT.TRAP 0x1 ;  /* 0x000000040000795c */ /* 0x000fe20000300000 */
.L_x_948:
[----:B-1----:R-:W-:Y:S05]  /*cd90*/  @P1 BRA `(.L_x_949) ;  /* 0x0000000000081947 */ /* 0x002fea0003800000 */
[----:B------:R-:W1:Y:S02]  /*cda0*/  SYNCS.PHASECHK.TRANS64.TRYWAIT P1, [UR14+0x19c50], R3 ;  /* 0x019c5003ff0075a7 */ /* 0x000e64000802014e */
[----:B-1----:R-:W-:Y:S05]  /*cdb0*/  @!P1 BRA `(.L_x_950) ;  /* 0x000000a000ac9947 */ /* 0x002fea0003800000 */
.L_x_949:
[----:B------:R-:W-:Y:S01]  /*cdc0*/  ULDC.64 UR4, c[0x0][0x9a0] ;  /* 0x0002680000047ab9 */ /* 0x000fe20000000a00 */
[----:B------:R-:W-:Y:S01]  /*cdd0*/  UIADD3 UR46, UR46, 0x3000, URZ ;  /* 0x000030002e2e7890 */ /* 0x000fe2000fffe03f */
[----:B------:R-:W-:Y:S01]  /*cde0*/  WARPGROUP.ARRIVE ;  /* 0x00000000000079c5 */ /* 0x000fe20000000000 */
[----:B------:R-:W-:Y:S01]  /*cdf0*/  UISETP.NE.U32.AND UP0, UPT, UR4, URZ, UPT ;  /* 0x0000003f0400728c */ /* 0x000fe2000bf05070 */
[----:B------:R-:W-:Y:S01]  /*ce00*/  IMAD.MOV.U32 R8, RZ, RZ, 0x3f800000 ;  /* 0x3f800000ff087424 */ /* 0x000fe200078e00ff */
[----:B------:R-:W-:Y:S02]  /*ce10*/  USHF.R.U32.HI UR46, URZ, 0x4, UR46 ;  /* 0x000000043f2e7899 */ /* 0x000fe4000801162e */
[----:B------:R-:W-:Y:S02]  /*ce20*/  UISETP.NE.AND.EX UP0, UPT, UR5, URZ, UPT, UP0 ;  /* 0x0000003f0500728c */ /* 0x000fe4000bf05300 */
[----:B------:R-:W-:Y:S01]  /*ce30*/  ULOP3.LUT UR46, UR46, 0x3fff, URZ, 0xc0, !UPT ;  /* 0x00003fff2e2e7892 */ /* 0x000fe2000f8ec03f */
[----:B------:R-:W-:-:S03]  /*ce40*/  UMOV UR7, 0x40000040 ;  /* 0x4000004000077882 */ /* 0x000fc60000000000 */
[----:B------:R-:W-:Y:S01]  /*ce50*/  ULOP3.LUT UR46, UR46, 0x10000, URZ, 0xfc, !UPT ;  /* 0x000100002e2e7892 */ /* 0x000fe2000f8efc3f */
[----:B------:R-:W-:-:S04]  /*ce60*/  PLOP3.LUT P1, PT, PT, PT, UP0, 0x80, 0x0 ;  /* 0x000000000000781c */ /* 0x000fc80003f2f008 */
[----:B------:R-:W-:Y:S01]  /*ce70*/  @UP0 USHF.R.S32.HI UR6, URZ, 0x1f, UR50 ;  /* 0x0000001f3f060899 */ /* 0x000fe20008011432 */
[----:B------:R-:W-:Y:S01]  /*ce80*/  @UP0 ULDC.64 UR10, c[0x0][0x9c8] ;  /* 0x00027200000a0ab9 */ /* 0x000fe20000000a00 */
[----:B------:R-:W-:Y:S02]  /*ce90*/  @UP0 ULDC.64 UR12, c[0x0][0x9d0] ;  /* 0x00027400000c0ab9 */ /* 0x000fe40000000a00 */
[----:B------:R-:W-:Y:S02]  /*cea0*/  @UP0 UIMAD UR6, UR6, UR10, URZ ;  /* 0x0000000a060602a4 */ /* 0x000fe4000f8e023f */
[----:B------:R-:W-:Y:S02]  /*ceb0*/  @UP0 UIMAD.WIDE.U32 UR8, UR50, UR10, URZ ;  /* 0x0000000a320802a5 */ /* 0x000fe4000f8e003f */
[----:B------:R-:W-:Y:S02]  /*cec0*/  @UP0 UIMAD UR6, UR50, UR11, UR6 ;  /* 0x0000000b320602a4 */ /* 0x000fe4000f8e0206 */
[----:B------:R-:W-:-:S02]  /*ced0*/  UIMAD UR10, UR51, 0x300, UR46 ;  /* 0x00000300330a78a4 */ /* 0x000fc4000f8e022e */
[----:B------:R-:W-:-:S04]  /*cee0*/  @UP0 UIADD3 UR9, UR9, UR6, URZ ;  /* 0x0000000609090290 */ /* 0x000fc8000fffe03f */
[----:B------:R-:W-:Y:S01]  /*cef0*/  @UP0 UIMAD.WIDE.U32 UR8, UR36, UR12, UR8 ;  /* 0x0000000c240802a5 */ /* 0x000fe2000f8e0008 */
[----:B------:R-:W-:Y:S02]  /*cf00*/  UMOV UR6, UR10 ;  /* 0x0000000a00067c82 */ /* 0x000fe40008000000 */
[----:B------:R-:W-:Y:S01]  /*cf10*/  QGMMA.64x96x32.F32.E4M3.E4M3 R88, R148, gdesc[UR4], R88, gsb0 ;  /* 0x0160000494587df3 */ /* 0x000fe20008000858 */
[----:B------:R-:W-:Y:S02]  /*cf20*/  @UP0 UIMAD UR6, UR36, UR13, UR9 ;  /* 0x0000000d240602a4 */ /* 0x000fe4000f8e0209 */
[----:B------:R-:W-:-:S04]  /*cf30*/  @UP0 ULEA UR4, UP1, UR8, UR4, 0x2 ;  /* 0x0000000408040291 */ /* 0x000fc8000f82103f */
[----:B------:R-:W-:Y:S02]  /*cf40*/  @UP0 ULEA.HI.X UR5, UR8, UR5, UR6, 0x2, UP1 ;  /* 0x0000000508050291 */ /* 0x000fe400088f1406 */
[----:B-1----:R-:W-:-:S04]  /*cf50*/  IMAD.U32 R6, RZ, RZ, UR4 ;  /* 0x00000004ff067e24 */ /* 0x002fc8000f8e00ff */
[----:B------:R-:W-:-:S05]  /*cf60*/  IMAD.U32 R7, RZ, RZ, UR5 ;  /* 0x00000005ff077e24 */ /* 0x000fca000f8e00ff */
[----:B------:R1:W2:Y:S01]  /*cf70*/  @P1 LDG.E R8, desc[UR52][R6.64] ;  /* 0x0000003406081981 */ /* 0x0002a2000c1e1900 */
[----:B------:R-:W-:Y:S01]  /*cf80*/  UIADD3 UR6, UR10, 0x2, URZ ;  /* 0x000000020a067890 */ /* 0x000fe2000fffe03f */
[----:B------:R-:W-:Y:S01]  /*cf90*/  UMOV UR7, 0x40000040 ;  /* 0x4000004000077882 */ /* 0x000fe20000000000 */
[----:B------:R-:W-:Y:S02]  /*cfa0*/  WARPGROUP.DEPBAR.LE gsb0, 0x0 ;  /* 0x00008000000079c5 */ /* 0x000fe40000010000 */
[----:B------:R-:W-:-:S06]  /*cfb0*/  WARPGROUP.ARRIVE ;  /* 0x00000000000079c5 */ /* 0x000fcc0000000000 */
[----:B------:R-:W-:Y:S01]  /*cfc0*/  QGMMA.64x96x32.F32.E4M3.E4M3 R88, R144, gdesc[UR4], R88, gsb0 ;  /* 0x0160000490587df3 */ /* 0x000fe20008000858 */
[----:B------:R-:W-:Y:S01]  /*cfd0*/  UIADD3 UR6, UR10, 0x4, URZ ;  /* 0x000000040a067890 */ /* 0x000fe2000fffe03f */
[----:B------:R-:W-:Y:S01]  /*cfe0*/  UMOV UR7, 0x40000040 ;  /* 0x4000004000077882 */ /* 0x000fe20000000000 */
[----:B------:R-:W3:Y:S01]  /*cff0*/  SHFL.BFLY PT, R10, R5, 0x2, 0x1f ;  /* 0x0c401f00050a7f89 */ /* 0x000ee200000e0000 */
[----:B------:R-:W-:-:S03]  /*d000*/  UIADD3 UR10, UR10, 0x6, URZ ;  /* 0x000000060a0a7890 */ /* 0x000fc6000fffe03f */
[----:B------:R-:W4:Y:S01]  /*d010*/  SHFL.BFLY PT, R9, R4, 0x2, 0x1f ;  /* 0x0c401f0004097f89 */ /* 0x000f2200000e0000 */
[----:B------:R-:W-:Y:S01]  /*d020*/  UMOV UR11, 0x40000040 ;  /* 0x40000040000b7882 */ /* 0x000fe20000000000 */
[----:B------:R-:W-:Y:S02]  /*d030*/  WARPGROUP.DEPBAR.LE gsb0, 0x0 ;  /* 0x00008000000079c5 */ /* 0x000fe40000010000 */
[----:B------:R-:W-:-:S06]  /*d040*/  WARPGROUP.ARRIVE ;  /* 0x00000000000079c5 */ /* 0x000fcc0000000000 */
[----:B------:R-:W-:Y:S01]  /*d050*/  QGMMA.64x96x32.F32.E4M3.E4M3 R88, R140, gdesc[UR4], R88, gsb0 ;  /* 0x016000048c587df3 */ /* 0x000fe20008000858 */
[----:B---3--:R-:W-:-:S01]  /*d060*/  FADD.FTZ R10, R10, R5 ;  /* 0x000000050a0a7221 */ /* 0x008fc20000010000 */
[----:B----4-:R-:W-:-:S04]  /*d070*/  FADD.FTZ R9, R9, R4 ;  /* 0x0000000409097221 */ /* 0x010fc80000010000 */
[----:B0-----:R-:W0:Y:S04]  /*d080*/  SHFL.BFLY PT, R3, R10, 0x1, 0x1f ;  /* 0x0c201f000a037f89 */ /* 0x001e2800000e0000 */
[----:B-1----:R-:W1:Y:S01]  /*d090*/  SHFL.BFLY PT, R6, R9, 0x1, 0x1f ;  /* 0x0c201f0009067f89 */ /* 0x002e6200000e0000 */
[----:B------:R-:W-:Y:S02]  /*d0a0*/  IMAD.MOV.U32 R5, RZ, RZ, RZ ;  /* 0x000000ffff057224 */ /* 0x000fe400078e00ff */
[----:B0-----:R-:W-:Y:S01]  /*d0b0*/  FADD.FTZ R7, R10, R3 ;  /* 0x000000030a077221 */ /* 0x001fe20000010000 */
[----:B-1----:R-:W-:-:S04]  /*d0c0*/  FADD.FTZ R12, R9, R6 ;  /* 0x00000006090c7221 */ /* 0x002fc80000010000 */
[C---:B------:R-:W-:Y:S01]  /*d0d0*/  FSETP.NE.FTZ.AND P1, PT, R7.reuse, RZ, PT ;  /* 0x000000ff0700720b */ /* 0x040fe20003f35000 */
[----:B------:R-:W-:Y:S01]  /*d0e0*/  FMUL.FTZ R11, R7, 0.00390625 ;  /* 0x3b800000070b7820 */ /* 0x000fe20000410000 */
[----:B------:R-:W-:-:S04]  /*d0f0*/  FMUL.FTZ R6, R12, 0.00390625 ;  /* 0x3b8000000c067820 */ /* 0x000fc80000410000 */
[----:B------:R-:W-:Y:S02]  /*d100*/  FSETP.NE.FTZ.AND P2, PT, R11, RZ, PT ;  /* 0x000000ff0b00720b */ /* 0x000fe40003f55000 */
[----:B------:R-:W-:-:S05]  /*d110*/  FSETP.NE.FTZ.AND P3, PT, R6, RZ, PT ;  /* 0x000000ff0600720b */ /* 0x000fca0003f75000 */
[----:B------:R0:W-:Y:S01]  /*d120*/  @P1 MUFU.RCP R5, R7 ;  /* 0x0000000700051308 */ /* 0x0001e20000001000 */
[----:B------:R-:W-:Y:S02]  /*d130*/  WARPGROUP.DEPBAR.LE gsb0, 0x0 ;  /* 0x00008000000079c5 */ /* 0x000fe40000010000 */
[----:B------:R-:W-:-:S06]  /*d140*/  WARPGROUP.ARRIVE ;  /* 0x00000000000079c5 */ /* 0x000fcc0000000000 */
[----:B------:R-:W-:Y:S01]  /*d150*/  QGMMA.64x96x32.F32.E4M3.E4M3 R88, R136, gdesc[UR8], R88, gsb0 ;  /* 0x0160000888587df3 */ /* 0x000fe20008000858 */
[----:B------:R-:W-:Y:S01]  /*d160*/  FSETP.NE.FTZ.AND P1, PT, R12, RZ, PT ;  /* 0x000000ff0c00720b */ /* 0x000fe20003f35000 */
[----:B------:R-:W-:Y:S01]  /*d170*/  IMAD.MOV.U32 R9, RZ, RZ, RZ ;  /* 0x000000ffff097224 */ /* 0x000fe200078e00ff */
[----:B------:R-:W1:Y:S08]  /*d180*/  @P3 MUFU.LG2 R6, R6 ;  /* 0x0000000600063308 */ /* 0x000e700000000c00 */
[----:B------:R1:W3:Y:S01]  /*d190*/  @P2 MUFU.LG2 R4, R11 ;  /* 0x0000000b00042308 */ /* 0x0002e20000000c00 */
[----:B------:R-:W-:-:S07]  /*d1a0*/  IMAD.U32 R10, RZ, RZ, UR41 ;  /* 0x00000029ff0a7e24 */ /* 0x000fce000f8e00ff */
[----:B------:R-:W4:Y:S01]  /*d1b0*/  @P1 MUFU.RCP R9, R12 ;  /* 0x0000000c00091308 */ /* 0x000f220000001000 */
[----:B------:R-:W-:Y:S02]  /*d1c0*/  IMAD.U32 R13, RZ, RZ, UR41 ;  /* 0x00000029ff0d7e24 */ /* 0x000fe4000f8e00ff */
[----:B0-----:R-:W-:Y:S01]  /*d1d0*/  @P2 FMUL.FTZ R7, R10, 0.69314718246459960938 ;  /* 0x3f3172180a072820 */ /* 0x001fe20000410000 */
[----:B-1----:R-:W-:Y:S01]  /*d1e0*/  @P3 FMUL.FTZ R11, R6, 0.69314718246459960938 ;  /* 0x3f317218060b3820 */ /* 0x002fe20000410000 */
[----:B------:R-:W-:Y:S01]  /*d1f0*/  @P3 FMUL.FTZ R10, R13, 0.69314718246459960938 ;  /* 0x3f3172180d0a3820 */ /* 0x000fe20000410000 */
[----:B------:R-:W-:Y:S02]  /*d200*/  IMAD.MOV.U32 R20, RZ, RZ, -0x800000 ;  /* 0xff800000ff147424 */ /* 0x000fe400078e00ff */
[----:B---3--:R-:W-:Y:S01]  /*d210*/  @P2 FMUL.FTZ R4, R4, 0.69314718246459960938 ;  /* 0x3f31721804042820 */ /* 0x008fe20000410000 */
[----:B------:R-:W-:Y:S02]  /*d220*/  IMAD.MOV.U32 R3, RZ, RZ, -0x800000 ;  /* 0xff800000ff037424 */ /* 0x000fe400078e00ff */
[----:B------:R-:W-:Y:S01]  /*d230*/  @P3 FFMA.FTZ R20, R10, R0, R11 ;  /* 0x000000000a143223 */ /* 0x000fe2000001000b */
[----:B--2---:R-:W-:Y:S01]  /*d240*/  FMUL.FTZ R5, R5, R8 ;  /* 0x0000000805057220 */ /* 0x004fe20000410000 */
[----:B------:R-:W-:Y:S01]  /*d250*/  @P2 FFMA.FTZ R3, R7, R2, R4 ;  /* 0x0000000207032223 */ /* 0x000fe20000010004 */
[----:B----4-:R-:W-:Y:S01]  /*d260*/  FMUL.FTZ R0, R9, R8 ;  /* 0x0000000809007220 */ /* 0x010fe20000410000 */
[----:B------:R-:W-:-:S02]  /*d270*/  WARPGROUP.DEPBAR.LE gsb0, 0x0 ;  /* 0x00008000000079c5 */ /* 0x000fc40000010000 */
[----:B------:R-:W-:Y:S05]  /*d280*/  @!P0 BRA `(.L_x_951) ;  /* 0x0000000000048947 */ /* 0x000fea0003800000 */
[----:B------:R-:W-:Y:S01]  /*d290*/  BPT.TRAP 0x1 ;  /* 0x000000040000795c */ /* 0x000fe20000300000 */
.L_x_951:
[----:B------:R-:W-:Y:S01]  /*d2a0*/  UIADD3 UR4, UR14, 0x19c60, URZ ;  /* 0x00019c600e047890 */ /* 0x000fe2000fffe03f */
[-C--:B------:R-:W-:Y:S01]  /*d2b0*/  FMUL.FTZ R15, R88, R5.reuse ;  /* 0x00000005580f7220 */ /* 0x080fe20000410000 */
[----:B------:R-:W-:Y:S01]  /*d2c0*/  UIADD3 UR51, UR51, 0x1, URZ ;  /* 0x0000000133337890 */ /* 0x000fe2000fffe03f */
[-C--:B------:R-:W-:Y:S01]  /*d2d0*/  FMUL.FTZ R93, R93, R5.reuse ;  /* 0x000000055d5d7220 */ /* 0x080fe20000410000 */
[----:B------:R-:W-:Y:S01]  /*d2e0*/  UPRMT UR4, UR45, 0x654, UR4 ;  /* 0x000006542d047896 */ /* 0x000fe20008000004 */
[-C--:B------:R-:W-:Y:S01]  /*d2f0*/  FMUL.FTZ R25, R96, R5.reuse ;  /* 0x0000000560197220 */ /* 0x080fe20000410000 */
[----:B------:R-:W-:Y:S01]  /*d300*/  UISETP.NE.AND UP0, UPT, UR51, 0x2, UPT ;  /* 0x000000023300788c */ /* 0x000fe2000bf05270 */
[-C--:B------:R-:W-:Y:S01]  /*d310*/  FMUL.FTZ R101, R101, R5.reuse ;  /* 0x0000000565657220 */ /* 0x080fe20000410000 */
[-C--:B------:R-:W-:Y:S01]  /*d320*/  FMUL.FTZ R27, R104, R5.reuse ;  /* 0x00000005681b7220 */ /* 0x080fe20000410000 */
[-C--:B------:R-:W-:Y:S01]  /*d330*/  FMUL.FTZ R109, R109, R5.reuse ;  /* 0x000000056d6d7220 */ /* 0x080fe20000410000 */
[-C--:B------:R-:W-:Y:S01]  /*d340*/  FMUL.FTZ R31, R112, R5.reuse ;  /* 0x00000005701f7220 */ /* 0x080fe20000410000 */
[-C--:B------:R-:W-:Y:S01]  /*d350*/  FMUL.FTZ R42, R117, R5.reuse ;  /* 0x00000005752a7220 */ /* 0x080fe20000410000 */
[-C--:B------:R-:W-:Y:S01]  /*d360*/  FMUL.FTZ R120, R120, R5.reuse ;  /* 0x0000000578787220 */ /* 0x080fe20000410000 */
[----:B------:R-:W-:Y:S01]  /*d370*/  SYNCS.ARRIVE.TRANS64.RED.A1T0 RZ, [UR4], RZ ;  /* 0x000000ffffff79a7 */ /* 0x000fe20008100404 */
        /* <DEDUP_REMOVED lines=43> */
[----:B------:R-:W-:-:S12]  /*d630*/  ULOP3.LUT UR54, UR54, UR4, URZ, 0x3c, !UPT ;  /* 0x0000000436367292 */ /* 0x000fd8000f8e3c3f */
.L_x_877:
[----:B------:R-:W0:Y:S01]  /*d640*/  S2R R5, SR_CgaCtaId ;  /* 0x0000000000057919 */ /* 0x000e220000008800 */
[----:B------:R-:W-:Y:S01]  /*d650*/  MOV R0, 0x400 ;  /* 0x0000040000007802 */ /* 0x000fe20000000f00 */
[----:B------:R-:W-:Y:S01]  /*d660*/  UISETP.NE.AND UP0, UPT, UR43, URZ, UPT ;  /* 0x0000003f2b00728c */ /* 0x000fe2000bf05270 */
[----:B------:R-:W-:Y:S01]  /*d670*/  BSSY B0, `(.L_x_952) ;  /* 0x0000339000007945 */ /* 0x000fe20003800000 */
[----:B------:R-:W-:Y:S09]  /*d680*/  BAR.SYNC.DEFER_BLOCKING 0x5, 0x200 ;  /* 0x0148000000007b1d */ /* 0x000ff20000010000 */
[----:B------:R-:W-:Y:S01]  /*d690*/  @!UP0 ULDC UR43, c[0x0][0xad4] ;  /* 0x0002b500002b8ab9 */ /* 0x000fe20000000800 */
[----:B0-----:R-:W-:-:S05]  /*d6a0*/  LEA R0, R5, R0, 0x18 ;  /* 0x0000000005007211 */ /* 0x001fca00078ec0ff */
[----:B------:R-:W0:Y:S02]  /*d6b0*/  LDS.128 R4, [R0+0x19cd0] ;  /* 0x019cd00000047984 */ /* 0x000e240000000c00 */
[----:B0-----:R-:W-:Y:S02]  /*d6c0*/  R2UR UR5, R5 ;  /* 0x00000000050572ca */ /* 0x001fe400000e0000 */
[----:B------:R-:W-:Y:S02]  /*d6d0*/  R2UR UR6, R6 ;  /* 0x00000000060672ca */ /* 0x000fe400000e0000 */
[----:B------:R-:W-:Y:S01]  /*d6e0*/  R2UR UR50, R7 ;  /* 0x00000000073272ca */ /* 0x000fe200000e0000 */
[----:B------:R-:W-:Y:S06]  /*d6f0*/  BAR.ARV 0x4, 0x200 ;  /* 0x0108000000007b1d */ /* 0x000fec0000002000 */
[----:B------:R-:W-:Y:S08]  /*d700*/  @P0 BRA `(.L_x_953) ;  /* 0x0000002400ec0947 */ /* 0x000ff00003800000 */
[----:B------:R-:W0:Y:S01]  /*d710*/  S2R R13, SR_TID.X ;  /* 0x00000000000d7919 */ /* 0x000e220000002100 */
[----:B------:R-:W-:Y:S01]  /*d720*/  ULDC.64 UR8, c[0x4][0x38] ;  /* 0x01000e0000087ab9 */ /* 0x000fe20000000a00 */
[----:B------:R-:W-:Y:S01]  /*d730*/  ULDC.64 UR10, c[0x0][0xc00] ;  /* 0x00030000000a7ab9 */ /* 0x000fe20000000a00 */
[----:B0-----:R-:W-:-:S05]  /*d740*/  IMAD.SHL.U32 R4, R13, 0x4, RZ ;  /* 0x000000040d047824 */ /* 0x001fca00078e00ff */
[----:B------:R-:W-:Y:S01]  /*d750*/  LOP3.LUT R4, R4, 0xc, RZ, 0xc0, !PT ;  /* 0x0000000c04047812 */ /* 0x000fe200078ec0ff */
[----:B------:R-:W-:Y:S03]  /*d760*/  BAR.SYNC.DEFER_BLOCKING 0x1, 0x180 ;  /* 0x0046000000007b1d */ /* 0x000fe60000010000 */
[----:B------:R-:W-:-:S05]  /*d770*/  IADD3 R4, P0, R4, UR8, RZ ;  /* 0x0000000804047c10 */ /* 0x000fca000ff1e0ff */
[----:B------:R-:W-:Y:S01]  /*d780*/  IMAD.X R5, RZ, RZ, UR9, P0 ;  /* 0x00000009ff057e24 */ /* 0x000fe200080e06ff */
[----:B------:R-:W-:-:S04]  /*d790*/  ULDC.64 UR8, c[0x0][0xc00] ;  /* 0x0003000000087ab9 */ /* 0x000fc80000000a00 */
[----:B------:R0:W2:Y:S01]  /*d7a0*/  LDG.E.CONSTANT R14, desc[UR52][R4.64] ;  /* 0x00000034040e7981 */ /* 0x0000a2000c1e9900 */
[----:B------:R-:W-:-:S03]  /*d7b0*/  LOP3.LUT P0, R6, R13, 0x3, RZ, 0xc0, !PT ;  /* 0x000000030d067812 */ /* 0x000fc6000780c0ff */
[----:B------:R-:W3:Y:S01]  /*d7c0*/  LDL R4, [R1+0x1c] ;  /* 0x00001c0001047983 */ /* 0x000ee20000100800 */
[----:B------:R-:W-:Y:S01]  /*d7d0*/  ISETP.EQ.OR P0, PT, R6, 0x3, !P0 ;  /* 0x000000030600780c */ /* 0x000fe20004702670 */
[----:B------:R-:W-:Y:S01]  /*d7e0*/  UIMAD.WIDE UR8, UR37, 0x4, UR8 ;  /* 0x00000004250878a5 */ /* 0x000fe2000f8e0208 */
[----:B0-----:R-:W0:Y:S02]  /*d7f0*/  S2R R5, SR_SWINHI ;  /* 0x0000000000057919 */ /* 0x001e240000002f00 */
        /* <DEDUP_REMOVED lines=16> */
[----:B------:R-:W-:Y:S02]  /*d900*/  MOV R28, R0 ;  /* 0x00000000001c7202 */ /* 0x000fe40000000f00 */
[----:B0-----:R-:W-:Y:S02]  /*d910*/  MOV R29, R5 ;  /* 0x00000005001d7202 */ /* 0x001fe40000000f00 */
        /* <DEDUP_REMOVED lines=32> */
[----:B--2---:R-:W-:Y:S01]  /*db20*/  LOP3.LUT R52, R14, 0x2, RZ, 0x3c, !PT ;  /* 0x000000020e347812 */ /* 0x004fe200078e3cff */
[----:B------:R-:W-:Y:S04]  /*db30*/  SHFL.IDX PT, R49, R49, R14, 0x1c1f ;  /* 0x001c1f0e31317589 */ /* 0x000fe800000e0000 */
[----:B------:R-:W-:Y:S04]  /*db40*/  SHFL.IDX PT, R58, R57, R14, 0x1c1f ;  /* 0x001c1f0e393a7589 */ /* 0x000fe800000e0000 */
[----:B------:R-:W-:Y:S01]  /*db50*/  SHFL.IDX PT, R73, R73, R14, 0x1c1f ;  /* 0x001c1f0e49497589 */ /* 0x000fe200000e0000 */
[----:B---3--:R-:W-:-:S03]  /*db60*/  IMAD.WIDE R10, R4, 0x2, R28 ;  /* 0x00000002040a7825 */ /* 0x008fc600078e021c */
[----:B------:R-:W-:Y:S01]  /*db70*/  SHFL.IDX PT, R60, R135, R52, 0x1c1f ;  /* 0x001c1f34873c7589 */ /* 0x000fe200000e0000 */
[C---:B------:R-:W-:Y:S02]  /*db80*/  IADD3 R21, P5, R10.reuse, 0x20, RZ ;  /* 0x000000200a157810 */ /* 0x040fe40007fbe0ff */
[C---:B------:R-:W-:Y:S01]  /*db90*/  IADD3 R101, P3, R10.reuse, 0x3020, RZ ;  /* 0x000030200a657810 */ /* 0x040fe20007f7e0ff */
[----:B------:R-:W0:Y:S01]  /*dba0*/  SHFL.IDX PT, R74, R15, R52, 0x1c1f ;  /* 0x001c1f340f4a7589 */ /* 0x000e2200000e0000 */
[----:B------:R-:W-:Y:S01]  /*dbb0*/  LOP3.LUT R2, R21, 0x180, RZ, 0xc0, !PT ;  /* 0x0000018015027812 */ /* 0x000fe200078ec0ff */
[--C-:B------:R-:W-:Y:S01]  /*dbc0*/  IMAD.X R13, RZ, RZ, R11.reuse, P5 ;  /* 0x000000ffff0d7224 */ /* 0x100fe200028e060b */
[----:B------:R-:W-:Y:S01]  /*dbd0*/  IADD3 R85, P4, R10, 0x3000, RZ ;  /* 0x000030000a557810 */ /* 0x000fe20007f9e0ff */
[--C-:B------:R-:W-:Y:S01]  /*dbe0*/  IMAD.X R7, RZ, RZ, R11.reuse, P3 ;  /* 0x000000ffff077224 */ /* 0x100fe200018e060b */
[----:B------:R-:W-:Y:S01]  /*dbf0*/  SHF.R.U64 R2, R2, 0x3, RZ ;  /* 0x0000000302027819 */ /* 0x000fe200000012ff */
[----:B------:R-:W1:Y:S01]  /*dc00*/  SHFL.IDX PT, R44, R44, R52, 0x1c1f ;  /* 0x001c1f342c2c7589 */ /* 0x000e6200000e0000 */
[C---:B------:R-:W-:Y:S01]  /*dc10*/  IADD3 R38, P2, R10.reuse, 0x6000, RZ ;  /* 0x000060000a267810 */ /* 0x040fe20007f5e0ff */
[--C-:B------:R-:W-:Y:S01]  /*dc20*/  IMAD.X R9, RZ, RZ, R11.reuse, P4 ;  /* 0x000000ffff097224 */ /* 0x100fe200020e060b */
[C---:B------:R-:W-:Y:S01]  /*dc30*/  IADD3 R103, P1, R10.reuse, 0x6020, RZ ;  /* 0x000060200a677810 */ /* 0x040fe20007f3e0ff */
[----:B------:R-:W-:Y:S01]  /*dc40*/  SHFL.IDX PT, R51, R51, R14, 0x1c1f ;  /* 0x001c1f0e33337589 */ /* 0x000fe200000e0000 */
[----:B------:R-:W-:Y:S01]  /*dc50*/  LOP3.LUT R5, R10, 0x180, RZ, 0xc0, !PT ;  /* 0x000001800a057812 */ /* 0x000fe200078ec0ff */
[----:B------:R-:W-:Y:S01]  /*dc60*/  IMAD.X R79, RZ, RZ, R11, P2 ;  /* 0x000000ffff4f7224 */ /* 0x000fe200010e060b */
[----:B------:R-:W-:Y:S01]  /*dc70*/  LOP3.LUT R12, R2, R21, RZ, 0x3c, !PT ;  /* 0x00000015020c7212 */ /* 0x000fe200078e3cff */
[----:B------:R-:W-:Y:S01]  /*dc80*/  SHFL.IDX PT, R55, R55, R14, 0x1c1f ;  /* 0x001c1f0e37377589 */ /* 0x000fe200000e0000 */
[----:B------:R-:W-:-:S02]  /*dc90*/  LOP3.LUT R4, R101, 0x180, RZ, 0xc0, !PT ;  /* 0x0000018065047812 */ /* 0x000fc400078ec0ff */
[----:B------:R-:W-:Y:S01]  /*dca0*/  LOP3.LUT R2, R85, 0x180, RZ, 0xc0, !PT ;  /* 0x0000018055027812 */ /* 0x000fe200078ec0ff */
[----:B------:R-:W-:Y:S01]  /*dcb0*/  SHFL.IDX PT, R54, R75, R14, 0x1c1f ;  /* 0x001c1f0e4b367589 */ /* 0x000fe200000e0000 */
[----:B------:R-:W-:Y:S02]  /*dcc0*/  LOP3.LUT R21, R38, 0x180, RZ, 0xc0, !PT ;  /* 0x0000018026157812 */ /* 0x000fe400078ec0ff */
[----:B------:R-:W-:Y:S01]  /*dcd0*/  LOP3.LUT R42, R103, 0x180, RZ, 0xc0, !PT ;  /* 0x00000180672a7812 */ /* 0x000fe200078ec0ff */
[----:B------:R-:W2:Y:S01]  /*dce0*/  SHFL.IDX PT, R24, R24, R52, 0x1c1f ;  /* 0x001c1f3418187589 */ /* 0x000ea200000e0000 */
[----:B------:R-:W-:Y:S02]  /*dcf0*/  SHF.R.U64 R5, R5, 0x3, RZ ;  /* 0x0000000305057819 */ /* 0x000fe400000012ff */
[----:B------:R-:W-:Y:S01]  /*dd00*/  SHF.R.U64 R4, R4, 0x3, RZ ;  /* 0x0000000304047819 */ /* 0x000fe200000012ff */
[----:B------:R-:W-:Y:S01]  /*dd10*/  SHFL.IDX PT, R26, R26, R52, 0x1c1f ;  /* 0x001c1f341a1a7589 */ /* 0x000fe200000e0000 */
[----:B------:R-:W-:-:S02]  /*dd20*/  SHF.R.U64 R2, R2, 0x3, RZ ;  /* 0x0000000302027819 */ /* 0x000fc400000012ff */
[----:B------:R-:W-:Y:S01]  /*dd30*/  SHF.R.U64 R21, R21, 0x3, RZ ;  /* 0x0000000315157819 */ /* 0x000fe200000012ff */
[----:B------:R-:W-:Y:S01]  /*dd40*/  SHFL.IDX PT, R57, R30, R52, 0x1c1f ;  /* 0x001c1f341e397589 */ /* 0x000fe200000e0000 */
[----:B------:R-:W-:Y:S02]  /*dd50*/  SHF.R.U64 R42, R42, 0x3, RZ ;  /* 0x000000032a2a7819 */ /* 0x000fe400000012ff */
[----:B------:R-:W-:Y:S01]  /*dd60*/  LOP3.LUT R10, R5, R10, RZ, 0x3c, !PT ;  /* 0x0000000a050a7212 */ /* 0x000fe200078e3cff */
[----:B------:R-:W-:Y:S01]  /*dd70*/  IMAD.X R5, RZ, RZ, R11, P1 ;  /* 0x000000ffff057224 */ /* 0x000fe200008e060b */
[----:B------:R-:W-:Y:S01]  /*dd80*/  LOP3.LUT R6, R4, R101, RZ, 0x3c, !PT ;  /* 0x0000006504067212 */ /* 0x000fe200078e3cff */
[----:B------:R-:W3:Y:S01]  /*dd90*/  SHFL.IDX PT, R45, R45, R52, 0x1c1f ;  /* 0x001c1f342d2d7589 */ /* 0x000ee200000e0000 */
[----:B------:R-:W-:Y:S02]  /*dda0*/  LOP3.LUT R8, R2, R85, RZ, 0x3c, !PT ;  /* 0x0000005502087212 */ /* 0x000fe400078e3cff */
[----:B------:R-:W-:Y:S01]  /*ddb0*/  LOP3.LUT R78, R21, R38, RZ, 0x3c, !PT ;  /* 0x00000026154e7212 */ /* 0x000fe200078e3cff */
[----:B------:R-:W-:Y:S01]  /*ddc0*/  SHFL.IDX PT, R53, R53, R14, 0x1c1f ;  /* 0x001c1f0e35357589 */ /* 0x000fe200000e0000 */
[----:B------:R-:W-:-:S02]  /*ddd0*/  LOP3.LUT R4, R42, R103, RZ, 0x3c, !PT ;  /* 0x000000672a047212 */ /* 0x000fc400078e3cff */
[----:B------:R-:W-:Y:S01]  /*dde0*/  MOV R80, R12 ;  /* 0x0000000c00507202 */ /* 0x000fe20000000f00 */
[----:B------:R2:W-:Y:S01]  /*ddf0*/  SHFL.IDX PT, R62, R77, R14, 0x1c1f ;  /* 0x001c1f0e4d3e7589 */ /* 0x0005e200000e0000 */
[----:B------:R-:W-:Y:S02]  /*de00*/  MOV R78, R78 ;  /* 0x0000004e004e7202 */ /* 0x000fe40000000f00 */
[----:B------:R-:W-:Y:S01]  /*de10*/  MOV R10, R10 ;  /* 0x0000000a000a7202 */ /* 0x000fe20000000f00 */
[----:B------:R-:W4:Y:S01]  /*de20*/  SHFL.IDX PT, R12, R59, R14, 0x1c1f ;  /* 0x001c1f0e3b0c7589 */ /* 0x000f2200000e0000 */
[----:B------:R-:W-:Y:S02]  /*de30*/  MOV R21, R8 ;  /* 0x0000000800157202 */ /* 0x000fe40000000f00 */
[----:B------:R-:W-:Y:S01]  /*de40*/  MOV R2, R6 ;  /* 0x0000000600027202 */ /* 0x000fe20000000f00 */
[----:B------:R-:W-:Y:S01]  /*de50*/  SHFL.IDX PT, R59, R89, R14, 0x1c1f ;  /* 0x001c1f0e593b7589 */ /* 0x000fe200000e0000 */
[----:B------:R-:W-:-:S02]  /*de60*/  MOV R79, R4 ;  /* 0x00000004004f7202 */ /* 0x000fc40000000f00 */
[----:B0-----:R-:W-:Y:S01]  /*de70*/  SEL R76, R49, R74, P0 ;  /* 0x0000004a314c7207 */ /* 0x001fe20000000000 */
[----:B------:R-:W-:Y:S01]  /*de80*/  SHFL.IDX PT, R84, R99, R14, 0x1c1f ;  /* 0x001c1f0e63547589 */ /* 0x000fe200000e0000 */
[----:B-1----:R-:W-:Y:S02]  /*de90*/  SEL R72, R73, R44, P0 ;  /* 0x0000002c49487207 */ /* 0x002fe40000000000 */
[----:B------:R-:W-:Y:S01]  /*dea0*/  SEL R70, R44, R73, P0 ;  /* 0x000000492c467207 */ /* 0x000fe20000000000 */
[----:B------:R-:W0:Y:S01]  /*deb0*/  SHFL.IDX PT, R66, R25, R52, 0x1c1f ;  /* 0x001c1f3419427589 */ /* 0x000e2200000e0000 */
[----:B------:R-:W-:Y:S02]  /*dec0*/  SEL R74, R74, R49, P0 ;  /* 0x000000314a4a7207 */ /* 0x000fe40000000000 */
[----:B--2---:R-:W-:Y:S01]  /*ded0*/  SEL R77, R51, R24, P0 ;  /* 0x00000018334d7207 */ /* 0x004fe20000000000 */
[----:B------:R-:W1:Y:S01]  /*dee0*/  SHFL.IDX PT, R37, R37, R52, 0x1c1f ;  /* 0x001c1f3425257589 */ /* 0x000e6200000e0000 */
[----:B------:R-:W-:-:S02]  /*def0*/  SEL R75, R24, R51, P0 ;  /* 0x00000033184b7207 */ /* 0x000fc40000000000 */
[----:B---3--:R-:W-:Y:S01]  /*df00*/  SEL R73, R54, R45, P0 ;  /* 0x0000002d36497207 */ /* 0x008fe20000000000 */
[----:B------:R-:W2:Y:S04]  /*df10*/  SHFL.IDX PT, R43, R43, R52, 0x1c1f ;  /* 0x001c1f342b2b7589 */ /* 0x000ea800000e0000 */
[----:B------:R4:W-:Y:S04]  /*df20*/  SHFL.IDX PT, R50, R61, R14, 0x1c1f ;  /* 0x001c1f0e3d327589 */ /* 0x0009e800000e0000 */
[----:B------:R-:W-:Y:S04]  /*df30*/  SHFL.IDX PT, R9, R63, R14, 0x1c1f ;  /* 0x001c1f0e3f097589 */ /* 0x000fe800000e0000 */
[----:B------:R-:W-:Y:S01]  /*df40*/  SHFL.IDX PT, R42, R65, R14, 0x1c1f ;  /* 0x001c1f0e412a7589 */ /* 0x000fe200000e0000 */
[----:B----4-:R-:W-:-:S03]  /*df50*/  SEL R61, R12, R57, P0 ;  /* 0x000000390c3d7207 */ /* 0x010fc60000000000 */
[----:B------:R3:W-:Y:S01]  /*df60*/  SHFL.IDX PT, R6, R67, R14, 0x1c1f ;  /* 0x001c1f0e43067589 */ /* 0x0007e200000e0000 */
[----:B0-----:R-:W-:Y:S02]  /*df70*/  SEL R68, R53, R66, P0 ;  /* 0x0000004235447207 */ /* 0x001fe40000000000 */
[----:B------:R-:W-:Y:S01]  /*df80*/  SEL R66, R66, R53, P0 ;  /* 0x0000003542427207 */ /* 0x000fe20000000000 */
[----:B------:R0:W-:Y:S01]  /*df90*/  SHFL.IDX PT, R5, R69, R14, 0x1c1f ;  /* 0x001c1f0e45057589 */ /* 0x0001e200000e0000 */
[----:B-1----:R-:W-:Y:S02]  /*dfa0*/  SEL R64, R62, R37, P0 ;  /* 0x000000253e407207 */ /* 0x002fe40000000000 */
[----:B------:R-:W-:Y:S01]  /*dfb0*/  SEL R62, R37, R62, P0 ;  /* 0x0000003e253e7207 */ /* 0x000fe20000000000 */
[----:B------:R1:W-:Y:S01]  /*dfc0*/  SHFL.IDX PT, R4, R71, R14, 0x1c1f ;  /* 0x001c1f0e47047589 */ /* 0x0003e200000e0000 */
[----:B---3--:R-:W-:-:S03]  /*dfd0*/  SEL R67, R26, R55, P0 ;  /* 0x000000371a437207 */ /* 0x008fc60000000000 */
[----:B------:R-:W-:Y:S01]  /*dfe0*/  SHFL.IDX PT, R56, R81, R14, 0x1c1f ;  /* 0x001c1f0e51387589 */ /* 0x000fe200000e0000 */
[----:B0-----:R-:W-:-:S03]  /*dff0*/  SEL R69, R55, R26, P0 ;  /* 0x0000001a37457207 */ /* 0x001fc60000000000 */
[----:B------:R-:W-:Y:S01]  /*e000*/  SHFL.IDX PT, R85, R83, R14, 0x1c1f ;  /* 0x001c1f0e53557589 */ /* 0x000fe200000e0000 */
[----:B--2---:R-:W-:Y:S02]  /*e010*/  SEL R55, R43, R84, P0 ;  /* 0x000000542b377207 */ /* 0x004fe40000000000 */
[----:B-1----:R-:W-:Y:S01]  /*e020*/  SEL R71, R45, R54, P0 ;  /* 0x000000362d477207 */ /* 0x002fe20000000000 */
[----:B------:R-:W-:Y:S01]  /*e030*/  SHFL.IDX PT, R13, R95, R14, 0x1c1f ;  /* 0x001c1f0e5f0d7589 */ /* 0x000fe200000e0000 */
[----:B------:R-:W-:Y:S02]  /*e040*/  F2FP.BF16.F32.PACK_AB R24, R69, R68 ;  /* 0x000000444518723e */ /* 0x000fe400000010ff */
[----:B------:R-:W-:Y:S01]  /*e050*/  F2FP.BF16.F32.PACK_AB R26, R67, R66 ;  /* 0x00000042431a723e */ /* 0x000fe200000010ff */
[----:B------:R-:W-:Y:S04]  /*e060*/  SHFL.IDX PT, R11, R97, R14, 0x1c1f ;  /* 0x001c1f0e610b7589 */ /* 0x000fe800000e0000 */
[----:B------:R-:W-:Y:S04]  /*e070*/  SHFL.IDX PT, R38, R91, R14, 0x1c1f ;  /* 0x001c1f0e5b267589 */ /* 0x000fe800000e0000 */
[----:B------:R-:W-:Y:S04]  /*e080*/  SHFL.IDX PT, R8, R93, R14, 0x1c1f ;  /* 0x001c1f0e5d087589 */ /* 0x000fe800000e0000 */
[----:B------:R-:W-:Y:S04]  /*e090*/  SHFL.IDX PT, R7, R87, R14, 0x1c1f ;  /* 0x001c1f0e57077589 */ /* 0x000fe800000e0000 */
[----:B------:R-:W0:Y:S04]  /*e0a0*/  SHFL.IDX PT, R35, R35, R52, 0x1c1f ;  /* 0x001c1f3423237589 */ /* 0x000e2800000e0000 */
[----:B------:R-:W1:Y:S04]  /*e0b0*/  SHFL.IDX PT, R39, R39, R52, 0x1c1f ;  /* 0x001c1f3427277589 */ /* 0x000e6800000e0000 */
[----:B------:R-:W2:Y:S04]  /*e0c0*/  SHFL.IDX PT, R15, R36, R52, 0x1c1f ;  /* 0x001c1f34240f7589 */ /* 0x000ea800000e0000 */
[----:B------:R-:W3:Y:S04]  /*e0d0*/  SHFL.IDX PT, R14, R47, R52, 0x1c1f ;  /* 0x001c1f342f0e7589 */ /* 0x000ee800000e0000 */
[----:B------:R-:W4:Y:S04]  /*e0e0*/  SHFL.IDX PT, R30, R41, R52, 0x1c1f ;  /* 0x001c1f34291e7589 */ /* 0x000f2800000e0000 */
[----:B------:R-:W4:Y:S04]  /*e0f0*/  SHFL.IDX PT, R27, R27, R52, 0x1c1f ;  /* 0x001c1f341b1b7589 */ /* 0x000f2800000e0000 */
[----:B------:R2:W-:Y:S01]  /*e100*/  SHFL.IDX PT, R81, R31, R52, 0x1c1f ;  /* 0x001c1f341f517589 */ /* 0x0005e200000e0000 */
[----:B0-----:R-:W-:-:S03]  /*e110*/  SEL R45, R6, R35, P0 ;  /* 0x00000023062d7207 */ /* 0x001fc60000000000 */
[----:B------:R-:W0:Y:S01]  /*e120*/  SHFL.IDX PT, R40, R40, R52, 0x1c1f ;  /* 0x001c1f3428287589 */ /* 0x000e2200000e0000 */
[----:B-1----:R-:W-:Y:S02]  /*e130*/  SEL R65, R56, R39, P0 ;  /* 0x0000002738417207 */ /* 0x002fe40000000000 */
[----:B------:R-:W-:Y:S01]  /*e140*/  SEL R63, R39, R56, P0 ;  /* 0x00000038273f7207 */ /* 0x000fe20000000000 */
[----:B------:R4:W1:Y:S01]  /*e150*/  SHFL.IDX PT, R25, R48, R52, 0x1c1f ;  /* 0x001c1f3430197589 */ /* 0x00086200000e0000 */
[----:B--2---:R-:W-:Y:S02]  /*e160*/  SEL R37, R4, R15, P0 ;  /* 0x0000000f04257207 */ /* 0x004fe40000000000 */
[----:B------:R-:W-:Y:S01]  /*e170*/  SEL R31, R60, R59, P0 ;  /* 0x0000003b3c1f7207 */ /* 0x000fe20000000000 */
[----:B------:R2:W1:Y:S01]  /*e180*/  SHFL.IDX PT, R82, R33, R52, 0x1c1f ;  /* 0x001c1f3421527589 */ /* 0x00046200000e0000 */
[----:B---3--:R-:W-:Y:S02]  /*e190*/  SEL R49, R11, R14, P0 ;  /* 0x0000000e0b317207 */ /* 0x008fe40000000000 */
[----:B------:R-:W-:Y:S01]  /*e1a0*/  SEL R47, R14, R11, P0 ;  /* 0x0000000b0e2f7207 */ /* 0x000fe20000000000 */
[----:B------:R-:W3:Y:S01]  /*e1b0*/  SHFL.IDX PT, R83, R32, R52, 0x1c1f ;  /* 0x001c1f3420537589 */ /* 0x000ee200000e0000 */
[----:B------:R-:W-:-:S02]  /*e1c0*/  F2FP.BF16.F32.PACK_AB R14, R75, R74 ;  /* 0x0000004a4b0e723e */ /* 0x000fc400000010ff */
[----:B----4-:R-:W-:Y:S01]  /*e1d0*/  SEL R48, R13, R30, P0 ;  /* 0x0000001e0d307207 */ /* 0x010fe20000000000 */
[----:B------:R4:W3:Y:S01]  /*e1e0*/  SHFL.IDX PT, R87, R46, R52, 0x1c1f ;  /* 0x001c1f342e577589 */ /* 0x0008e200000e0000 */
[----:B--2---:R-:W-:-:S03]  /*e1f0*/  SEL R33, R59, R60, P0 ;  /* 0x0000003c3b217207 */ /* 0x004fc60000000000 */
[----:B------:R-:W2:Y:S01]  /*e200*/  SHFL.IDX PT, R34, R34, R52, 0x1c1f ;  /* 0x001c1f3422227589 */ /* 0x000ea200000e0000 */
[----:B------:R-:W-:Y:S02]  /*e210*/  SEL R59, R57, R12, P0 ;  /* 0x0000000c393b7207 */ /* 0x000fe40000000000 */
[----:B------:R-:W-:Y:S01]  /*e220*/  SEL R57, R84, R43, P0 ;  /* 0x0000002b54397207 */ /* 0x000fe20000000000 */
[----:B------:R1:W2:Y:S01]  /*e230*/  SHFL.IDX PT, R130, R130, R52, 0x1c1f ;  /* 0x001c1f3482827589 */ /* 0x0002a200000e0000 */
[----:B------:R-:W-:Y:S02]  /*e240*/  SEL R43, R35, R6, P0 ;  /* 0x00000006232b7207 */ /* 0x000fe40000000000 */
[----:B----4-:R-:W-:Y:S02]  /*e250*/  SEL R46, R30, R13, P0 ;  /* 0x0000000d1e2e7207 */ /* 0x010fe40000000000 */
[----:B------:R-:W-:Y:S02]  /*e260*/  SEL R35, R15, R4, P0 ;  /* 0x000000040f237207 */ /* 0x000fe40000000000 */
[----:B------:R-:W-:-:S02]  /*e270*/  SEL R60, R58, R27, P0 ;  /* 0x0000001b3a3c7207 */ /* 0x000fc40000000000 */
[----:B------:R-:W-:Y:S02]  /*e280*/  F2FP.BF16.F32.PACK_AB R12, R77, R76 ;  /* 0x0000004c4d0c723e */ /* 0x000fe400000010ff */
[----:B------:R-:W-:Y:S02]  /*e290*/  F2FP.BF16.F32.PACK_AB R13, R73, R72 ;  /* 0x00000048490d723e */ /* 0x000fe400000010ff */
[----:B------:R-:W-:Y:S02]  /*e2a0*/  F2FP.BF16.F32.PACK_AB R15, R71, R70 ;  /* 0x00000046470f723e */ /* 0x000fe400000010ff */
[----:B------:R-:W-:Y:S02]  /*e2b0*/  SEL R58, R27, R58, P0 ;  /* 0x0000003a1b3a7207 */ /* 0x000fe40000000000 */
[----:B0-----:R-:W-:Y:S01]  /*e2c0*/  SEL R56, R85, R40, P0 ;  /* 0x0000002855387207 */ /* 0x001fe20000000000 */
[----:B------:R-:W-:Y:S01]  /*e2d0*/  STSM.16.M88.4 [R10], R12 ;  /* 0x0000000c0a007844 */ /* 0x000fe20000000200 */
[----:B------:R-:W-:-:S02]  /*e2e0*/  SEL R54, R40, R85, P0 ;  /* 0x0000005528367207 */ /* 0x000fc40000000000 */
[----:B-1----:R-:W-:Y:S02]  /*e2f0*/  SEL R52, R50, R81, P0 ;  /* 0x0000005132347207 */ /* 0x002fe40000000000 */
[----:B------:R-:W-:Y:S02]  /*e300*/  SEL R41, R8, R25, P0 ;  /* 0x0000001908297207 */ /* 0x000fe40000000000 */
[----:B------:R-:W-:Y:S02]  /*e310*/  SEL R39, R25, R8, P0 ;  /* 0x0000000819277207 */ /* 0x000fe40000000000 */
[----:B------:R-:W-:Y:S01]  /*e320*/  SEL R50, R81, R50, P0 ;  /* 0x0000003251327207 */ /* 0x000fe20000000000 */
[----:B------:R-:W-:Y:S01]  /*e330*/  IMAD.U32 R81, RZ, RZ, UR9 ;  /* 0x00000009ff517e24 */ /* 0x000fe2000f8e00ff */
[----:B------:R-:W-:Y:S02]  /*e340*/  SEL R53, R9, R82, P0 ;  /* 0x0000005209357207 */ /* 0x000fe40000000000 */
[----:B------:R-:W-:-:S02]  /*e350*/  SEL R51, R82, R9, P0 ;  /* 0x0000000952337207 */ /* 0x000fc40000000000 */
[----:B---3--:R-:W-:Y:S02]  /*e360*/  SEL R44, R42, R83, P0 ;  /* 0x000000532a2c7207 */ /* 0x008fe40000000000 */
[----:B------:R-:W-:Y:S02]  /*e370*/  SEL R40, R38, R87, P0 ;  /* 0x0000005726287207 */ /* 0x000fe40000000000 */
[----:B------:R-:W-:Y:S02]  /*e380*/  F2FP.BF16.F32.PACK_AB R25, R65, R64 ;  /* 0x000000404119723e */ /* 0x000fe400000010ff */
[----:B------:R-:W-:Y:S02]  /*e390*/  F2FP.BF16.F32.PACK_AB R27, R63, R62 ;  /* 0x0000003e3f1b723e */ /* 0x000fe400000010ff */
[----:B------:R-:W-:Y:S02]  /*e3a0*/  SEL R42, R83, R42, P0 ;  /* 0x0000002a532a7207 */ /* 0x000fe40000000000 */
[----:B------:R-:W-:Y:S01]  /*e3b0*/  SEL R38, R87, R38, P0 ;  /* 0x0000002657267207 */ /* 0x000fe20000000000 */
[----:B------:R0:W-:Y:S01]  /*e3c0*/  STSM.16.M88.4 [R80], R24 ;  /* 0x0000001850007844 */ /* 0x0001e20000000200 */
[----:B--2---:R-:W-:-:S02]  /*e3d0*/  SEL R36, R5, R34, P0 ;  /* 0x0000002205247207 */ /* 0x004fc40000000000 */
[----:B------:R-:W-:Y:S02]  /*e3e0*/  SEL R34, R34, R5, P0 ;  /* 0x0000000522227207 */ /* 0x000fe40000000000 */
[----:B------:R-:W-:Y:S02]  /*e3f0*/  SEL R32, R7, R130, P0 ;  /* 0x0000008207207207 */ /* 0x000fe40000000000 */
[----:B------:R-:W-:Y:S02]  /*e400*/  SEL R30, R130, R7, P0 ;  /* 0x00000007821e7207 */ /* 0x000fe40000000000 */
[----:B------:R-:W-:Y:S02]  /*e410*/  F2FP.BF16.F32.PACK_AB R4, R61, R60 ;  /* 0x0000003c3d04723e */ /* 0x000fe400000010ff */
[----:B------:R-:W-:Y:S02]  /*e420*/  F2FP.BF16.F32.PACK_AB R5, R57, R56 ;  /* 0x000000383905723e */ /* 0x000fe400000010ff */
[----:B------:R-:W-:-:S02]  /*e430*/  F2FP.BF16.F32.PACK_AB R6, R59, R58 ;  /* 0x0000003a3b06723e */ /* 0x000fc400000010ff */
[----:B------:R-:W-:Y:S01]  /*e440*/  F2FP.BF16.F32.PACK_AB R7, R55, R54 ;  /* 0x000000363707723e */ /* 0x000fe200000010ff */
[----:B0-----:R-:W-:Y:S01]  /*e450*/  IMAD.U32 R80, RZ, RZ, UR8 ;  /* 0x00000008ff507e24 */ /* 0x001fe2000f8e00ff */
[----:B------:R-:W-:Y:S01]  /*e460*/  F2FP.BF16.F32.PACK_AB R8, R53, R52 ;  /* 0x000000343508723e */ /* 0x000fe200000010ff */
[----:B------:R-:W-:Y:S01]  /*e470*/  ULDC.64 UR8, c[0x0][0xc08] ;  /* 0x0003020000087ab9 */ /* 0x000fe20000000a00 */
[----:B------:R-:W-:Y:S01]  /*e480*/  F2FP.BF16.F32.PACK_AB R9, R49, R48 ;  /* 0x000000303109723e */ /* 0x000fe200000010ff */
[----:B------:R0:W-:Y:S01]  /*e490*/  STSM.16.M88.4 [R21], R4 ;  /* 0x0000000415007844 */ /* 0x0001e20000000200 */
[----:B------:R-:W-:Y:S02]  /*e4a0*/  F2FP.BF16.F32.PACK_AB R10, R51, R50 ;  /* 0x00000032330a723e */ /* 0x000fe400000010ff */
[----:B------:R-:W-:Y:S02]  /*e4b0*/  F2FP.BF16.F32.PACK_AB R11, R47, R46 ;  /* 0x0000002e2f0b723e */ /* 0x000fe400000010ff */
[----:B------:R-:W-:-:S02]  /*e4c0*/  F2FP.BF16.F32.PACK_AB R12, R45, R44 ;  /* 0x0000002c2d0c723e */ /* 0x000fc400000010ff */
[----:B------:R-:W-:Y:S01]  /*e4d0*/  F2FP.BF16.F32.PACK_AB R13, R41, R40 ;  /* 0x00000028290d723e */ /* 0x000fe200000010ff */
[----:B------:R1:W-:Y:S01]  /*e4e0*/  STSM.16.M88.4 [R2], R8 ;  /* 0x0000000802007844 */ /* 0x0003e20000000200 */
[----:B------:R-:W-:Y:S02]  /*e4f0*/  F2FP.BF16.F32.PACK_AB R14, R43, R42 ;  /* 0x0000002a2b0e723e */ /* 0x000fe400000010ff */
[----:B------:R-:W-:Y:S02]  /*e500*/  F2FP.BF16.F32.PACK_AB R15, R39, R38 ;  /* 0x00000026270f723e */ /* 0x000fe400000010ff */
[----:B------:R-:W-:Y:S02]  /*e510*/  F2FP.BF16.F32.PACK_AB R24, R37, R36 ;  /* 0x000000242518723e */ /* 0x000fe400000010ff */
[----:B------:R-:W-:Y:S01]  /*e520*/  F2FP.BF16.F32.PACK_AB R25, R33, R32 ;  /* 0x000000202119723e */ /* 0x000fe200000010ff */
[----:B------:R2:W-:Y:S01]  /*e530*/  STSM.16.M88.4 [R78], R12 ;  /* 0x0000000c4e007844 */ /* 0x0005e20000000200 */
[----:B------:R-:W-:Y:S01]  /*e540*/  F2FP.BF16.F32.PACK_AB R26, R35, R34 ;  /* 0x00000022231a723e */ /* 0x000fe200000010ff */
[----:B0-----:R-:W0:Y:S01]  /*e550*/  LDC R21, c[0x0][0xbe8] ;  /* 0x0002fa00ff157b82 */ /* 0x001e220000000800 */
[----:B------:R-:W-:-:S02]  /*e560*/  F2FP.BF16.F32.PACK_AB R27, R31, R30 ;  /* 0x0000001e1f1b723e */ /* 0x000fc400000010ff */
[----:B------:R-:W-:-:S03]  /*e570*/  ISETP.NE.U32.AND P0, PT, RZ, UR10, PT ;  /* 0x0000000aff007c0c */ /* 0x000fc6000bf05070 */
[----:B------:R3:W-:Y:S01]  /*e580*/  STSM.16.M88.4 [R79], R24 ;  /* 0x000000184f007844 */ /* 0x0007e20000000200 */
[----:B------:R-:W-:Y:S01]  /*e590*/  ISETP.NE.AND.EX P0, PT, RZ, UR11, PT, P0 ;  /* 0x0000000bff007c0c */ /* 0x000fe2000bf05300 */
[----:B------:R-:W-:-:S12]  /*e5a0*/  BAR.SYNC.DEFER_BLOCKING 0x1, 0x180 ;  /* 0x0046000000007b1d */ /* 0x000fd80000010000 */
[----:B------:R-:W4:Y:S01]  /*e5b0*/  @P0 LDG.E R82, desc[UR52][R80.64] ;  /* 0x0000003450520981 */ /* 0x000f22000c1e1900 */
[----:B0-----:R-:W-:Y:S01]  /*e5c0*/  ISETP.NE.AND P1, PT, R21, 0x1, PT ;  /* 0x000000011500780c */ /* 0x001fe20003f25270 */
[----:B------:R-:W-:Y:S02]  /*e5d0*/  UISETP.NE.U32.AND UP0, UPT, UR8, URZ, UPT ;  /* 0x0000003f0800728c */ /* 0x000fe4000bf05070 */
[----:B------:R-:W-:Y:S02]  /*e5e0*/  UISETP.GT.AND UP1, UPT, UR43, 0x1, UPT ;  /* 0x000000012b00788c */ /* 0x000fe4000bf24270 */
[----:B------:R-:W-:Y:S01]  /*e5f0*/  UISETP.NE.AND.EX UP0, UPT, UR9, URZ, UPT, UP0 ;  /* 0x0000003f0900728c */ /* 0x000fe2000bf05300 */
[----:B------:R-:W-:Y:S01]  /*e600*/  UMOV UR18, 0x9b8 ;  /* 0x000009b800127882 */ /* 0x000fe20000000000 */
[----:B------:R-:W-:-:S06]  /*e610*/  ULDC UR4, c[0x0][0xa88] ;  /* 0x0002a20000047ab9 */ /* 0x000fcc0000000800 */
[----:B------:R-:W0:Y:S01]  /*e620*/  @P1 LDC R6, c[0x0][0xbec] ;  /* 0x0002fb00ff061b82 */ /* 0x000e220000000800 */
[----:B------:R-:W-:Y:S01]  /*e630*/  USEL UR18, UR18, 0x978, UP1 ;  /* 0x0000097812127887 */ /* 0x000fe20008800000 */
[----:B------:R-:W-:Y:S01]  /*e640*/  PLOP3.LUT P4, PT, PT, PT, UP0, 0x80, 0x0 ;  /* 0x000000000000781c */ /* 0x000fe20003f8f008 */
[----:B------:R-:W-:Y:S01]  /*e650*/  @UP0 ULDC.64 UR8, c[0x0][0xc08] ;  /* 0x0003020000080ab9 */ /* 0x000fe20000000a00 */
[----:B-1----:R-:W-:Y:S01]  /*e660*/  IMAD.U32 R2, RZ, RZ, UR4 ;  /* 0x00000004ff027e24 */ /* 0x002fe2000f8e00ff */
[----:B------:R-:W-:-:S03]  /*e670*/  @UP0 UIMAD.WIDE UR8, UR37, 0x4, UR8 ;  /* 0x00000004250808a5 */ /* 0x000fc6000f8e0208 */
[----:B------:R-:W1:Y:S01]  /*e680*/  @P1 LDC R9, c[0x0][0xbf0] ;  /* 0x0002fc00ff091b82 */ /* 0x000e620000000800 */
[----:B------:R-:W-:Y:S02]  /*e690*/  UISETP.NE.U32.AND UP0, UPT, UR10, URZ, UPT ;  /* 0x0000003f0a00728c */ /* 0x000fe4000bf05070 */
[----:B------:R-:W-:Y:S01]  /*e6a0*/  IMAD.U32 R4, RZ, RZ, UR8 ;  /* 0x00000008ff047e24 */ /* 0x000fe2000f8e00ff */
[----:B------:R-:W-:Y:S01]  /*e6b0*/  USEL UR16, UR42, URZ, UP1 ;  /* 0x0000003f2a107287 */ /* 0x000fe20008800000 */
[----:B------:R-:W-:Y:S01]  /*e6c0*/  IMAD.U32 R5, RZ, RZ, UR9 ;  /* 0x00000009ff057e24 */ /* 0x000fe2000f8e00ff */
[----:B------:R-:W-:Y:S01]  /*e6d0*/  UISETP.NE.AND.EX UP0, UPT, UR11, URZ, UPT, UP0 ;  /* 0x0000003f0b00728c */ /* 0x000fe2000bf05300 */
[----:B------:R-:W-:Y:S01]  /*e6e0*/  ULDC.64 UR12, c[0x0][UR18+0x218] ;  /* 0x00008600120c7abb */ /* 0x000fe20008000a00 */
[----:B------:R-:W-:Y:S01]  /*e6f0*/  UMOV UR4, URZ ;  /* 0x0000003f00047c82 */ /* 0x000fe20008000000 */
[----:B------:R-:W-:Y:S01]  /*e700*/  UIMAD.WIDE.U32 UR8, UR12, UR36, URZ ;  /* 0x000000240c0872a5 */ /* 0x000fe2000f8e003f */
[----:B--2---:R-:W-:Y:S01]  /*e710*/  VIADD R13, R17, UR39 ;  /* 0x00000027110d7c36 */ /* 0x004fe20008000000 */
[----:B------:R-:W-:Y:S01]  /*e720*/  ULDC.64 UR14, c[0x0][UR18+0x228] ;  /* 0x00008a00120e7abb */ /* 0x000fe20008000a00 */
[----:B------:R-:W-:Y:S01]  /*e730*/  UIMAD UR12, UR13, UR36, URZ ;  /* 0x000000240d0c72a4 */ /* 0x000fe2000f8e023f */
[----:B------:R0:W5:Y:S01]  /*e740*/  @P4 LDG.E R2, desc[UR52][R4.64] ;  /* 0x0000003404024981 */ /* 0x000162000c1e1900 */
[----:B------:R-:W-:Y:S01]  /*e750*/  USHF.R.S32.HI UR17, URZ, 0x1f, UR37 ;  /* 0x0000001f3f117899 */ /* 0x000fe20008011425 */
[----:B------:R-:W-:Y:S01]  /*e760*/  IMAD.MOV.U32 R7, RZ, RZ, R13 ;  /* 0x000000ffff077224 */ /* 0x000fe200078e000d */
[----:B------:R-:W-:-:S02]  /*e770*/  USEL UR7, UR37, URZ, !UP0 ;  /* 0x0000003f25077287 */ /* 0x000fc4000c000000 */
[----:B------:R-:W-:Y:S01]  /*e780*/  UIMAD.WIDE.U32 UR20, UR14, UR16, URZ ;  /* 0x000000100e1472a5 */ /* 0x000fe2000f8e003f */
[----:B------:R-:W-:Y:S01]  /*e790*/  ULDC.64 UR10, c[0x0][UR18+0x220] ;  /* 0x00008800120a7abb */ /* 0x000fe20008000a00 */
[----:B------:R-:W-:Y:S02]  /*e7a0*/  UIMAD UR14, UR15, UR16, URZ ;  /* 0x000000100f0e72a4 */ /* 0x000fe4000f8e023f */
[----:B------:R-:W-:Y:S01]  /*e7b0*/  UIADD3 UR15, UR9, UR12, URZ ;  /* 0x0000000c090f7290 */ /* 0x000fe2000fffe03f */
[----:B0-----:R-:W-:Y:S01]  /*e7c0*/  @P1 IMAD.HI.U32 R4, R13, R6, RZ ;  /* 0x000000060d041227 */ /* 0x001fe200078e00ff */
[----:B------:R-:W-:Y:S02]  /*e7d0*/  USEL UR17, UR17, URZ, !UP0 ;  /* 0x0000003f11117287 */ /* 0x000fe4000c000000 */
[----:B------:R-:W-:Y:S01]  /*e7e0*/  UIMAD UR9, UR11, UR7, URZ ;  /* 0x000000070b0972a4 */ /* 0x000fe2000f8e023f */
[----:B------:R-:W-:Y:S01]  /*e7f0*/  IMAD.U32 R5, RZ, RZ, UR21 ;  /* 0x00000015ff057e24 */ /* 0x000fe2000f8e00ff */
[----:B------:R-:W-:Y:S01]  /*e800*/  UIMAD.WIDE.U32 UR12, UR10, UR7, URZ ;  /* 0x000000070a0c72a5 */ /* 0x000fe2000f8e003f */
[----:B-1----:R-:W-:Y:S01]  /*e810*/  @P1 SHF.R.U32.HI R7, RZ, R9, R4 ;  /* 0x00000009ff071219 */ /* 0x002fe20000011604 */
[----:B------:R-:W-:Y:S01]  /*e820*/  UIMAD UR9, UR10, UR17, UR9 ;  /* 0x000000110a0972a4 */ /* 0x000fe2000f8e0209 */
[----:B------:R-:W-:Y:S01]  /*e830*/  IMAD.U32 R4, RZ, RZ, UR20 ;  /* 0x00000014ff047e24 */ /* 0x000fe2000f8e00ff */
[----:B------:R-:W-:Y:S01]  /*e840*/  UIADD3 UR14, UR21, UR14, URZ ;  /* 0x0000000e150e7290 */ /* 0x000fe2000fffe03f */
[--C-:B------:R-:W-:Y:S01]  /*e850*/  SHF.R.S32.HI R5, RZ, 0x1f, R7.reuse ;  /* 0x0000001fff057819 */ /* 0x100fe20000011407 */
[----:B------:R-:W-:Y:S01]  /*e860*/  UIADD3 UR9, UR13, UR9, URZ ;  /* 0x000000090d097290 */ /* 0x000fe2000fffe03f */
[----:B------:R-:W-:-:S03]  /*e870*/  IMAD.MOV R6, RZ, RZ, -R7 ;  /* 0x000000ffff067224 */ /* 0x000fc600078e0a07 */
[----:B------:R-:W-:Y:S02]  /*e880*/  IMAD.U32 R8, RZ, RZ, UR14 ;  /* 0x0000000eff087e24 */ /* 0x000fe4000f8e00ff */
[----:B------:R-:W-:-:S05]  /*e890*/  IMAD R9, R21, R6, R13 ;  /* 0x0000000615097224 */ /* 0x000fca00078e020d */
[----:B------:R-:W-:Y:S02]  /*e8a0*/  SHF.R.S32.HI R6, RZ, 0x1f, R9 ;  /* 0x0000001fff067819 */ /* 0x000fe40000011409 */
[----:B----4-:R-:W-:-:S13]  /*e8b0*/  @P0 R2UR UR4, R82 ;  /* 0x00000000520402ca */ /* 0x010fda00000e0000 */
        /* <DEDUP_REMOVED lines=15> */
[----:B---3--:R-:W-:Y:S08]  /*e9b0*/  @P4 BRA `(.L_x_954) ;  /* 0x0000000000104947 */ /* 0x008ff00003800000 */
[----:B------:R-:W-:Y:S05]  /*e9c0*/  @!P0 BRA `(.L_x_954) ;  /* 0x00000000000c8947 */ /* 0x000fea0003800000 */
[----:B------:R-:W2:Y:S04]  /*e9d0*/  LDG.E R5, desc[UR52][R80.64] ;  /* 0x0000003450057981 */ /* 0x000ea8000c1e1900 */
[----:B-----5:R-:W2:Y:S02]  /*e9e0*/  LDG.E R2, desc[UR52][R80.64+0x4] ;  /* 0x0000043450027981 */ /* 0x020ea4000c1e1900 */
[----:B--2---:R-:W-:-:S07]  /*e9f0*/  IMAD.IADD R2, R2, 0x1, -R5 ;  /* 0x0000000102027824 */ /* 0x004fce00078e0a05 */
.L_x_954:
        /* <DEDUP_REMOVED lines=13> */
[----:B--2---:R-:W-:-:S04]  /*ead0*/  VIADD R11, R11, UR39 ;  /* 0x000000270b0b7c36 */ /* 0x004fc80008000000 */
        /* <DEDUP_REMOVED lines=8> */
[----:B------:R-:W1:Y:S01]  /*eb60*/  @P1 LDC R20, c[0x0][0xbec] ;  /* 0x0002fb00ff141b82 */ /* 0x000e620000000800 */
[----:B------:R-:W-:-:S07]  /*eb70*/  ULDC.64 UR12, c[0x0][0xaa0] ;  /* 0x0002a800000c7ab9 */ /* 0x000fce0000000a00 */
[----:B------:R-:W2:Y:S01]  /*eb80*/  @P1 LDC R37, c[0x0][0xbf0] ;  /* 0x0002fc00ff251b82 */ /* 0x000ea20000000800 */
[----:B0-----:R-:W-:-:S05]  /*eb90*/  VIADD R79, R10, 0xffffff80 ;  /* 0xffffff800a4f7836 */ /* 0x001fca0000000000 */
[----:B------:R-:W-:-:S04]  /*eba0*/  SHF.R.S32.HI R78, RZ, 0x1f, R79 ;  /* 0x0000001fff4e7819 */ /* 0x000fc8000001144f */
[----:B------:R-:W-:-:S04]  /*ebb0*/  LEA.HI R78, R78, R79, RZ, 0x2 ;  /* 0x0000004f4e4e7211 */ /* 0x000fc800078f10ff */
[----:B------:R-:W-:-:S05]  /*ebc0*/  SHF.R.S32.HI R78, RZ, 0x2, R78 ;  /* 0x00000002ff4e7819 */ /* 0x000fca000001144e */
[----:B------:R-:W-:Y:S01]  /*ebd0*/  IMAD R3, R78, 0x20, R18 ;  /* 0x000000204e037824 */ /* 0x000fe200078e0212 */
[----:B------:R-:W-:-:S03]  /*ebe0*/  SHF.R.S32.HI R36, RZ, 0x1f, R79 ;  /* 0x0000001fff247819 */ /* 0x000fc6000001144f */
[----:B------:R-:W-:Y:S01]  /*ebf0*/  IMAD.WIDE R28, R3, 0x2, R28 ;  /* 0x00000002031c7825 */ /* 0x000fe200078e021c */
[----:B------:R-:W-:Y:S01]  /*ec00*/  LEA.HI R36, R36, R79, RZ, 0x2 ;  /* 0x0000004f24247211 */ /* 0x000fe200078f10ff */
[----:B------:R-:W-:Y:S01]  /*ec10*/  UIMAD UR10, UR11, UR12, URZ ;  /* 0x0000000c0b0a72a4 */ /* 0x000fe2000f8e023f */
[----:B------:R-:W-:Y:S02]  /*ec20*/  IADD3 R6, P5, R28, 0x7800, RZ ;  /* 0x000078001c067810 */ /* 0x000fe40007fbe0ff */
[----:B------:R-:W-:Y:S02]  /*ec30*/  LOP3.LUT R36, R36, 0xfffffffc, RZ, 0xc0, !PT ;  /* 0xfffffffc24247812 */ /* 0x000fe400078ec0ff */
[----:B------:R-:W-:Y:S01]  /*ec40*/  LOP3.LUT R3, R6, 0x180, RZ, 0xc0, !PT ;  /* 0x0000018006037812 */ /* 0x000fe200078ec0ff */
[----:B------:R-:W-:Y:S01]  /*ec50*/  UIMAD UR10, UR4, UR13, UR10 ;  /* 0x0000000d040a72a4 */ /* 0x000fe2000f8e020a */
[C---:B------:R-:W-:Y:S01]  /*ec60*/  IADD3 R9, P0, R28.reuse, 0x1800, RZ ;  /* 0x000018001c097810 */ /* 0x040fe20007f1e0ff */
[----:B------:R-:W-:Y:S01]  /*ec70*/  UIMAD.WIDE.U32 UR8, UR4, UR12, URZ ;  /* 0x0000000c040872a5 */ /* 0x000fe2000f8e003f */
[----:B------:R-:W-:Y:S01]  /*ec80*/  SHF.R.U64 R3, R3, 0x3, RZ ;  /* 0x0000000303037819 */ /* 0x000fe200000012ff */
[----:B------:R-:W-:Y:S01]  /*ec90*/  IMAD.IADD R36, R79, 0x1, -R36 ;  /* 0x000000014f247824 */ /* 0x000fe200078e0a24 */
[----:B------:R-:W-:Y:S01]  /*eca0*/  IADD3 R13, P2, R28, 0x3000, RZ ;  /* 0x000030001c0d7810 */ /* 0x000fe20007f5e0ff */
[----:B------:R-:W-:Y:S01]  /*ecb0*/  UIADD3 UR9, UR9, UR10, URZ ;  /* 0x0000000a09097290 */ /* 0x000fe2000fffe03f */
[----:B------:R-:W-:Y:S01]  /*ecc0*/  LOP3.LUT R32, R3, R6, RZ, 0x3c, !PT ;  /* 0x0000000603207212 */ /* 0x000fe200078e3cff */
[----:B------:R-:W-:Y:S01]  /*ecd0*/  IMAD R3, R36, 0x60, R78 ;  /* 0x0000006024037824 */ /* 0x000fe200078e024e */
[----:B------:R-:W-:Y:S01]  /*ece0*/  ULDC.64 UR10, c[0x0][0xae8] ;  /* 0x0002ba00000a7ab9 */ /* 0x000fe20000000a00 */
[----:B------:R-:W-:Y:S01]  /*ecf0*/  USHF.R.S32.HI UR4, URZ, 0x1f, UR7 ;  /* 0x0000001f3f047899 */ /* 0x000fe20008011407 */
[C---:B------:R-:W-:Y:S01]  /*ed00*/  IADD3 R25, P3, R28.reuse, 0x4800, RZ ;  /* 0x000048001c197810 */ /* 0x040fe20007f7e0ff */
[----:B------:R-:W-:Y:S01]  /*ed10*/  UIMAD.WIDE.U32 UR8, UR36, UR10, UR8 ;  /* 0x0000000a240872a5 */ /* 0x000fe2000f8e0008 */
[----:B------:R-:W-:Y:S01]  /*ed20*/  VIADD R39, R3, UR39 ;  /* 0x0000002703277c36 */ /* 0x000fe20008000000 */
[----:B------:R-:W-:Y:S01]  /*ed30*/  IADD3 R31, P4, R28, 0x6000, RZ ;  /* 0x000060001c1f7810 */ /* 0x000fe20007f9e0ff */
[----:B------:R-:W-:Y:S01]  /*ed40*/  IMAD.X R33, RZ, RZ, R29, P5 ;  /* 0x000000ffff217224 */ /* 0x000fe200028e061d */
[----:B------:R-:W-:Y:S01]  /*ed50*/  UIMAD UR9, UR36, UR11, UR9 ;  /* 0x0000000b240972a4 */ /* 0x000fe2000f8e0209 */
[----:B-1----:R-:W-:Y:S01]  /*ed60*/  @P1 IMAD.HI.U32 R20, R39, R20, RZ ;  /* 0x0000001427141227 */ /* 0x002fe200078e00ff */
[----:B------:R-:W-:Y:S01]  /*ed70*/  LOP3.LUT R8, R9, 0x180, RZ, 0xc0, !PT ;  /* 0x0000018009087812 */ /* 0x000fe200078ec0ff */
[----:B------:R-:W-:Y:S01]  /*ed80*/  ULDC.64 UR10, c[0x0][0xaf0] ;  /* 0x0002bc00000a7ab9 */ /* 0x000fe20000000a00 */
[----:B------:R-:W-:Y:S01]  /*ed90*/  LOP3.LUT R12, R13, 0x180, RZ, 0xc0, !PT ;  /* 0x000001800d0c7812 */ /* 0x000fe200078ec0ff */
[----:B------:R-:W-:Y:S01]  /*eda0*/  UIMAD UR4, UR4, UR10, URZ ;  /* 0x0000000a040472a4 */ /* 0x000fe2000f8e023f */
[----:B------:R-:W-:Y:S01]  /*edb0*/  LOP3.LUT R24, R25, 0x180, RZ, 0xc0, !PT ;  /* 0x0000018019187812 */ /* 0x000fe200078ec0ff */
[----:B------:R-:W-:Y:S01]  /*edc0*/  IMAD.MOV.U32 R3, RZ, RZ, R39 ;  /* 0x000000ffff037224 */ /* 0x000fe200078e0027 */
[----:B------:R-:W-:-:S02]  /*edd0*/  LOP3.LUT R30, R31, 0x180, RZ, 0xc0, !PT ;  /* 0x000001801f1e7812 */ /* 0x000fc400078ec0ff */
[----:B------:R-:W-:Y:S01]  /*ede0*/  LOP3.LUT R5, R28, 0x180, RZ, 0xc0, !PT ;  /* 0x000001801c057812 */ /* 0x000fe200078ec0ff */
[----:B------:R-:W-:Y:S01]  /*edf0*/  UIMAD UR4, UR7, UR11, UR4 ;  /* 0x0000000b070472a4 */ /* 0x000fe2000f8e0204 */
[----:B--2---:R-:W-:Y:S01]  /*ee00*/  @P1 SHF.R.U32.HI R3, RZ, R37, R20 ;  /* 0x00000025ff031219 */ /* 0x004fe20000011614 */
[----:B------:R-:W-:Y:S01]  /*ee10*/  UIMAD.WIDE.U32 UR8, UR7, UR10, UR8 ;  /* 0x0000000a070872a5 */ /* 0x000fe2000f8e0008 */
[----:B------:R-:W-:Y:S01]  /*ee20*/  SHF.R.U64 R8, R8, 0x3, RZ ;  /* 0x0000000308087819 */ /* 0x000fe200000012ff */
[----:B------:R-:W5:Y:S01]  /*ee30*/  LD.E.128 R32, desc[UR52][R32.64] ;  /* 0x0000003420207980 */ /* 0x000f62000c101d00 */
[----:B------:R-:W-:Y:S02]  /*ee40*/  SHF.R.U64 R12, R12, 0x3, RZ ;  /* 0x000000030c0c7819 */ /* 0x000fe400000012ff */
[----:B------:R-:W-:Y:S02]  /*ee50*/  SHF.R.U64 R24, R24, 0x3, RZ ;  /* 0x0000000318187819 */ /* 0x000fe400000012ff */
[----:B------:R-:W-:-:S02]  /*ee60*/  SHF.R.U64 R30, R30, 0x3, RZ ;  /* 0x000000031e1e7819 */ /* 0x000fc400000012ff */
[----:B------:R-:W-:Y:S01]  /*ee70*/  SHF.R.U64 R5, R5, 0x3, RZ ;  /* 0x0000000305057819 */ /* 0x000fe200000012ff */
[----:B------:R-:W-:Y:S01]  /*ee80*/  UIADD3 UR4, UR9, UR4, URZ ;  /* 0x0000000409047290 */ /* 0x000fe2000fffe03f */
[--C-:B------:R-:W-:Y:S01]  /*ee90*/  SHF.R.S32.HI R20, RZ, 0x1f, R3.reuse ;  /* 0x0000001fff147819 */ /* 0x100fe20000011403 */
[----:B------:R-:W-:Y:S01]  /*eea0*/  IMAD.MOV R38, RZ, RZ, -R3 ;  /* 0x000000ffff267224 */ /* 0x000fe200078e0a03 */
[----:B------:R-:W-:Y:S01]  /*eeb0*/  LOP3.LUT R8, R8, R9, RZ, 0x3c, !PT ;  /* 0x0000000908087212 */ /* 0x000fe200078e3cff */
[--C-:B------:R-:W-:Y:S01]  /*eec0*/  IMAD.X R9, RZ, RZ, R29.reuse, P0 ;  /* 0x000000ffff097224 */ /* 0x100fe200000e061d */
[----:B------:R-:W-:Y:S01]  /*eed0*/  LOP3.LUT R12, R12, R13, RZ, 0x3c, !PT ;  /* 0x0000000d0c0c7212 */ /* 0x000fe200078e3cff */
[--C-:B------:R-:W-:Y:S01]  /*eee0*/  IMAD.X R13, RZ, RZ, R29.reuse, P2 ;  /* 0x000000ffff0d7224 */ /* 0x100fe200010e061d */
[----:B------:R-:W-:Y:S01]  /*eef0*/  LOP3.LUT R24, R24, R25, RZ, 0x3c, !PT ;  /* 0x0000001918187212 */ /* 0x000fe200078e3cff */
[--C-:B------:R-:W-:Y:S01]  /*ef00*/  IMAD.X R25, RZ, RZ, R29.reuse, P3 ;  /* 0x000000ffff197224 */ /* 0x100fe200018e061d */
[----:B------:R-:W-:Y:S01]  /*ef10*/  LOP3.LUT R30, R30, R31, RZ, 0x3c, !PT ;  /* 0x0000001f1e1e7212 */ /* 0x000fe200078e3cff */
[--C-:B------:R-:W-:Y:S01]  /*ef20*/  IMAD.X R31, RZ, RZ, R29.reuse, P4 ;  /* 0x000000ffff1f7224 */ /* 0x100fe200020e061d */
[----:B------:R-:W-:Y:S01]  /*ef30*/  LOP3.LUT R4, R5, R28, RZ, 0x3c, !PT ;  /* 0x0000001c05047212 */ /* 0x000fe200078e3cff */
[----:B------:R-:W-:Y:S01]  /*ef40*/  IMAD.MOV.U32 R5, RZ, RZ, R29 ;  /* 0x000000ffff057224 */ /* 0x000fe200078e001d */
[----:B------:R-:W-:Y:S01]  /*ef50*/  ULDC.64 UR10, c[0x0][0xae0] ;  /* 0x0002b800000a7ab9 */ /* 0x000fe20000000a00 */
[----:B------:R-:W-:Y:S01]  /*ef60*/  IMAD.U32 R37, RZ, RZ, UR9 ;  /* 0x00000009ff257e24 */ /* 0x000fe2000f8e00ff */
[----:B------:R-:W5:Y:S01]  /*ef70*/  LD.E.128 R8, desc[UR52][R8.64] ;  /* 0x0000003408087980 */ /* 0x000f62000c101d00 */
[----:B------:R-:W-:-:S02]  /*ef80*/  IMAD R20, R20, UR10, RZ ;  /* 0x0000000a14147c24 */ /* 0x000fc4000f8e02ff */
[----:B------:R-:W-:Y:S01]  /*ef90*/  IMAD.U32 R36, RZ, RZ, UR8 ;  /* 0x00000008ff247e24 */ /* 0x000fe2000f8e00ff */
[----:B------:R-:W5:Y:S01]  /*efa0*/  LD.E.128 R4, desc[UR52][R4.64] ;  /* 0x0000003404047980 */ /* 0x000f62000c101d00 */
[----:B------:R-:W-:Y:S01]  /*efb0*/  IMAD.U32 R37, RZ, RZ, UR4 ;  /* 0x00000004ff257e24 */ /* 0x000fe2000f8e00ff */
[----:B------:R-:W-:Y:S01]  /*efc0*/  ULDC.64 UR8, c[0x0][0xad8] ;  /* 0x0002b60000087ab9 */ /* 0x000fe20000000a00 */
[----:B------:R-:W-:Y:S01]  /*efd0*/  IMAD R39, R21, R38, R39 ;  /* 0x0000002615277224 */ /* 0x000fe200078e0227 */
[----:B------:R-:W5:Y:S01]  /*efe0*/  LD.E.128 R12, desc[UR52][R12.64] ;  /* 0x000000340c0c7980 */ /* 0x000f62000c101d00 */
[C---:B------:R-:W-:Y:S02]  /*eff0*/  IMAD R41, R3.reuse, UR11, R20 ;  /* 0x0000000b03297c24 */ /* 0x040fe4000f8e0214 */
[----:B------:R-:W-:Y:S01]  /*f000*/  IMAD.WIDE.U32 R20, R3, UR10, R36 ;  /* 0x0000000a03147c25 */ /* 0x000fe2000f8e0024 */
[----:B------:R-:W5:Y:S01]  /*f010*/  LD.E.128 R24, desc[UR52][R24.64] ;  /* 0x0000003418187980 */ /* 0x000f62000c101d00 */
[----:B------:R-:W-:-:S03]  /*f020*/  SHF.R.S32.HI R3, RZ, 0x1f, R39 ;  /* 0x0000001fff037819 */ /* 0x000fc60000011427 */
[----:B------:R-:W5:Y:S01]  /*f030*/  LD.E.128 R28, desc[UR52][R30.64] ;  /* 0x000000341e1c7980 */ /* 0x000f62000c101d00 */
[----:B------:R-:W-:Y:S01]  /*f040*/  @!PT LDS RZ, [RZ] ;  /* 0x00000000fffff984 */ /* 0x000fe20000000800 */
[----:B------:R-:W-:Y:S01]  /*f050*/  @!PT LDS RZ, [RZ] ;  /* 0x00000000fffff984 */ /* 0x000fe20000000800 */
[----:B------:R-:W-:Y:S01]  /*f060*/  @!PT LDS RZ, [RZ] ;  /* 0x00000000fffff984 */ /* 0x000fe20000000800 */
[----:B------:R-:W-:Y:S01]  /*f070*/  @!PT LDS RZ, [RZ] ;  /* 0x00000000fffff984 */ /* 0x000fe20000000800 */
[----:B------:R0:W-:Y:S06]  /*f080*/  MEMBAR.ALL.CTA ;  /* 0x0000000000007992 */ /* 0x0001ec0000008000 */
[----:B0-----:R-:W0:Y:S01]  /*f090*/  FENCE.VIEW.ASYNC.S ;  /* 0x00000000000073c6 */ /* 0x001e220000000000 */
[----:B------:R-:W-:Y:S02]  /*f0a0*/  IMAD.IADD R21, R21, 0x1, R41 ;  /* 0x0000000115157824 */ /* 0x000fe400078e0229 */
[----:B------:R-:W-:-:S02]  /*f0b0*/  IMAD R36, R3, UR8, RZ ;  /* 0x0000000803247c24 */ /* 0x000fc4000f8e02ff */
[----:B------:R-:W-:Y:S02]  /*f0c0*/  VIADD R45, R78, UR39 ;  /* 0x000000274e2d7c36 */ /* 0x000fe40008000000 */
[C---:B------:R-:W-:Y:S02]  /*f0d0*/  IMAD R3, R39.reuse, UR9, R36 ;  /* 0x0000000927037c24 */ /* 0x040fe4000f8e0224 */
[----:B------:R-:W-:Y:S01]  /*f0e0*/  IMAD.WIDE.U32 R20, R39, UR8, R20 ;  /* 0x0000000827147c25 */ /* 0x000fe2000f8e0014 */
[----:B------:R-:W-:Y:S01]  /*f0f0*/  ISETP.GE.AND P0, PT, R45, R2, PT ;  /* 0x000000022d00720c */ /* 0x000fe20003f06270 */
[----:B------:R-:W-:Y:S02]  /*f100*/  ULDC.64 UR8, c[0x0][0xa80] ;  /* 0x0002a00000087ab9 */ /* 0x000fe40000000a00 */
[----:B------:R-:W-:Y:S01]  /*f110*/  IMAD.IADD R3, R21, 0x1, R3 ;  /* 0x0000000115037824 */ /* 0x000fe200078e0203 */
[----:B------:R-:W-:Y:S01]  /*f120*/  LEA R42, P1, R20, UR8, 0x1 ;  /* 0x00000008142a7c11 */ /* 0x000fe2000f8208ff */
[----:B------:R-:W-:-:S03]  /*f130*/  VIADD R0, R0, 0x19c20 ;  /* 0x00019c2000007836 */ /* 0x000fc60000000000 */
[----:B------:R-:W-:Y:S02]  /*f140*/  LEA.HI.X R43, R20, UR9, R3, 0x1, P1 ;  /* 0x00000009142b7c11 */ /* 0x000fe400088f0c03 */
[----:B------:R-:W-:Y:S01]  /*f150*/  PRMT R0, RZ, 0x654, R0 ;  /* 0x00000654ff007816 */ /* 0x000fe20000000000 */
[----:B0-----:R0:W1:Y:S01]  /*f160*/  SHFL.IDX PT, R36, R42, RZ, 0x1c1f ;  /* 0x001c1fff2a247589 */ /* 0x00106200000e0000 */
[----:B------:R-:W-:Y:S02]  /*f170*/  BSSY B1, `(.L_x_956) ;  /* 0x0000012000017945 */ /* 0x000fe40003800000 */
[----:B------:R0:W-:Y:S01]  /*f180*/  SYNCS.ARRIVE.TRANS64.RED.A1T0 RZ, [R0+URZ], RZ ;  /* 0x000000ff00ff79a7 */ /* 0x0001e2000810043f */
[----:B------:R0:W2:Y:S01]  /*f190*/  SHFL.IDX PT, R37, R43, RZ, 0x1c1f ;  /* 0x001c1fff2b257589 */ /* 0x0000a200000e0000 */
[----:B------:R-:W-:Y:S02]  /*f1a0*/  SHF.R.S32.HI R44, RZ, 0x1f, R23 ;  /* 0x0000001fff2c7819 */ /* 0x000fe40000011417 */
[----:B------:R-:W-:Y:S01]  /*f1b0*/  SHF.R.S32.HI R46, RZ, 0x1f, R22 ;  /* 0x0000001fff2e7819 */ /* 0x000fe20000011416 */
[----:B------:R-:W-:Y:S06]  /*f1c0*/  @P0 BRA `(.L_x_957) ;  /* 0x0000000000300947 */ /* 0x000fec0003800000 */
[----:B------:R-:W-:Y:S02]  /*f1d0*/  ULDC UR4, c[0x0][0xac8] ;  /* 0x0002b20000047ab9 */ /* 0x000fe40000000800 */
[----:B------:R-:W-:Y:S02]  /*f1e0*/  ISETP.GE.AND P1, PT, R22, UR4, PT ;  /* 0x0000000416007c0c */ /* 0x000fe4000bf26270 */
[----:B------:R-:W-:Y:S02]  /*f1f0*/  ISETP.GE.AND P2, PT, R23, UR4, PT ;  /* 0x0000000417007c0c */ /* 0x000fe4000bf46270 */
[----:B------:R-:W-:-:S09]  /*f200*/  ISETP.GE.AND P0, PT, R18, UR4, PT ;  /* 0x0000000412007c0c */ /* 0x000fd2000bf06270 */
[-C--:B-1----:R-:W-:Y:S02]  /*f210*/  @!P1 LEA R38, P3, R22, R36.reuse, 0x1 ;  /* 0x0000002416269211 */ /* 0x082fe400078608ff */
[C---:B------:R-:W-:Y:S02]  /*f220*/  @!P2 LEA R40, P4, R23.reuse, R36, 0x1 ;  /* 0x000000241728a211 */ /* 0x040fe400078808ff */
[----:B--2---:R-:W-:Y:S01]  /*f230*/  @!P0 IMAD.WIDE R20, R18, 0x2, R36 ;  /* 0x0000000212148825 */ /* 0x004fe200078e0224 */
[-C--:B------:R-:W-:Y:S02]  /*f240*/  @!P1 LEA.HI.X R39, R22, R37.reuse, R46, 0x1, P3 ;  /* 0x0000002516279211 */ /* 0x080fe400018f0c2e */
[----:B------:R-:W-:Y:S02]  /*f250*/  @!P2 LEA.HI.X R41, R23, R37, R44, 0x1, P4 ;  /* 0x000000251729a211 */ /* 0x000fe400020f0c2c */
[----:B-----5:R3:W-:Y:S04]  /*f260*/  @!P0 ST.E.128 desc[UR52][R20.64], R4 ;  /* 0x0000000414008985 */ /* 0x0207e8000c101d34 */
[----:B------:R3:W-:Y:S04]  /*f270*/  @!P1 ST.E.128 desc[UR52][R38.64], R12 ;  /* 0x0000000c26009985 */ /* 0x0007e8000c101d34 */
[----:B------:R3:W-:Y:S02]  /*f280*/  @!P2 ST.E.128 desc[UR52][R40.64], R28 ;  /* 0x0000001c2800a985 */ /* 0x0007e4000c101d34 */
.L_x_957:
[----:B------:R-:W-:Y:S05]  /*f290*/  BSYNC B1 ;  /* 0x0000000000017941 */ /* 0x000fea0003800000 */
.L_x_956:
        /* <DEDUP_REMOVED lines=19> */
.L_x_955:
[----:B------:R-:W-:Y:S01]  /*f3d0*/  ULDC.64 UR12, c[0x0][0xb08] ;  /* 0x0002c200000c7ab9 */ /* 0x000fe20000000a00 */
[----:B------:R-:W0:Y:S01]  /*f3e0*/  @P1 LDC R4, c[0x0][0xbec] ;  /* 0x0002fb00ff041b82 */ /* 0x000e220000000800 */
[----:B------:R-:W-:Y:S01]  /*f3f0*/  UIMAD UR10, UR11, UR12, URZ ;  /* 0x0000000c0b0a72a4 */ /* 0x000fe2000f8e023f */
[----:B------:R-:W-:Y:S01]  /*f400*/  IMAD.MOV.U32 R3, RZ, RZ, R13 ;  /* 0x000000ffff037224 */ /* 0x000fe200078e000d */
[----:B------:R-:W-:Y:S01]  /*f410*/  UIMAD.WIDE.U32 UR8, UR4, UR12, URZ ;  /* 0x0000000c040872a5 */ /* 0x000fe2000f8e003f */
[----:B------:R-:W-:Y:S01]  /*f420*/  VIADD R0, R0, 0x19c20 ;  /* 0x00019c2000007836 */ /* 0x000fe20000000000 */
[----:B------:R-:W-:Y:S01]  /*f430*/  UIMAD UR10, UR4, UR13, UR10 ;  /* 0x0000000d040a72a4 */ /* 0x000fe2000f8e020a */
[----:B------:R-:W-:Y:S01]  /*f440*/  ISETP.GE.AND P0, PT, R11, R2, PT ;  /* 0x000000020b00720c */ /* 0x000fe20003f06270 */
[----:B------:R-:W-:Y:S01]  /*f450*/  USHF.R.S32.HI UR4, URZ, 0x1f, UR7 ;  /* 0x0000001f3f047899 */ /* 0x000fe20008011407 */
[----:B------:R-:W1:Y:S01]  /*f460*/  @P1 LDC R5, c[0x0][0xbf0] ;  /* 0x0002fc00ff051b82 */ /* 0x000e620000000800 */
[----:B------:R-:W-:Y:S01]  /*f470*/  UIADD3 UR9, UR9, UR10, URZ ;  /* 0x0000000a09097290 */ /* 0x000fe2000fffe03f */
[C---:B------:R-:W-:Y:S01]  /*f480*/  VIADD R24, R16.reuse, 0x8 ;  /* 0x0000000810187836 */ /* 0x040fe20000000000 */
[----:B------:R-:W-:Y:S01]  /*f490*/  BSSY B1, `(.L_x_959) ;  /* 0x000006b000017945 */ /* 0x000fe20003800000 */
[----:B------:R-:W-:Y:S01]  /*f4a0*/  ULDC.64 UR10, c[0x0][0xb38] ;  /* 0x0002ce00000a7ab9 */ /* 0x000fe20000000a00 */
[C---:B------:R-:W-:Y:S01]  /*f4b0*/  VIADD R28, R16.reuse, 0x10 ;  /* 0x00000010101c7836 */ /* 0x040fe20000000000 */
[----:B------:R-:W-:Y:S01]  /*f4c0*/  UIMAD.WIDE.U32 UR8, UR36, UR10, UR8 ;  /* 0x0000000a240872a5 */ /* 0x000fe2000f8e0008 */
[C---:B------:R-:W-:Y:S01]  /*f4d0*/  VIADD R85, R16.reuse, 0x28 ;  /* 0x0000002810557836 */ /* 0x040fe20000000000 */
[----:B------:R-:W-:Y:S01]  /*f4e0*/  SHF.R.S32.HI R20, RZ, 0x1f, R16 ;  /* 0x0000001fff147819 */ /* 0x000fe20000011410 */
[C---:B------:R-:W-:Y:S01]  /*f4f0*/  VIADD R87, R16.reuse, 0x20 ;  /* 0x0000002010577836 */ /* 0x040fe20000000000 */
[----:B------:R-:W-:Y:S01]  /*f500*/  UIMAD UR9, UR36, UR11, UR9 ;  /* 0x0000000b240972a4 */ /* 0x000fe2000f8e0209 */
[C---:B------:R-:W-:Y:S01]  /*f510*/  VIADD R89, R16.reuse, 0x18 ;  /* 0x0000001810597836 */ /* 0x040fe20000000000 */
[----:B------:R-:W-:Y:S01]  /*f520*/  SHF.R.S32.HI R26, RZ, 0x1f, R24 ;  /* 0x0000001fff1a7819 */ /* 0x000fe20000011418 */
[----:B------:R-:W-:Y:S01]  /*f530*/  ULDC.64 UR10, c[0x0][0xb40] ;  /* 0x0002d000000a7ab9 */ /* 0x000fe20000000a00 */
[----:B------:R-:W-:Y:S01]  /*f540*/  SHF.R.S32.HI R29, RZ, 0x1f, R28 ;  /* 0x0000001fff1d7819 */ /* 0x000fe2000001141c */
[----:B------:R-:W-:Y:S01]  /*f550*/  UIMAD UR4, UR4, UR10, URZ ;  /* 0x0000000a040472a4 */ /* 0x000fe2000f8e023f */
[----:B0-----:R-:W-:Y:S01]  /*f560*/  @P1 IMAD.HI.U32 R4, R13, R4, RZ ;  /* 0x000000040d041227 */ /* 0x001fe200078e00ff */
[----:B------:R-:W-:Y:S01]  /*f570*/  UIMAD.WIDE.U32 UR8, UR7, UR10, UR8 ;  /* 0x0000000a070872a5 */ /* 0x000fe2000f8e0008 */
[----:B------:R-:W-:Y:S01]  /*f580*/  SHF.R.S32.HI R78, RZ, 0x1f, R152 ;  /* 0x0000001fff4e7819 */ /* 0x000fe20000011498 */
[----:B------:R-:W-:Y:S01]  /*f590*/  UIMAD UR4, UR7, UR11, UR4 ;  /* 0x0000000b070472a4 */ /* 0x000fe2000f8e0204 */
[----:B------:R-:W-:Y:S01]  /*f5a0*/  SHF.R.S32.HI R79, RZ, 0x1f, R153 ;  /* 0x0000001fff4f7819 */ /* 0x000fe20000011499 */
[C---:B------:R-:W-:Y:S01]  /*f5b0*/  VIADD R84, R16.reuse, 0x28 ;  /* 0x0000002810547836 */ /* 0x040fe20000000000 */
[----:B------:R-:W-:Y:S01]  /*f5c0*/  ULDC.64 UR10, c[0x0][0xb48] ;  /* 0x0002d200000a7ab9 */ /* 0x000fe20000000a00 */
[----:B------:R-:W-:Y:S01]  /*f5d0*/  UIADD3 UR9, UR9, UR4, URZ ;  /* 0x0000000409097290 */ /* 0x000fe2000fffe03f */
[----:B-1----:R-:W-:Y:S01]  /*f5e0*/  @P1 SHF.R.U32.HI R3, RZ, R5, R4 ;  /* 0x00000005ff031219 */ /* 0x002fe20000011604 */
[----:B------:R-:W-:Y:S01]  /*f5f0*/  VIADD R86, R16, 0x20 ;  /* 0x0000002010567836 */ /* 0x000fe20000000000 */
[----:B------:R-:W-:Y:S01]  /*f600*/  SHF.R.S32.HI R80, RZ, 0x1f, R154 ;  /* 0x0000001fff507819 */ /* 0x000fe2000001149a */
[----:B------:R-:W-:Y:S01]  /*f610*/  UIMAD.WIDE.U32 UR8, UR42, UR10, UR8 ;  /* 0x0000000a2a0872a5 */ /* 0x000fe2000f8e0008 */
[--C-:B------:R-:W-:Y:S01]  /*f620*/  SHF.R.S32.HI R4, RZ, 0x1f, R3.reuse ;  /* 0x0000001fff047819 */ /* 0x100fe20000011403 */
[----:B------:R-:W-:Y:S01]  /*f630*/  IMAD.MOV R6, RZ, RZ, -R3 ;  /* 0x000000ffff067224 */ /* 0x000fe200078e0a03 */
[----:B------:R-:W-:Y:S01]  /*f640*/  SHF.R.S32.HI R81, RZ, 0x1f, R155 ;  /* 0x0000001fff517819 */ /* 0x000fe2000001149b */
[----:B------:R-:W-:Y:S01]  /*f650*/  UIMAD UR42, UR42, UR11, UR9 ;  /* 0x0000000b2a2a72a4 */ /* 0x000fe2000f8e0209 */
[----:B------:R-:W-:Y:S01]  /*f660*/  SHF.R.S32.HI R82, RZ, 0x1f, R156 ;  /* 0x0000001fff527819 */ /* 0x000fe2000001149c */
[----:B------:R-:W-:Y:S01]  /*f670*/  IMAD R21, R21, R6, R13 ;  /* 0x0000000615157224 */ /* 0x000fe200078e020d */
[----:B------:R-:W-:Y:S01]  /*f680*/  ULDC.64 UR10, c[0x0][0xb30] ;  /* 0x0002cc00000a7ab9 */ /* 0x000fe20000000a00 */
[----:B------:R-:W-:Y:S01]  /*f690*/  IMAD.U32 R5, RZ, RZ, UR9 ;  /* 0x00000009ff057e24 */ /* 0x000fe2000f8e00ff */
[----:B------:R-:W-:Y:S01]  /*f6a0*/  SHF.R.S32.HI R83, RZ, 0x1f, R157 ;  /* 0x0000001fff537819 */ /* 0x000fe2000001149d */
[----:B------:R-:W-:Y:S01]  /*f6b0*/  IMAD R6, R4, UR10, RZ ;  /* 0x0000000a04067c24 */ /* 0x000fe2000f8e02ff */
[----:B------:R-:W-:Y:S01]  /*f6c0*/  SHF.R.S32.HI R85, RZ, 0x1f, R85 ;  /* 0x0000001fff557819 */ /* 0x000fe20000011455 */
[----:B------:R-:W-:Y:S01]  /*f6d0*/  IMAD.U32 R4, RZ, RZ, UR8 ;  /* 0x00000008ff047e24 */ /* 0x000fe2000f8e00ff */
[----:B------:R-:W-:Y:S01]  /*f6e0*/  ULDC.64 UR8, c[0x0][0xb28] ;  /* 0x0002ca0000087ab9 */ /* 0x000fe20000000a00 */
[----:B------:R-:W-:Y:S01]  /*f6f0*/  IMAD.U32 R5, RZ, RZ, UR42 ;  /* 0x0000002aff057e24 */ /* 0x000fe2000f8e00ff */
[----:B------:R-:W-:Y:S01]  /*f700*/  SHF.R.S32.HI R87, RZ, 0x1f, R87 ;  /* 0x0000001fff577819 */ /* 0x000fe20000011457 */
[C---:B------:R-:W-:Y:S01]  /*f710*/  IMAD R7, R3.reuse, UR11, R6 ;  /* 0x0000000b03077c24 */ /* 0x040fe2000f8e0206 */
[----:B------:R-:W-:Y:S01]  /*f720*/  SHF.R.S32.HI R6, RZ, 0x1f, R21 ;  /* 0x0000001fff067819 */ /* 0x000fe20000011415 */
[----:B------:R-:W-:Y:S01]  /*f730*/  IMAD.WIDE.U32 R4, R3, UR10, R4 ;  /* 0x0000000a03047c25 */ /* 0x000fe2000f8e0004 */
[----:B------:R-:W-:-:S03]  /*f740*/  SHF.R.S32.HI R89, RZ, 0x1f, R89 ;  /* 0x0000001fff597819 */ /* 0x000fc60000011459 */
[----:B------:R-:W-:Y:S02]  /*f750*/  IMAD R6, R6, UR8, RZ ;  /* 0x0000000806067c24 */ /* 0x000fe4000f8e02ff */
[----:B------:R-:W-:Y:S02]  /*f760*/  IMAD.IADD R5, R5, 0x1, R7 ;  /* 0x0000000105057824 */ /* 0x000fe400078e0207 */
[C---:B------:R-:W-:Y:S01]  /*f770*/  IMAD R3, R21.reuse, UR9, R6 ;  /* 0x0000000915037c24 */ /* 0x040fe2000f8e0206 */
[----:B------:R-:W-:Y:S01]  /*f780*/  PRMT R6, RZ, 0x654, R0 ;  /* 0x00000654ff067816 */ /* 0x000fe20000000000 */
[----:B------:R-:W-:Y:S01]  /*f790*/  IMAD.WIDE.U32 R4, R21, UR8, R4 ;  /* 0x0000000815047c25 */ /* 0x000fe2000f8e0004 */
[----:B------:R-:W-:Y:S02]  /*f7a0*/  ULDC.64 UR8, c[0x0][0xb00] ;  /* 0x0002c00000087ab9 */ /* 0x000fe40000000a00 */
[----:B------:R0:W-:Y:S01]  /*f7b0*/  SYNCS.ARRIVE.TRANS64.RED.A1T0 RZ, [R6+URZ], RZ ;  /* 0x000000ff06ff79a7 */ /* 0x0001e2000810043f */
[----:B------:R-:W-:Y:S01]  /*f7c0*/  IMAD.IADD R3, R5, 0x1, R3 ;  /* 0x0000000105037824 */ /* 0x000fe200078e0203 */
[----:B------:R-:W-:Y:S01]  /*f7d0*/  LEA R0, P1, R4, UR8, 0x2 ;  /* 0x0000000804007c11 */ /* 0x000fe2000f8210ff */
[----:B------:R-:W-:-:S03]  /*f7e0*/  VIADD R88, R16, 0x18 ;  /* 0x0000001810587836 */ /* 0x000fc60000000000 */
[----:B------:R-:W-:Y:S01]  /*f7f0*/  LEA.HI.X R3, R4, UR9, R3, 0x2, P1 ;  /* 0x0000000904037c11 */ /* 0x000fe200088f1403 */
[----:B------:R0:W1:Y:S04]  /*f800*/  SHFL.IDX PT, R27, R0, RZ, 0x1c1f ;  /* 0x001c1fff001b7589 */ /* 0x00006800000e0000 */
[----:B------:R0:W2:Y:S01]  /*f810*/  SHFL.IDX PT, R21, R3, RZ, 0x1c1f ;  /* 0x001c1fff03157589 */ /* 0x0000a200000e0000 */
[----:B------:R-:W-:Y:S05]  /*f820*/  @P0 BRA `(.L_x_960) ;  /* 0x0000000000c40947 */ /* 0x000fea0003800000 */
[----:B------:R-:W-:Y:S02]  /*f830*/  ULDC UR4, c[0x0][0xac8] ;  /* 0x0002b20000047ab9 */ /* 0x000fe40000000800 */
[----:B------:R-:W-:Y:S02]  /*f840*/  ISETP.GE.AND P2, PT, R16, UR4, PT ;  /* 0x0000000410007c0c */ /* 0x000fe4000bf46270 */
[----:B------:R-:W-:Y:S02]  /*f850*/  ISETP.GE.AND P4, PT, R24, UR4, PT ;  /* 0x0000000418007c0c */ /* 0x000fe4000bf86270 */
[----:B------:R-:W-:Y:S02]  /*f860*/  ISETP.GE.AND P3, PT, R28, UR4, PT ;  /* 0x000000041c007c0c */ /* 0x000fe4000bf66270 */
[----:B------:R-:W-:-:S07]  /*f870*/  ISETP.GE.AND P0, PT, R88, UR4, PT ;  /* 0x0000000458007c0c */ /* 0x000fce000bf06270 */
[-C--:B-1----:R-:W-:Y:S02]  /*f880*/  @!P2 LEA R4, P1, R16, R27.reuse, 0x2 ;  /* 0x0000001b1004a211 */ /* 0x082fe400078210ff */
[----:B0-----:R-:W-:Y:S02]  /*f890*/  @!P4 LEA R6, P6, R24, R27, 0x2 ;  /* 0x0000001b1806c211 */ /* 0x001fe400078c10ff */
[-C--:B--2---:R-:W-:Y:S02]  /*f8a0*/  @!P2 LEA.HI.X R5, R16, R21.reuse, R20, 0x2, P1 ;  /* 0x000000151005a211 */ /* 0x084fe400008f1414 */
[----:B------:R-:W-:Y:S02]  /*f8b0*/  ISETP.GE.AND P1, PT, R86, UR4, PT ;  /* 0x0000000456007c0c */ /* 0x000fe4000bf26270 */
[----:B------:R-:W-:Y:S01]  /*f8c0*/  @!P4 LEA.HI.X R7, R24, R21, R26, 0x2, P6 ;  /* 0x000000151807c211 */ /* 0x000fe200030f141a */
[----:B------:R0:W-:Y:S01]  /*f8d0*/  @!P2 ST.E.64 desc[UR52][R4.64], R76 ;  /* 0x0000004c0400a985 */ /* 0x0001e2000c101b34 */
[----:B------:R-:W-:-:S02]  /*f8e0*/  ISETP.GE.AND P2, PT, R84, UR4, PT ;  /* 0x0000000454007c0c */ /* 0x000fc4000bf46270 */
[C---:B------:R-:W-:Y:S01]  /*f8f0*/  @!P3 LEA R8, P5, R28.reuse, R27, 0x2 ;  /* 0x0000001b1c08b211 */ /* 0x040fe200078a10ff */
[----:B------:R1:W-:Y:S01]  /*f900*/  @!P4 ST.E.64 desc[UR52][R6.64], R74 ;  /* 0x0000004a0600c985 */ /* 0x0003e2000c101b34 */
[----:B------:R-:W-:Y:S02]  /*f910*/  ISETP.GE.AND P4, PT, R157, UR4, PT ;  /* 0x000000049d007c0c */ /* 0x000fe4000bf86270 */
[----:B------:R-:W-:Y:S02]  /*f920*/  @!P3 LEA.HI.X R9, R28, R21, R29, 0x2, P5 ;  /* 0x000000151c09b211 */ /* 0x000fe400028f141d */
[-C--:B------:R-:W-:Y:S02]  /*f930*/  @!P0 LEA R10, P6, R88, R27.reuse, 0x2 ;  /* 0x0000001b580a8211 */ /* 0x080fe400078c10ff */
[----:B------:R-:W-:Y:S01]  /*f940*/  @!P1 LEA R12, P5, R86, R27, 0x2 ;  /* 0x0000001b560c9211 */ /* 0x000fe200078a10ff */
[----:B------:R2:W-:Y:S01]  /*f950*/  @!P3 ST.E.64 desc[UR52][R8.64], R68 ;  /* 0x000000440800b985 */ /* 0x0005e2000c101b34 */
[----:B------:R-:W-:-:S02]  /*f960*/  @!P0 LEA.HI.X R11, R88, R21, R89, 0x2, P6 ;  /* 0x00000015580b8211 */ /* 0x000fc400030f1459 */
[----:B------:R-:W-:Y:S02]  /*f970*/  ISETP.GE.AND P3, PT, R156, UR4, PT ;  /* 0x000000049c007c0c */ /* 0x000fe4000bf66270 */
[----:B------:R-:W-:Y:S01]  /*f980*/  @!P2 LEA R14, P6, R84, R27, 0x2 ;  /* 0x0000001b540ea211 */ /* 0x000fe200078c10ff */
[----:B------:R3:W-:Y:S01]  /*f990*/  @!P0 ST.E.64 desc[UR52][R10.64], R66 ;  /* 0x000000420a008985 */ /* 0x0007e2000c101b34 */
[-C--:B------:R-:W-:Y:S02]  /*f9a0*/  @!P1 LEA.HI.X R13, R86, R21.reuse, R87, 0x2, P5 ;  /* 0x00000015560d9211 */ /* 0x080fe400028f1457 */
[----:B------:R-:W-:Y:S02]  /*f9b0*/  @!P2 LEA.HI.X R15, R84, R21, R85, 0x2, P6 ;  /* 0x00000015540fa211 */ /* 0x000fe400030f1455 */
[----:B------:R-:W-:Y:S01]  /*f9c0*/  ISETP.GE.AND P0, PT, R155, UR4, PT ;  /* 0x000000049b007c0c */ /* 0x000fe2000bf06270 */
[----:B------:R4:W-:Y:S01]  /*f9d0*/  @!P1 ST.E.64 desc[UR52][R12.64], R60 ;  /* 0x0000003c0c009985 */ /* 0x0009e2000c101b34 */
[----:B0-----:R-:W-:-:S02]  /*f9e0*/  @!P4 LEA R4, P1, R157, R27, 0x2 ;  /* 0x0000001b9d04c211 */ /* 0x001fc400078210ff */
[----:B------:R-:W-:Y:S01]  /*f9f0*/  ISETP.GE.AND P5, PT, R154, UR4, PT ;  /* 0x000000049a007c0c */ /* 0x000fe2000bfa6270 */
[----:B------:R0:W-:Y:S01]  /*fa00*/  @!P2 ST.E.64 desc[UR52][R14.64], R58 ;  /* 0x0000003a0e00a985 */ /* 0x0001e2000c101b34 */
[----:B------:R-:W-:Y:S02]  /*fa10*/  @!P4 LEA.HI.X R5, R157, R21, R83, 0x2, P1 ;  /* 0x000000159d05c211 */ /* 0x000fe400008f1453 */
[----:B------:R-:W-:Y:S02]  /*fa20*/  ISETP.GE.AND P2, PT, R153, UR4, PT ;  /* 0x0000000499007c0c */ /* 0x000fe4000bf46270 */
[----:B------:R-:W-:Y:S01]  /*fa30*/  ISETP.GE.AND P1, PT, R152, UR4, PT ;  /* 0x0000000498007c0c */ /* 0x000fe2000bf26270 */
[----:B------:R0:W-:Y:S01]  /*fa40*/  @!P4 ST.E.64 desc[UR52][R4.64], R52 ;  /* 0x000000340400c985 */ /* 0x0001e2000c101b34 */
[-C--:B-1----:R-:W-:Y:S02]  /*fa50*/  @!P3 LEA R6, P6, R156, R27.reuse, 0x2 ;  /* 0x0000001b9c06b211 */ /* 0x082fe400078c10ff */
[----:B--2---:R-:W-:-:S02]  /*fa60*/  @!P0 LEA R8, P4, R155, R27, 0x2 ;  /* 0x0000001b9b088211 */ /* 0x004fc400078810ff */
[-C--:B------:R-:W-:Y:S02]  /*fa70*/  @!P3 LEA.HI.X R7, R156, R21.reuse, R82, 0x2, P6 ;  /* 0x000000159c07b211 */ /* 0x080fe400030f1452 */
[----:B------:R-:W-:-:S03]  /*fa80*/  @!P0 LEA.HI.X R9, R155, R21, R81, 0x2, P4 ;  /* 0x000000159b098211 */ /* 0x000fc600020f1451 */
[----:B------:R1:W-:Y:S01]  /*fa90*/  @!P3 ST.E.64 desc[UR52][R6.64], R50 ;  /* 0x000000320600b985 */ /* 0x0003e2000c101b34 */
[-C--:B---3--:R-:W-:Y:S02]  /*faa0*/  @!P5 LEA R10, P3, R154, R27.reuse, 0x2 ;  /* 0x0000001b9a0ad211 */ /* 0x088fe400078610ff */
[CC--:B----4-:R-:W-:Y:S01]  /*fab0*/  @!P2 LEA R12, P4, R153.reuse, R27.reuse, 0x2 ;  /* 0x0000001b990ca211 */ /* 0x0d0fe200078810ff */
[----:B------:R1:W-:Y:S01]  /*fac0*/  @!P0 ST.E.64 desc[UR52][R8.64], R44 ;  /* 0x0000002c08008985 */ /* 0x0003e2000c101b34 */
[----:B0-----:R-:W-:Y:S02]  /*fad0*/  @!P1 LEA R14, P6, R152, R27, 0x2 ;  /* 0x0000001b980e9211 */ /* 0x001fe400078c10ff */
[-C--:B------:R-:W-:Y:S02]  /*fae0*/  @!P5 LEA.HI.X R11, R154, R21.reuse, R80, 0x2, P3 ;  /* 0x000000159a0bd211 */ /* 0x080fe400018f1450 */
[-C--:B------:R-:W-:Y:S02]  /*faf0*/  @!P2 LEA.HI.X R13, R153, R21.reuse, R79, 0x2, P4 ;  /* 0x00000015990da211 */ /* 0x080fe400020f144f */
[----:B------:R-:W-:Y:S01]  /*fb00*/  @!P1 LEA.HI.X R15, R152, R21, R78, 0x2, P6 ;  /* 0x00000015980f9211 */ /* 0x000fe200030f144e */
[----:B------:R1:W-:Y:S04]  /*fb10*/  @!P5 ST.E.64 desc[UR52][R10.64], R42 ;  /* 0x0000002a0a00d985 */ /* 0x0003e8000c101b34 */
[----:B------:R1:W-:Y:S04]  /*fb20*/  @!P2 ST.E.64 desc[UR52][R12.64], R36 ;  /* 0x000000240c00a985 */ /* 0x0003e8000c101b34 */
[----:B------:R1:W-:Y:S02]  /*fb30*/  @!P1 ST.E.64 desc[UR52][R14.64], R34 ;  /* 0x000000220e009985 */ /* 0x0003e4000c101b34 */
.L_x_960:
[----:B------:R-:W-:Y:S05]  /*fb40*/  BSYNC B1 ;  /* 0x0000000000017941 */ /* 0x000fea0003800000 */
.L_x_959:
[----:B------:R-:W-:Y:S01]  /*fb50*/  ISETP.GE.AND P0, PT, R25, R2, PT ;  /* 0x000000021900720c */ /* 0x000fe20003f06270 */
[----:B-1----:R1:W3:Y:S04]  /*fb60*/  SHFL.IDX PT, R15, R3, 0x1, 0x1c1f ;  /* 0x003c1f00030f7f89 */ /* 0x0022e800000e0000 */
[----:B--2---:R1:W2:Y:S08]  /*fb70*/  SHFL.IDX PT, R21, R0, 0x1, 0x1c1f ;  /* 0x003c1f0000157f89 */ /* 0x0042b000000e0000 */
[----:B-1----:R-:W-:Y:S05]  /*fb80*/  @P0 BRA `(.L_x_958) ;  /* 0x0000000c009c0947 */ /* 0x002fea0003800000 */
[----:B------:R-:W-:Y:S02]  /*fb90*/  ULDC UR4, c[0x0][0xac8] ;  /* 0x0002b20000047ab9 */ /* 0x000fe40000000800 */
[----:B------:R-:W-:Y:S02]  /*fba0*/  ISETP.GE.AND P0, PT, R16, UR4, PT ;  /* 0x0000000410007c0c */ /* 0x000fe4000bf06270 */
[----:B------:R-:W-:Y:S02]  /*fbb0*/  ISETP.GE.AND P1, PT, R24, UR4, PT ;  /* 0x0000000418007c0c */ /* 0x000fe4000bf26270 */
[----:B------:R-:W-:Y:S02]  /*fbc0*/  ISETP.GE.AND P4, PT, R28, UR4, PT ;  /* 0x000000041c007c0c */ /* 0x000fe4000bf86270 */
[----:B------:R-:W-:-:S07]  /*fbd0*/  ISETP.GE.AND P3, PT, R88, UR4, PT ;  /* 0x0000000458007c0c */ /* 0x000fce000bf66270 */
[-C--:B--2---:R-:W-:Y:S02]  /*fbe0*/  @!P0 LEA R2, P2, R16, R21.reuse, 0x2 ;  /* 0x0000001510028211 */ /* 0x084fe400078410ff */
[----:B------:R-:W-:Y:S02]  /*fbf0*/  @!P1 LEA R4, P5, R24, R21, 0x2 ;  /* 0x0000001518049211 */ /* 0x000fe400078a10ff */
[-C--:B0--3--:R-:W-:Y:S02]  /*fc00*/  @!P0 LEA.HI.X R3, R16, R15.reuse, R20, 0x2, P2 ;  /* 0x0000000f10038211 */ /* 0x089fe400010f1414 */
[----:B------:R-:W-:Y:S02]  /*fc10*/  @!P1 LEA.HI.X R5, R24, R15, R26, 0x2, P5 ;  /* 0x0000000f18059211 */ /* 0x000fe400028f141a */
[----:B------:R-:W-:Y:S01]  /*fc20*/  ISETP.GE.AND P2, PT, R86, UR4, PT ;  /* 0x0000000456007c0c */ /* 0x000fe2000bf46270 */
[----:B------:R0:W-:Y:S01]  /*fc30*/  @!P0 ST.E.64 desc[UR52][R2.64], R72 ;  /* 0x0000004802008985 */ /* 0x0001e2000c101b34 */
[----:B------:R-:W-:-:S02]  /*fc40*/  @!P4 LEA R6, P6, R28, R21, 0x2 ;  /* 0x000000151c06c211 */ /* 0x000fc400078c10ff */
[----:B------:R-:W-:Y:S01]  /*fc50*/  @!P3 LEA R8, P5, R88, R21, 0x2 ;  /* 0x000000155808b211 */ /* 0x000fe200078a10ff */
[----:B------:R1:W-:Y:S01]  /*fc60*/  @!P1 ST.E.64 desc[UR52][R4.64], R70 ;  /* 0x0000004604009985 */ /* 0x0003e2000c101b34 */
[----:B------:R-:W-:Y:S02]  /*fc70*/  ISETP.GE.AND P1, PT, R84, UR4, PT ;  /* 0x0000000454007c0c */ /* 0x000fe4000bf26270 */
[-C--:B------:R-:W-:Y:S02]  /*fc80*/  @!P4 LEA.HI.X R7, R28, R15.reuse, R29, 0x2, P6 ;  /* 0x0000000f1c07c211 */ /* 0x080fe400030f141d */
[----:B------:R-:W-:Y:S02]  /*fc90*/  ISETP.GE.AND P0, PT, R157, UR4, PT ;  /* 0x000000049d007c0c */ /* 0x000fe4000bf06270 */
[----:B------:R-:W-:Y:S01]  /*fca0*/  @!P3 LEA.HI.X R9, R88, R15, R89, 0x2, P5 ;  /* 0x0000000f5809b211 */ /* 0x000fe200028f1459 */
[----:B------:R2:W-:Y:S01]  /*fcb0*/  @!P4 ST.E.64 desc[UR52][R6.64], R64 ;  /* 0x000000400600c985 */ /* 0x0005e2000c101b34 */
[----:B------:R-:W-:-:S02]  /*fcc0*/  @!P2 LEA R10, P6, R86, R21, 0x2 ;  /* 0x00000015560aa211 */ /* 0x000fc400078c10ff */
[----:B------:R-:W-:Y:S01]  /*fcd0*/  ISETP.GE.AND P5, PT, R155, UR4, PT ;  /* 0x000000049b007c0c */ /* 0x000fe2000bfa6270 */
[----:B------:R3:W-:Y:S01]  /*fce0*/  @!P3 ST.E.64 desc[UR52][R8.64], R62 ;  /* 0x0000003e0800b985 */ /* 0x0007e2000c101b34 */
[----:B------:R-:W-:Y:S02]  /*fcf0*/  @!P2 LEA.HI.X R11, R86, R15, R87, 0x2, P6 ;  /* 0x0000000f560ba211 */ /* 0x000fe400030f1457 */
[----:B------:R-:W-:Y:S02]  /*fd00*/  ISETP.GE.AND P3, PT, R156, UR4, PT ;  /* 0x000000049c007c0c */ /* 0x000fe4000bf66270 */
[C---:B0-----:R-:W-:Y:S01]  /*fd10*/  @!P1 LEA R2, P4, R84.reuse, R21, 0x2 ;  /* 0x0000001554029211 */ /* 0x041fe200078810ff */
[----:B------:R0:W-:Y:S01]  /*fd20*/  @!P2 ST.E.64 desc[UR52][R10.64], R56 ;  /* 0x000000380a00a985 */ /* 0x0001e2000c101b34 */
[----:B------:R-:W-:Y:S02]  /*fd30*/  ISETP.GE.AND P2, PT, R153, UR4, PT ;  /* 0x0000000499007c0c */ /* 0x000fe4000bf46270 */
[----:B------:R-:W-:-:S02]  /*fd40*/  @!P1 LEA.HI.X R3, R84, R15, R85, 0x2, P4 ;  /* 0x0000000f54039211 */ /* 0x000fc400020f1455 */
[----:B------:R-:W-:Y:S02]  /*fd50*/  ISETP.GE.AND P4, PT, R154, UR4, PT ;  /* 0x000000049a007c0c */ /* 0x000fe4000bf86270 */
[CC--:B-1----:R-:W-:Y:S01]  /*fd60*/  @!P0 LEA R4, P6, R157.reuse, R21.reuse, 0x2 ;  /* 0x000000159d048211 */ /* 0x0c2fe200078c10ff */
[----:B------:R1:W-:Y:S02]  /*fd70*/  @!P1 ST.E.64 desc[UR52][R2.64], R54 ;  /* 0x0000003602009985 */ /* 0x0003e4000c101b34 */
[C---:B--2---:R-:W-:Y:S02]  /*fd80*/  @!P3 LEA R6, P1, R156.reuse, R21, 0x2 ;  /* 0x000000159c06b211 */ /* 0x044fe400078210ff */
[-C--:B------:R-:W-:Y:S02]  /*fd90*/  @!P0 LEA.HI.X R5, R157, R15.reuse, R83, 0x2, P6 ;  /* 0x0000000f9d058211 */ /* 0x080fe400030f1453 */
[----:B------:R-:W-:Y:S02]  /*fda0*/  @!P3 LEA.HI.X R7, R156, R15, R82, 0x2, P1 ;  /* 0x0000000f9c07b211 */ /* 0x000fe400008f1452 */
[-C--:B------:R-:W-:Y:S01]  /*fdb0*/  @!P2 LEA R12, P6, R153, R21.reuse, 0x2 ;  /* 0x00000015990ca211 */ /* 0x080fe200078c10ff */
[----:B------:R1:W-:Y:S01]  /*fdc0*/  @!P0 ST.E.64 desc[UR52][R4.64], R48 ;  /* 0x0000003004008985 */ /* 0x0003e2000c101b34 */
[----:B---3--:R-:W-:-:S02]  /*fdd0*/  @!P5 LEA R8, P0, R155, R21, 0x2 ;  /* 0x000000159b08d211 */ /* 0x008fc400078010ff */
[C---:B0-----:R-:W-:Y:S01]  /*fde0*/  @!P4 LEA R10, P1, R154.reuse, R21, 0x2 ;  /* 0x000000159a0ac211 */ /* 0x041fe200078210ff */
[----:B------:R1:W-:Y:S01]  /*fdf0*/  @!P3 ST.E.64 desc[UR52][R6.64], R46 ;  /* 0x0000002e0600b985 */ /* 0x0003e2000c101b34 */
[-C--:B------:R-:W-:Y:S02]  /*fe00*/  @!P5 LEA.HI.X R9, R155, R15.reuse, R81, 0x2, P0 ;  /* 0x0000000f9b09d211 */ /* 0x080fe400000f1451 */
[-C--:B------:R-:W-:Y:S02]  /*fe10*/  @!P4 LEA.HI.X R11, R154, R15.reuse, R80, 0x2, P1 ;  /* 0x0000000f9a0bc211 */ /* 0x080fe400008f1450 */
[----:B------:R-:W-:Y:S01]  /*fe20*/  @!P2 LEA.HI.X R13, R153, R15, R79, 0x2, P6 ;  /* 0x0000000f990da211 */ /* 0x000fe200030f144f */
[----:B------:R1:W-:Y:S01]  /*fe30*/  @!P5 ST.E.64 desc[UR52][R8.64], R40 ;  /* 0x000000280800d985 */ /* 0x0003e2000c101b34 */
[----:B------:R-:W-:-:S03]  /*fe40*/  ISETP.GE.AND P0, PT, R152, UR4, PT ;  /* 0x0000000498007c0c */ /* 0x000fc6000bf06270 */
[----:B------:R1:W-:Y:S04]  /*fe50*/  @!P4 ST.E.64 desc[UR52][R10.64], R38 ;  /* 0x000000260a00c985 */ /* 0x0003e8000c101b34 */
[----:B------:R1:W-:Y:S06]  /*fe60*/  @!P2 ST.E.64 desc[UR52][R12.64], R32 ;  /* 0x000000200c00a985 */ /* 0x0003ec000c101b34 */
[----:B------:R-:W-:Y:S05]  /*fe70*/  @P0 BRA `(.L_x_958) ;  /* 0x0000000800e00947 */ /* 0x000fea0003800000 */
[----:B-1----:R-:W-:-:S04]  /*fe80*/  LEA R2, P0, R152, R21, 0x2 ;  /* 0x0000001598027211 */ /* 0x002fc800078010ff */
[----:B------:R-:W-:-:S05]  /*fe90*/  LEA.HI.X R3, R152, R15, R78, 0x2, P0 ;  /* 0x0000000f98037211 */ /* 0x000fca00000f144e */
[----:B------:R0:W-:Y:S01]  /*fea0*/  ST.E.64 desc[UR52][R2.64], R30 ;  /* 0x0000001e02007985 */ /* 0x0001e2000c101b34 */
[----:B------:R-:W-:Y:S05]  /*feb0*/  BRA `(.L_x_958) ;  /* 0x0000000800d07947 */ /* 0x000fea0003800000 */
.L_x_953:
        /* <DEDUP_REMOVED lines=9> */
[----:B------:R-:W-:Y:S01]  /*ff50*/  UISETP.NE.U32.AND UP1, UPT, UR8, URZ, UPT ;  /* 0x0000003f0800728c */ /* 0x000fe2000bf25070 */
[----:B------:R-:W-:Y:S02]  /*ff60*/  ULDC UR4, c[0x0][0xa88] ;  /* 0x0002a20000047ab9 */ /* 0x000fe40000000800 */
[----:B------:R-:W2:Y:S01]  /*ff70*/  @P1 LDG.E R6, desc[UR52][R2.64] ;  /* 0x0000003402061981 */ /* 0x000ea2000c1e1900 */
[----:B------:R-:W-:Y:S01]  /*ff80*/  UISETP.NE.AND.EX UP1, UPT, UR9, URZ, UPT, UP1 ;  /* 0x0000003f0900728c */ /* 0x000fe2000bf25310 */
[----:B------:R-:W-:Y:S01]  /*ff90*/  IMAD.U32 R0, RZ, RZ, UR4 ;  /* 0x00000004ff007e24 */ /* 0x000fe2000f8e00ff */
[----:B------:R-:W0:Y:S04]  /*ffa0*/  S2R R7, SR_TID.X ;  /* 0x0000000000077919 */ /* 0x000e280000002100 */
        /* <DEDUP_REMOVED lines=9> */
[----:B--2---:R-:W-:Y:S01]  /*10040*/  @P1 R2UR UR4, R6 ;  /* 0x00000000060412ca */ /* 0x004fe200000e0000 */
[----:B-1----:R-:W-:-:S14]  /*10050*/  @P2 BRA `(.L_x_961) ;  /* 0x0000000000102947 */ /* 0x002fdc0003800000 */
[----:B------:R-:W-:Y:S05]  /*10060*/  @!P1 BRA `(.L_x_961) ;  /* 0x00000000000c9947 */ /* 0x000fea0003800000 */
[----:B------:R-:W2:Y:S04]  /*10070*/  LDG.E R5, desc[UR52][R2.64] ;  /* 0x0000003402057981 */ /* 0x000ea8000c1e1900 */
[----:B-----5:R-:W2:Y:S02]  /*10080*/  LDG.E R0, desc[UR52][R2.64+0x4] ;  /* 0x0000043402007981 */ /* 0x020ea4000c1e1900 */
[----:B--2---:R-:W-:-:S07]  /*10090*/  IMAD.IADD R0, R0, 0x1, -R5 ;  /* 0x0000000100007824 */ /* 0x004fce00078e0a05 */
.L_x_961:
[----:B------:R-:W-:Y:S01]  /*100a0*/  USHF.R.S32.HI UR12, URZ, 0x1f, UR37 ;  /* 0x0000001f3f0c7899 */ /* 0x000fe20008011425 */
[----:B------:R-:W-:Y:S01]  /*100b0*/  BSSY B1, `(.L_x_962) ;  /* 0x0000039000017945 */ /* 0x000fe20003800000 */
[----:B------:R-:W-:Y:S02]  /*100c0*/  USHF.R.S32.HI UR18, URZ, 0x1f, UR4 ;  /* 0x0000001f3f127899 */ /* 0x000fe40008011404 */
[----:B------:R-:W-:Y:S02]  /*100d0*/  USEL UR7, UR37, URZ, !UP0 ;  /* 0x0000003f25077287 */ /* 0x000fe4000c000000 */
[----:B------:R-:W-:Y:S01]  /*100e0*/  USEL UR12, UR12, URZ, !UP0 ;  /* 0x0000003f0c0c7287 */ /* 0x000fe2000c000000 */
[----:B------:R-:W-:Y:S11]  /*100f0*/  @P0 BRA `(.L_x_963) ;  /* 0x0000000000d00947 */ /* 0x000ff60003800000 */
[----:B------:R-:W0:Y:S01]  /*10100*/  LDC R9, c[0x0][0xbe8] ;  /* 0x0002fa00ff097b82 */ /* 0x000e220000000800 */
[----:B------:R-:W-:-:S05]  /*10110*/  IMAD.U32 R4, RZ, RZ, UR39 ;  /* 0x00000027ff047e24 */ /* 0x000fca000f8e00ff */
[----:B------:R-:W-:Y:S01]  /*10120*/  IADD3 R4, R4, -0x80, R7 ;  /* 0xffffff8004047810 */ /* 0x000fe20007ffe007 */
        /* <DEDUP_REMOVED lines=49> */
.L_x_963:
[----:B------:R-:W-:Y:S05]  /*10440*/  BSYNC B1 ;  /* 0x0000000000017941 */ /* 0x000fea0003800000 */
.L_x_962:
        /* <DEDUP_REMOVED lines=13> */
[----:B------:R-:W-:Y:S01]  /*10520*/  BSSY B1, `(.L_x_964) ;  /* 0x000003c000017945 */ /* 0x000fe20003800000 */
[----:B------:R-:W-:Y:S01]  /*10530*/  SHF.R.S32.HI R6, RZ, 0x2, R6 ;  /* 0x00000002ff067819 */ /* 0x000fe20000011406 */
[----:B------:R-:W-:Y:S01]  /*10540*/  UIADD3 UR9, UR9, UR10, URZ ;  /* 0x0000000a09097290 */ /* 0x000fe2000fffe03f */
[----:B------:R-:W-:Y:S01]  /*10550*/  SHF.R.S32.HI R10, RZ, 0x1f, R23 ;  /* 0x0000001fff0a7819 */ /* 0x000fe20000011417 */
[----:B------:R-:W-:Y:S01]  /*10560*/  IMAD.IADD R2, R8, 0x1, -R2 ;  /* 0x0000000108027824 */ /* 0x000fe200078e0a02 */
[----:B------:R-:W-:Y:S01]  /*10570*/  ULDC.64 UR10, c[0x0][0xae8] ;  /* 0x0002ba00000a7ab9 */ /* 0x000fe20000000a00 */
[----:B------:R-:W-:Y:S01]  /*10580*/  SHF.R.S32.HI R14, RZ, 0x1f, R22 ;  /* 0x0000001fff0e7819 */ /* 0x000fe20000011416 */
[----:B------:R-:W-:Y:S01]  /*10590*/  UIMAD.WIDE.U32 UR8, UR36, UR10, UR8 ;  /* 0x0000000a240872a5 */ /* 0x000fe2000f8e0008 */
[----:B------:R-:W-:-:S03]  /*105a0*/  IMAD R2, R2, 0x60, R6 ;  /* 0x0000006002027824 */ /* 0x000fc600078e0206 */
[----:B------:R-:W-:Y:S01]  /*105b0*/  UIMAD UR9, UR36, UR11, UR9 ;  /* 0x0000000b240972a4 */ /* 0x000fe2000f8e0209 */
[----:B0-----:R-:W-:Y:S01]  /*105c0*/  VIADD R4, R2, UR39 ;  /* 0x0000002702047c36 */ /* 0x001fe20008000000 */
[----:B-1----:R-:W-:Y:S01]  /*105d0*/  ISETP.NE.AND P0, PT, R11, 0x1, PT ;  /* 0x000000010b00780c */ /* 0x002fe20003f05270 */
[----:B------:R-:W-:Y:S02]  /*105e0*/  ULDC.64 UR10, c[0x0][0xaf0] ;  /* 0x0002bc00000a7ab9 */ /* 0x000fe40000000a00 */
[----:B------:R-:W-:Y:S01]  /*105f0*/  IMAD.MOV.U32 R5, RZ, RZ, R4 ;  /* 0x000000ffff057224 */ /* 0x000fe200078e0004 */
[----:B------:R-:W-:Y:S02]  /*10600*/  UIMAD UR12, UR12, UR10, URZ ;  /* 0x0000000a0c0c72a4 */ /* 0x000fe4000f8e023f */
[----:B------:R-:W-:Y:S02]  /*10610*/  UIMAD.WIDE.U32 UR8, UR7, UR10, UR8 ;  /* 0x0000000a070872a5 */ /* 0x000fe4000f8e0008 */
[----:B------:R-:W-:-:S03]  /*10620*/  UIMAD UR4, UR7, UR11, UR12 ;  /* 0x0000000b070472a4 */ /* 0x000fc6000f8e020c */
[----:B------:R-:W-:Y:S01]  /*10630*/  ULDC.64 UR10, c[0x0][0xae0] ;  /* 0x0002b800000a7ab9 */ /* 0x000fe20000000a00 */
[----:B------:R-:W-:Y:S01]  /*10640*/  UIADD3 UR4, UR9, UR4, URZ ;  /* 0x0000000409047290 */ /* 0x000fe2000fffe03f */
        /* <DEDUP_REMOVED lines=18> */
[----:B------:R-:W-:Y:S02]  /*10770*/  VIADD R0, R6, UR39 ;  /* 0x0000002706007c36 */ /* 0x000fe40008000000 */
        /* <DEDUP_REMOVED lines=19> */
[----:B------:R3:W-:Y:S04]  /*108b0*/  @!P2 ST.E.128 desc[UR52][R6.64], RZ ;  /* 0x000000ff0600a985 */ /* 0x0007e8000c101d34 */
[----:B------:R3:W-:Y:S04]  /*108c0*/  @!P3 ST.E.128 desc[UR52][R8.64], RZ ;  /* 0x000000ff0800b985 */ /* 0x0007e8000c101d34 */
[----:B------:R3:W-:Y:S02]  /*108d0*/  @!P4 ST.E.128 desc[UR52][R12.64], RZ ;  /* 0x000000ff0c00c985 */ /* 0x0007e4000c101d34 */
.L_x_965:
[----:B------:R-:W-:Y:S05]  /*108e0*/  BSYNC B1 ;  /* 0x0000000000017941 */ /* 0x000fea0003800000 */
.L_x_964:
        /* <DEDUP_REMOVED lines=9> */
[-C--:B-1-3--:R-:W-:Y:S02]  /*10980*/  @!P3 LEA R6, P0, R22, R2.reuse, 0x1 ;  /* 0x000000021606b211 */ /* 0x08afe400078008ff */
[C---:B------:R-:W-:Y:S02]  /*10990*/  @!P4 LEA R8, P1, R23.reuse, R2, 0x1 ;  /* 0x000000021708c211 */ /* 0x040fe400078208ff */
[----:B0---4-:R-:W-:Y:S01]  /*109a0*/  @!P2 IMAD.WIDE R4, R18, 0x2, R2 ;  /* 0x000000021204a825 */ /* 0x011fe200078e0202 */
[-C--:B------:R-:W-:Y:S02]  /*109b0*/  @!P3 LEA.HI.X R7, R22, R3.reuse, R14, 0x1, P0 ;  /* 0x000000031607b211 */ /* 0x080fe400000f0c0e */
[----:B------:R-:W-:Y:S02]  /*109c0*/  @!P4 LEA.HI.X R9, R23, R3, R10, 0x1, P1 ;  /* 0x000000031709c211 */ /* 0x000fe400008f0c0a */
[----:B------:R2:W-:Y:S04]  /*109d0*/  @!P2 ST.E.128 desc[UR52][R4.64], RZ ;  /* 0x000000ff0400a985 */ /* 0x0005e8000c101d34 */
[----:B------:R2:W-:Y:S04]  /*109e0*/  @!P3 ST.E.128 desc[UR52][R6.64], RZ ;  /* 0x000000ff0600b985 */ /* 0x0005e8000c101d34 */
[----:B------:R2:W-:Y:S02]  /*109f0*/  @!P4 ST.E.128 desc[UR52][R8.64], RZ ;  /* 0x000000ff0800c985 */ /* 0x0005e4000c101d34 */
.L_x_958:
[----:B------:R-:W-:Y:S05]  /*10a00*/  BSYNC B0 ;  /* 0x0000000000007941 */ /* 0x000fea0003800000 */
.L_x_952:
[----:B------:R-:W-:Y:S02]  /*10a10*/  ULDC UR4, c[0x0][0xc3c] ;  /* 0x00030f0000047ab9 */ /* 0x000fe40000000800 */
[----:B------:R-:W-:-:S06]  /*10a20*/  UISETP.GE.AND UP0, UPT, UR50, UR4, UPT ;  /* 0x000000043200728c */ /* 0x000fcc000bf06270 */
[----:B------:R-:W-:-:S13]  /*10a30*/  PLOP3.LUT P0, PT, PT, PT, UP0, 0x80, 0x0 ;  /* 0x000000000000781c */ /* 0x000fda0003f0f008 */
[----:B------:R-:W-:Y:S05]  /*10a40*/  @!P0 BRA `(.L_x_966) ;  /* 0xffffff0400308947 */ /* 0x000fea000383ffff */
[----:B------:R-:W-:Y:S05]  /*10a50*/  EXIT ;  /* 0x000000000000794d */ /* 0x000fea0003800000 */
.L_x_865:
[----:B------:R-:W-:-:S08]  /*10a60*/  NOP ;  /* 0x0000000000007918 */ /* 0x000fd00000000000 */
[----:B------:R-:W0:-:S00]  /*10a70*/  USETMAXREG.DEALLOC.CTAPOOL 0x20 ;  /* 0x00000020000079c8 */ /* 0x000e0000080e0500 */
[----:B0-----:R-:W-:Y:S01]  /*10a80*/  LOP3.LUT R0, R6, 0x3, RZ, 0xc0, !PT ;  /* 0x0000000306007812 */ /* 0x001fe200078ec0ff */
[----:B------:R-:W-:Y:S01]  /*10a90*/  IMAD.MOV.U32 R25, RZ, RZ, RZ ;  /* 0x000000ffff197224 */ /* 0x000fe200078e00ff */
[----:B------:R-:W-:-:S04]  /*10aa0*/  LOP3.LUT R19, R19, 0xfffffffd, RZ, 0xc0, !PT ;  /* 0xfffffffd13137812 */ /* 0x000fc800078ec0ff */
[----:B------:R-:W0:Y:S02]  /*10ab0*/  SHFL.IDX PT, R0, R0, RZ, 0x1f ;  /* 0x00001fff00007589 */ /* 0x000e2400000e0000 */
[----:B0-----:R-:W-:-:S13]  /*10ac0*/  ISETP.NE.AND P0, PT, R0, RZ, PT ;  /* 0x000000ff0000720c */ /* 0x001fda0003f05270 */
[----:B------:R-:W-:Y:S01]  /*10ad0*/  @P0 LOP3.LUT R19, R19, 0x2, RZ, 0xfc, !PT ;  /* 0x0000000213130812 */ /* 0x000fe200078efcff */
[----:B------:R-:W-:Y:S06]  /*10ae0*/  @!P0 BRA `(.L_x_967) ;  /* 0x0000000000208947 */ /* 0x000fec0003800000 */
[----:B------:R-:W0:Y:S08]  /*10af0*/  S2UR UR5, SR_CgaCtaId ;  /* 0x00000000000579c3 */ /* 0x000e300000008800 */
[----:B------:R-:W-:Y:S06]  /*10b00*/  BAR.SYNC.DEFER_BLOCKING 0x5, 0x200 ;  /* 0x0148000000007b1d */ /* 0x000fec0000010000 */
[----:B------:R-:W-:-:S02]  /*10b10*/  UMOV UR4, 0x400 ;  /* 0x0000040000047882 */ /* 0x000fc40000000000 */
[----:B0-----:R-:W-:-:S09]  /*10b20*/  ULEA UR4, UR5, UR4, 0x18 ;  /* 0x0000000405047291 */ /* 0x001fd2000f8ec03f */
[----:B------:R-:W0:Y:S02]  /*10b30*/  LDS.128 R24, [UR4+0x19cd0] ;  /* 0x019cd004ff187984 */ /* 0x000e240008000c00 */
[----:B0-----:R-:W-:Y:S01]  /*10b40*/  R2UR UR42, R27 ;  /* 0x000000001b2a72ca */ /* 0x001fe200000e0000 */
[----:B------:R-:W-:Y:S06]  /*10b50*/  BAR.ARV 0x4, 0x200 ;  /* 0x0108000000007b1d */ /* 0x000fec0000002000 */
[----:B------:R-:W-:Y:S08]  /*10b60*/  BRA `(.L_x_968) ;  /* 0x0000000c00b07947 */ /* 0x000ff00003800000 */
.L_x_967:
[----:B------:R-:W0:Y:S01]  /*10b70*/  S2R R0, SR_TID.X ;  /* 0x0000000000007919 */ /* 0x000e220000002100 */
[----:B------:R-:W-:Y:S01]  /*10b80*/  ULDC UR4, c[0x0][0xc3c] ;  /* 0x00030f0000047ab9 */ /* 0x000fe20000000800 */
[----:B------:R-:W-:Y:S01]  /*10b90*/  IMAD.MOV.U32 R8, RZ, RZ, RZ ;  /* 0x000000ffff087224 */ /* 0x000fe200078e00ff */
[----:B0-----:R-:W-:-:S04]  /*10ba0*/  LOP3.LUT R0, R0, 0x1f, RZ, 0xc0, !PT ;  /* 0x0000001f00007812 */ /* 0x001fc800078ec0ff */
[----:B------:R-:W-:-:S04]  /*10bb0*/  ISETP.NE.AND P0, PT, R0, 0x1f, PT ;  /* 0x0000001f0000780c */ /* 0x000fc80003f05270 */
[----:B------:R-:W-:-:S13]  /*10bc0*/  ISETP.GE.OR P1, PT, R0, UR4, !P0 ;  /* 0x0000000400007c0c */ /* 0x000fda000c726670 */
[----:B------:R-:W0:Y:S08]  /*10bd0*/  @!P1 LDC.64 R4, c[0x0][0xc80] ;  /* 0x00032000ff049b82 */ /* 0x000e300000000a00 */
[----:B------:R-:W1:Y:S01]  /*10be0*/  @!P1 LDC.64 R2, c[0x0][0xc78] ;  /* 0x00031e00ff029b82 */ /* 0x000e620000000a00 */
[----:B0-----:R-:W-:-:S05]  /*10bf0*/  @!P1 IMAD.WIDE.U32 R4, R0, 0x4, R4 ;  /* 0x0000000400049825 */ /* 0x001fca00078e0004 */
[----:B------:R-:W2:Y:S01]  /*10c00*/  @!P1 LDG.E R25, desc[UR52][R4.64] ;  /* 0x0000003404199981 */ /* 0x000ea2000c1e1900 */
[----:B-1----:R-:W-:-:S05]  /*10c10*/  @!P1 IMAD.WIDE.U32 R2, R0, 0x4, R2 ;  /* 0x0000000400029825 */ /* 0x002fca00078e0002 */
[----:B------:R-:W2:Y:S01]  /*10c20*/  @!P1 LDG.E R8, desc[UR52][R2.64] ;  /* 0x0000003402089981 */ /* 0x000ea2000c1e1900 */
[C---:B------:R-:W-:Y:S02]  /*10c30*/  ISETP.NE.AND P1, PT, R0.reuse, RZ, PT ;  /* 0x000000ff0000720c */ /* 0x040fe40003f25270 */
[C---:B------:R-:W-:Y:S02]  /*10c40*/  ISETP.GE.U32.AND P2, PT, R0.reuse, 0x2, PT ;  /* 0x000000020000780c */ /* 0x040fe40003f46070 */
[C---:B------:R-:W-:Y:S02]  /*10c50*/  ISETP.GE.U32.AND P3, PT, R0.reuse, 0x4, PT ;  /* 0x000000040000780c */ /* 0x040fe40003f66070 */
[C---:B------:R-:W-:Y:S02]  /*10c60*/  ISETP.GE.U32.AND P4, PT, R0.reuse, 0x8, PT ;  /* 0x000000080000780c */ /* 0x040fe40003f86070 */
[----:B------:R-:W-:Y:S01]  /*10c70*/  ISETP.GE.U32.AND P5, PT, R0, 0x10, PT ;  /* 0x000000100000780c */ /* 0x000fe20003fa6070 */
[----:B------:R-:W-:Y:S01]  /*10c80*/  UMOV UR42, URZ ;  /* 0x0000003f002a7c82 */ /* 0x000fe20008000000 */
        /* <DEDUP_REMOVED lines=16> */
[----:B------:R-:W-:Y:S02]  /*10d90*/  IMAD.IADD R9, R3, 0x1, R4 ;  /* 0x0000000103097824 */ /* 0x000fe400078e0204 */
[----:B------:R-:W0:Y:S03]  /*10da0*/  LDC R4, c[0x0][0xc38] ;  /* 0x00030e00ff047b82 */ /* 0x000e260000000800 */
[----:B------:R-:W0:Y:S02]  /*10db0*/  SHFL.IDX PT, R5, R9, 0x1f, 0x1f ;  /* 0x03e01f0009057f89 */ /* 0x000e2400000e0000 */
[----:B0-----:R-:W-:-:S05]  /*10dc0*/  IMAD R10, R5, R4, RZ ;  /* 0x00000004050a7224 */ /* 0x001fca00078e02ff */
[----:B-1----:R-:W-:Y:S01]  /*10dd0*/  ISETP.GT.AND P6, PT, R10, R7, PT ;  /* 0x000000070a00720c */ /* 0x002fe20003fc4270 */
[----:B------:R-:W-:-:S12]  /*10de0*/  IMAD.MOV.U32 R5, RZ, RZ, R10 ;  /* 0x000000ffff057224 */ /* 0x000fd800078e000a */
[----:B------:R-:W-:Y:S05]  /*10df0*/  @P6 BRA `(.L_x_969) ;  /* 0x0000000000a46947 */ /* 0x000fea0003800000 */
[----:B------:R-:W-:Y:S01]  /*10e00*/  IMAD.MOV.U32 R10, RZ, RZ, R5 ;  /* 0x000000ffff0a7224 */ /* 0x000fe200078e0005 */
[----:B------:R-:W-:Y:S01]  /*10e10*/  UMOV UR42, URZ ;  /* 0x0000003f002a7c82 */ /* 0x000fe20008000000 */
[----:B------:R-:W-:-:S05]  /*10e20*/  ULDC UR5, c[0x0][0xc3c] ;  /* 0x00030f0000057ab9 */ /* 0x000fca0000000800 */
.L_x_971:
[----:B------:R-:W-:-:S03]  /*10e30*/  UIADD3 UR4, UR42, 0x1f, URZ ;  /* 0x0000001f2a047890 */ /* 0x000fc6000fffe03f */
[----:B------:R-:W-:Y:S01]  /*10e40*/  ULDC UR42, c[0x0][0xc3c] ;  /* 0x00030f00002a7ab9 */ /* 0x000fe20000000800 */
[----:B------:R-:W-:-:S06]  /*10e50*/  UISETP.GE.AND UP0, UPT, UR4, UR5, UPT ;  /* 0x000000050400728c */ /* 0x000fcc000bf06270 */
[----:B------:R-:W-:-:S13]  /*10e60*/  PLOP3.LUT P6, PT, PT, PT, UP0, 0x40, 0x0 ;  /* 0x000000000000781c */ /* 0x000fda0003fce808 */
[----:B------:R-:W-:Y:S05]  /*10e70*/  @!P6 BRA `(.L_x_970) ;  /* 0x0000000800c4e947 */ /* 0x000fea0003800000 */
[----:B------:R-:W-:Y:S01]  /*10e80*/  UMOV UR42, UR4 ;  /* 0x00000004002a7c82 */ /* 0x000fe20008000000 */
[----:B------:R-:W-:Y:S02]  /*10e90*/  IMAD.MOV.U32 R25, RZ, RZ, RZ ;  /* 0x000000ffff197224 */ /* 0x000fe400078e00ff */
[----:B------:R-:W-:Y:S02]  /*10ea0*/  VIADD R9, R0, UR42 ;  /* 0x0000002a00097c36 */ /* 0x000fe40008000000 */
[----:B------:R-:W-:-:S03]  /*10eb0*/  IMAD.MOV.U32 R8, RZ, RZ, RZ ;  /* 0x000000ffff087224 */ /* 0x000fc600078e00ff */
[----:B------:R-:W-:-:S13]  /*10ec0*/  ISETP.GE.OR P6, PT, R9, UR5, !P0 ;  /* 0x0000000509007c0c */ /* 0x000fda000c7c6670 */
[----:B------:R-:W0:Y:S08]  /*10ed0*/  @!P6 LDC.64 R4, c[0x0][0xc80] ;  /* 0x00032000ff04eb82 */ /* 0x000e300000000a00 */
[----:B------:R-:W1:Y:S01]  /*10ee0*/  @!P6 LDC.64 R2, c[0x0][0xc78] ;  /* 0x00031e00ff02eb82 */ /* 0x000e620000000a00 */
[----:B0-----:R-:W-:-:S05]  /*10ef0*/  @!P6 IMAD.WIDE R4, R9, 0x4, R4 ;  /* 0x000000040904e825 */ /* 0x001fca00078e0204 */
[----:B------:R0:W2:Y:S01]  /*10f00*/  @!P6 LDG.E R25, desc[UR52][R4.64] ;  /* 0x000000340419e981 */ /* 0x0000a2000c1e1900 */
[----:B-1----:R-:W-:-:S05]  /*10f10*/  @!P6 IMAD.WIDE R2, R9, 0x4, R2 ;  /* 0x000000040902e825 */ /* 0x002fca00078e0202 */
[----:B------:R-:W2:Y:S01]  /*10f20*/  @!P6 LDG.E R8, desc[UR52][R2.64] ;  /* 0x000000340208e981 */ /* 0x000ea2000c1e1900 */
[----:B0-----:R-:W0:Y:S01]  /*10f30*/  LDC R4, c[0x0][0xc38] ;  /* 0x00030e00ff047b82 */ /* 0x001e220000000800 */
[----:B--2---:R-:W-:-:S05]  /*10f40*/  IMAD R14, R25, R8, RZ ;  /* 0x00000008190e7224 */ /* 0x004fca00078e02ff */
        /* <DEDUP_REMOVED lines=20> */
.L_x_969:
[----:B------:R-:W-:Y:S02]  /*11090*/  IMAD.IADD R24, R10, 0x1, -R5 ;  /* 0x000000010a187824 */ /* 0x000fe400078e0a05 */
[----:B------:R-:W-:Y:S02]  /*110a0*/  IMAD.MOV.U32 R3, RZ, RZ, RZ ;  /* 0x000000ffff037224 */ /* 0x000fe400078e00ff */
[----:B------:R-:W-:-:S05]  /*110b0*/  IMAD R2, R9, R4, R24 ;  /* 0x0000000409027224 */ /* 0x000fca00078e0218 */
[----:B------:R-:W-:-:S13]  /*110c0*/  ISETP.GT.AND P0, PT, R2, R7, PT ;  /* 0x000000070200720c */ /* 0x000fda0003f04270 */
[----:B------:R-:W-:Y:S02]  /*110d0*/  VOTEU.ANY UR5, UPT, !P0 ;  /* 0x0000000000057886 */ /* 0x000fe400040e0100 */
[----:B------:R-:W-:Y:S02]  /*110e0*/  UPOPC UR4, UR5 ;  /* 0x00000005000472bf */ /* 0x000fe40008000000 */
[----:B------:R-:W-:Y:S02]  /*110f0*/  ISETP.NE.AND P0, PT, RZ, UR5, PT ;  /* 0x00000005ff007c0c */ /* 0x000fe4000bf05270 */
[----:B------:R-:W-:Y:S02]  /*11100*/  UIADD3 UR42, UR4, UR42, URZ ;  /* 0x0000002a042a7290 */ /* 0x000fe4000fffe03f */
[----:B------:R-:W-:Y:S02]  /*11110*/  IMAD.U32 R5, RZ, RZ, UR4 ;  /* 0x00000004ff057e24 */ /* 0x000fe4000f8e00ff */
[----:B------:R-:W-:-:S04]  /*11120*/  IMAD.U32 R2, RZ, RZ, UR4 ;  /* 0x00000004ff027e24 */ /* 0x000fc8000f8e00ff */
[----:B------:R-:W0:Y:S04]  /*11130*/  SHFL.IDX PT, R5, R8, R5, 0x1f ;  /* 0x00001f0508057589 */ /* 0x000e2800000e0000 */
[----:B------:R1:W2:Y:S01]  /*11140*/  SHFL.IDX PT, R25, R25, R2, 0x1f ;  /* 0x00001f0219197589 */ /* 0x0002a200000e0000 */
[----:B0-----:R-:W-:Y:S01]  /*11150*/  ISETP.NE.AND P1, PT, R5, 0x1, PT ;  /* 0x000000010500780c */ /* 0x001fe20003f25270 */
[----:B-1----:R-:W-:-:S12]  /*11160*/  @!P0 BRA `(.L_x_972) ;  /* 0x00000000000c8947 */ /* 0x002fd80003800000 */
[----:B------:R-:W-:-:S06]  /*11170*/  UIADD3 UR4, UR4, -0x1, URZ ;  /* 0xffffffff04047890 */ /* 0x000fcc000fffe03f */
[----:B------:R-:W-:-:S05]  /*11180*/  IMAD.U32 R2, RZ, RZ, UR4 ;  /* 0x00000004ff027e24 */ /* 0x000fca000f8e00ff */
[----:B------:R0:W1:Y:S02]  /*11190*/  SHFL.IDX PT, R3, R9, R2, 0x1f ;  /* 0x00001f0209037589 */ /* 0x00006400000e0000 */
.L_x_972:
[----:B-1----:R-:W-:-:S04]  /*111a0*/  IMAD R24, R3, R4, R24 ;  /* 0x0000000403187224 */ /* 0x002fc800078e0218 */
[----:B------:R-:W-:Y:S01]  /*111b0*/  IMAD.IADD R8, R7, 0x1, -R24 ;  /* 0x0000000107087824 */ /* 0x000fe200078e0a18 */
[----:B------:R-:W-:Y:S06]  /*111c0*/  @!P1 BRA `(.L_x_973) ;  /* 0x0000000000e89947 */ /* 0x000fec0003800000 */
[----:B--2---:R-:W-:Y:S02]  /*111d0*/  IABS R7, R25 ;  /* 0x0000001900077213 */ /* 0x004fe40000000000 */
[----:B------:R-:W-:Y:S02]  /*111e0*/  IABS R12, R5 ;  /* 0x00000005000c7213 */ /* 0x000fe40000000000 */
[----:B0-----:R-:W0:Y:S01]  /*111f0*/  I2F.RP R9, R7 ;  /* 0x0000000700097306 */ /* 0x001e220000209400 */
[----:B------:R-:W-:-:S07]  /*11200*/  IABS R10, R8 ;  /* 0x00000008000a7213 */ /* 0x000fce0000000000 */
[----:B0-----:R-:W0:Y:S02]  /*11210*/  MUFU.RCP R9, R9 ;  /* 0x0000000900097308 */ /* 0x001e240000001000 */
[----:B0-----:R-:W-:-:S06]  /*11220*/  VIADD R2, R9, 0xffffffe ;  /* 0x0ffffffe09027836 */ /* 0x001fcc0000000000 */
[----:B------:R0:W1:Y:S02]  /*11230*/  F2I.FTZ.U32.TRUNC.NTZ R3, R2 ;  /* 0x0000000200037305 */ /* 0x000064000021f000 */
[----:B0-----:R-:W-:Y:S02]  /*11240*/  IMAD.MOV.U32 R2, RZ, RZ, RZ ;  /* 0x000000ffff027224 */ /* 0x001fe400078e00ff */
[----:B-1----:R-:W-:-:S04]  /*11250*/  IMAD.MOV R4, RZ, RZ, -R3 ;  /* 0x000000ffff047224 */ /* 0x002fc800078e0a03 */
[----:B------:R-:W-:Y:S02]  /*11260*/  IMAD R11, R4, R7, RZ ;  /* 0x00000007040b7224 */ /* 0x000fe400078e02ff */
[----:B------:R-:W-:Y:S02]  /*11270*/  IMAD.MOV.U32 R4, RZ, RZ, R12 ;  /* 0x000000ffff047224 */ /* 0x000fe400078e000c */
[----:B------:R-:W-:Y:S01]  /*11280*/  IMAD.HI.U32 R3, R3, R11, R2 ;  /* 0x0000000b03037227 */ /* 0x000fe200078e0002 */
[----:B------:R-:W-:Y:S01]  /*11290*/  IABS R11, R25 ;  /* 0x00000019000b7213 */ /* 0x000fe20000000000 */
[----:B------:R-:W0:Y:S04]  /*112a0*/  I2F.RP R9, R4 ;  /* 0x0000000400097306 */ /* 0x000e280000209400 */
[----:B------:R-:W-:-:S02]  /*112b0*/  IMAD.MOV R11, RZ, RZ, -R11 ;  /* 0x000000ffff0b7224 */ /* 0x000fc400078e0a0b */
[----:B------:R-:W-:-:S04]  /*112c0*/  IMAD.HI.U32 R2, R3, R10, RZ ;  /* 0x0000000a03027227 */ /* 0x000fc800078e00ff */
[----:B------:R-:W-:Y:S01]  /*112d0*/  IMAD R10, R2, R11, R10 ;  /* 0x0000000b020a7224 */ /* 0x000fe200078e020a */
[----:B------:R-:W-:-:S04]  /*112e0*/  IABS R11, R5 ;  /* 0x00000005000b7213 */ /* 0x000fc80000000000 */
[----:B------:R-:W-:Y:S01]  /*112f0*/  ISETP.GT.U32.AND P1, PT, R7, R10, PT ;  /* 0x0000000a0700720c */ /* 0x000fe20003f24070 */
[----:B0-----:R-:W0:-:S12]  /*11300*/  MUFU.RCP R9, R9 ;  /* 0x0000000900097308 */ /* 0x001e180000001000 */
[----:B------:R-:W-:Y:S02]  /*11310*/  @!P1 IMAD.IADD R10, R10, 0x1, -R7 ;  /* 0x000000010a0a9824 */ /* 0x000fe400078e0a07 */
[----:B------:R-:W-:Y:S01]  /*11320*/  @!P1 VIADD R2, R2, 0x1 ;  /* 0x0000000102029836 */ /* 0x000fe20000000000 */
[----:B------:R-:W-:Y:S01]  /*11330*/  ISETP.NE.AND P1, PT, R25, RZ, PT ;  /* 0x000000ff1900720c */ /* 0x000fe20003f25270 */
[----:B0-----:R-:W-:Y:S01]  /*11340*/  VIADD R3, R9, 0xffffffe ;  /* 0x0ffffffe09037836 */ /* 0x001fe20000000000 */
[----:B------:R-:W-:Y:S02]  /*11350*/  ISETP.GE.U32.AND P0, PT, R10, R7, PT ;  /* 0x000000070a00720c */ /* 0x000fe40003f06070 */
[----:B------:R-:W-:-:S03]  /*11360*/  LOP3.LUT R7, R8, R25, RZ, 0x3c, !PT ;  /* 0x0000001908077212 */ /* 0x000fc600078e3cff */
[----:B------:R-:W0:Y:S01]  /*11370*/  F2I.FTZ.U32.TRUNC.NTZ R3, R3 ;  /* 0x0000000300037305 */ /* 0x000e22000021f000 */
[----:B------:R-:W-:-:S07]  /*11380*/  ISETP.GE.AND P2, PT, R7, RZ, PT ;  /* 0x000000ff0700720c */ /* 0x000fce0003f46270 */
[----:B------:R-:W-:-:S04]  /*11390*/  @P0 VIADD R2, R2, 0x1 ;  /* 0x0000000102020836 */ /* 0x000fc80000000000 */
[----:B------:R-:W-:Y:S02]  /*113a0*/  IMAD.MOV.U32 R10, RZ, RZ, R2 ;  /* 0x000000ffff0a7224 */ /* 0x000fe400078e0002 */
[----:B------:R-:W-:Y:S02]  /*113b0*/  IMAD.MOV.U32 R2, RZ, RZ, RZ ;  /* 0x000000ffff027224 */ /* 0x000fe400078e00ff */
[----:B0-----:R-:W-:Y:S02]  /*113c0*/  IMAD.MOV R7, RZ, RZ, -R3 ;  /* 0x000000ffff077224 */ /* 0x001fe400078e0a03 */
[----:B------:R-:W-:Y:S01]  /*113d0*/  @!P2 IMAD.MOV R10, RZ, RZ, -R10 ;  /* 0x000000ffff0aa224 */ /* 0x000fe200078e0a0a */
[----:B------:R-:W-:Y:S01]  /*113e0*/  @!P1 LOP3.LUT R10, RZ, R25, RZ, 0x33, !PT ;  /* 0x00000019ff0a9212 */ /* 0x000fe200078e33ff */
[----:B------:R-:W-:-:S03]  /*113f0*/  IMAD R7, R7, R4, RZ ;  /* 0x0000000407077224 */ /* 0x000fc600078e02ff */
[----:B------:R-:W-:Y:S01]  /*11400*/  IABS R9, R10 ;  /* 0x0000000a00097213 */ /* 0x000fe20000000000 */
[----:B------:R-:W-:-:S04]  /*11410*/  IMAD.HI.U32 R2, R3, R7, R2 ;  /* 0x0000000703027227 */ /* 0x000fc800078e0002 */
[----:B------:R-:W-:Y:S02]  /*11420*/  IMAD.MOV.U32 R3, RZ, RZ, R9 ;  /* 0x000000ffff037224 */ /* 0x000fe400078e0009 */
        /* <DEDUP_REMOVED lines=8> */
[----:B------:R-:W-:-:S04]  /*114b0*/  LOP3.LUT R3, R10, R5, RZ, 0x3c, !PT ;  /* 0x000000050a037212 */ /* 0x000fc800078e3cff */
[----:B------:R-:W-:Y:S01]  /*114c0*/  ISETP.GE.AND P2, PT, R3, RZ, PT ;  /* 0x000000ff0300720c */ /* 0x000fe20003f46270 */
[----:B------:R-:W-:-:S06]  /*114d0*/  IMAD.MOV R3, RZ, RZ, -R10 ;  /* 0x000000ffff037224 */ /* 0x000fcc00078e0a0a */
[----:B------:R-:W-:-:S06]  /*114e0*/  @P0 VIADD R2, R2, 0x1 ;  /* 0x0000000102020836 */ /* 0x000fcc0000000000 */
[----:B------:R-:W-:Y:S01]  /*114f0*/  @!P2 IMAD.MOV R2, RZ, RZ, -R2 ;  /* 0x000000ffff02a224 */ /* 0x000fe200078e0a02 */
[----:B------:R-:W-:-:S05]  /*11500*/  @!P1 LOP3.LUT R2, RZ, R5, RZ, 0x33, !PT ;  /* 0x00000005ff029212 */ /* 0x000fca00078e33ff */
[----:B------:R-:W-:-:S04]  /*11510*/  IMAD.MOV R26, RZ, RZ, -R2 ;  /* 0x000000ffff1a7224 */ /* 0x000fc800078e0a02 */
[C---:B------:R-:W-:Y:S02]  /*11520*/  IMAD R26, R5.reuse, R26, R10 ;  /* 0x0000001a051a7224 */ /* 0x040fe400078e020a */
[----:B------:R-:W-:Y:S02]  /*11530*/  IMAD R5, R5, 0x1000000, R2 ;  /* 0x0100000005057824 */ /* 0x000fe400078e0202 */
[----:B------:R-:W-:Y:S02]  /*11540*/  IMAD R2, R25, R3, R8 ;  /* 0x0000000319027224 */ /* 0x000fe400078e0208 */
[----:B------:R-:W-:Y:S01]  /*11550*/  IMAD R26, R26, 0x10000, R5 ;  /* 0x000100001a1a7824 */ /* 0x000fe200078e0205 */
[----:B------:R-:W-:Y:S06]  /*11560*/  BRA `(.L_x_974) ;  /* 0x0000000000fc7947 */ /* 0x000fec0003800000 */
.L_x_973:
[----:B------:R-:W-:Y:S02]  /*11570*/  ULDC.64 UR4, c[0x0][0xc90] ;  /* 0x0003240000047ab9 */ /* 0x000fe40000000a00 */
[----:B------:R-:W-:-:S06]  /*11580*/  UIMAD.WIDE UR4, UR42, 0x4, UR4 ;  /* 0x000000042a0478a5 */ /* 0x000fcc000f8e0204 */
[----:B0-----:R-:W-:Y:S02]  /*11590*/  IMAD.U32 R2, RZ, RZ, UR4 ;  /* 0x00000004ff027e24 */ /* 0x001fe4000f8e00ff */
[----:B------:R-:W-:-:S05]  /*115a0*/  IMAD.U32 R3, RZ, RZ, UR5 ;  /* 0x00000005ff037e24 */ /* 0x000fca000f8e00ff */
[----:B------:R0:W2:Y:S02]  /*115b0*/  LDG.E R9, desc[UR52][R2.64] ;  /* 0x0000003402097981 */ /* 0x0000a4000c1e1900 */
[----:B0-----:R-:W-:Y:S02]  /*115c0*/  IMAD.MOV.U32 R2, RZ, RZ, RZ ;  /* 0x000000ffff027224 */ /* 0x001fe400078e00ff */
[----:B--2---:R-:W-:-:S05]  /*115d0*/  IMAD R5, R25, R9, RZ ;  /* 0x0000000919057224 */ /* 0x004fca00078e02ff */
[----:B------:R-:W-:-:S04]  /*115e0*/  IABS R12, R5 ;  /* 0x00000005000c7213 */ /* 0x000fc80000000000 */
[----:B------:R-:W0:Y:S08]  /*115f0*/  I2F.RP R7, R12 ;  /* 0x0000000c00077306 */ /* 0x000e300000209400 */
        /* <DEDUP_REMOVED lines=21> */
[----:B------:R-:W-:Y:S02]  /*11750*/  IMAD R7, R9, R2, RZ ;  /* 0x0000000209077224 */ /* 0x000fe400078e02ff */
[----:B------:R-:W-:Y:S02]  /*11760*/  IMAD.MOV R2, RZ, RZ, -R2 ;  /* 0x000000ffff027224 */ /* 0x000fe400078e0a02 */
[----:B------:R-:W-:Y:S02]  /*11770*/  IMAD.MOV R3, RZ, RZ, -R7 ;  /* 0x000000ffff037224 */ /* 0x000fe400078e0a07 */
[----:B------:R-:W-:Y:S02]  /*11780*/  IMAD R11, R5, R2, R8 ;  /* 0x00000002050b7224 */ /* 0x000fe400078e0208 */
[----:B------:R-:W-:Y:S01]  /*11790*/  IMAD.MOV.U32 R2, RZ, RZ, RZ ;  /* 0x000000ffff027224 */ /* 0x000fe200078e00ff */
[----:B------:R-:W-:Y:S02]  /*117a0*/  VIADDMNMX R4, R3, R4, R9, PT ;  /* 0x0000000403047246 */ /* 0x000fe40003800109 */
[----:B------:R-:W-:-:S02]  /*117b0*/  IABS R8, R11 ;  /* 0x0000000b00087213 */ /* 0x000fc40000000000 */
[----:B------:R-:W-:Y:S01]  /*117c0*/  IABS R9, R4 ;  /* 0x0000000400097213 */ /* 0x000fe20000000000 */
[----:B------:R-:W-:Y:S01]  /*117d0*/  IMAD.MOV R26, RZ, RZ, -R4 ;  /* 0x000000ffff1a7224 */ /* 0x000fe200078e0a04 */
[----:B------:R-:W-:Y:S02]  /*117e0*/  IADD3 R7, R7, 0x1000000, R11 ;  /* 0x0100000007077810 */ /* 0x000fe40007ffe00b */
[----:B------:R-:W0:Y:S08]  /*117f0*/  I2F.RP R10, R9 ;  /* 0x00000009000a7306 */ /* 0x000e300000209400 */
[----:B0-----:R-:W0:Y:S02]  /*11800*/  MUFU.RCP R10, R10 ;  /* 0x0000000a000a7308 */ /* 0x001e240000001000 */
[----:B0-----:R-:W-:-:S06]  /*11810*/  VIADD R3, R10, 0xffffffe ;  /* 0x0ffffffe0a037836 */ /* 0x001fcc0000000000 */
[----:B------:R-:W0:Y:S02]  /*11820*/  F2I.FTZ.U32.TRUNC.NTZ R3, R3 ;  /* 0x0000000300037305 */ /* 0x000e24000021f000 */
[----:B0-----:R-:W-:-:S04]  /*11830*/  IMAD.MOV R12, RZ, RZ, -R3 ;  /* 0x000000ffff0c7224 */ /* 0x001fc800078e0a03 */
[----:B------:R-:W-:Y:S01]  /*11840*/  IMAD R5, R12, R9, RZ ;  /* 0x000000090c057224 */ /* 0x000fe200078e02ff */
[----:B------:R-:W-:-:S03]  /*11850*/  IABS R12, R4 ;  /* 0x00000004000c7213 */ /* 0x000fc60000000000 */
[----:B------:R-:W-:Y:S01]  /*11860*/  IMAD.HI.U32 R2, R3, R5, R2 ;  /* 0x0000000503027227 */ /* 0x000fe200078e0002 */
[----:B------:R-:W-:-:S03]  /*11870*/  LOP3.LUT R3, R11, R4, RZ, 0x3c, !PT ;  /* 0x000000040b037212 */ /* 0x000fc600078e3cff */
[----:B------:R-:W-:Y:S01]  /*11880*/  IMAD.MOV.U32 R5, RZ, RZ, R8 ;  /* 0x000000ffff057224 */ /* 0x000fe200078e0008 */
[----:B------:R-:W-:Y:S01]  /*11890*/  ISETP.GE.AND P2, PT, R3, RZ, PT ;  /* 0x000000ff0300720c */ /* 0x000fe20003f46270 */
[----:B------:R-:W-:Y:S02]  /*118a0*/  IMAD.MOV R8, RZ, RZ, -R12 ;  /* 0x000000ffff087224 */ /* 0x000fe400078e0a0c */
        /* <DEDUP_REMOVED lines=10> */
[----:B------:R-:W-:-:S07]  /*11950*/  IMAD R26, R2, R26, R7 ;  /* 0x0000001a021a7224 */ /* 0x000fce00078e0207 */
.L_x_974:
[----:B------:R-:W-:-:S05]  /*11960*/  LOP3.LUT R2, RZ, R2, RZ, 0x33, !PT ;  /* 0x00000002ff027212 */ /* 0x000fca00078e33ff */
[----:B------:R-:W-:Y:S01]  /*11970*/  IMAD.IADD R25, R25, 0x1, R2 ;  /* 0x0000000119197824 */ /* 0x000fe200078e0202 */
[----:B------:R-:W-:Y:S06]  /*11980*/  BRA `(.L_x_975) ;  /* 0x00000000000c7947 */ /* 0x000fec0003800000 */
.L_x_970:
[----:B------:R-:W-:Y:S02]  /*11990*/  IMAD.MOV.U32 R24, RZ, RZ, R7 ;  /* 0x000000ffff187224 */ /* 0x000fe400078e0007 */
[----:B------:R-:W-:Y:S02]  /*119a0*/  IMAD.MOV.U32 R25, RZ, RZ, RZ ;  /* 0x000000ffff197224 */ /* 0x000fe400078e00ff */
[----:B------:R-:W-:-:S07]  /*119b0*/  IMAD.MOV.U32 R26, RZ, RZ, RZ ;  /* 0x000000ffff1a7224 */ /* 0x000fce00078e00ff */
.L_x_975:
[----:B------:R-:W-:Y:S01]  /*119c0*/  ISETP.NE.AND P0, PT, R0, RZ, PT ;  /* 0x000000ff0000720c */ /* 0x000fe20003f05270 */
[----:B------:R-:W-:-:S12]  /*119d0*/  IMAD.U32 R27, RZ, RZ, UR42 ;  /* 0x0000002aff1b7e24 */ /* 0x000fd8000f8e00ff */
[----:B------:R-:W0:Y:S01]  /*119e0*/  @!P0 S2R R3, SR_CgaCtaId ;  /* 0x0000000000038919 */ /* 0x000e220000008800 */
[----:B------:R-:W-:-:S04]  /*119f0*/  @!P0 MOV R0, 0x400 ;  /* 0x0000040000008802 */ /* 0x000fc80000000f00 */
[----:B0-----:R-:W-:-:S05]  /*11a00*/  @!P0 LEA R0, R3, R0, 0x18 ;  /* 0x0000000003008211 */ /* 0x001fca00078ec0ff */
[----:B------:R0:W-:Y:S01]  /*11a10*/  @!P0 STS.128 [R0+0x19cd0], R24 ;  /* 0x019cd01800008388 */ /* 0x0001e20000000c00 */
[----:B------:R-:W-:Y:S06]  /*11a20*/  BAR.ARV 0x5, 0x200 ;  /* 0x0148000000007b1d */ /* 0x000fec0000002000 */
.L_x_968:
[----:B------:R-:W-:Y:S01]  /*11a30*/  ULDC UR4, c[0x0][0xc3c] ;  /* 0x00030f0000047ab9 */ /* 0x000fe20000000800 */
[----:B------:R1:W-:Y:S01]  /*11a40*/  STL [R1+0x14], RZ ;  /* 0x000014ff01007387 */ /* 0x0003e20000100800 */
[----:B------:R-:W-:Y:S01]  /*11a50*/  UISETP.GE.AND UP0, UPT, UR42, UR4, UPT ;  /* 0x000000042a00728c */ /* 0x000fe2000bf06270 */
[----:B------:R-:W-:Y:S02]  /*11a60*/  IMAD.MOV.U32 R22, RZ, RZ, 0x1 ;  /* 0x00000001ff167424 */ /* 0x000fe400078e00ff */
[----:B------:R-:W-:-:S03]  /*11a70*/  IMAD.MOV.U32 R18, RZ, RZ, RZ ;  /* 0x000000ffff127224 */ /* 0x000fc600078e00ff */
[----:B------:R-:W-:-:S13]  /*11a80*/  PLOP3.LUT P0, PT, PT, PT, UP0, 0x80, 0x0 ;  /* 0x000000000000781c */ /* 0x000fda0003f0f008 */
[----:B-1----:R-:W-:Y:S05]  /*11a90*/  @P0 BRA `(.L_x_976) ;  /* 0x0000004c00b40947 */ /* 0x002fea0003800000 */
[----:B------:R-:W1:Y:S01]  /*11aa0*/  S2R R13, SR_TID.X ;  /* 0x00000000000d7919 */ /* 0x000e620000002100 */
[----:B------:R-:W2:Y:S01]  /*11ab0*/  S2UR UR5, SR_CgaCtaId ;  /* 0x00000000000579c3 */ /* 0x000ea20000008800 */
        /* <DEDUP_REMOVED lines=9> */
[----:B--2---:R-:W-:-:S06]  /*11b50*/  ULEA UR4, UR5, UR4, 0x18 ;  /* 0x0000000405047291 */ /* 0x004fcc000f8ec03f */
[----:B------:R-:W-:Y:S01]  /*11b60*/  IMAD.U32 R17, RZ, RZ, UR4 ;  /* 0x00000004ff117e24 */ /* 0x000fe2000f8e00ff */
[C---:B-1----:R-:W-:Y:S01]  /*11b70*/  LOP3.LUT R12, R13.reuse, 0x7f, RZ, 0xc0, !PT ;  /* 0x0000007f0d0c7812 */ /* 0x042fe200078ec0ff */
[C---:B------:R-:W-:Y:S01]  /*11b80*/  IMAD.SHL.U32 R2, R13.reuse, 0x20, RZ ;  /* 0x000000200d027824 */ /* 0x040fe200078e00ff */
[----:B------:R-:W-:Y:S01]  /*11b90*/  SHF.R.U32.HI R3, RZ, 0x1, R13 ;  /* 0x00000001ff037819 */ /* 0x000fe2000001160d */
[C---:B------:R-:W-:Y:S01]  /*11ba0*/  IMAD.SHL.U32 R10, R13.reuse, 0x4, RZ ;  /* 0x000000040d0a7824 */ /* 0x040fe200078e00ff */
[C---:B------:R-:W-:Y:S01]  /*11bb0*/  LOP3.LUT P0, RZ, R13.reuse, 0x4, RZ, 0xc0, !PT ;  /* 0x000000040dff7812 */ /* 0x040fe2000780c0ff */
[----:B------:R-:W-:Y:S01]  /*11bc0*/  IMAD.SHL.U32 R5, R12, 0x10, RZ ;  /* 0x000000100c057824 */ /* 0x000fe200078e00ff */
[----:B0-----:R-:W-:Y:S01]  /*11bd0*/  LOP3.LUT R0, R2, 0x80, RZ, 0xc0, !PT ;  /* 0x0000008002007812 */ /* 0x001fe200078ec0ff */
[----:B------:R-:W-:Y:S01]  /*11be0*/  IMAD.SHL.U32 R11, R13, 0x2, RZ ;  /* 0x000000020d0b7824 */ /* 0x000fe200078e00ff */
[----:B------:R-:W-:Y:S01]  /*11bf0*/  LOP3.LUT R6, R3, 0x20, RZ, 0xc0, !PT ;  /* 0x0000002003067812 */ /* 0x000fe200078ec0ff */
[C---:B------:R-:W-:Y:S01]  /*11c00*/  IMAD.SHL.U32 R4, R13.reuse, 0x80, RZ ;  /* 0x000000800d047824 */ /* 0x040fe200078e00ff */
[----:B------:R-:W-:Y:S01]  /*11c10*/  LOP3.LUT R3, R0, 0x10, R3, 0xf8, !PT ;  /* 0x0000001000037812 */ /* 0x000fe200078ef803 */
[----:B------:R-:W-:Y:S01]  /*11c20*/  IMAD.SHL.U32 R0, R13, 0x10, RZ ;  /* 0x000000100d007824 */ /* 0x000fe200078e00ff */
[----:B------:R-:W-:-:S02]  /*11c30*/  LOP3.LUT R2, R2, 0x360, RZ, 0xc0, !PT ;  /* 0x0000036002027812 */ /* 0x000fc400078ec0ff */
[----:B------:R-:W-:Y:S02]  /*11c40*/  LOP3.LUT R3, R3, 0x10, R10, 0x78, !PT ;  /* 0x0000001003037812 */ /* 0x000fe400078e780a */
[----:B------:R-:W-:Y:S02]  /*11c50*/  LOP3.LUT R2, R2, 0x400, R5, 0xf8, !PT ;  /* 0x0000040002027812 */ /* 0x000fe400078ef805 */
[----:B------:R-:W-:Y:S02]  /*11c60*/  LOP3.LUT R7, R6, 0x10, R13, 0xf8, !PT ;  /* 0x0000001006077812 */ /* 0x000fe400078ef80d */
[C---:B------:R-:W-:Y:S02]  /*11c70*/  LOP3.LUT R8, R0.reuse, 0x60, RZ, 0xc0, !PT ;  /* 0x0000006000087812 */ /* 0x040fe400078ec0ff */
[----:B------:R-:W-:Y:S02]  /*11c80*/  LOP3.LUT R6, R0, 0x90, RZ, 0xc0, !PT ;  /* 0x0000009000067812 */ /* 0x000fe400078ec0ff */
[----:B------:R-:W-:-:S02]  /*11c90*/  LOP3.LUT R2, R2, R3, RZ, 0xfc, !PT ;  /* 0x0000000302027212 */ /* 0x000fc400078efcff */
[----:B------:R-:W-:Y:S02]  /*11ca0*/  LOP3.LUT R5, R8, 0x700, R5, 0xf8, !PT ;  /* 0x0000070008057812 */ /* 0x000fe400078ef805 */
[----:B------:R-:W-:Y:S01]  /*11cb0*/  LOP3.LUT R6, R6, 0x10, R11, 0x78, !PT ;  /* 0x0000001006067812 */ /* 0x000fe200078e780b */
[----:B------:R0:W-:Y:S01]  /*11cc0*/  STL [R1], R2 ;  /* 0x0000000201007387 */ /* 0x0001e20000100800 */
[----:B------:R-:W-:Y:S02]  /*11cd0*/  SHF.R.U32.HI R3, RZ, 0x1, R12 ;  /* 0x00000001ff037819 */ /* 0x000fe4000001160c */
[----:B------:R-:W-:Y:S01]  /*11ce0*/  LOP3.LUT R6, R5, R6, RZ, 0xfc, !PT ;  /* 0x0000000605067212 */ /* 0x000fe200078efcff */
[----:B------:R1:W-:Y:S01]  /*11cf0*/  STL [R1+0x14], RZ ;  /* 0x000014ff01007387 */ /* 0x0003e20000100800 */
[----:B------:R-:W-:Y:S02]  /*11d00*/  LOP3.LUT R7, R7, 0x380, R4, 0xf8, !PT ;  /* 0x0000038007077812 */ /* 0x000fe400078ef804 */
[----:B------:R-:W-:-:S02]  /*11d10*/  LOP3.LUT R4, R4, 0x400, RZ, 0xc0, !PT ;  /* 0x0000040004047812 */ /* 0x000fc400078ec0ff */
[----:B------:R-:W-:Y:S01]  /*11d20*/  LOP3.LUT R7, R7, 0x70, R0, 0x78, !PT ;  /* 0x0000007007077812 */ /* 0x000fe200078e7800 */
[----:B0-----:R-:W-:Y:S01]  /*11d30*/  IMAD.SHL.U32 R2, R13, 0x40, RZ ;  /* 0x000000400d027824 */ /* 0x001fe200078e00ff */
[----:B------:R-:W-:Y:S02]  /*11d40*/  LOP3.LUT R0, R0, 0x10, RZ, 0xc0, !PT ;  /* 0x0000001000007812 */ /* 0x000fe400078ec0ff */
[----:B------:R-:W-:Y:S02]  /*11d50*/  LOP3.LUT R4, R4, 0x800, R9, 0xf8, !PT ;  /* 0x0000080004047812 */ /* 0x000fe400078ef809 */
[----:B------:R-:W-:Y:S01]  /*11d60*/  LOP3.LUT R2, R3, 0x40, R2, 0xf8, !PT ;  /* 0x0000004003027812 */ /* 0x000fe200078ef802 */
[----:B------:R-:W-:Y:S01]  /*11d70*/  IMAD.IADD R3, R17, 0x1, R6 ;  /* 0x0000000111037824 */ /* 0x000fe200078e0206 */
[----:B------:R-:W-:Y:S02]  /*11d80*/  LOP3.LUT R2, R0, 0x20, RZ, 0xfc, !PT ;  /* 0x0000002000027812 */ /* 0x000fe400078efcff */
[----:B------:R-:W-:-:S02]  /*11d90*/  LOP3.LUT R28, R4, R7, RZ, 0xfc, !PT ;  /* 0x00000007041c7212 */ /* 0x000fc400078efcff */
[----:B------:R1:W-:Y:S01]  /*11da0*/  STL [R1+0xc], R3 ;  /* 0x00000c0301007387 */ /* 0x0003e20000100800 */
[----:B------:R-:W-:Y:S02]  /*11db0*/  SEL R29, R29, 0xffffffc0, !P0 ;  /* 0xffffffc01d1d7807 */ /* 0x000fe40004000000 */
[----:B------:R-:W-:-:S07]  /*11dc0*/  LOP3.LUT R0, R0, 0x40, RZ, 0xfc, !PT ;  /* 0x0000004000007812 */ /* 0x000fce00078efcff */
.L_x_1056:
[----:B------:R-:W-:Y:S01]  /*11dd0*/  ULDC.64 UR4, c[0x0][0xa00] ;  /* 0x0002800000047ab9 */ /* 0x000fe20000000a00 */
[----:B------:R-:W-:Y:S01]  /*11de0*/  ULDC.64 UR10, c[0x0][0xa08] ;  /* 0x00028200000a7ab9 */ /* 0x000fe20000000a00 */
[----:B------:R-:W-:Y:S01]  /*11df0*/  ISETP.NE.U32.AND P0, PT, RZ, UR4, PT ;  /* 0x00000004ff007c0c */ /* 0x000fe2000bf05070 */
[----:B------:R-:W-:Y:S01]  /*11e00*/  ULDC.64 UR6, c[0x0][0xa00] ;  /* 0x0002800000067ab9 */ /* 0x000fe20000000a00 */
[----:B------:R-:W-:Y:S01]  /*11e10*/  ISETP.NE.U32.AND P1, PT, RZ, UR10, PT ;  /* 0x0000000aff007c0c */ /* 0x000fe2000bf25070 */
[----:B------:R-:W-:Y:S01]  /*11e20*/  UIMAD.WIDE UR6, UR42, 0x4, UR6 ;  /* 0x000000042a0678a5 */ /* 0x000fe2000f8e0206 */
[----:B------:R-:W-:Y:S01]  /*11e30*/  ISETP.NE.AND.EX P0, PT, RZ, UR5, PT, P0 ;  /* 0x00000005ff007c0c */ /* 0x000fe2000bf05300 */
[----:B------:R-:W-:Y:S01]  /*11e40*/  ULDC.64 UR4, c[0x0][0xa28] ;  /* 0x00028a0000047ab9 */ /* 0x000fe20000000a00 */
[----:B------:R-:W-:Y:S01]  /*11e50*/  ULDC.64 UR8, c[0x0][0xa08] ;  /* 0x0002820000087ab9 */ /* 0x000fe20000000a00 */
[----:B------:R-:W-:Y:S01]  /*11e60*/  UISETP.NE.U32.AND UP0, UPT, UR4, URZ, UPT ;  /* 0x0000003f0400728c */ /* 0x000fe2000bf05070 */
[----:B------:R-:W-:Y:S01]  /*11e70*/  ISETP.NE.AND.EX P1, PT, RZ, UR11, PT, P1 ;  /* 0x0000000bff007c0c */ /* 0x000fe2000bf25310 */
[----:B------:R-:W-:Y:S01]  /*11e80*/  ULDC.64 UR10, c[0x0][0xa18] ;  /* 0x00028600000a7ab9 */ /* 0x000fe20000000a00 */
[----:B0-----:R-:W-:Y:S01]  /*11e90*/  IMAD.U32 R2, RZ, RZ, UR6 ;  /* 0x00000006ff027e24 */ /* 0x001fe2000f8e00ff */
[----:B------:R-:W-:Y:S01]  /*11ea0*/  UISETP.NE.AND.EX UP0, UPT, UR5, URZ, UPT, UP0 ;  /* 0x0000003f0500728c */ /* 0x000fe2000bf05300 */
[----:B-1----:R-:W-:Y:S01]  /*11eb0*/  IMAD.U32 R3, RZ, RZ, UR7 ;  /* 0x00000007ff037e24 */ /* 0x002fe2000f8e00ff */
[----:B------:R-:W-:-:S02]  /*11ec0*/  UISETP.NE.U32.AND UP1, UPT, UR10, URZ, UPT ;  /* 0x0000003f0a00728c */ /* 0x000fc4000bf25070 */
[----:B------:R-:W-:Y:S01]  /*11ed0*/  UIMAD.WIDE UR8, UR42, 0x4, UR8 ;  /* 0x000000042a0878a5 */ /* 0x000fe2000f8e0208 */
[----:B------:R-:W0:Y:S01]  /*11ee0*/  LDC R5, c[0x0][0x288] ;  /* 0x0000a200ff057b82 */ /* 0x000e220000000800 */
[----:B------:R-:W-:Y:S01]  /*11ef0*/  UISETP.NE.AND.EX UP1, UPT, UR11, URZ, UPT, UP1 ;  /* 0x0000003f0b00728c */ /* 0x000fe2000bf25310 */
[----:B--2---:R1:W2:Y:S01]  /*11f00*/  @P0 LDG.E R0, desc[UR52][R2.64] ;  /* 0x0000003402000981 */ /* 0x0042a2000c1e1900 */
[----:B------:R-:W-:-:S03]  /*11f10*/  IMAD.MOV.U32 R27, RZ, RZ, RZ ;  /* 0x000000ffff1b7224 */ /* 0x000fc600078e00ff */
[----:B------:R-:W-:Y:S01]  /*11f20*/  @UP0 ULDC.64 UR4, c[0x0][0xa28] ;  /* 0x00028a0000040ab9 */ /* 0x000fe20000000a00 */
[----:B------:R-:W-:Y:S01]  /*11f30*/  PLOP3.LUT P2, PT, PT, PT, UP0, 0x80, 0x0 ;  /* 0x000000000000781c */ /* 0x000fe20003f4f008 */
[----:B------:R-:W-:Y:S01]  /*11f40*/  @UP0 UIMAD.WIDE UR4, UR42, 0x4, UR4 ;  /* 0x000000042a0408a5 */ /* 0x000fe2000f8e0204 */
[----:B-1----:R-:W-:Y:S02]  /*11f50*/  IMAD.U32 R2, RZ, RZ, UR8 ;  /* 0x00000008ff027e24 */ /* 0x002fe4000f8e00ff */
[----:B------:R-:W-:Y:S01]  /*11f60*/  IMAD.U32 R3, RZ, RZ, UR9 ;  /* 0x00000009ff037e24 */ /* 0x000fe2000f8e00ff */
[----:B------:R-:W-:Y:S01]  /*11f70*/  PLOP3.LUT P4, PT, PT, PT, UP1, 0x80, 0x0 ;  /* 0x000000000000781c */ /* 0x000fe20003f8f018 */
[----:B------:R-:W-:-:S03]  /*11f80*/  IMAD.MOV.U32 R4, RZ, RZ, RZ ;  /* 0x000000ffff047224 */ /* 0x000fc600078e00ff */
[----:B------:R1:W5:Y:S02]  /*11f90*/  @P1 LDG.E R27, desc[UR52][R2.64] ;  /* 0x00000034021b1981 */ /* 0x000364000c1e1900 */
[----:B-1----:R-:W-:Y:S02]  /*11fa0*/  IMAD.U32 R2, RZ, RZ, UR4 ;  /* 0x00000004ff027e24 */ /* 0x002fe4000f8e00ff */
[----:B------:R-:W-:Y:S01]  /*11fb0*/  IMAD.U32 R3, RZ, RZ, UR5 ;  /* 0x00000005ff037e24 */ /* 0x000fe2000f8e00ff */
[----:B------:R-:W-:Y:S02]  /*11fc0*/  @UP1 ULDC.64 UR4, c[0x0][0xa18] ;  /* 0x0002860000041ab9 */ /* 0x000fe40000000a00 */
[----:B------:R-:W-:Y:S02]  /*11fd0*/  @UP1 UIMAD.WIDE UR4, UR42, 0x4, UR4 ;  /* 0x000000042a0418a5 */ /* 0x000fe4000f8e0204 */
[----:B------:R1:W5:Y:S04]  /*11fe0*/  @P2 LDG.E R4, desc[UR52][R2.64] ;  /* 0x0000003402042981 */ /* 0x000368000c1e1900 */
[----:B-1----:R-:W-:-:S02]  /*11ff0*/  IMAD.U32 R2, RZ, RZ, UR4 ;  /* 0x00000004ff027e24 */ /* 0x002fc4000f8e00ff */
[----:B------:R-:W-:Y:S01]  /*12000*/  IMAD.U32 R3, RZ, RZ, UR5 ;  /* 0x00000005ff037e24 */ /* 0x000fe2000f8e00ff */
[----:B------:R-:W-:Y:S01]  /*12010*/  UMOV UR43, URZ ;  /* 0x0000003f002b7c82 */ /* 0x000fe20008000000 */
[----:B------:R-:W-:Y:S01]  /*12020*/  R2UR UR36, R26 ;  /* 0x000000001a2472ca */ /* 0x000fe200000e0000 */
[----:B------:R-:W-:Y:S02]  /*12030*/  ULDC.64 UR4, c[0x0][0xa20] ;  /* 0x0002880000047ab9 */ /* 0x000fe40000000a00 */
[----:B0-----:R0:W3:Y:S01]  /*12040*/  @P4 LDG.E R5, desc[UR52][R2.64] ;  /* 0x0000003402054981 */ /* 0x0010e2000c1e1900 */
[----:B------:R-:W-:-:S04]  /*12050*/  ISETP.NE.U32.AND P3, PT, RZ, UR4, PT ;  /* 0x00000004ff007c0c */ /* 0x000fc8000bf65070 */
[----:B------:R-:W-:Y:S01]  /*12060*/  ISETP.NE.AND.EX P3, PT, RZ, UR5, PT, P3 ;  /* 0x00000005ff007c0c */ /* 0x000fe2000bf65330 */
[----:B0-----:R-:W0:Y:S04]  /*12070*/  LDC.64 R2, c[0x0][0x418] ;  /* 0x00010600ff027b82 */ /* 0x001e280000000a00 */
[----:B------:R-:W-:Y:S01]  /*12080*/  ULOP3.LUT UR36, UR36, 0xffff, URZ, 0xc0, !UPT ;  /* 0x0000ffff24247892 */ /* 0x000fe2000f8ec03f */
[----:B0-----:R-:W-:Y:S02]  /*12090*/  ISETP.NE.U32.AND P2, PT, R2, RZ, PT ;  /* 0x000000ff0200720c */ /* 0x001fe40003f45070 */
[----:B------:R-:W-:Y:S02]  /*120a0*/  LOP3.LUT R2, R26, 0xff000000, RZ, 0xc0, !PT ;  /* 0xff0000001a027812 */ /* 0x000fe400078ec0ff */
[----:B------:R-:W-:-:S02]  /*120b0*/  ISETP.NE.AND.EX P2, PT, R3, RZ, PT, P2 ;  /* 0x000000ff0300720c */ /* 0x000fc40003f45320 */
[----:B------:R-:W-:Y:S02]  /*120c0*/  SHF.R.U32.HI R3, RZ, 0x8, R2 ;  /* 0x00000008ff037819 */ /* 0x000fe40000011602 */
[----:B------:R-:W-:Y:S02]  /*120d0*/  LOP3.LUT R26, R26, 0xff0000, RZ, 0xc0, !PT ;  /* 0x00ff00001a1a7812 */ /* 0x000fe400078ec0ff */
[----:B--2---:R-:W-:Y:S02]  /*120e0*/  @P0 R2UR UR43, R0 ;  /* 0x00000000002b02ca */ /* 0x004fe400000e0000 */
[----:B------:R-:W0:Y:S02]  /*120f0*/  LDC R0, c[0x0][0x424] ;  /* 0x00010900ff007b82 */ /* 0x000e240000000800 */
[----:B0-----:R-:W-:Y:S02]  /*12100*/  SEL R2, R0, 0x1, P2 ;  /* 0x0000000100027807 */ /* 0x001fe40001000000 */
[----:B------:R-:W-:Y:S01]  /*12110*/  LEA.HI R0, R26, R3, RZ, 0x10 ;  /* 0x000000031a007211 */ /* 0x000fe200078f80ff */
[----:B---3--:R0:W-:Y:S01]  /*12120*/  STL [R1+0x8], R5 ;  /* 0x0000080501007387 */ /* 0x0081e20000100800 */
[----:B------:R-:W-:-:S02]  /*12130*/  IMAD.MOV.U32 R9, RZ, RZ, R5 ;  /* 0x000000ffff097224 */ /* 0x000fc400078e0005 */
[----:B0-----:R-:W0:Y:S02]  /*12140*/  LDC R5, c[0x0][0x2f0] ;  /* 0x0000bc00ff057b82 */ /* 0x001e240000000800 */
[----:B0-----:R-:W-:Y:S01]  /*12150*/  IMAD R5, R2, R5, RZ ;  /* 0x0000000502057224 */ /* 0x001fe200078e02ff */
[----:B------:R-:W-:Y:S06]  /*12160*/  @P4 BRA `(.L_x_977) ;  /* 0x00000000001c4947 */ /* 0x000fec0003800000 */
[----:B------:R-:W-:Y:S05]  /*12170*/  @!P0 BRA `(.L_x_977) ;  /* 0x0000000000188947 */ /* 0x000fea0003800000 */
[----:B------:R-:W-:Y:S02]  /*12180*/  IMAD.U32 R2, RZ, RZ, UR6 ;  /* 0x00000006ff027e24 */ /* 0x000fe4000f8e00ff */
[----:B------:R-:W-:-:S05]  /*12190*/  IMAD.U32 R3, RZ, RZ, UR7 ;  /* 0x00000007ff037e24 */ /* 0x000fca000f8e00ff */
[----:B------:R-:W2:Y:S04]  /*121a0*/  LDG.E R7, desc[UR52][R2.64] ;  /* 0x0000003402077981 */ /* 0x000ea8000c1e1900 */
[----:B------:R-:W2:Y:S02]  /*121b0*/  LDG.E R6, desc[UR52][R2.64+0x4] ;  /* 0x0000043402067981 */ /* 0x000ea4000c1e1900 */
[----:B--2---:R-:W-:-:S05]  /*121c0*/  IMAD.IADD R9, R6, 0x1, -R7 ;  /* 0x0000000106097824 */ /* 0x004fca00078e0a07 */
[----:B------:R0:W-:Y:S02]  /*121d0*/  STL [R1+0x8], R9 ;  /* 0x0000080901007387 */ /* 0x0001e40000100800 */
.L_x_977:
[----:B-----5:R-:W-:Y:S01]  /*121e0*/  IMAD.IADD R27, R27, 0x1, R4 ;  /* 0x000000011b1b7824 */ /* 0x020fe200078e0204 */
[----:B------:R-:W-:Y:S06]  /*121f0*/  @!P3 BRA `(.L_x_978) ;  /* 0x000000000018b947 */ /* 0x000fec0003800000 */
[----:B------:R-:W-:Y:S02]  /*12200*/  ULDC.64 UR4, c[0x0][0xa20] ;  /* 0x0002880000047ab9 */ /* 0x000fe40000000a00 */
[----:B------:R-:W-:-:S06]  /*12210*/  UIMAD.WIDE UR4, UR42, 0x4, UR4 ;  /* 0x000000042a0478a5 */ /* 0x000fcc000f8e0204 */
[----:B------:R-:W-:Y:S02]  /*12220*/  IMAD.U32 R2, RZ, RZ, UR4 ;  /* 0x00000004ff027e24 */ /* 0x000fe4000f8e00ff */
[----:B------:R-:W-:-:S05]  /*12230*/  IMAD.U32 R3, RZ, RZ, UR5 ;  /* 0x00000005ff037e24 */ /* 0x000fca000f8e00ff */
[----:B------:R1:W5:Y:S01]  /*12240*/  LDG.E R5, desc[UR52][R2.64] ;  /* 0x0000003402057981 */ /* 0x000362000c1e1900 */
[----:B------:R-:W-:Y:S05]  /*12250*/  BRA `(.L_x_979) ;  /* 0x0000000000187947 */ /* 0x000fea0003800000 */
.L_x_978:
[----:B------:R-:W-:Y:S05]  /*12260*/  @!P1 BRA `(.L_x_979) ;  /* 0x0000000000149947 */ /* 0x000fea0003800000 */
[----:B------:R-:W-:Y:S02]  /*12270*/  IMAD.U32 R2, RZ, RZ, UR8 ;  /* 0x00000008ff027e24 */ /* 0x000fe4000f8e00ff */
[----:B------:R-:W-:-:S05]  /*12280*/  IMAD.U32 R3, RZ, RZ, UR9 ;  /* 0x00000009ff037e24 */ /* 0x000fca000f8e00ff */
[----:B------:R-:W2:Y:S04]  /*12290*/  LDG.E R6, desc[UR52][R2.64] ;  /* 0x0000003402067981 */ /* 0x000ea8000c1e1900 */
[----:B------:R-:W2:Y:S02]  /*122a0*/  LDG.E R5, desc[UR52][R2.64+0x4] ;  /* 0x0000043402057981 */ /* 0x000ea4000c1e1900 */
[----:B--2---:R-:W-:-:S07]  /*122b0*/  IMAD.IADD R5, R5, 0x1, -R6 ;  /* 0x0000000105057824 */ /* 0x004fce00078e0a06 */
.L_x_979:
[----:B-1----:R-:W1:Y:S01]  /*122c0*/  LDC R2, c[0x0][0x448] ;  /* 0x00011200ff027b82 */ /* 0x002e620000000800 */
[----:B------:R-:W-:-:S04]  /*122d0*/  IMAD R10, R25, 0xc0, RZ ;  /* 0x000000c0190a7824 */ /* 0x000fc800078e02ff */
[----:B------:R-:W-:Y:S01]  /*122e0*/  VIADD R7, R10, 0xbf ;  /* 0x000000bf0a077836 */ /* 0x000fe20000000000 */
[----:B------:R2:W-:Y:S01]  /*122f0*/  STL [R1+0x4], R10 ;  /* 0x0000040a01007387 */ /* 0x0005e20000100800 */
[----:B-1----:R-:W-:-:S13]  /*12300*/  ISETP.NE.AND P1, PT, R2, 0x1, PT ;  /* 0x000000010200780c */ /* 0x002fda0003f25270 */
[----:B------:R-:W1:Y:S08]  /*12310*/  @P1 LDC R6, c[0x0][0x44c] ;  /* 0x00011300ff061b82 */ /* 0x000e700000000800 */
[----:B------:R-:W3:Y:S01]  /*12320*/  @P1 LDC R2, c[0x0][0x450] ;  /* 0x00011400ff021b82 */ /* 0x000ee20000000800 */
[----:B-1----:R-:W-:-:S04]  /*12330*/  @P1 IMAD.HI.U32 R3, R7, R6, RZ ;  /* 0x0000000607031227 */ /* 0x002fc800078e00ff */
[----:B-----5:R-:W-:Y:S01]  /*12340*/  IMAD.IADD R6, R5, 0x1, -R4 ;  /* 0x0000000105067824 */ /* 0x020fe200078e0a04 */
[----:B---3--:R-:W-:Y:S02]  /*12350*/  @P1 SHF.R.U32.HI R7, RZ, R2, R3 ;  /* 0x00000002ff071219 */ /* 0x008fe40000011603 */
[----:B------:R-:W1:Y:S02]  /*12360*/  LDC.64 R2, c[0x0][0x9e0] ;  /* 0x00027800ff027b82 */ /* 0x000e640000000a00 */
[----:B------:R-:W-:-:S05]  /*12370*/  IADD3 R4, R6, 0x1, -R9 ;  /* 0x0000000106047810 */ /* 0x000fca0007ffe809 */
[----:B------:R-:W-:Y:S01]  /*12380*/  IMAD.IADD R7, R4, 0x1, R7 ;  /* 0x0000000104077824 */ /* 0x000fe200078e0207 */
[----:B-1----:R-:W-:-:S03]  /*12390*/  ISETP.GE.AND P2, PT, R3, 0x1, PT ;  /* 0x000000010300780c */ /* 0x002fc60003f46270 */
[----:B------:R-:W-:-:S10]  /*123a0*/  IMAD.IADD R2, R7, 0x1, R2 ;  /* 0x0000000107027824 */ /* 0x000fd400078e0202 */
[----:B--2---:R-:W-:Y:S05]  /*123b0*/  @!P2 BRA `(.L_x_980) ;  /* 0x000000000040a947 */ /* 0x004fea0003800000 */
[C---:B------:R-:W-:Y:S01]  /*123c0*/  ISETP.GT.AND P0, PT, R7.reuse, RZ, PT ;  /* 0x000000ff0700720c */ /* 0x040fe20003f04270 */
[----:B------:R-:W-:-:S12]  /*123d0*/  VIADD R8, R7, 0xffffffff ;  /* 0xffffffff07087836 */ /* 0x000fd80000000000 */
[----:B------:R-:W-:Y:S05]  /*123e0*/  @P0 BRA `(.L_x_981) ;  /* 0x00000000001c0947 */ /* 0x000fea0003800000 */
[----:B------:R-:W-:Y:S01]  /*123f0*/  ISETP.NE.AND P0, PT, R3, 0x1, PT ;  /* 0x000000010300780c */ /* 0x000fe20003f05270 */
[----:B------:R-:W-:-:S12]  /*12400*/  IMAD.MOV R7, RZ, RZ, -R7 ;  /* 0x000000ffff077224 */ /* 0x000fd800078e0a07 */
[----:B------:R-:W1:Y:S02]  /*12410*/  @P0 LDC.64 R4, c[0x0][0x9e8] ;  /* 0x00027a00ff040b82 */ /* 0x000e640000000a00 */
[----:B-1----:R-:W-:-:S05]  /*12420*/  @P0 IMAD.HI.U32 R4, R7, R4, RZ ;  /* 0x0000000407040227 */ /* 0x002fca00078e00ff */
[----:B------:R-:W-:-:S04]  /*12430*/  @P0 SHF.R.U32.HI R7, RZ, R5, R4 ;  /* 0x00000005ff070219 */ /* 0x000fc80000011604 */
[----:B------:R-:W-:Y:S01]  /*12440*/  LOP3.LUT R8, RZ, R7, RZ, 0x33, !PT ;  /* 0x00000007ff087212 */ /* 0x000fe200078e33ff */
[----:B------:R-:W-:Y:S06]  /*12450*/  BRA `(.L_x_982) ;  /* 0x0000000000107947 */ /* 0x000fec0003800000 */
.L_x_981:
[----:B------:R-:W-:-:S13]  /*12460*/  ISETP.NE.AND P0, PT, R3, 0x1, PT ;  /* 0x000000010300780c */ /* 0x000fda0003f05270 */
[----:B------:R-:W1:Y:S02]  /*12470*/  @P0 LDC.64 R4, c[0x0][0x9e8] ;  /* 0x00027a00ff040b82 */ /* 0x000e640000000a00 */
[----:B-1----:R-:W-:-:S05]  /*12480*/  @P0 IMAD.HI.U32 R4, R8, R4, RZ ;  /* 0x0000000408040227 */ /* 0x002fca00078e00ff */
[----:B------:R-:W-:-:S07]  /*12490*/  @P0 SHF.R.U32.HI R8, RZ, R5, R4 ;  /* 0x00000005ff080219 */ /* 0x000fce0000011604 */
.L_x_982:
[----:B------:R-:W-:-:S05]  /*124a0*/  IMAD R5, R8, R3, R3 ;  /* 0x0000000308057224 */ /* 0x000fca00078e0203 */
[----:B------:R-:W-:-:S07]  /*124b0*/  VIMNMX R2, R2, R5, PT ;  /* 0x0000000502027248 */ /* 0x000fce0003fe0100 */
.L_x_980:
[----:B------:R-:W1:Y:S01]  /*124c0*/  @P1 LDC R4, c[0x0][0x44c] ;  /* 0x00011300ff041b82 */ /* 0x000e620000000800 */
[----:B------:R-:W-:Y:S01]  /*124d0*/  IMAD.MOV.U32 R5, RZ, RZ, R10 ;  /* 0x000000ffff057224 */ /* 0x000fe200078e000a */
[----:B------:R-:W-:Y:S01]  /*124e0*/  ULDC UR4, c[0x0][0x9dc] ;  /* 0x0002770000047ab9 */ /* 0x000fe20000000800 */
[----:B------:R-:W-:-:S05]  /*124f0*/  VIADD R2, R2, 0x7f ;  /* 0x0000007f02027836 */ /* 0x000fca0000000000 */
[----:B------:R-:W2:Y:S01]  /*12500*/  @P1 LDC R7, c[0x0][0x450] ;  /* 0x00011400ff071b82 */ /* 0x000ea20000000800 */
[----:B-1----:R-:W-:-:S05]  /*12510*/  @P1 IMAD.HI.U32 R4, R10, R4, RZ ;  /* 0x000000040a041227 */ /* 0x002fca00078e00ff */
[----:B--2---:R-:W-:-:S04]  /*12520*/  @P1 SHF.R.U32.HI R5, RZ, R7, R4 ;  /* 0x00000007ff051219 */ /* 0x004fc80000011604 */
[----:B------:R-:W-:Y:S01]  /*12530*/  IADD3 R7, R5, R6, -R9 ;  /* 0x0000000605077210 */ /* 0x000fe20007ffe809 */
[----:B------:R-:W-:Y:S01]  /*12540*/  VIADD R6, R6, 0x7f ;  /* 0x0000007f06067836 */ /* 0x000fe20000000000 */
[----:B------:R-:W-:-:S04]  /*12550*/  SHF.R.S32.HI R5, RZ, 0x1f, R2 ;  /* 0x0000001fff057819 */ /* 0x000fc80000011402 */
[----:B------:R-:W-:Y:S02]  /*12560*/  LEA.HI R2, R5, R2, RZ, 0x7 ;  /* 0x0000000205027211 */ /* 0x000fe400078f38ff */
[----:B------:R-:W-:Y:S02]  /*12570*/  SHF.R.S32.HI R5, RZ, 0x1f, R6 ;  /* 0x0000001fff057819 */ /* 0x000fe40000011406 */
[----:B------:R-:W-:Y:S02]  /*12580*/  SHF.R.S32.HI R2, RZ, 0x7, R2 ;  /* 0x00000007ff027819 */ /* 0x000fe40000011402 */
[----:B------:R-:W-:-:S04]  /*12590*/  LEA.HI R5, R5, R6, RZ, 0x7 ;  /* 0x0000000605057211 */ /* 0x000fc800078f38ff */
[----:B------:R-:W-:-:S04]  /*125a0*/  SHF.R.S32.HI R5, RZ, 0x7, R5 ;  /* 0x00000007ff057819 */ /* 0x000fc80000011405 */
[----:B------:R-:W-:Y:S01]  /*125b0*/  VIMNMX R6, R5, R2, PT ;  /* 0x0000000205067248 */ /* 0x000fe20003fe0100 */
[----:B------:R-:W-:Y:S01]  /*125c0*/  VIADD R2, R7, -UR4 ;  /* 0x8000000407027c36 */ /* 0x000fe20008000000 */
[----:B------:R-:W-:Y:S06]  /*125d0*/  @!P2 BRA `(.L_x_983) ;  /* 0x00000000003ca947 */ /* 0x000fec0003800000 */
[----:B------:R-:W-:-:S13]  /*125e0*/  ISETP.GT.AND P0, PT, R7, -0x1, PT ;  /* 0xffffffff0700780c */ /* 0x000fda0003f04270 */
[----:B------:R-:W-:Y:S05]  /*125f0*/  @P0 BRA `(.L_x_984) ;  /* 0x00000000001c0947 */ /* 0x000fea0003800000 */
[----:B------:R-:W-:Y:S02]  /*12600*/  ISETP.NE.AND P0, PT, R3, 0x1, PT ;  /* 0x000000010300780c */ /* 0x000fe40003f05270 */
[----:B------:R-:W-:-:S11]  /*12610*/  LOP3.LUT R7, RZ, R7, RZ, 0x33, !PT ;  /* 0x00000007ff077212 */ /* 0x000fd600078e33ff */
[----:B------:R-:W1:Y:S02]  /*12620*/  @P0 LDC.64 R4, c[0x0][0x9e8] ;  /* 0x00027a00ff040b82 */ /* 0x000e640000000a00 */
[----:B-1----:R-:W-:-:S05]  /*12630*/  @P0 IMAD.HI.U32 R4, R7, R4, RZ ;  /* 0x0000000407040227 */ /* 0x002fca00078e00ff */
[----:B------:R-:W-:-:S04]  /*12640*/  @P0 SHF.R.U32.HI R7, RZ, R5, R4 ;  /* 0x00000005ff070219 */ /* 0x000fc80000011604 */
[----:B------:R-:W-:Y:S01]  /*12650*/  LOP3.LUT R7, RZ, R7, RZ, 0x33, !PT ;  /* 0x00000007ff077212 */ /* 0x000fe200078e33ff */
[----:B------:R-:W-:Y:S06]  /*12660*/  BRA `(.L_x_985) ;  /* 0x0000000000107947 */ /* 0x000fec0003800000 */
.L_x_984:
[----:B------:R-:W-:-:S13]  /*12670*/  ISETP.NE.AND P0, PT, R3, 0x1, PT ;  /* 0x000000010300780c */ /* 0x000fda0003f05270 */
[----:B------:R-:W1:Y:S02]  /*12680*/  @P0 LDC.64 R4, c[0x0][0x9e8] ;  /* 0x00027a00ff040b82 */ /* 0x000e640000000a00 */
[----:B-1----:R-:W-:-:S05]  /*12690*/  @P0 IMAD.HI.U32 R4, R7, R4, RZ ;  /* 0x0000000407040227 */ /* 0x002fca00078e00ff */
[----:B------:R-:W-:-:S07]  /*126a0*/  @P0 SHF.R.U32.HI R7, RZ, R5, R4 ;  /* 0x00000005ff070219 */ /* 0x000fce0000011604 */
.L_x_985:
[----:B------:R-:W-:-:S05]  /*126b0*/  IMAD R3, R7, R3, RZ ;  /* 0x0000000307037224 */ /* 0x000fca00078e02ff */
[----:B------:R-:W-:-:S07]  /*126c0*/  VIMNMX R2, R2, R3, !PT ;  /* 0x0000000302027248 */ /* 0x000fce0007fe0100 */
.L_x_983:
[----:B------:R-:W-:Y:S02]  /*126d0*/  SHF.R.U32.HI R4, RZ, 0x10, R0 ;  /* 0x00000010ff047819 */ /* 0x000fe40000011600 */
[----:B------:R-:W-:Y:S02]  /*126e0*/  SHF.R.S32.HI R3, RZ, 0x1f, R2 ;  /* 0x0000001fff037819 */ /* 0x000fe40000011402 */
[----:B------:R-:W-:Y:S02]  /*126f0*/  ISETP.NE.AND P0, PT, R4, RZ, PT ;  /* 0x000000ff0400720c */ /* 0x000fe40003f05270 */
[----:B------:R-:W-:Y:S01]  /*12700*/  LEA.HI R3, R3, R2, RZ, 0x7 ;  /* 0x0000000203037211 */ /* 0x000fe200078f38ff */
[----:B------:R-:W-:Y:S01]  /*12710*/  IMAD.MOV.U32 R2, RZ, RZ, RZ ;  /* 0x000000ffff027224 */ /* 0x000fe200078e00ff */
[----:B------:R-:W-:Y:S02]  /*12720*/  LOP3.LUT R0, R0, 0xff, RZ, 0xc0, !PT ;  /* 0x000000ff00007812 */ /* 0x000fe400078ec0ff */
[----:B------:R-:W-:-:S04]  /*12730*/  SHF.R.S32.HI R3, RZ, 0x7, R3 ;  /* 0x00000007ff037819 */ /* 0x000fc80000011403 */
[----:B------:R-:W-:-:S03]  /*12740*/  VIMNMX R25, RZ, R3, !PT ;  /* 0x00000003ff197248 */ /* 0x000fc60007fe0100 */
[----:B------:R-:W1:Y:S01]  /*12750*/  @!P0 LDC R4, c[0x0][0x9f0] ;  /* 0x00027c00ff048b82 */ /* 0x000e620000000800 */
[----:B------:R-:W-:-:S13]  /*12760*/  ISETP.GT.AND P1, PT, R6, R25, PT ;  /* 0x000000190600720c */ /* 0x000fda0003f24270 */
[----:B------:R-:W-:Y:S05]  /*12770*/  @!P1 BRA `(.L_x_986) ;  /* 0x00000000006c9947 */ /* 0x000fea0003800000 */
[-C--:B-1----:R-:W-:Y:S02]  /*12780*/  IABS R5, R4.reuse ;  /* 0x0000000400057213 */ /* 0x082fe40000000000 */
[----:B------:R-:W-:Y:S02]  /*12790*/  IABS R8, R4 ;  /* 0x0000000400087213 */ /* 0x000fe40000000000 */
[----:B0-----:R-:W0:Y:S03]  /*127a0*/  I2F.RP R9, R5 ;  /* 0x0000000500097306 */ /* 0x001e260000209400 */
        /* <DEDUP_REMOVED lines=8> */
[----:B------:R-:W-:-:S05]  /*12830*/  IADD3 R2, R4, -0x1, R6 ;  /* 0xffffffff04027810 */ /* 0x000fca0007ffe006 */
[----:B------:R-:W-:-:S05]  /*12840*/  IMAD.IADD R3, R2, 0x1, -R25 ;  /* 0x0000000102037824 */ /* 0x000fca00078e0a19 */
        /* <DEDUP_REMOVED lines=14> */
.L_x_986:
[-C--:B------:R-:W-:Y:S01]  /*12930*/  IMAD R25, R0, R2.reuse, R25 ;  /* 0x0000000200197224 */ /* 0x080fe200078e0219 */
[----:B------:R-:W-:Y:S04]  /*12940*/  BSSY B7, `(.L_x_987) ;  /* 0x0000307000077945 */ /* 0x000fe80003800000 */
        /* <DEDUP_REMOVED lines=15> */
[----:B-1----:R-:W1:Y:S02]  /*12a40*/  S2R R4, SR_LTMASK ;  /* 0x0000000000047919 */ /* 0x002e640000003900 */
[----:B-1----:R-:W-:-:S04]  /*12a50*/  LOP3.LUT R4, R4, UR4, RZ, 0xc0, !PT ;  /* 0x0000000404047c12 */ /* 0x002fc8000f8ec0ff */
[----:B------:R-:W1:Y:S01]  /*12a60*/  POPC R7, R4 ;  /* 0x0000000400077309 */ /* 0x000e620000000000 */
[----:B--2---:R-:W1:Y:S02]  /*12a70*/  SHFL.IDX PT, R0, R3, R0, 0x1f ;  /* 0x00001f0003007589 */ /* 0x004e6400000e0000 */
[----:B-1----:R-:W-:Y:S01]  /*12a80*/  IADD3 R24, R0, UR40, R7 ;  /* 0x0000002800187c10 */ /* 0x002fe2000fffe007 */
[----:B------:R-:W-:Y:S06]  /*12a90*/  BRA `(.L_x_989) ;  /* 0x0000002c00c47947 */ /* 0x000fec0003800000 */
.L_x_988:
        /* <DEDUP_REMOVED lines=20> */
.L_x_991:
[----:B------:R-:W-:Y:S05]  /*12be0*/  BSYNC B6 ;  /* 0x0000000000067941 */ /* 0x000fea0003800000 */
.L_x_990:
[----:B------:R-:W-:Y:S01]  /*12bf0*/  VIADD R0, R17, 0x9000 ;  /* 0x0000900011007836 */ /* 0x000fe20000000000 */
[----:B------:R-:W-:Y:S01]  /*12c00*/  LOP3.LUT R19, R19, 0xfffffffe, RZ, 0xc0, !PT ;  /* 0xfffffffe13137812 */ /* 0x000fe200078ec0ff */
[----:B------:R-:W-:Y:S03]  /*12c10*/  BSSY B6, `(.L_x_992) ;  /* 0x0000014000067945 */ /* 0x000fe60003800000 */
[----:B------:R-:W-:-:S13]  /*12c20*/  LOP3.LUT P0, RZ, R0, 0x9f, RZ, 0xc0, !PT ;  /* 0x0000009f00ff7812 */ /* 0x000fda000780c0ff */
[----:B------:R-:W-:Y:S01]  /*12c30*/  @P0 LOP3.LUT R19, R19, 0x1, RZ, 0xfc, !PT ;  /* 0x0000000113130812 */ /* 0x000fe200078efcff */
[----:B------:R-:W-:Y:S06]  /*12c40*/  @!P0 BRA `(.L_x_993) ;  /* 0x0000000000408947 */ /* 0x000fec0003800000 */
        /* <DEDUP_REMOVED lines=16> */
.L_x_993:
[----:B------:R-:W-:Y:S05]  /*12d50*/  BSYNC B6 ;  /* 0x0000000000067941 */ /* 0x000fea0003800000 */
.L_x_992:
        /* <DEDUP_REMOVED lines=20> */
.L_x_995:
[----:B------:R-:W-:Y:S05]  /*12ea0*/  BSYNC B6 ;  /* 0x0000000000067941 */ /* 0x000fea0003800000 */
.L_x_994:
[----:B------:R-:W-:Y:S01]  /*12eb0*/  LOP3.LUT P6, RZ, R19, 0x1, RZ, 0xc0, !PT ;  /* 0x0000000113ff7812 */ /* 0x000fe200078cc0ff */
[----:B------:R-:W-:-:S12]  /*12ec0*/  BSSY B6, `(.L_x_996) ;  /* 0x0000012000067945 */ /* 0x000fd80003800000 */
        /* <DEDUP_REMOVED lines=17> */
.L_x_997:
[----:B------:R-:W-:Y:S05]  /*12fe0*/  BSYNC B6 ;  /* 0x0000000000067941 */ /* 0x000fea0003800000 */
.L_x_996:
[----:B------:R-:W-:Y:S01]  /*12ff0*/  ULDC.64 UR4, c[0x0][0x9f8] ;  /* 0x00027e0000047ab9 */ /* 0x000fe20000000a00 */
[----:B------:R-:W-:Y:S01]  /*13000*/  IMAD.U32 R23, RZ, RZ, UR42 ;  /* 0x0000002aff177e24 */ /* 0x000fe2000f8e00ff */
[----:B------:R-:W-:-:S04]  /*13010*/  UISETP.NE.U32.AND UP0, UPT, UR4, URZ, UPT ;  /* 0x0000003f0400728c */ /* 0x000fc8000bf05070 */
[----:B------:R-:W-:-:S06]  /*13020*/  UISETP.NE.AND.EX UP0, UPT, UR5, URZ, UPT, UP0 ;  /* 0x0000003f0500728c */ /* 0x000fcc000bf05300 */
[----:B------:R-:W-:-:S05]  /*13030*/  PLOP3.LUT P0, PT, PT, PT, UP0, 0x80, 0x0 ;  /* 0x000000000000781c */ /* 0x000fca0003f0f008 */
[----:B------:R-:W-:Y:S02]  /*13040*/  @UP0 ULDC.64 UR4, c[0x0][0x9f8] ;  /* 0x00027e0000040ab9 */ /* 0x000fe40000000a00 */
[----:B------:R-:W-:-:S06]  /*13050*/  @UP0 UIMAD.WIDE UR4, UR42, 0x4, UR4 ;  /* 0x000000042a0408a5 */ /* 0x000fcc000f8e0204 */
[----:B------:R-:W-:Y:S02]  /*13060*/  IMAD.U32 R2, RZ, RZ, UR4 ;  /* 0x00000004ff027e24 */ /* 0x000fe4000f8e00ff */
[----:B------:R-:W-:Y:S01]  /*13070*/  IMAD.U32 R3, RZ, RZ, UR5 ;  /* 0x00000005ff037e24 */ /* 0x000fe2000f8e00ff */
[----:B------:R-:W2:Y:S01]  /*13080*/  S2R R16, SR_TID.X ;  /* 0x0000000000107919 */ /* 0x000ea20000002100 */
[----:B------:R-:W-:-:S03]  /*13090*/  ULDC.64 UR4, c[0x0][0xa08] ;  /* 0x0002820000047ab9 */ /* 0x000fc60000000a00 */
[----:B------:R3:W4:Y:S02]  /*130a0*/  @P0 LDG.E R23, desc[UR52][R2.64] ;  /* 0x0000003402170981 */ /* 0x000724000c1e1900 */
[----:B---3--:R-:W3:Y:S01]  /*130b0*/  LDC.64 R2, c[0x0][0x418] ;  /* 0x00010600ff027b82 */ /* 0x008ee20000000a00 */
[----:B--2---:R-:W-:-:S04]  /*130c0*/  SHF.R.U32.HI R20, RZ, 0x5, R16 ;  /* 0x00000005ff147819 */ /* 0x004fc80000011610 */
[----:B------:R-:W-:Y:S02]  /*130d0*/  LOP3.LUT R20, R20, 0x3, RZ, 0xc0, !PT ;  /* 0x0000000314147812 */ /* 0x000fe400078ec0ff */
[----:B---3--:R-:W-:Y:S01]  /*130e0*/  LOP3.LUT P0, RZ, R2, UR4, RZ, 0xfc, !PT ;  /* 0x0000000402ff7c12 */ /* 0x008fe2000f80fcff */
[----:B------:R-:W-:-:S03]  /*130f0*/  UMOV UR4, 0xffffffff ;  /* 0xffffffff00047882 */ /* 0x000fc60000000000 */
[----:B------:R-:W-:Y:S02]  /*13100*/  LOP3.LUT P0, RZ, R3, UR5, RZ, 0xfc, P0 ;  /* 0x0000000503ff7c12 */ /* 0x000fe4000800fcff */
[----:B----4-:R-:W-:Y:S02]  /*13110*/  SHF.R.S32.HI R26, RZ, 0x1f, R23 ;  /* 0x0000001fff1a7819 */ /* 0x010fe40000011417 */
[----:B------:R-:W-:Y:S01]  /*13120*/  SEL R16, R23, RZ, !P0 ;  /* 0x000000ff17107207 */ /* 0x000fe20004000000 */
[----:B------:R-:W-:Y:S08]  /*13130*/  BRA.DIV UR4, `(.L_x_998) ;  /* 0x0000003e04e47947 */ /* 0x000ff0000b800000 */
[----:B------:R2:W3:Y:S02]  /*13140*/  SHFL.IDX PT, R14, R20, RZ, 0x1f ;  /* 0x00001fff140e7589 */ /* 0x0004e400000e0000 */
.L_x_1075:
[----:B---3--:R-:W-:Y:S02]  /*13150*/  ISETP.NE.AND P0, PT, R14, RZ, PT ;  /* 0x000000ff0e00720c */ /* 0x008fe40003f05270 */
[----:B------:R-:W-:Y:S02]  /*13160*/  PLOP3.LUT P1, PT, PT, PT, PT, 0x8, 0x0 ;  /* 0x000000000000781c */ /* 0x000fe40003f2e170 */
[----:B------:R-:W-:-:S11]  /*13170*/  LOP3.LUT R19, R19, 0xfffffffe, RZ, 0xc0, !PT ;  /* 0xfffffffe13137812 */ /* 0x000fd600078ec0ff */
[----:B------:R-:W-:Y:S01]  /*13180*/  @P1 LOP3.LUT R19, R19, 0x1, RZ, 0xfc, !PT ;  /* 0x0000000113131812 */ /* 0x000fe200078efcff */
[----:B------:R-:W-:Y:S06]  /*13190*/  @P0 BRA `(.L_x_999) ;  /* 0x0000000400b80947 */ /* 0x000fec0003800000 */
[----:B------:R-:W3:Y:S01]  /*131a0*/  LDL R0, [R1+0x10] ;  /* 0x0000100001007983 */ /* 0x000ee20000100800 */
[----:B------:R-:W-:Y:S01]  /*131b0*/  UMOV UR4, 0xffffffff ;  /* 0xffffffff00047882 */ /* 0x000fe20000000000 */
[----:B---3--:R-:W-:Y:S02]  /*131c0*/  VIADD R0, R0, 0xffffffff ;  /* 0xffffffff00007836 */ /* 0x008fe40000000000 */
[----:B------:R-:W-:Y:S05]  /*131d0*/  BRA.DIV UR4, `(.L_x_1000) ;  /* 0x0000003e04dc7947 */ /* 0x000fea000b800000 */
[----:B------:R-:W-:-:S13]  /*131e0*/  ELECT P6, URZ, PT ;  /* 0x00000000003f782f */ /* 0x000fda00038c0000 */
.L_x_1078:
[----:B------:R-:W-:Y:S05]  /*131f0*/  @!P6 BRA `(.L_x_999) ;  /* 0x0000000400a0e947 */ /* 0x000fea0003800000 */
[----:B------:R-:W-:-:S04]  /*13200*/  ISETP.NE.U32.AND P0, PT, R2, RZ, PT ;  /* 0x000000ff0200720c */ /* 0x000fc80003f05070 */
[----:B------:R-:W-:-:S13]  /*13210*/  ISETP.NE.AND.EX P0, PT, R3, RZ, PT, P0 ;  /* 0x000000ff0300720c */ /* 0x000fda0003f05300 */
[----:B------:R-:W-:Y:S05]  /*13220*/  @!P0 BRA `(.L_x_1001) ;  /* 0x0000000000448947 */ /* 0x000fea0003800000 */
[----:B------:R-:W3:Y:S01]  /*13230*/  LDC R7, c[0x0][0x43c] ;  /* 0x00010f00ff077b82 */ /* 0x000ee20000000800 */
[----:B------:R-:W-:Y:S01]  /*13240*/  ULDC.64 UR4, c[0x0][0x428] ;  /* 0x00010a0000047ab9 */ /* 0x000fe20000000a00 */
[----:B---3--:R-:W-:-:S13]  /*13250*/  ISETP.NE.AND P0, PT, R7, 0x1, PT ;  /* 0x000000010700780c */ /* 0x008fda0003f05270 */
[----:B-1----:R-:W1:Y:S02]  /*13260*/  @P0 LDC.64 R4, c[0x0][0x440] ;  /* 0x00011000ff040b82 */ /* 0x002e640000000a00 */
[----:B-1----:R-:W-:-:S04]  /*13270*/  @P0 IMAD.HI.U32 R6, R0, R4, RZ ;  /* 0x0000000400060227 */ /* 0x002fc800078e00ff */
        /* <DEDUP_REMOVED lines=12> */
.L_x_1001:
[----:B-1----:R-:W-:Y:S01]  /*13340*/  IMAD R4, R18, 0x8, R17 ;  /* 0x0000000812047824 */ /* 0x002fe200078e0211 */
[----:B---3--:R-:W-:Y:S01]  /*13350*/  SHF.L.U32 R3, R22, 0x1f, RZ ;  /* 0x0000001f16037819 */ /* 0x008fe200000006ff */
[----:B------:R-:W1:Y:S03]  /*13360*/  S2R R2, SR_TID.X ;  /* 0x0000000000027919 */ /* 0x000e660000002100 */
[----:B------:R-:W3:Y:S01]  /*13370*/  SYNCS.PHASECHK.TRANS64.TRYWAIT P0, [R4+URZ+0x19c80], R3 ;  /* 0x019c8003040075a7 */ /* 0x000ee2000800017f */
[----:B-1----:R-:W-:-:S04]  /*13380*/  LOP3.LUT R2, R2, 0x7f, RZ, 0xc0, !PT ;  /* 0x0000007f02027812 */ /* 0x002fc800078ec0ff */
[----:B------:R-:W-:Y:S01]  /*13390*/  ISETP.NE.AND P1, PT, R2, RZ, PT ;  /* 0x000000ff0200720c */ /* 0x000fe20003f25270 */
[----:B---3--:R-:W-:-:S12]  /*133a0*/  @!P0 BRA `(.L_x_1002) ;  /* 0x0000003c00888947 */ /* 0x008fd80003800000 */
.L_x_1079:
[----:B------:R-:W-:Y:S05]  /*133b0*/  @P1 BRA `(.L_x_1003) ;  /* 0x00000000001c1947 */ /* 0x000fea0003800000 */
[----:B------:R-:W3:Y:S02]  /*133c0*/  S2R R2, SR_TID.X ;  /* 0x0000000000027919 */ /* 0x000ee40000002100 */
[----:B---3--:R-:W-:Y:S01]  /*133d0*/  LOP3.LUT R5, R2, 0x1f, RZ, 0xc0, !PT ;  /* 0x0000001f02057812 */ /* 0x008fe200078ec0ff */
[----:B------:R-:W-:-:S03]  /*133e0*/  IMAD.MOV.U32 R2, RZ, RZ, 0x3000 ;  /* 0x00003000ff027424 */ /* 0x000fc600078e00ff */
[----:B------:R-:W-:Y:S01]  /*133f0*/  ISETP.NE.AND P0, PT, R5, RZ, PT ;  /* 0x000000ff0500720c */ /* 0x000fe20003f05270 */
[----:B------:R3:W-:-:S12]  /*13400*/  SYNCS.ARRIVE.TRANS64 RZ, [R4+URZ+0x19c70], R2 ;  /* 0x019c700204ff79a7 */ /* 0x0007d8000800003f */
[----:B---3--:R-:W-:Y:S05]  /*13410*/  @!P0 BRA `(.L_x_1003) ;  /* 0x0000000000048947 */ /* 0x008fea0003800000 */
[----:B------:R-:W-:Y:S01]  /*13420*/  BPT.TRAP 0x1 ;  /* 0x000000040000795c */ /* 0x000fe20000300000 */
.L_x_1003:
[----:B------:R-:W-:Y:S01]  /*13430*/  IMAD R2, R18, 0x3000, R17 ;  /* 0x0000300012027824 */ /* 0x000fe200078e0211 */
[----:B------:R-:W-:Y:S01]  /*13440*/  R2UR UR33, R4 ;  /* 0x00000000042172ca */ /* 0x000fe200000e0000 */
[----:B------:R-:W-:Y:S01]  /*13450*/  IMAD R0, R0, 0x80, R27 ;  /* 0x0000008000007824 */ /* 0x000fe200078e021b */
[----:B-----5:R-:W-:Y:S01]  /*13460*/  R2UR UR37, R16 ;  /* 0x00000000102572ca */ /* 0x020fe200000e0000 */
[----:B------:R-:W-:Y:S01]  /*13470*/  UIADD3 UR4, UP0, UR46, 0x470, URZ ;  /* 0x000004702e047890 */ /* 0x000fe2000ff1e03f */
[----:B------:R-:W-:Y:S01]  /*13480*/  R2UR UR8, R2 ;  /* 0x00000000020872ca */ /* 0x000fe200000e0000 */
[----:B------:R-:W-:Y:S01]  /*13490*/  UMOV UR6, 0x0 ;  /* 0x0000000000067882 */ /* 0x000fe20000000000 */
[----:B------:R-:W-:Y:S01]  /*134a0*/  R2UR UR35, R0 ;  /* 0x00000000002372ca */ /* 0x000fe200000e0000 */
[----:B------:R-:W-:Y:S01]  /*134b0*/  UIADD3.X UR5, URZ, UR47, URZ, UP0, !UPT ;  /* 0x0000002f3f057290 */ /* 0x000fe200087fe43f */
[----:B------:R-:W-:Y:S01]  /*134c0*/  UMOV UR7, 0x14f00000 ;  /* 0x14f0000000077882 */ /* 0x000fe20000000000 */
[----:B------:R-:W-:Y:S01]  /*134d0*/  UMOV UR34, URZ ;  /* 0x0000003f00227c82 */ /* 0x000fe20008000000 */
[----:B------:R-:W-:Y:S01]  /*134e0*/  UMOV UR18, 0x20 ;  /* 0x0000002000127882 */ /* 0x000fe20000000000 */
[----:B------:R-:W-:-:S02]  /*134f0*/  UMOV UR20, UR36 ;  /* 0x0000002400147c82 */ /* 0x000fc40008000000 */
[----:B------:R-:W-:Y:S02]  /*13500*/  UIADD3 UR33, UR33, 0x19c70, URZ ;  /* 0x00019c7021217890 */ /* 0x000fe4000fffe03f */
[----:B------:R-:W-:Y:S01]  /*13510*/  UMOV UR21, UR37 ;  /* 0x0000002500157c82 */ /* 0x000fe20008000000 */
[----:B------:R-:W-:Y:S01]  /*13520*/  UMOV UR10, 0x40 ;  /* 0x00000040000a7882 */ /* 0x000fe20000000000 */
        /* <DEDUP_REMOVED lines=12> */
[----:B------:R-:W4:Y:S02]  /*135f0*/  SYNCS.PHASECHK.TRANS64.TRYWAIT P0, [R4+URZ+0x19c40], R3 ;  /* 0x019c4003040075a7 */ /* 0x000f24000800017f */
[----:B---34-:R-:W-:Y:S05]  /*13600*/  @!P0 BRA `(.L_x_1004) ;  /* 0x0000003c00048947 */ /* 0x018fea0003800000 */
.L_x_1080:
[----:B------:R-:W-:Y:S05]  /*13610*/  @P1 BRA `(.L_x_1005) ;  /* 0x00000000001c1947 */ /* 0x000fea0003800000 */
[----:B------:R-:W4:Y:S01]  /*13620*/  S2R R5, SR_TID.X ;  /* 0x0000000000057919 */ /* 0x000f220000002100 */
[----:B-1-3--:R-:W-:-:S04]  /*13630*/  IMAD.MOV.U32 R3, RZ, RZ, 0x3000 ;  /* 0x00003000ff037424 */ /* 0x00afc800078e00ff */
[----:B------:R1:W-:Y:S01]  /*13640*/  SYNCS.ARRIVE.TRANS64 RZ, [R4+URZ+0x19c30], R3 ;  /* 0x019c300304ff79a7 */ /* 0x0003e2000800003f */
[----:B----4-:R-:W-:-:S04]  /*13650*/  LOP3.LUT R5, R5, 0x1f, RZ, 0xc0, !PT ;  /* 0x0000001f05057812 */ /* 0x010fc800078ec0ff */
[----:B------:R-:W-:-:S13]  /*13660*/  ISETP.NE.AND P0, PT, R5, RZ, PT ;  /* 0x000000ff0500720c */ /* 0x000fda0003f05270 */
[----:B-1----:R-:W-:Y:S05]  /*13670*/  @!P0 BRA `(.L_x_1005) ;  /* 0x0000000000048947 */ /* 0x002fea0003800000 */
[----:B------:R-:W-:Y:S01]  /*13680*/  BPT.TRAP 0x1 ;  /* 0x000000040000795c */ /* 0x000fe20000300000 */
.L_x_1005:
[----:B------:R-:W-:Y:S01]  /*13690*/  R2UR UR8, R2 ;  /* 0x00000000020872ca */ /* 0x000fe200000e0000 */
[----:B------:R-:W-:Y:S01]  /*136a0*/  UIADD3 UR4, UP0, UR46, 0x370, URZ ;  /* 0x000003702e047890 */ /* 0x000fe2000ff1e03f */
[----:B------:R-:W-:Y:S01]  /*136b0*/  R2UR UR25, R4 ;  /* 0x00000000041972ca */ /* 0x000fe200000e0000 */
[----:B------:R-:W-:Y:S01]  /*136c0*/  UMOV UR6, 0x0 ;  /* 0x0000000000067882 */ /* 0x000fe20000000000 */
[----:B------:R-:W-:Y:S01]  /*136d0*/  R2UR UR27, R0 ;  /* 0x00000000001b72ca */ /* 0x000fe200000e0000 */
[----:B------:R-:W-:Y:S01]  /*136e0*/  UIADD3.X UR5, URZ, UR47, URZ, UP0, !UPT ;  /* 0x0000002f3f057290 */ /* 0x000fe200087fe43f */
[----:B------:R-:W-:Y:S01]  /*136f0*/  R2UR UR29, R16 ;  /* 0x00000000101d72ca */ /* 0x000fe200000e0000 */
[----:B------:R-:W-:Y:S01]  /*13700*/  UMOV UR7, 0x14f00000 ;  /* 0x14f0000000077882 */ /* 0x000fe20000000000 */
[----:B------:R-:W-:Y:S01]  /*13710*/  UMOV UR26, URZ ;  /* 0x0000003f001a7c82 */ /* 0x000fe20008000000 */
[----:B------:R-:W-:Y:S01]  /*13720*/  UMOV UR28, UR36 ;  /* 0x00000024001c7c82 */ /* 0x000fe20008000000 */
[----:B------:R-:W-:Y:S01]  /*13730*/  UMOV UR18, 0x20 ;  /* 0x0000002000127882 */ /* 0x000fe20000000000 */
[----:B------:R-:W-:Y:S01]  /*13740*/  UMOV UR20, UR36 ;  /* 0x0000002400147c82 */ /* 0x000fe20008000000 */
[----:B------:R-:W-:Y:S01]  /*13750*/  UMOV UR10, 0x40 ;  /* 0x00000040000a7882 */ /* 0x000fe20000000000 */
[----:B------:R-:W-:Y:S01]  /*13760*/  UIADD3 UR24, UR8, 0x13800, URZ ;  /* 0x0001380008187890 */ /* 0x000fe2000fffe03f */
[----:B------:R-:W-:Y:S01]  /*13770*/  PLOP3.LUT P0, PT, PT, PT, PT, 0x80, 0x0 ;  /* 0x000000000000781c */ /* 0x000fe20003f0f070 */
[----:B------:R-:W-:Y:S01]  /*13780*/  UIADD3 UR25, UR25, 0x19c30, URZ ;  /* 0x00019c3019197890 */ /* 0x000fe2000fffe03f */
[----:B------:R-:W-:Y:S01]  /*13790*/  LOP3.LUT R19, R19, 0xfffffffe, RZ, 0xc0, !PT ;  /* 0xfffffffe13137812 */ /* 0x000fe200078ec0ff */
[----:B------:R-:W-:-:S02]  /*137a0*/  UIADD3 UR16, UR8, 0x14800, URZ ;  /* 0x0001480008107890 */ /* 0x000fc4000fffe03f */
        /* <DEDUP_REMOVED lines=8> */
[----:B------:R-:W-:Y:S01]  /*13830*/  UMOV UR9, UR25 ;  /* 0x0000001900097c82 */ /* 0x000fe20008000000 */
[----:B------:R-:W-:Y:S01]  /*13840*/  @P0 LOP3.LUT R19, R19, 0x1, RZ, 0xfc, !PT ;  /* 0x0000000113130812 */ /* 0x000fe200078efcff */
[----:B------:R4:W-:Y:S01]  /*13850*/  UTMALDG.4D [UR16], [UR4], desc[UR6] ;  /* 0x00000610040075b4 */ /* 0x0009e20008019000 */
[----:B------:R4:W-:Y:S02]  /*13860*/  UTMALDG.4D [UR8], [UR4], desc[UR6] ;  /* 0x00000608040075b4 */ /* 0x0009e40008019000 */
[----:B----4-:R-:W-:-:S03]  /*13870*/  NOP ;  /* 0x0000000000007918 */ /* 0x010fc60000000000 */
.L_x_999:
[----:B------:R-:W-:Y:S05]  /*13880*/  WARPSYNC.ALL ;  /* 0x0000000000007948 */ /* 0x000fea0003800000 */
[----:B------:R-:W-:Y:S01]  /*13890*/  VIADD R0, R17, 0xf000 ;  /* 0x0000f00011007836 */ /* 0x000fe20000000000 */
[----:B------:R-:W-:Y:S01]  /*138a0*/  USHF.R.S32.HI UR4, URZ, 0x1f, UR43 ;  /* 0x0000001f3f047899 */ /* 0x000fe2000801142b */
[----:B------:R-:W-:Y:S01]  /*138b0*/  BAR.SYNC.DEFER_BLOCKING 0x8, 0x200 ;  /* 0x0208000000007b1d */ /* 0x000fe20000010000 */
[----:B------:R-:W-:Y:S02]  /*138c0*/  USHF.R.S32.HI UR37, URZ, 0x1f, UR42 ;  /* 0x0000001f3f257899 */ /* 0x000fe4000801142a */
        /* <DEDUP_REMOVED lines=17> */
[----:B-1-3--:R-:W-:Y:S02]  /*139e0*/  IMAD.U32 R4, RZ, RZ, UR6 ;  /* 0x00000006ff047e24 */ /* 0x00afe4000f8e00ff */
        /* <DEDUP_REMOVED lines=9> */
[----:B--2---:R-:W-:-:S07]  /*13a80*/  LEPC R20, `(.L_x_1007) ;  /* 0x000000001014794e */ /* 0x004fce0000000000 */
[----:B01----:R-:W-:Y:S05]  /*13a90*/  CALL.ABS.NOINC R2 ;  /* 0x0000000002007343 */ /* 0x003fea0003c00000 */
.L_x_1007:
[----:B------:R-:W-:Y:S05]  /*13aa0*/  BSYNC B6 ;  /* 0x0000000000067941 */ /* 0x000fea0003800000 */
.L_x_1006:
[----:B------:R-:W4:Y:S01]  /*13ab0*/  LDL R12, [R1+0x4] ;  /* 0x00000400010c7983 */ /* 0x000f220000100800 */
[----:B0-----:R-:W0:Y:S01]  /*13ac0*/  LDC R9, c[0x0][0x448] ;  /* 0x00011200ff097b82 */ /* 0x001e220000000800 */
[----:B------:R-:W-:Y:S01]  /*13ad0*/  ULDC.64 UR6, c[0x0][0x2d8] ;  /* 0x0000b60000067ab9 */ /* 0x000fe20000000a00 */
[----:B------:R-:W-:Y:S01]  /*13ae0*/  UMOV UR44, UR48 ;  /* 0x00000030002c7c82 */ /* 0x000fe20008000000 */
[----:B--2---:R-:W2:Y:S01]  /*13af0*/  S2R R20, SR_TID.X ;  /* 0x0000000000147919 */ /* 0x004ea20000002100 */
[----:B------:R-:W-:Y:S01]  /*13b00*/  UIMAD.WIDE.U32 UR4, UR36, UR6, UR44 ;  /* 0x00000006240472a5 */ /* 0x000fe2000f8e002c */
[----:B------:R-:W-:Y:S01]  /*13b10*/  ULDC.64 UR8, c[0x0][0x2e0] ;  /* 0x0000b80000087ab9 */ /* 0x000fe20000000a00 */
[----:B------:R-:W2:Y:S02]  /*13b20*/  S2R R10, SR_TID.X ;  /* 0x00000000000a7919 */ /* 0x000ea40000002100 */
[----:B------:R-:W-:Y:S02]  /*13b30*/  UIMAD UR5, UR36, UR7, UR5 ;  /* 0x00000007240572a4 */ /* 0x000fe4000f8e0205 */
[----:B------:R-:W-:-:S02]  /*13b40*/  UIMAD UR6, UR37, UR8, URZ ;  /* 0x00000008250672a4 */ /* 0x000fc4000f8e023f */
[----:B------:R-:W-:Y:S02]  /*13b50*/  UIMAD.WIDE.U32 UR4, UR43, UR8, UR4 ;  /* 0x000000082b0472a5 */ /* 0x000fe4000f8e0004 */
[----:B------:R-:W-:-:S03]  /*13b60*/  UIMAD UR6, UR43, UR9, UR6 ;  /* 0x000000092b0672a4 */ /* 0x000fc6000f8e0206 */
[----:B------:R-:W-:Y:S01]  /*13b70*/  ULDC.64 UR8, c[0x0][0x280] ;  /* 0x0000a00000087ab9 */ /* 0x000fe20000000a00 */
[----:B------:R-:W-:Y:S01]  /*13b80*/  UIADD3 UR6, UR5, UR6, URZ ;  /* 0x0000000605067290 */ /* 0x000fe2000fffe03f */
[----:B-1-3--:R-:W-:Y:S02]  /*13b90*/  IMAD.U32 R4, RZ, RZ, UR4 ;  /* 0x00000004ff047e24 */ /* 0x00afe4000f8e00ff */
[----:B------:R-:W-:Y:S01]  /*13ba0*/  IMAD.U32 R5, RZ, RZ, UR5 ;  /* 0x00000005ff057e24 */ /* 0x000fe2000f8e00ff */
[----:B------:R-:W-:Y:S01]  /*13bb0*/  ULDC.64 UR4, c[0x0][0x2d0] ;  /* 0x0000b40000047ab9 */ /* 0x000fe20000000a00 */
[----:B0-----:R-:W-:Y:S01]  /*13bc0*/  ISETP.NE.AND P1, PT, R9, 0x1, PT ;  /* 0x000000010900780c */ /* 0x001fe20003f25270 */
[----:B------:R-:W-:Y:S01]  /*13bd0*/  IMAD.U32 R3, RZ, RZ, UR6 ;  /* 0x00000006ff037e24 */ /* 0x000fe2000f8e00ff */
[----:B------:R-:W-:Y:S01]  /*13be0*/  ULDC.64 UR6, c[0x0][0x2c8] ;  /* 0x0000b20000067ab9 */ /* 0x000fe20000000a00 */
[C---:B--2---:R-:W-:Y:S01]  /*13bf0*/  LOP3.LUT R21, R20.reuse, 0x7f, RZ, 0xc0, !PT ;  /* 0x0000007f14157812 */ /* 0x044fe200078ec0ff */
[----:B------:R-:W-:-:S09]  /*13c00*/  IMAD.SHL.U32 R20, R20, 0x40, RZ ;  /* 0x0000004014147824 */ /* 0x000fd200078e00ff */
[----:B------:R-:W0:Y:S01]  /*13c10*/  @P1 LDC R2, c[0x0][0x44c] ;  /* 0x00011300ff021b82 */ /* 0x000e220000000800 */
[----:B------:R-:W-:Y:S01]  /*13c20*/  SHF.R.U32.HI R21, RZ, 0x1, R21 ;  /* 0x00000001ff157819 */ /* 0x000fe20000011615 */
[----:B------:R-:W-:-:S03]  /*13c30*/  IMAD.SHL.U32 R10, R10, 0x10, RZ ;  /* 0x000000100a0a7824 */ /* 0x000fc600078e00ff */
[----:B------:R-:W-:-:S03]  /*13c40*/  LOP3.LUT R20, R21, 0x40, R20, 0xf8, !PT ;  /* 0x0000004015147812 */ /* 0x000fc600078ef814 */
[----:B------:R-:W1:Y:S01]  /*13c50*/  @P1 LDC R0, c[0x0][0x450] ;  /* 0x00011400ff001b82 */ /* 0x000e620000000800 */
[----:B------:R-:W-:Y:S01]  /*13c60*/  LOP3.LUT R10, R10, 0x10, RZ, 0xc0, !PT ;  /* 0x000000100a0a7812 */ /* 0x000fe200078ec0ff */
[----:B------:R-:W2:Y:S03]  /*13c70*/  S2R R21, SR_TID.X ;  /* 0x0000000000157919 */ /* 0x000ea60000002100 */
[C---:B------:R-:W-:Y:S02]  /*13c80*/  LOP3.LUT R11, R10.reuse, 0x20, RZ, 0xfc, !PT ;  /* 0x000000200a0b7812 */ /* 0x040fe400078efcff */
[----:B------:R-:W-:Y:S01]  /*13c90*/  LOP3.LUT R10, R10, 0x40, RZ, 0xfc, !PT ;  /* 0x000000400a0a7812 */ /* 0x000fe200078efcff */
[----:B----4-:R-:W-:Y:S02]  /*13ca0*/  IMAD.IADD R6, R20, 0x1, R12 ;  /* 0x0000000114067824 */ /* 0x010fe400078e020c */
[----:B--2---:R-:W-:-:S02]  /*13cb0*/  IMAD.SHL.U32 R20, R21, 0x10, RZ ;  /* 0x0000001015147824 */ /* 0x004fc400078e00ff */
[----:B0-----:R-:W-:-:S03]  /*13cc0*/  @P1 IMAD.HI.U32 R2, R6, R2, RZ ;  /* 0x0000000206021227 */ /* 0x001fc600078e00ff */
[----:B------:R-:W-:Y:S01]  /*13cd0*/  LOP3.LUT R20, R20, 0x10, RZ, 0xc0, !PT ;  /* 0x0000001014147812 */ /* 0x000fe200078ec0ff */
[----:B------:R-:W-:Y:S01]  /*13ce0*/  IMAD.MOV.U32 R7, RZ, RZ, R6 ;  /* 0x000000ffff077224 */ /* 0x000fe200078e0006 */
[----:B-1----:R-:W-:Y:S01]  /*13cf0*/  @P1 SHF.R.U32.HI R7, RZ, R0, R2 ;  /* 0x00000000ff071219 */ /* 0x002fe20000011602 */
[----:B------:R-:W-:-:S03]  /*13d00*/  IMAD.MOV.U32 R2, RZ, RZ, R4 ;  /* 0x000000ffff027224 */ /* 0x000fc600078e0004 */
[----:B------:R-:W-:Y:S01]  /*13d10*/  SHF.R.S32.HI R0, RZ, 0x1f, R7 ;  /* 0x0000001fff007819 */ /* 0x000fe20000011407 */
[----:B------:R-:W-:-:S04]  /*13d20*/  IMAD.WIDE.U32 R4, R7, UR4, R2 ;  /* 0x0000000407047c25 */ /* 0x000fc8000f8e0002 */
[----:B------:R-:W-:-:S04]  /*13d30*/  IMAD R0, R0, UR4, RZ ;  /* 0x0000000400007c24 */ /* 0x000fc8000f8e02ff */
[----:B------:R-:W-:Y:S02]  /*13d40*/  IMAD R8, R7, UR5, R0 ;  /* 0x0000000507087c24 */ /* 0x000fe4000f8e0200 */
[----:B------:R-:W-:Y:S02]  /*13d50*/  IMAD.MOV R0, RZ, RZ, -R7 ;  /* 0x000000ffff007224 */ /* 0x000fe400078e0a07 */
[----:B------:R-:W-:Y:S02]  /*13d60*/  IMAD.IADD R5, R5, 0x1, R8 ;  /* 0x0000000105057824 */ /* 0x000fe400078e0208 */
[----:B------:R-:W-:Y:S01]  /*13d70*/  IMAD R0, R9, R0, R6 ;  /* 0x0000000009007224 */ /* 0x000fe200078e0206 */
[----:B------:R-:W0:Y:S03]  /*13d80*/  @P1 LDC R8, c[0x0][0x44c] ;  /* 0x00011300ff081b82 */ /* 0x000e260000000800 */
[----:B------:R-:W-:Y:S01]  /*13d90*/  IMAD.WIDE.U32 R4, R0, UR6, R4 ;  /* 0x0000000600047c25 */ /* 0x000fe2000f8e0004 */
[----:B------:R-:W-:-:S05]  /*13da0*/  SHF.R.S32.HI R7, RZ, 0x1f, R0 ;  /* 0x0000001fff077819 */ /* 0x000fca0000011400 */
[----:B------:R-:W-:-:S04]  /*13db0*/  IMAD R7, R7, UR6, RZ ;  /* 0x0000000607077c24 */ /* 0x000fc8000f8e02ff */
[----:B------:R-:W-:Y:S01]  /*13dc0*/  IMAD R7, R0, UR7, R7 ;  /* 0x0000000700077c24 */ /* 0x000fe2000f8e0207 */
[----:B------:R-:W-:-:S04]  /*13dd0*/  IADD3 R0, P0, R4, UR8, RZ ;  /* 0x0000000804007c10 */ /* 0x000fc8000ff1e0ff */
[----:B------:R-:W-:Y:S01]  /*13de0*/  IADD3.X R4, R5, UR9, R7, P0, !PT ;  /* 0x0000000905047c10 */ /* 0x000fe200087fe407 */
[----:B------:R-:W-:Y:S01]  /*13df0*/  VIADD R7, R6, 0x80 ;  /* 0x0000008006077836 */ /* 0x000fe20000000000 */
[----:B------:R-:W1:Y:S03]  /*13e00*/  @P1 LDC R5, c[0x0][0x450] ;  /* 0x00011400ff051b82 */ /* 0x000e660000000800 */
[----:B------:R-:W-:Y:S02]  /*13e10*/  IMAD.MOV.U32 R6, RZ, RZ, R7 ;  /* 0x000000ffff067224 */ /* 0x000fe400078e0007 */
[----:B0-----:R-:W-:-:S05]  /*13e20*/  @P1 IMAD.HI.U32 R8, R7, R8, RZ ;  /* 0x0000000807081227 */ /* 0x001fca00078e00ff */
[----:B-1----:R-:W-:-:S05]  /*13e30*/  @P1 SHF.R.U32.HI R6, RZ, R5, R8 ;  /* 0x00000005ff061219 */ /* 0x002fca0000011608 */
[----:B------:R-:W-:Y:S02]  /*13e40*/  IMAD.MOV R5, RZ, RZ, -R6 ;  /* 0x000000ffff057224 */ /* 0x000fe400078e0a06 */
[----:B------:R-:W-:-:S04]  /*13e50*/  IMAD.WIDE.U32 R2, R6, UR4, R2 ;  /* 0x0000000406027c25 */ /* 0x000fc8000f8e0002 */
[----:B------:R-:W-:Y:S01]  /*13e60*/  IMAD R5, R9, R5, R7 ;  /* 0x0000000509057224 */ /* 0x000fe200078e0207 */
[----:B------:R-:W-:-:S05]  /*13e70*/  SHF.R.S32.HI R7, RZ, 0x1f, R6 ;  /* 0x0000001fff077819 */ /* 0x000fca0000011406 */
[----:B------:R-:W-:Y:S01]  /*13e80*/  IMAD R7, R7, UR4, RZ ;  /* 0x0000000407077c24 */ /* 0x000fe2000f8e02ff */
[----:B------:R-:W-:Y:S02]  /*13e90*/  ULDC UR4, c[0x0][0x2b8] ;  /* 0x0000ae0000047ab9 */ /* 0x000fe40000000800 */
[----:B------:R-:W-:Y:S01]  /*13ea0*/  ISETP.GE.AND P2, PT, R20, UR4, PT ;  /* 0x0000000414007c0c */ /* 0x000fe2000bf46270 */
[----:B------:R-:W-:Y:S01]  /*13eb0*/  IMAD R7, R6, UR5, R7 ;  /* 0x0000000506077c24 */ /* 0x000fe2000f8e0207 */
[----:B------:R-:W-:Y:S02]  /*13ec0*/  SHF.R.S32.HI R6, RZ, 0x1f, R5 ;  /* 0x0000001fff067819 */ /* 0x000fe40000011405 */
[----:B------:R-:W-:Y:S01]  /*13ed0*/  ISETP.GE.AND P1, PT, R11, UR4, PT ;  /* 0x000000040b007c0c */ /* 0x000fe2000bf26270 */
[----:B------:R-:W-:Y:S02]  /*13ee0*/  IMAD.IADD R3, R3, 0x1, R7 ;  /* 0x0000000103037824 */ /* 0x000fe400078e0207 */
[----:B------:R-:W-:-:S02]  /*13ef0*/  IMAD R6, R6, UR6, RZ ;  /* 0x0000000606067c24 */ /* 0x000fc4000f8e02ff */
[----:B------:R-:W-:-:S04]  /*13f00*/  IMAD.WIDE.U32 R2, R5, UR6, R2 ;  /* 0x0000000605027c25 */ /* 0x000fc8000f8e0002 */
[----:B------:R-:W-:Y:S01]  /*13f10*/  IMAD R5, R5, UR7, R6 ;  /* 0x0000000705057c24 */ /* 0x000fe2000f8e0206 */
[----:B------:R-:W-:-:S04]  /*13f20*/  IADD3 R8, P0, R2, UR8, RZ ;  /* 0x0000000802087c10 */ /* 0x000fc8000ff1e0ff */
[----:B------:R-:W-:Y:S02]  /*13f30*/  IADD3.X R5, R3, UR9, R5, P0, !PT ;  /* 0x0000000903057c10 */ /* 0x000fe400087fe405 */
[----:B------:R-:W-:Y:S02]  /*13f40*/  ISETP.GE.AND P0, PT, R10, UR4, PT ;  /* 0x000000040a007c0c */ /* 0x000fe4000bf06270 */
[----:B------:R0:W5:Y:S01]  /*13f50*/  LDL R10, [R1+0xc] ;  /* 0x00000c00010a7983 */ /* 0x0001620000100800 */
[----:B------:R-:W-:Y:S01]  /*13f60*/  UMOV UR4, 0xffffffff ;  /* 0xffffffff00047882 */ /* 0x000fe20000000000 */
[----:B------:R-:W-:-:S04]  /*13f70*/  LOP3.LUT R21, R21, 0x7f, RZ, 0xc0, !PT ;  /* 0x0000007f15157812 */ /* 0x000fc800078ec0ff */
[----:B------:R-:W-:Y:S01]  /*13f80*/  SHF.R.U32.HI R21, RZ, 0x1, R21 ;  /* 0x00000001ff157819 */ /* 0x000fe20000011615 */
[----:B------:R-:W-:Y:S06]  /*13f90*/  BRA.DIV UR4, `(.L_x_1008) ;  /* 0x0000003204b47947 */ /* 0x000fec000b800000 */
[----:B------:R-:W2:Y:S04]  /*13fa0*/  LDL.LU R2, [R1+0x8] ;  /* 0x0000080001027983 */ /* 0x000ea80000300800 */
[----:B------:R-:W3:Y:S04]  /*13fb0*/  LDL.LU R11, [R1+0x4] ;  /* 0x00000400010b7983 */ /* 0x000ee80000300800 */
[----:B------:R-:W1:Y:S04]  /*13fc0*/  SHFL.IDX PT, R3, R0, RZ, 0x1e1f ;  /* 0x001e1fff00037589 */ /* 0x000e6800000e0000 */
[----:B------:R-:W-:Y:S04]  /*13fd0*/  SHFL.IDX PT, R0, R0, 0x1, 0x1e1f ;  /* 0x003e1f0000007f89 */ /* 0x000fe800000e0000 */
[----:B------:R-:W-:Y:S04]  /*13fe0*/  SHFL.IDX PT, R5, R5, RZ, 0x1e1f ;  /* 0x001e1fff05057589 */ /* 0x000fe800000e0000 */
[----:B------:R-:W-:Y:S01]  /*13ff0*/  SHFL.IDX PT, R14, R8, RZ, 0x1e1f ;  /* 0x001e1fff080e7589 */ /* 0x000fe200000e0000 */
[----:B--2---:R-:W-:-:S03]  /*14000*/  IMAD R6, R2, R9, RZ ;  /* 0x0000000902067224 */ /* 0x004fc600078e02ff */
[----:B------:R-:W2:Y:S01]  /*14010*/  SHFL.IDX PT, R2, R4, RZ, 0x1e1f ;  /* 0x001e1fff04027589 */ /* 0x000ea200000e0000 */
[----:B---3--:R-:W-:-:S03]  /*14020*/  IMAD.IADD R7, R21, 0x1, R11 ;  /* 0x0000000115077824 */ /* 0x008fc600078e020b */
[----:B------:R-:W3:Y:S02]  /*14030*/  SHFL.IDX PT, R4, R4, 0x1, 0x1e1f ;  /* 0x003e1f0004047f89 */ /* 0x000ee400000e0000 */
[----:B------:R-:W-:-:S13]  /*14040*/  ISETP.GE.AND P4, PT, R7, R6, PT ;  /* 0x000000060700720c */ /* 0x000fda0003f86270 */
[----:B-1----:R-:W-:-:S05]  /*14050*/  @!P4 IADD3 R3, P3, R20, R3, RZ ;  /* 0x000000031403c210 */ /* 0x002fca0007f7e0ff */
[----:B--2---:R-:W-:-:S05]  /*14060*/  @!P4 IMAD.X R2, RZ, RZ, R2, P3 ;  /* 0x000000ffff02c224 */ /* 0x004fca00018e0602 */
[----:B------:R-:W-:-:S04]  /*14070*/  @!P4 LOP3.LUT R3, R3, R2, RZ, 0x3c, !PT ;  /* 0x000000020303c212 */ /* 0x000fc800078e3cff */
[----:B------:R-:W-:-:S04]  /*14080*/  @!P4 LOP3.LUT R2, R3, R2, RZ, 0x3c, !PT ;  /* 0x000000020302c212 */ /* 0x000fc800078e3cff */
[----:B------:R-:W-:-:S05]  /*14090*/  @!P4 LOP3.LUT R3, R3, R2, RZ, 0x3c, !PT ;  /* 0x000000020303c212 */ /* 0x000fca00078e3cff */
[----:B-----5:R-:W-:Y:S04]  /*140a0*/  @!P4 LDGSTS.E.BYPASS.LTC128B.128 [R10+0xf000], desc[UR52][R2.64], !P2 ;  /* 0x0f000000020acfae */ /* 0x020fe8000d101d74 */
[----:B------:R-:W-:Y:S04]  /*140b0*/  @!P4 LDGSTS.E.BYPASS.LTC128B.128 [R10+0x10800], desc[UR52][R2.64+0x20], !P1 ;  /* 0x10800020020acfae */ /* 0x000fe8000c901d74 */
[----:B------:R1:W-:Y:S02]  /*140c0*/  @!P4 LDGSTS.E.BYPASS.LTC128B.128 [R10+0x12000], desc[UR52][R2.64+0x40], !P0 ;  /* 0x12000040020acfae */ /* 0x0003e4000c101d74 */
[----:B-1----:R-:W-:-:S05]  /*140d0*/  VIADD R2, R7, 0x40 ;  /* 0x0000004007027836 */ /* 0x002fca0000000000 */
[----:B------:R-:W-:-:S13]  /*140e0*/  ISETP.GE.AND P4, PT, R2, R6, PT ;  /* 0x000000060200720c */ /* 0x000fda0003f86270 */
[----:B------:R-:W-:-:S05]  /*140f0*/  @!P4 IADD3 R0, P3, R20, R0, RZ ;  /* 0x000000001400c210 */ /* 0x000fca0007f7e0ff */
[----:B---3--:R-:W-:-:S04]  /*14100*/  @!P4 IMAD.X R2, RZ, RZ, R4, P3 ;  /* 0x000000ffff02c224 */ /* 0x008fc800018e0604 */
[----:B------:R-:W-:Y:S02]  /*14110*/  @!P4 IMAD.MOV.U32 R3, RZ, RZ, R2 ;  /* 0x000000ffff03c224 */ /* 0x000fe400078e0002 */
[----:B------:R-:W-:-:S05]  /*14120*/  @!P4 IMAD.MOV.U32 R2, RZ, RZ, R0 ;  /* 0x000000ffff02c224 */ /* 0x000fca00078e0000 */
[----:B------:R1:W-:Y:S04]  /*14130*/  @!P4 LDGSTS.E.BYPASS.LTC128B.128 [R10+0xf800], desc[UR52][R2.64], !P2 ;  /* 0x0f800000020acfae */ /* 0x0003e8000d101d74 */
[----:B------:R1:W-:Y:S04]  /*14140*/  @!P4 LDGSTS.E.BYPASS.LTC128B.128 [R10+0x11000], desc[UR52][R2.64+0x20], !P1 ;  /* 0x11000020020acfae */ /* 0x0003e8000c901d74 */
[----:B------:R1:W-:Y:S02]  /*14150*/  @!P4 LDGSTS.E.BYPASS.LTC128B.128 [R10+0x12800], desc[UR52][R2.64+0x40], !P0 ;  /* 0x12800040020acfae */ /* 0x0003e4000c101d74 */
.L_x_1087:
        /* <DEDUP_REMOVED lines=12> */
.L_x_1010:
[----:B------:R-:W-:Y:S05]  /*14220*/  BSYNC B0 ;  /* 0x0000000000007941 */ /* 0x000fea0003800000 */
.L_x_1009:
[----:B------:R-:W-:Y:S01]  /*14230*/  NOP ;  /* 0x0000000000007918 */ /* 0x000fe20000000000 */
[----:B------:R-:W-:-:S13]  /*14240*/  PLOP3.LUT P0, PT, PT, PT, PT, 0x80, 0x0 ;  /* 0x000000000000781c */ /* 0x000fda0003f0f070 */
.L_x_1011:
        /* <DEDUP_REMOVED lines=14> */
[----:B------:R-:W2:Y:S01]  /*14330*/  LDL.LU R3, [R1+0x10] ;  /* 0x0000100001037983 */ /* 0x000ea20000300800 */
[----:B------:R0:W-:Y:S01]  /*14340*/  SYNCS.ARRIVE.TRANS64.A1T0 RZ, [R17+URZ+0x19c00], RZ ;  /* 0x019c00ff11ff79a7 */ /* 0x0001e2000810003f */
[----:B------:R-:W-:Y:S01]  /*14350*/  BSSY B0, `(.L_x_1012) ;  /* 0x0000005000007945 */ /* 0x000fe20003800000 */
[----:B------:R-:W1:Y:S01]  /*14360*/  SYNCS.PHASECHK.TRANS64.TRYWAIT P0, [R17+URZ+0x19c20], R2 ;  /* 0x019c2002110075a7 */ /* 0x000e62000800017f */
[----:B--2---:R-:W-:-:S05]  /*14370*/  VIADD R0, R3, 0xfffffffe ;  /* 0xfffffffe03007836 */ /* 0x004fca0000000000 */
[----:B------:R-:W-:Y:S01]  /*14380*/  ISETP.GE.AND P1, PT, R0, R25, PT ;  /* 0x000000190000720c */ /* 0x000fe20003f26270 */
[----:B01----:R-:W-:-:S12]  /*14390*/  @!P0 BRA `(.L_x_1013) ;  /* 0x0000003000b08947 */ /* 0x003fd80003800000 */
.L_x_1088:
[----:B------:R-:W-:Y:S05]  /*143a0*/  BSYNC B0 ;  /* 0x0000000000007941 */ /* 0x000fea0003800000 */
.L_x_1012:
[----:B------:R-:W-:Y:S05]  /*143b0*/  @!P1 BRA `(.L_x_1014) ;  /* 0x0000000c00f49947 */ /* 0x000fea0003800000 */
[----:B------:R-:W-:Y:S02]  /*143c0*/  IMAD.MOV.U32 R6, RZ, RZ, R18 ;  /* 0x000000ffff067224 */ /* 0x000fe400078e0012 */
[----:B------:R-:W-:-:S07]  /*143d0*/  IMAD.MOV.U32 R7, RZ, RZ, R22 ;  /* 0x000000ffff077224 */ /* 0x000fce00078e0016 */
.L_x_1038:
[----:B------:R-:W-:Y:S01]  /*143e0*/  LOP3.LUT P1, RZ, R19, 0x1, RZ, 0xc0, !PT ;  /* 0x0000000113ff7812 */ /* 0x000fe2000782c0ff */
[----:B------:R-:W-:Y:S01]  /*143f0*/  VIADD R18, R6, 0x1 ;  /* 0x0000000106127836 */ /* 0x000fe20000000000 */
[----:B------:R-:W-:Y:S05]  /*14400*/  YIELD ;  /* 0x0000000000007946 */ /* 0x000fea0003800000 */
[----:B------:R-:W-:Y:S01]  /*14410*/  ISETP.NE.AND P0, PT, R18, 0x2, PT ;  /* 0x000000021200780c */ /* 0x000fe20003f05270 */
[----:B------:R-:W-:Y:S03]  /*14420*/  BSSY B0, `(.L_x_1015) ;  /* 0x00000a3000007945 */ /* 0x000fe60003800000 */
[----:B------:R-:W-:-:S02]  /*14430*/  SEL R22, RZ, 0x1, P0 ;  /* 0x00000001ff167807 */ /* 0x000fc40000000000 */
[----:B------:R-:W-:Y:S02]  /*14440*/  SEL R18, R18, RZ, P0 ;  /* 0x000000ff12127207 */ /* 0x000fe40000000000 */
[----:B------:R-:W-:Y:S01]  /*14450*/  LOP3.LUT R22, R7, R22, RZ, 0x3c, !PT ;  /* 0x0000001607167212 */ /* 0x000fe200078e3cff */
[----:B0-----:R-:W-:Y:S06]  /*14460*/  @!P1 BRA `(.L_x_1016) ;  /* 0x0000000800789947 */ /* 0x001fec0003800000 */
[----:B------:R-:W-:Y:S01]  /*14470*/  ULDC.64 UR4, c[0x0][0x418] ;  /* 0x0001060000047ab9 */ /* 0x000fe20000000a00 */
[----:B------:R-:W-:Y:S01]  /*14480*/  IMAD.MOV.U32 R8, RZ, RZ, R0 ;  /* 0x000000ffff087224 */ /* 0x000fe200078e0000 */
[----:B------:R-:W-:-:S04]  /*14490*/  ISETP.NE.U32.AND P0, PT, RZ, UR4, PT ;  /* 0x00000004ff007c0c */ /* 0x000fc8000bf05070 */
[----:B------:R-:W-:-:S13]  /*144a0*/  ISETP.NE.AND.EX P0, PT, RZ, UR5, PT, P0 ;  /* 0x00000005ff007c0c */ /* 0x000fda000bf05300 */
[----:B------:R-:W-:Y:S05]  /*144b0*/  @!P0 BRA `(.L_x_1017) ;  /* 0x0000000000448947 */ /* 0x000fea0003800000 */
[----:B------:R-:W1:Y:S01]  /*144c0*/  LDC R5, c[0x0][0x43c] ;  /* 0x00010f00ff057b82 */ /* 0x000e620000000800 */
[----:B------:R-:W-:Y:S01]  /*144d0*/  ULDC.64 UR6, c[0x0][0x428] ;  /* 0x00010a0000067ab9 */ /* 0x000fe20000000a00 */
[----:B-1----:R-:W-:-:S13]  /*144e0*/  ISETP.NE.AND P0, PT, R5, 0x1, PT ;  /* 0x000000010500780c */ /* 0x002fda0003f05270 */
[----:B0-----:R-:W0:Y:S02]  /*144f0*/  @P0 LDC.64 R2, c[0x0][0x440] ;  /* 0x00011000ff020b82 */ /* 0x001e240000000a00 */
[----:B0-----:R-:W-:-:S04]  /*14500*/  @P0 IMAD.HI.U32 R4, R0, R2, RZ ;  /* 0x0000000200040227 */ /* 0x001fc800078e00ff */
[----:B------:R-:W-:Y:S01]  /*14510*/  IMAD.MOV.U32 R2, RZ, RZ, R0 ;  /* 0x000000ffff027224 */ /* 0x000fe200078e0000 */
[----:B------:R-:W-:Y:S01]  /*14520*/  @P0 SHF.R.U32.HI R2, RZ, R3, R4 ;  /* 0x00000003ff020219 */ /* 0x000fe20000011604 */
[----:B------:R-:W-:-:S03]  /*14530*/  IMAD R4, R26, UR6, RZ ;  /* 0x000000061a047c24 */ /* 0x000fc6000f8e02ff */
[--C-:B------:R-:W-:Y:S01]  /*14540*/  SHF.R.S32.HI R3, RZ, 0x1f, R2.reuse ;  /* 0x0000001fff037819 */ /* 0x100fe20000011402 */
[----:B------:R-:W-:Y:S02]  /*14550*/  IMAD.MOV R8, RZ, RZ, -R2 ;  /* 0x000000ffff087224 */ /* 0x000fe400078e0a02 */
[C---:B------:R-:W-:Y:S02]  /*14560*/  IMAD R4, R23.reuse, UR7, R4 ;  /* 0x0000000717047c24 */ /* 0x040fe4000f8e0204 */
[----:B------:R-:W-:-:S04]  /*14570*/  IMAD.WIDE.U32 R2, R23, UR6, R2 ;  /* 0x0000000617027c25 */ /* 0x000fc8000f8e0002 */
[----:B------:R-:W-:Y:S01]  /*14580*/  IMAD.IADD R3, R4, 0x1, R3 ;  /* 0x0000000104037824 */ /* 0x000fe200078e0203 */
[----:B------:R-:W-:Y:S01]  /*14590*/  LEA R4, P0, R2, UR4, 0x2 ;  /* 0x0000000402047c11 */ /* 0x000fe2000f8010ff */
[----:B------:R-:W-:-:S03]  /*145a0*/  IMAD R8, R5, R8, R0 ;  /* 0x0000000805087224 */ /* 0x000fc600078e0200 */
[----:B------:R-:W-:-:S05]  /*145b0*/  LEA.HI.X R5, R2, UR5, R3, 0x2, P0 ;  /* 0x0000000502057c11 */ /* 0x000fca00080f1403 */
[----:B------:R1:W5:Y:S04]  /*145c0*/  LDG.E R16, desc[UR52][R4.64] ;  /* 0x0000003404107981 */ /* 0x000368000c1e1900 */
.L_x_1017:
[----:B0-----:R-:W0:Y:S01]  /*145d0*/  S2R R2, SR_TID.X ;  /* 0x0000000000027919 */ /* 0x001e220000002100 */
[----:B-1----:R-:W-:Y:S01]  /*145e0*/  IMAD R4, R18, 0x8, R17 ;  /* 0x0000000812047824 */ /* 0x002fe200078e0211 */
[----:B------:R-:W-:Y:S01]  /*145f0*/  BSSY B1, `(.L_x_1018) ;  /* 0x0000006000017945 */ /* 0x000fe20003800000 */
[----:B0-----:R-:W-:Y:S02]  /*14600*/  LOP3.LUT R3, R2, 0x7f, RZ, 0xc0, !PT ;  /* 0x0000007f02037812 */ /* 0x001fe400078ec0ff */
[----:B------:R-:W-:Y:S02]  /*14610*/  SHF.L.U32 R2, R22, 0x1f, RZ ;  /* 0x0000001f16027819 */ /* 0x000fe400000006ff */
[----:B------:R-:W-:Y:S02]  /*14620*/  ISETP.NE.AND P1, PT, R3, RZ, PT ;  /* 0x000000ff0300720c */ /* 0x000fe40003f25270 */
[----:B------:R-:W0:Y:S02]  /*14630*/  SYNCS.PHASECHK.TRANS64.TRYWAIT P0, [R4+URZ+0x19c80], R2 ;  /* 0x019c8002040075a7 */ /* 0x000e24000800017f */
[----:B0-----:R-:W-:Y:S09]  /*14640*/  @!P0 BRA `(.L_x_1019) ;  /* 0x0000003000188947 */ /* 0x001ff20003800000 */
.L_x_1089:
[----:B------:R-:W-:Y:S05]  /*14650*/  BSYNC B1 ;  /* 0x0000000000017941 */ /* 0x000fea0003800000 */
.L_x_1018:
        /* <DEDUP_REMOVED lines=9> */
.L_x_1021:
[----:B------:R-:W-:Y:S05]  /*146f0*/  BSYNC B1 ;  /* 0x0000000000017941 */ /* 0x000fea0003800000 */
.L_x_1020:
        /* <DEDUP_REMOVED lines=8> */
[----:B------:R-:W-:Y:S01]  /*14780*/  VIADD R10, R9, 0x9000 ;  /* 0x00009000090a7836 */ /* 0x000fe20000000000 */
[----:B------:R-:W-:Y:S01]  /*14790*/  UMOV UR6, 0x0 ;  /* 0x0000000000067882 */ /* 0x000fe20000000000 */
[----:B------:R-:W-:-:S10]  /*147a0*/  UMOV UR7, 0x14f00000 ;  /* 0x14f0000000077882 */ /* 0x000fd40000000000 */
.L_x_1022:
        /* <DEDUP_REMOVED lines=16> */
.L_x_1023:
        /* <DEDUP_REMOVED lines=16> */
.L_x_1024:
        /* <DEDUP_REMOVED lines=13> */
.L_x_1090:
[----:B------:R-:W-:Y:S05]  /*14a80*/  BSYNC B1 ;  /* 0x0000000000017941 */ /* 0x000fea0003800000 */
.L_x_1025:
        /* <DEDUP_REMOVED lines=11> */
.L_x_1028:
[----:B------:R-:W-:Y:S05]  /*14b40*/  BSYNC B1 ;  /* 0x0000000000017941 */ /* 0x000fea0003800000 */
.L_x_1027:
        /* <DEDUP_REMOVED lines=8> */
.L_x_1029:
        /* <DEDUP_REMOVED lines=15> */
.L_x_1030:
        /* <DEDUP_REMOVED lines=15> */
.L_x_1031:
        /* <DEDUP_REMOVED lines=10> */
.L_x_1016:
[----:B------:R-:W-:Y:S05]  /*14e50*/  BSYNC B0 ;  /* 0x0000000000007941 */ /* 0x000fea0003800000 */
.L_x_1015:
[----:B------:R-:W-:-:S06]  /*14e60*/  UISETP.NE.AND UP0, UPT, UR39, 0x3, UPT ;  /* 0x000000032700788c */ /* 0x000fcc000bf05270 */
[----:B------:R-:W-:-:S13]  /*14e70*/  PLOP3.LUT P0, PT, PT, PT, UP0, 0x80, 0x0 ;  /* 0x000000000000781c */ /* 0x000fda0003f0f008 */
[----:B------:R-:W-:Y:S05]  /*14e80*/  @!P0 BRA `(.L_x_1032) ;  /* 0x0000000000048947 */ /* 0x000fea0003800000 */
[----:B------:R-:W-:Y:S01]  /*14e90*/  BPT.TRAP 0x1 ;  /* 0x000000040000795c */ /* 0x000fe20000300000 */
.L_x_1032:
[----:B0-----:R-:W-:Y:S01]  /*14ea0*/  IMAD.U32 R2, RZ, RZ, UR41 ;  /* 0x00000029ff027e24 */ /* 0x001fe2000f8e00ff */
[----:B------:R-:W-:Y:S01]  /*14eb0*/  BSSY B0, `(.L_x_1033) ;  /* 0x0000007000007945 */ /* 0x000fe20003800000 */
[----:B------:R-:W-:-:S03]  /*14ec0*/  IMAD R3, R6, 0x8, R17 ;  /* 0x0000000806037824 */ /* 0x000fc600078e0211 */
[----:B------:R-:W-:Y:S02]  /*14ed0*/  ISETP.NE.AND P1, PT, R2, 0x3, PT ;  /* 0x000000030200780c */ /* 0x000fe40003f25270 */
[----:B------:R-:W-:-:S04]  /*14ee0*/  LOP3.LUT R2, R7, 0x1, RZ, 0x3c, !PT ;  /* 0x0000000107027812 */ /* 0x000fc800078e3cff */
[----:B------:R-:W-:-:S04]  /*14ef0*/  SHF.L.U32 R2, R2, 0x1f, RZ ;  /* 0x0000001f02027819 */ /* 0x000fc800000006ff */
[----:B------:R-:W0:Y:S02]  /*14f00*/  SYNCS.PHASECHK.TRANS64.TRYWAIT P0, [R3+URZ+0x19c70], R2 ;  /* 0x019c7002030075a7 */ /* 0x000e24000800017f */
[----:B0-----:R-:W-:Y:S05]  /*14f10*/  @!P0 BRA `(.L_x_1034) ;  /* 0x00000028000c8947 */ /* 0x001fea0003800000 */
.L_x_1091:
[----:B------:R-:W-:Y:S05]  /*14f20*/  BSYNC B0 ;  /* 0x0000000000007941 */ /* 0x000fea0003800000 */
.L_x_1033:
[----:B------:R-:W-:Y:S05]  /*14f30*/  @!P1 BRA `(.L_x_1035) ;  /* 0x0000000000049947 */ /* 0x000fea0003800000 */
[----:B------:R-:W-:Y:S01]  /*14f40*/  BPT.TRAP 0x1 ;  /* 0x000000040000795c */ /* 0x000fe20000300000 */
.L_x_1035:
[----:B0-----:R-:W-:Y:S01]  /*14f50*/  SHF.L.U32 R2, R7, 0x1f, RZ ;  /* 0x0000001f07027819 */ /* 0x001fe200000006ff */
[----:B------:R-:W-:-:S03]  /*14f60*/  IMAD R10, R6, 0x3000, RZ ;  /* 0x00003000060a7824 */ /* 0x000fc600078e02ff */
[----:B------:R-:W0:Y:S02]  /*14f70*/  SYNCS.PHASECHK.TRANS64.TRYWAIT P0, [R3+URZ+0x19c60], R2 ;  /* 0x019c6002030075a7 */ /* 0x000e24000800017f */
[----:B0-----:R-:W-:Y:S05]  /*14f80*/  @!P0 BRA `(.L_x_1036) ;  /* 0x0000002800048947 */ /* 0x001fea0003800000 */
.L_x_1092:
[----:B------:R-:W0:Y:S01]  /*14f90*/  LDL R4, [R1] ;  /* 0x0000000001047983 */ /* 0x000e220000100800 */
        /* <DEDUP_REMOVED lines=50> */
.L_x_1037:
        /* <DEDUP_REMOVED lines=13> */
.L_x_1014:
        /* <DEDUP_REMOVED lines=17> */
.L_x_1040:
[----:B------:R-:W-:Y:S05]  /*154a0*/  BSYNC B0 ;  /* 0x0000000000007941 */ /* 0x000fea0003800000 */
.L_x_1039:
[----:B------:R-:W-:-:S06]  /*154b0*/  UISETP.NE.AND UP0, UPT, UR39, 0x3, UPT ;  /* 0x000000032700788c */ /* 0x000fcc000bf05270 */
[----:B------:R-:W-:-:S13]  /*154c0*/  PLOP3.LUT P1, PT, PT, PT, UP0, 0x80, 0x0 ;  /* 0x000000000000781c */ /* 0x000fda0003f2f008 */
[----:B------:R-:W-:Y:S05]  /*154d0*/  @!P1 BRA `(.L_x_1041) ;  /* 0x0000000000049947 */ /* 0x000fea0003800000 */
[----:B------:R-:W-:Y:S01]  /*154e0*/  BPT.TRAP 0x1 ;  /* 0x000000040000795c */ /* 0x000fe20000300000 */
.L_x_1041:
        /* <DEDUP_REMOVED lines=8> */
.L_x_1093:
[----:B------:R-:W-:Y:S05]  /*15570*/  BSYNC B0 ;  /* 0x0000000000007941 */ /* 0x000fea0003800000 */
.L_x_1042:
[----:B------:R-:W-:Y:S05]  /*15580*/  @!P2 BRA `(.L_x_1044) ;  /* 0x000000000004a947 */ /* 0x000fea0003800000 */
[----:B------:R-:W-:Y:S01]  /*15590*/  BPT.TRAP 0x1 ;  /* 0x000000040000795c */ /* 0x000fe20000300000 */
.L_x_1044:
[----:B0-----:R-:W-:-:S04]  /*155a0*/  SHF.L.U32 R0, R22, 0x1f, RZ ;  /* 0x0000001f16007819 */ /* 0x001fc800000006ff */
[----:B------:R-:W0:Y:S02]  /*155b0*/  SYNCS.PHASECHK.TRANS64.TRYWAIT P1, [R3+URZ+0x19c60], R0 ;  /* 0x019c6000030075a7 */ /* 0x000e24000802017f */
[----:B0-----:R-:W-:Y:S05]  /*155c0*/  @!P1 BRA `(.L_x_1045) ;  /* 0x00000020009c9947 */ /* 0x001fea0003800000 */
.L_x_1094:
[----:B------:R-:W0:Y:S01]  /*155d0*/  LDL R2, [R1] ;  /* 0x0000000001027983 */ /* 0x000e220000100800 */
        /* <DEDUP_REMOVED lines=51> */
.L_x_1046:
[----:B-1----:R1:W-:Y:S01]  /*15910*/  SYNCS.ARRIVE.TRANS64.A1T0 RZ, [R3+URZ+0x19c50], RZ ;  /* 0x019c50ff03ff79a7 */ /* 0x0023e2000810003f */
[----:B------:R-:W-:Y:S02]  /*15920*/  @!P0 VIADD R0, R3, 0x19c80 ;  /* 0x00019c8003008836 */ /* 0x000fe40000000000 */
[----:B------:R-:W-:-:S03]  /*15930*/  VIADD R18, R18, 0x1 ;  /* 0x0000000112127836 */ /* 0x000fc60000000000 */
[----:B------:R-:W-:Y:S01]  /*15940*/  @!P0 PRMT R0, RZ, 0x654, R0 ;  /* 0x00000654ff008816 */ /* 0x000fe20000000000 */
[----:B------:R-:W-:Y:S06]  /*15950*/  BAR.SYNC.DEFER_BLOCKING 0x2, 0x80 ;  /* 0x0082000000007b1d */ /* 0x000fec0000010000 */
[----:B------:R2:W-:Y:S01]  /*15960*/  @!P0 SYNCS.ARRIVE.TRANS64.RED.A1T0 RZ, [R0+URZ], RZ ;  /* 0x000000ff00ff89a7 */ /* 0x0005e2000810043f */
[----:B------:R-:W-:-:S04]  /*15970*/  ISETP.NE.AND P0, PT, R18, 0x2, PT ;  /* 0x000000021200780c */ /* 0x000fc80003f05270 */
[----:B-1----:R-:W-:Y:S02]  /*15980*/  SEL R3, RZ, 0x1, P0 ;  /* 0x00000001ff037807 */ /* 0x002fe40000000000 */
[----:B------:R-:W-:Y:S02]  /*15990*/  SEL R18, R18, RZ, P0 ;  /* 0x000000ff12127207 */ /* 0x000fe40000000000 */
[----:B--2---:R-:W-:-:S07]  /*159a0*/  LOP3.LUT R22, R22, R3, RZ, 0x3c, !PT ;  /* 0x0000000316167212 */ /* 0x004fce00078e3cff */
.L_x_989:
[----:B------:R-:W-:Y:S05]  /*159b0*/  BSYNC B7 ;  /* 0x0000000000077941 */ /* 0x000fea0003800000 */
.L_x_987:
[----:B------:R-:W-:-:S13]  /*159c0*/  LOP3.LUT P0, RZ, R19, 0x2, RZ, 0xc0, !PT ;  /* 0x0000000213ff7812 */ /* 0x000fda000780c0ff */
[----:B------:R-:W-:Y:S05]  /*159d0*/  @!P0 BRA `(.L_x_1047) ;  /* 0x0000000000248947 */ /* 0x000fea0003800000 */
[----:B------:R-:W2:Y:S08]  /*159e0*/  S2UR UR5, SR_CgaCtaId ;  /* 0x00000000000579c3 */ /* 0x000eb00000008800 */
[----:B------:R-:W-:Y:S06]  /*159f0*/  BAR.SYNC.DEFER_BLOCKING 0x5, 0x200 ;  /* 0x0148000000007b1d */ /* 0x000fec0000010000 */
[----:B------:R-:W-:-:S02]  /*15a00*/  UMOV UR4, 0x400 ;  /* 0x0000040000047882 */ /* 0x000fc40000000000 */
[----:B--2---:R-:W-:-:S06]  /*15a10*/  ULEA UR4, UR5, UR4, 0x18 ;  /* 0x0000000405047291 */ /* 0x004fcc000f8ec03f */
[----:B------:R-:W-:-:S05]  /*15a20*/  IMAD.U32 R17, RZ, RZ, UR4 ;  /* 0x00000004ff117e24 */ /* 0x000fca000f8e00ff */
[----:B------:R-:W2:Y:S02]  /*15a30*/  LDS.128 R24, [R17+0x19cd0] ;  /* 0x019cd00011187984 */ /* 0x000ea40000000c00 */
[----:B--2---:R-:W-:Y:S01]  /*15a40*/  R2UR UR42, R27 ;  /* 0x000000001b2a72ca */ /* 0x004fe200000e0000 */
[----:B------:R-:W-:Y:S06]  /*15a50*/  BAR.ARV 0x4, 0x200 ;  /* 0x0108000000007b1d */ /* 0x000fec0000002000 */
[----:B------:R-:W-:Y:S08]  /*15a60*/  BRA `(.L_x_1048) ;  /* 0x0000000c00b07947 */ /* 0x000ff00003800000 */
.L_x_1047:
[----:B------:R-:W0:Y:S01]  /*15a70*/  S2R R0, SR_TID.X ;  /* 0x0000000000007919 */ /* 0x000e220000002100 */
[----:B------:R-:W-:Y:S01]  /*15a80*/  ULDC UR4, c[0x0][0xc3c] ;  /* 0x00030f0000047ab9 */ /* 0x000fe20000000800 */
[----:B0-----:R-:W-:Y:S01]  /*15a90*/  LOP3.LUT R8, R0, 0x1f, RZ, 0xc0, !PT ;  /* 0x0000001f00087812 */ /* 0x001fe200078ec0ff */
[----:B------:R-:W-:-:S03]  /*15aa0*/  IMAD.MOV.U32 R0, RZ, RZ, RZ ;  /* 0x000000ffff007224 */ /* 0x000fc600078e00ff */
[C---:B------:R-:W-:Y:S01]  /*15ab0*/  ISETP.NE.AND P0, PT, R8.reuse, 0x1f, PT ;  /* 0x0000001f0800780c */ /* 0x040fe20003f05270 */
[----:B------:R-:W-:-:S05]  /*15ac0*/  VIADD R7, R8, UR42 ;  /* 0x0000002a08077c36 */ /* 0x000fca0008000000 */
[----:B------:R-:W-:Y:S01]  /*15ad0*/  ISETP.GE.OR P1, PT, R7, UR4, !P0 ;  /* 0x0000000407007c0c */ /* 0x000fe2000c726670 */
[----:B------:R-:W-:Y:S01]  /*15ae0*/  IMAD.MOV.U32 R9, RZ, RZ, RZ ;  /* 0x000000ffff097224 */ /* 0x000fe200078e00ff */
[----:B------:R-:W-:Y:S01]  /*15af0*/  ISETP.GE.U32.AND P2, PT, R8, 0x2, PT ;  /* 0x000000020800780c */ /* 0x000fe20003f46070 */
[----:B------:R-:W-:-:S10]  /*15b00*/  ULDC UR4, c[0x0][0xc3c] ;  /* 0x00030f0000047ab9 */ /* 0x000fd40000000800 */
[----:B------:R-:W0:Y:S08]  /*15b10*/  @!P1 LDC.64 R2, c[0x0][0xc80] ;  /* 0x00032000ff029b82 */ /* 0x000e300000000a00 */
[----:B-1----:R-:W1:Y:S01]  /*15b20*/  @!P1 LDC.64 R4, c[0x0][0xc78] ;  /* 0x00031e00ff049b82 */ /* 0x002e620000000a00 */
[----:B0-----:R-:W-:-:S05]  /*15b30*/  @!P1 IMAD.WIDE R2, R7, 0x4, R2 ;  /* 0x0000000407029825 */ /* 0x001fca00078e0202 */
[----:B------:R1:W2:Y:S02]  /*15b40*/  @!P1 LDG.E R0, desc[UR52][R2.64] ;  /* 0x0000003402009981 */ /* 0x0002a4000c1e1900 */
[----:B-1----:R-:W-:-:S05]  /*15b50*/  @!P1 IMAD.WIDE R2, R7, 0x4, R4 ;  /* 0x0000000407029825 */ /* 0x002fca00078e0204 */
[----:B------:R-:W2:Y:S01]  /*15b60*/  @!P1 LDG.E R9, desc[UR52][R2.64] ;  /* 0x0000003402099981 */ /* 0x000ea2000c1e1900 */
[C---:B------:R-:W-:Y:S02]  /*15b70*/  ISETP.NE.AND P1, PT, R8.reuse, RZ, PT ;  /* 0x000000ff0800720c */ /* 0x040fe40003f25270 */
[C---:B------:R-:W-:Y:S02]  /*15b80*/  ISETP.GE.U32.AND P3, PT, R8.reuse, 0x4, PT ;  /* 0x000000040800780c */ /* 0x040fe40003f66070 */
[C---:B------:R-:W-:Y:S02]  /*15b90*/  ISETP.GE.U32.AND P4, PT, R8.reuse, 0x8, PT ;  /* 0x000000080800780c */ /* 0x040fe40003f86070 */
[----:B------:R-:W-:Y:S02]  /*15ba0*/  ISETP.GE.U32.AND P5, PT, R8, 0x10, PT ;  /* 0x000000100800780c */ /* 0x000fe40003fa6070 */
[----:B------:R-:W-:Y:S01]  /*15bb0*/  SHFL.IDX PT, R8, R24, 0x1, 0x1f ;  /* 0x00201f0018087f89 */ /* 0x000fe200000e0000 */
[----:B--2---:R-:W-:-:S05]  /*15bc0*/  IMAD R4, R9, R0, RZ ;  /* 0x0000000009047224 */ /* 0x004fca00078e02ff */
[----:B------:R-:W0:Y:S02]  /*15bd0*/  SHFL.UP PT, R5, R4, 0x1, RZ ;  /* 0x0420000004057989 */ /* 0x000e2400000e00ff */
[----:B0-----:R-:W-:-:S05]  /*15be0*/  SEL R5, R5, RZ, P1 ;  /* 0x000000ff05057207 */ /* 0x001fca0000800000 */
[----:B------:R-:W-:-:S05]  /*15bf0*/  IMAD.IADD R5, R4, 0x1, R5 ;  /* 0x0000000104057824 */ /* 0x000fca00078e0205 */
[----:B------:R-:W0:Y:S02]  /*15c00*/  SHFL.UP PT, R6, R5, 0x2, RZ ;  /* 0x0440000005067989 */ /* 0x000e2400000e00ff */
[----:B0-----:R-:W-:-:S05]  /*15c10*/  SEL R6, R6, RZ, P2 ;  /* 0x000000ff06067207 */ /* 0x001fca0001000000 */
[----:B------:R-:W-:Y:S02]  /*15c20*/  IMAD.IADD R6, R5, 0x1, R6 ;  /* 0x0000000105067824 */ /* 0x000fe400078e0206 */
[----:B------:R-:W0:Y:S03]  /*15c30*/  LDC R5, c[0x0][0xc38] ;  /* 0x00030e00ff057b82 */ /* 0x000e260000000800 */
[----:B------:R-:W1:Y:S02]  /*15c40*/  SHFL.UP PT, R7, R6, 0x4, RZ ;  /* 0x0480000006077989 */ /* 0x000e6400000e00ff */
[----:B-1----:R-:W-:-:S05]  /*15c50*/  SEL R7, R7, RZ, P3 ;  /* 0x000000ff07077207 */ /* 0x002fca0001800000 */
[----:B------:R-:W-:Y:S02]  /*15c60*/  IMAD.IADD R7, R6, 0x1, R7 ;  /* 0x0000000106077824 */ /* 0x000fe400078e0207 */
[----:B------:R-:W-:-:S03]  /*15c70*/  IMAD.MOV.U32 R6, RZ, RZ, RZ ;  /* 0x000000ffff067224 */ /* 0x000fc600078e00ff */
[----:B------:R-:W1:Y:S02]  /*15c80*/  SHFL.UP PT, R2, R7, 0x8, RZ ;  /* 0x0500000007027989 */ /* 0x000e6400000e00ff */
[----:B-1----:R-:W-:-:S05]  /*15c90*/  SEL R2, R2, RZ, P4 ;  /* 0x000000ff02027207 */ /* 0x002fca0002000000 */
[----:B------:R-:W-:Y:S02]  /*15ca0*/  IMAD.IADD R3, R7, 0x1, R2 ;  /* 0x0000000107037824 */ /* 0x000fe400078e0202 */
[----:B------:R-:W-:Y:S04]  /*15cb0*/  SHFL.IDX PT, R7, R24, RZ, 0x1f ;  /* 0x00001fff18077589 */ /* 0x000fe800000e0000 */
[----:B------:R-:W1:Y:S02]  /*15cc0*/  SHFL.UP PT, R2, R3, 0x10, RZ ;  /* 0x0600000003027989 */ /* 0x000e6400000e00ff */
[----:B-1----:R-:W-:-:S05]  /*15cd0*/  SEL R2, R2, RZ, P5 ;  /* 0x000000ff02027207 */ /* 0x002fca0002800000 */
[----:B------:R-:W-:-:S05]  /*15ce0*/  IMAD.IADD R2, R3, 0x1, R2 ;  /* 0x0000000103027824 */ /* 0x000fca00078e0202 */
[----:B------:R-:W0:Y:S02]  /*15cf0*/  SHFL.IDX PT, R4, R2, 0x1f, 0x1f ;  /* 0x03e01f0002047f89 */ /* 0x000e2400000e0000 */
[----:B0-----:R-:W-:-:S04]  /*15d00*/  IMAD R11, R4, R5, RZ ;  /* 0x00000005040b7224 */ /* 0x001fc800078e02ff */
[----:B------:R-:W-:-:S05]  /*15d10*/  IMAD.IADD R8, R8, 0x1, R11 ;  /* 0x0000000108087824 */ /* 0x000fca00078e020b */
[----:B------:R-:W-:-:S13]  /*15d20*/  ISETP.GT.AND P6, PT, R8, R7, PT ;  /* 0x000000070800720c */ /* 0x000fda0003fc4270 */
[----:B------:R-:W-:Y:S05]  /*15d30*/  @P6 BRA `(.L_x_1049) ;  /* 0x0000000000986947 */ /* 0x000fea0003800000 */
.L_x_1051:
        /* <DEDUP_REMOVED lines=38> */
.L_x_1049:
[----:B------:R-:W-:-:S04]  /*15fa0*/  IMAD.IADD R24, R8, 0x1, -R11 ;  /* 0x0000000108187824 */ /* 0x000fc800078e0a0b */
[----:B------:R-:W-:-:S05]  /*15fb0*/  IMAD R4, R2, R5, R24 ;  /* 0x0000000502047224 */ /* 0x000fca00078e0218 */
[----:B------:R-:W-:-:S13]  /*15fc0*/  ISETP.GT.AND P0, PT, R4, R7, PT ;  /* 0x000000070400720c */ /* 0x000fda0003f04270 */
[----:B------:R-:W-:Y:S02]  /*15fd0*/  VOTEU.ANY UR5, UPT, !P0 ;  /* 0x0000000000057886 */ /* 0x000fe400040e0100 */
[----:B------:R-:W-:Y:S02]  /*15fe0*/  UPOPC UR4, UR5 ;  /* 0x00000005000472bf */ /* 0x000fe40008000000 */
[----:B------:R-:W-:-:S04]  /*15ff0*/  ISETP.NE.AND P0, PT, RZ, UR5, PT ;  /* 0x00000005ff007c0c */ /* 0x000fc8000bf05270 */
[----:B------:R-:W-:Y:S02]  /*16000*/  IMAD.U32 R8, RZ, RZ, UR4 ;  /* 0x00000004ff087e24 */ /* 0x000fe4000f8e00ff */
[----:B------:R-:W-:-:S04]  /*16010*/  IMAD.U32 R3, RZ, RZ, UR4 ;  /* 0x00000004ff037e24 */ /* 0x000fc8000f8e00ff */
[----:B------:R0:W1:Y:S04]  /*16020*/  SHFL.IDX PT, R8, R9, R8, 0x1f ;  /* 0x00001f0809087589 */ /* 0x00006800000e0000 */
[----:B------:R0:W2:Y:S01]  /*16030*/  SHFL.IDX PT, R0, R0, R3, 0x1f ;  /* 0x00001f0300007589 */ /* 0x0000a200000e0000 */
[----:B------:R-:W-:Y:S05]  /*16040*/  @!P0 BRA `(.L_x_1052) ;  /* 0x00000000000c8947 */ /* 0x000fea0003800000 */
[----:B------:R-:W-:-:S06]  /*16050*/  UIADD3 UR5, UR4, -0x1, URZ ;  /* 0xffffffff04057890 */ /* 0x000fcc000fffe03f */
[----:B0-----:R-:W-:-:S05]  /*16060*/  IMAD.U32 R3, RZ, RZ, UR5 ;  /* 0x00000005ff037e24 */ /* 0x001fca000f8e00ff */
[----:B------:R3:W4:Y:S02]  /*16070*/  SHFL.IDX PT, R6, R2, R3, 0x1f ;  /* 0x00001f0302067589 */ /* 0x00072400000e0000 */
.L_x_1052:
[----:B-1----:R-:W-:Y:S01]  /*16080*/  ISETP.NE.AND P0, PT, R8, 0x1, PT ;  /* 0x000000010800780c */ /* 0x002fe20003f05270 */
[----:B----4-:R-:W-:Y:S01]  /*16090*/  IMAD R24, R6, R5, R24 ;  /* 0x0000000506187224 */ /* 0x010fe200078e0218 */
[----:B------:R-:W-:-:S03]  /*160a0*/  UIADD3 UR42, UR4, UR42, URZ ;  /* 0x0000002a042a7290 */ /* 0x000fc6000fffe03f */
[----:B------:R-:W-:-:S08]  /*160b0*/  IMAD.IADD R4, R7, 0x1, -R24 ;  /* 0x0000000107047824 */ /* 0x000fd000078e0a18 */
[----:B------:R-:W-:Y:S05]  /*160c0*/  @!P0 BRA `(.L_x_1053) ;  /* 0x0000000000dc8947 */ /* 0x000fea0003800000 */
[----:B--2---:R-:W-:Y:S02]  /*160d0*/  IABS R5, R0 ;  /* 0x0000000000057213 */ /* 0x004fe40000000000 */
[----:B------:R-:W-:Y:S02]  /*160e0*/  IABS R6, R8 ;  /* 0x0000000800067213 */ /* 0x000fe40000000000 */
[----:B------:R-:W1:Y:S01]  /*160f0*/  I2F.RP R7, R5 ;  /* 0x0000000500077306 */ /* 0x000e620000209400 */
[----:B------:R-:W-:-:S07]  /*16100*/  IABS R10, R4 ;  /* 0x00000004000a7213 */ /* 0x000fce0000000000 */
[----:B-1----:R-:W0:Y:S02]  /*16110*/  MUFU.RCP R7, R7 ;  /* 0x0000000700077308 */ /* 0x002e240000001000 */
[----:B0-----:R-:W-:Y:S01]  /*16120*/  VIADD R9, R7, 0xffffffe ;  /* 0x0ffffffe07097836 */ /* 0x001fe20000000000 */
[----:B------:R-:W-:-:S05]  /*16130*/  IABS R7, R0 ;  /* 0x0000000000077213 */ /* 0x000fca0000000000 */
[----:B---3--:R0:W1:Y:S02]  /*16140*/  F2I.FTZ.U32.TRUNC.NTZ R3, R9 ;  /* 0x0000000900037305 */ /* 0x008064000021f000 */
[----:B0-----:R-:W-:Y:S02]  /*16150*/  IMAD.MOV R9, RZ, RZ, -R7 ;  /* 0x000000ffff097224 */ /* 0x001fe400078e0a07 */
[----:B-1----:R-:W-:-:S04]  /*16160*/  IMAD.MOV R2, RZ, RZ, -R3 ;  /* 0x000000ffff027224 */ /* 0x002fc800078e0a03 */
[----:B------:R-:W-:Y:S02]  /*16170*/  IMAD R11, R2, R5, RZ ;  /* 0x00000005020b7224 */ /* 0x000fe400078e02ff */
[----:B------:R-:W-:-:S04]  /*16180*/  IMAD.MOV.U32 R2, RZ, RZ, RZ ;  /* 0x000000ffff027224 */ /* 0x000fc800078e00ff */
[----:B------:R-:W-:Y:S02]  /*16190*/  IMAD.HI.U32 R3, R3, R11, R2 ;  /* 0x0000000b03037227 */ /* 0x000fe400078e0002 */
[----:B------:R-:W0:Y:S04]  /*161a0*/  I2F.RP R11, R6 ;  /* 0x00000006000b7306 */ /* 0x000e280000209400 */
        /* <DEDUP_REMOVED lines=8> */
[----:B0-----:R-:W-:Y:S02]  /*16230*/  VIADD R9, R2, 0xffffffe ;  /* 0x0ffffffe02097836 */ /* 0x001fe40000000000 */
[----:B------:R-:W-:Y:S02]  /*16240*/  IMAD.MOV.U32 R2, RZ, RZ, RZ ;  /* 0x000000ffff027224 */ /* 0x000fe400078e00ff */
[----:B------:R-:W0:Y:S08]  /*16250*/  F2I.FTZ.U32.TRUNC.NTZ R3, R9 ;  /* 0x0000000900037305 */ /* 0x000e30000021f000 */
[----:B------:R-:W-:-:S02]  /*16260*/  @P0 VIADD R7, R7, 0x1 ;  /* 0x0000000107070836 */ /* 0x000fc40000000000 */
[----:B0-----:R-:W-:-:S04]  /*16270*/  IMAD.MOV R5, RZ, RZ, -R3 ;  /* 0x000000ffff057224 */ /* 0x001fc800078e0a03 */
[----:B------:R-:W-:-:S04]  /*16280*/  IMAD R5, R5, R6, RZ ;  /* 0x0000000605057224 */ /* 0x000fc800078e02ff */
[----:B------:R-:W-:Y:S01]  /*16290*/  IMAD.HI.U32 R2, R3, R5, R2 ;  /* 0x0000000503027227 */ /* 0x000fe200078e0002 */
[----:B------:R-:W-:Y:S02]  /*162a0*/  LOP3.LUT R3, R4, R0, RZ, 0x3c, !PT ;  /* 0x0000000004037212 */ /* 0x000fe400078e3cff */
[----:B------:R-:W-:Y:S02]  /*162b0*/  IABS R5, R8 ;  /* 0x0000000800057213 */ /* 0x000fe40000000000 */
[----:B------:R-:W-:-:S03]  /*162c0*/  ISETP.GE.AND P2, PT, R3, RZ, PT ;  /* 0x000000ff0300720c */ /* 0x000fc60003f46270 */
[----:B------:R-:W-:-:S10]  /*162d0*/  IMAD.MOV R5, RZ, RZ, -R5 ;  /* 0x000000ffff057224 */ /* 0x000fd400078e0a05 */
[----:B------:R-:W-:Y:S01]  /*162e0*/  @!P2 IMAD.MOV R7, RZ, RZ, -R7 ;  /* 0x000000ffff07a224 */ /* 0x000fe200078e0a07 */
[----:B------:R-:W-:-:S04]  /*162f0*/  @!P1 LOP3.LUT R7, RZ, R0, RZ, 0x33, !PT ;  /* 0x00000000ff079212 */ /* 0x000fc800078e33ff */
[----:B------:R-:W-:-:S05]  /*16300*/  IABS R3, R7 ;  /* 0x0000000700037213 */ /* 0x000fca0000000000 */
        /* <DEDUP_REMOVED lines=14> */
[--C-:B------:R-:W-:Y:S02]  /*163f0*/  IMAD R8, R8, R3, R7.reuse ;  /* 0x0000000308087224 */ /* 0x100fe400078e0207 */
[----:B------:R-:W-:Y:S02]  /*16400*/  IMAD.MOV R3, RZ, RZ, -R7 ;  /* 0x000000ffff037224 */ /* 0x000fe400078e0a07 */
[----:B------:R-:W-:Y:S02]  /*16410*/  IMAD R26, R8, 0x10000, R5 ;  /* 0x00010000081a7824 */ /* 0x000fe400078e0205 */
[----:B------:R-:W-:Y:S01]  /*16420*/  IMAD R3, R0, R3, R4 ;  /* 0x0000000300037224 */ /* 0x000fe200078e0204 */
[----:B------:R-:W-:Y:S06]  /*16430*/  BRA `(.L_x_1054) ;  /* 0x0000000000f87947 */ /* 0x000fec0003800000 */
.L_x_1053:
[----:B------:R-:W-:Y:S02]  /*16440*/  ULDC.64 UR4, c[0x0][0xc90] ;  /* 0x0003240000047ab9 */ /* 0x000fe40000000a00 */
[----:B------:R-:W-:-:S06]  /*16450*/  UIMAD.WIDE UR4, UR42, 0x4, UR4 ;  /* 0x000000042a0478a5 */ /* 0x000fcc000f8e0204 */
[----:B---3--:R-:W-:Y:S02]  /*16460*/  IMAD.U32 R2, RZ, RZ, UR4 ;  /* 0x00000004ff027e24 */ /* 0x008fe4000f8e00ff */
[----:B0-----:R-:W-:-:S05]  /*16470*/  IMAD.U32 R3, RZ, RZ, UR5 ;  /* 0x00000005ff037e24 */ /* 0x001fca000f8e00ff */
        /* <DEDUP_REMOVED lines=15> */
[----:B------:R-:W-:Y:S01]  /*16570*/  IMAD R3, R9, R11, R2 ;  /* 0x0000000b09037224 */ /* 0x000fe200078e0202 */
[----:B------:R-:W-:-:S04]  /*16580*/  LOP3.LUT R2, R4, R7, RZ, 0x3c, !PT ;  /* 0x0000000704027212 */ /* 0x000fc800078e3cff */
        /* <DEDUP_REMOVED lines=9> */
[----:B------:R-:W-:Y:S02]  /*16620*/  IMAD R6, R8, R9, RZ ;  /* 0x0000000908067224 */ /* 0x000fe400078e02ff */
[----:B------:R-:W-:Y:S02]  /*16630*/  IMAD.MOV R9, RZ, RZ, -R9 ;  /* 0x000000ffff097224 */ /* 0x000fe400078e0a09 */
[----:B------:R-:W-:Y:S02]  /*16640*/  IMAD.MOV R2, RZ, RZ, -R6 ;  /* 0x000000ffff027224 */ /* 0x000fe400078e0a06 */
[----:B------:R-:W-:-:S03]  /*16650*/  IMAD R4, R7, R9, R4 ;  /* 0x0000000907047224 */ /* 0x000fc600078e0204 */
[----:B------:R-:W-:-:S04]  /*16660*/  VIADDMNMX R5, R2, R5, R8, PT ;  /* 0x0000000502057246 */ /* 0x000fc80003800108 */
[----:B------:R-:W-:-:S04]  /*16670*/  IABS R8, R5 ;  /* 0x0000000500087213 */ /* 0x000fc80000000000 */
[----:B------:R-:W0:Y:S08]  /*16680*/  I2F.RP R10, R8 ;  /* 0x00000008000a7306 */ /* 0x000e300000209400 */
[----:B0-----:R-:W0:Y:S02]  /*16690*/  MUFU.RCP R10, R10 ;  /* 0x0000000a000a7308 */ /* 0x001e240000001000 */
[----:B0-----:R-:W-:Y:S01]  /*166a0*/  VIADD R2, R10, 0xffffffe ;  /* 0x0ffffffe0a027836 */ /* 0x001fe20000000000 */
[----:B------:R-:W-:-:S05]  /*166b0*/  IABS R10, R4 ;  /* 0x00000004000a7213 */ /* 0x000fca0000000000 */
[----:B------:R0:W1:Y:S02]  /*166c0*/  F2I.FTZ.U32.TRUNC.NTZ R3, R2 ;  /* 0x0000000200037305 */ /* 0x000064000021f000 */
[----:B0-----:R-:W-:Y:S02]  /*166d0*/  IMAD.MOV.U32 R2, RZ, RZ, RZ ;  /* 0x000000ffff027224 */ /* 0x001fe400078e00ff */
[----:B-1----:R-:W-:-:S04]  /*166e0*/  IMAD.MOV R7, RZ, RZ, -R3 ;  /* 0x000000ffff077224 */ /* 0x002fc800078e0a03 */
[----:B------:R-:W-:-:S04]  /*166f0*/  IMAD R7, R7, R8, RZ ;  /* 0x0000000807077224 */ /* 0x000fc800078e02ff */
[----:B------:R-:W-:Y:S01]  /*16700*/  IMAD.HI.U32 R3, R3, R7, R2 ;  /* 0x0000000703037227 */ /* 0x000fe200078e0002 */
[-C--:B------:R-:W-:Y:S02]  /*16710*/  IABS R7, R5.reuse ;  /* 0x0000000500077213 */ /* 0x080fe40000000000 */
[----:B------:R-:W-:Y:S02]  /*16720*/  LOP3.LUT R2, R4, R5, RZ, 0x3c, !PT ;  /* 0x0000000504027212 */ /* 0x000fe400078e3cff */
[----:B------:R-:W-:Y:S01]  /*16730*/  IADD3 R4, R6, 0x1000000, R4 ;  /* 0x0100000006047810 */ /* 0x000fe20007ffe004 */
[----:B------:R-:W-:Y:S01]  /*16740*/  IMAD.MOV R7, RZ, RZ, -R7 ;  /* 0x000000ffff077224 */ /* 0x000fe200078e0a07 */
[----:B------:R-:W-:Y:S01]  /*16750*/  ISETP.GE.AND P2, PT, R2, RZ, PT ;  /* 0x000000ff0200720c */ /* 0x000fe20003f46270 */
        /* <DEDUP_REMOVED lines=9> */
[----:B------:R-:W-:Y:S01]  /*167f0*/  @!P1 LOP3.LUT R3, RZ, R5, RZ, 0x33, !PT ;  /* 0x00000005ff039212 */ /* 0x000fe200078e33ff */
[----:B------:R-:W-:-:S04]  /*16800*/  IMAD.MOV R5, RZ, RZ, -R5 ;  /* 0x000000ffff057224 */ /* 0x000fc800078e0a05 */
[----:B------:R-:W-:-:S07]  /*16810*/  IMAD R26, R3, R5, R4 ;  /* 0x00000005031a7224 */ /* 0x000fce00078e0204 */
.L_x_1054:
[----:B------:R-:W-:-:S05]  /*16820*/  LOP3.LUT R3, RZ, R3, RZ, 0x33, !PT ;  /* 0x00000003ff037212 */ /* 0x000fca00078e33ff */
[----:B------:R-:W-:Y:S01]  /*16830*/  IMAD.IADD R25, R0, 0x1, R3 ;  /* 0x0000000100197824 */ /* 0x000fe200078e0203 */
[----:B------:R-:W-:Y:S06]  /*16840*/  BRA `(.L_x_1055) ;  /* 0x0000000000107947 */ /* 0x000fec0003800000 */
.L_x_1050:
[----:B------:R-:W-:Y:S01]  /*16850*/  IMAD.MOV.U32 R24, RZ, RZ, R7 ;  /* 0x000000ffff187224 */ /* 0x000fe200078e0007 */
[----:B------:R-:W-:Y:S01]  /*16860*/  ULDC UR42, c[0x0][0xc3c] ;  /* 0x00030f00002a7ab9 */ /* 0x000fe20000000800 */
[----:B------:R-:W-:Y:S02]  /*16870*/  IMAD.MOV.U32 R25, RZ, RZ, RZ ;  /* 0x000000ffff197224 */ /* 0x000fe400078e00ff */
[----:B------:R-:W-:-:S07]  /*16880*/  IMAD.MOV.U32 R26, RZ, RZ, RZ ;  /* 0x000000ffff1a7224 */ /* 0x000fce00078e00ff */
.L_x_1055:
        /* <DEDUP_REMOVED lines=10> */
.L_x_1048:
[----:B------:R-:W-:Y:S02]  /*16930*/  ULDC UR4, c[0x0][0xc3c] ;  /* 0x00030f0000047ab9 */ /* 0x000fe40000000800 */
[----:B------:R-:W-:-:S06]  /*16940*/  UISETP.GE.AND UP0, UPT, UR42, UR4, UPT ;  /* 0x000000042a00728c */ /* 0x000fcc000bf06270 */
[----:B------:R-:W-:-:S13]  /*16950*/  PLOP3.LUT P0, PT, PT, PT, UP0, 0x80, 0x0 ;  /* 0x000000000000781c */ /* 0x000fda0003f0f008 */
[----:B------:R-:W-:Y:S05]  /*16960*/  @!P0 BRA `(.L_x_1056) ;  /* 0xffffffb400188947 */ /* 0x000fea000383ffff */
.L_x_976:
[----:B0-----:R-:W3:Y:S01]  /*16970*/  LDL.LU R0, [R1+0x14] ;  /* 0x0000140001007983 */ /* 0x001ee20000300800 */
[----:B------:R-:W-:Y:S01]  /*16980*/  BSSY B0, `(.L_x_1057) ;  /* 0x000000b000007945 */ /* 0x000fe20003800000 */
[----:B------:R-:W0:Y:S01]  /*16990*/  S2R R5, SR_CgaCtaId ;  /* 0x0000000000057919 */ /* 0x000e220000008800 */
[----:B---3--:R-:W-:-:S05]  /*169a0*/  VIADD R0, R0, 0x1 ;  /* 0x0000000100007836 */ /* 0x008fca0000000000 */
[----:B------:R-:W-:-:S04]  /*169b0*/  LEA.HI R2, R0, R0, RZ, 0x1 ;  /* 0x0000000000027211 */ /* 0x000fc800078f08ff */
[----:B------:R-:W-:Y:S02]  /*169c0*/  LOP3.LUT R3, R2, 0xfffffffe, RZ, 0xc0, !PT ;  /* 0xfffffffe02037812 */ /* 0x000fe400078ec0ff */
[----:B------:R-:W-:-:S03]  /*169d0*/  MOV R2, 0x400 ;  /* 0x0000040000027802 */ /* 0x000fc60000000f00 */
[----:B------:R-:W-:Y:S01]  /*169e0*/  IMAD.IADD R0, R0, 0x1, -R3 ;  /* 0x0000000100007824 */ /* 0x000fe200078e0a03 */
[----:B0-----:R-:W-:-:S04]  /*169f0*/  LEA R9, R5, R2, 0x18 ;  /* 0x0000000205097211 */ /* 0x001fc800078ec0ff */
[----:B------:R-:W-:-:S04]  /*16a00*/  SHF.L.U32 R0, R0, 0x1f, RZ ;  /* 0x0000001f00007819 */ /* 0x000fc800000006ff */
[----:B------:R-:W0:Y:S02]  /*16a10*/  SYNCS.PHASECHK.TRANS64.TRYWAIT P0, [R9+URZ+0x19c20], R0 ;  /* 0x019c2000090075a7 */ /* 0x000e24000800017f */
[----:B0-----:R-:W-:Y:S05]  /*16a20*/  @!P0 BRA `(.L_x_1058) ;  /* 0x0000000c00988947 */ /* 0x001fea0003800000 */
.L_x_1095:
[----:B------:R-:W-:Y:S05]  /*16a30*/  BSYNC B0 ;  /* 0x0000000000007941 */ /* 0x000fea0003800000 */
.L_x_1057:
[----:B------:R-:W-:-:S03]  /*16a40*/  UMOV UR4, 0xffffffff ;  /* 0xffffffff00047882 */ /* 0x000fc60000000000 */
[----:B------:R-:W-:Y:S05]  /*16a50*/  BRA.DIV UR4, `(.L_x_1059) ;  /* 0x0000000e04a07947 */ /* 0x000fea000b800000 */
[----:B0-----:R-:W0:Y:S02]  /*16a60*/  S2R R0, SR_TID.X ;  /* 0x0000000000007919 */ /* 0x001e240000002100 */
[----:B0-----:R-:W-:-:S04]  /*16a70*/  SHF.R.U32.HI R0, RZ, 0x5, R0 ;  /* 0x00000005ff007819 */ /* 0x001fc80000011600 */
[----:B------:R-:W-:-:S05]  /*16a80*/  LOP3.LUT R0, R0, 0x3, RZ, 0xc0, !PT ;  /* 0x0000000300007812 */ /* 0x000fca00078ec0ff */
[----:B------:R0:W3:Y:S02]  /*16a90*/  SHFL.IDX PT, R14, R0, RZ, 0x1f ;  /* 0x00001fff000e7589 */ /* 0x0000e400000e0000 */
.L_x_1098:
[----:B---3--:R-:W-:Y:S01]  /*16aa0*/  ISETP.NE.AND P0, PT, R14, RZ, PT ;  /* 0x000000ff0e00720c */ /* 0x008fe20003f05270 */
[----:B------:R-:W-:-:S12]  /*16ab0*/  BSSY B0, `(.L_x_1060) ;  /* 0x000002b000007945 */ /* 0x000fd80003800000 */
[----:B------:R-:W-:Y:S05]  /*16ac0*/  @P0 BRA `(.L_x_1061) ;  /* 0x0000000000a40947 */ /* 0x000fea0003800000 */
[----:B------:R-:W-:-:S03]  /*16ad0*/  UMOV UR4, 0xffffffff ;  /* 0xffffffff00047882 */ /* 0x000fc60000000000 */
[----:B------:R-:W-:Y:S05]  /*16ae0*/  BRA.DIV UR4, `(.L_x_1062) ;  /* 0x0000000e04b07947 */ /* 0x000fea000b800000 */
[----:B------:R-:W-:-:S13]  /*16af0*/  ELECT P6, URZ, PT ;  /* 0x00000000003f782f */ /* 0x000fda00038c0000 */
.L_x_1101:
[----:B------:R-:W-:Y:S05]  /*16b00*/  @!P6 BRA `(.L_x_1061) ;  /* 0x000000000094e947 */ /* 0x000fea0003800000 */
[----:B------:R-:W-:-:S06]  /*16b10*/  ULOP3.LUT UR4, UR38, 0x2, URZ, 0xfc, !UPT ;  /* 0x0000000226047892 */ /* 0x000fcc000f8efc3f */
[----:B0-----:R-:W-:-:S05]  /*16b20*/  IMAD.U32 R0, RZ, RZ, UR4 ;  /* 0x00000004ff007e24 */ /* 0x001fca000f8e00ff */
[----:B------:R-:W-:-:S13]  /*16b30*/  ISETP.NE.AND P0, PT, R0, 0x3, PT ;  /* 0x000000030000780c */ /* 0x000fda0003f05270 */
[----:B------:R-:W-:Y:S05]  /*16b40*/  @!P0 BRA `(.L_x_1063) ;  /* 0x0000000000048947 */ /* 0x000fea0003800000 */
[----:B------:R-:W-:Y:S01]  /*16b50*/  BPT.TRAP 0x1 ;  /* 0x000000040000795c */ /* 0x000fe20000300000 */
.L_x_1063:
[----:B------:R-:W-:Y:S01]  /*16b60*/  VIADD R3, R9, 0x19c40 ;  /* 0x00019c4009037836 */ /* 0x000fe20000000000 */
[----:B------:R-:W-:Y:S01]  /*16b70*/  SHF.L.U32 R2, R22, 0x1f, RZ ;  /* 0x0000001f16027819 */ /* 0x000fe200000006ff */
[C---:B------:R-:W-:Y:S02]  /*16b80*/  VIADD R0, R18.reuse, 0x1 ;  /* 0x0000000112007836 */ /* 0x040fe40000000000 */
[----:B------:R-:W-:-:S03]  /*16b90*/  IMAD R7, R18, 0x8, R3 ;  /* 0x0000000812077824 */ /* 0x000fc600078e0203 */
[C---:B------:R-:W-:Y:S01]  /*16ba0*/  ISETP.NE.AND P2, PT, R0.reuse, 0x2, PT ;  /* 0x000000020000780c */ /* 0x040fe20003f45270 */
[----:B------:R-:W0:Y:S03]  /*16bb0*/  SYNCS.PHASECHK.TRANS64.TRYWAIT P1, [R7+URZ], R2 ;  /* 0x00000002070075a7 */ /* 0x000e26000802017f */
[----:B------:R-:W-:Y:S02]  /*16bc0*/  SEL R5, RZ, 0x1, P2 ;  /* 0x00000001ff057807 */ /* 0x000fe40001000000 */
[----:B-1----:R-:W-:Y:S02]  /*16bd0*/  SEL R4, R0, RZ, P2 ;  /* 0x000000ff00047207 */ /* 0x002fe40001000000 */
[----:B------:R-:W-:-:S03]  /*16be0*/  LOP3.LUT R0, R22, R5, RZ, 0x3c, !PT ;  /* 0x0000000516007212 */ /* 0x000fc600078e3cff */
[----:B------:R-:W-:Y:S01]  /*16bf0*/  IMAD R3, R4, 0x8, R3 ;  /* 0x0000000804037824 */ /* 0x000fe200078e0203 */
[----:B------:R-:W-:Y:S01]  /*16c00*/  SHF.L.U32 R0, R0, 0x1f, RZ ;  /* 0x0000001f00007819 */ /* 0x000fe200000006ff */
[----:B0-----:R-:W-:Y:S06]  /*16c10*/  @!P1 BRA `(.L_x_1064) ;  /* 0x0000000c00849947 */ /* 0x001fec0003800000 */
.L_x_1102:
[----:B------:R-:W1:Y:S02]  /*16c20*/  SYNCS.PHASECHK.TRANS64.TRYWAIT P1, [R3+URZ], R0 ;  /* 0x00000000030075a7 */ /* 0x000e64000802017f */
[----:B-1----:R-:W-:Y:S05]  /*16c30*/  @!P1 BRA `(.L_x_1065) ;  /* 0x0000000c00909947 */ /* 0x002fea0003800000 */
.L_x_1103:
[----:B------:R-:W-:Y:S05]  /*16c40*/  @!P0 BRA `(.L_x_1066) ;  /* 0x0000000000048947 */ /* 0x000fea0003800000 */
[----:B------:R-:W-:Y:S01]  /*16c50*/  BPT.TRAP 0x1 ;  /* 0x000000040000795c */ /* 0x000fe20000300000 */
.L_x_1066:
[----:B-1----:R-:W-:-:S04]  /*16c60*/  IMAD R3, R18, 0x8, R9 ;  /* 0x0000000812037824 */ /* 0x002fc800078e0209 */
[----:B------:R-:W1:Y:S02]  /*16c70*/  SYNCS.PHASECHK.TRANS64.TRYWAIT P1, [R3+URZ+0x19c60], R2 ;  /* 0x019c6002030075a7 */ /* 0x000e64000802017f */
[----:B-1----:R-:W-:Y:S05]  /*16c80*/  @!P1 BRA `(.L_x_1067) ;  /* 0x0000000c00909947 */ /* 0x002fea0003800000 */
.L_x_1104:
[----:B------:R-:W-:Y:S05]  /*16c90*/  @!P0 BRA `(.L_x_1068) ;  /* 0x0000000000048947 */ /* 0x000fea0003800000 */
[----:B------:R-:W-:Y:S01]  /*16ca0*/  BPT.TRAP 0x1 ;  /* 0x000000040000795c */ /* 0x000fe20000300000 */
.L_x_1068:
[----:B------:R-:W-:-:S04]  /*16cb0*/  IMAD R5, R4, 0x8, R9 ;  /* 0x0000000804057824 */ /* 0x000fc800078e0209 */
[----:B------:R-:W3:Y:S02]  /*16cc0*/  SYNCS.PHASECHK.TRANS64.TRYWAIT P1, [R5+URZ+0x19c60], R0 ;  /* 0x019c6000050075a7 */ /* 0x000ee4000802017f */
[----:B---3--:R-:W-:Y:S05]  /*16cd0*/  @!P1 BRA `(.L_x_1069) ;  /* 0x0000000c00909947 */ /* 0x008fea0003800000 */
.L_x_1105:
[----:B------:R-:W-:Y:S05]  /*16ce0*/  @!P0 BRA `(.L_x_1070) ;  /* 0x0000000000048947 */ /* 0x000fea0003800000 */
[----:B------:R-:W-:Y:S01]  /*16cf0*/  BPT.TRAP 0x1 ;  /* 0x000000040000795c */ /* 0x000fe20000300000 */
.L_x_1070:
[----:B------:R-:W4:Y:S02]  /*16d00*/  SYNCS.PHASECHK.TRANS64.TRYWAIT P0, [R3+URZ+0x19c80], R2 ;  /* 0x019c8002030075a7 */ /* 0x000f24000800017f */
[----:B----4-:R-:W-:Y:S05]  /*16d10*/  @!P0 BRA `(.L_x_1071) ;  /* 0x0000000c00948947 */ /* 0x010fea0003800000 */
.L_x_1072:
[----:B------:R0:W0:Y:S02]  /*16d20*/  SYNCS.PHASECHK.TRANS64.TRYWAIT P0, [R5+URZ+0x19c80], R0 ;  /* 0x019c8000050075a7 */ /* 0x000024000800017f */
[----:B0-----:R-:W-:Y:S05]  /*16d30*/  @!P0 NANOSLEEP.SYNCS 0x989680 ;  /* 0x009896800000895d */ /* 0x001fea0003900000 */
[----:B------:R-:W0:Y:S02]  /*16d40*/  @!P0 SYNCS.PHASECHK.TRANS64 P0, [R5+URZ+0x19c80], R0 ;  /* 0x019c8000050085a7 */ /* 0x000e24000800007f */
[----:B0-----:R-:W-:Y:S05]  /*16d50*/  @!P0 BRA `(.L_x_1072) ;  /* 0xfffffffc00f08947 */ /* 0x001fea000383ffff */
.L_x_1061:
[----:B------:R-:W-:Y:S05]  /*16d60*/  BSYNC B0 ;  /* 0x0000000000007941 */ /* 0x000fea0003800000 */
.L_x_1060:
[----:B------:R-:W-:Y:S05]  /*16d70*/  EXIT ;  /* 0x000000000000794d */ /* 0x000fea0003800000 */
.L_x_879:
[----:B0-----:R-:W-:-:S04]  /*16d80*/  IMAD.U32 R3, RZ, RZ, UR46 ;  /* 0x0000002eff037e24 */ /* 0x001fc8000f8e00ff */
[----:B------:R0:W1:Y:S03]  /*16d90*/  SYNCS.PHASECHK.TRANS64.TRYWAIT P1, [R3+URZ+0x19c00], R0 ;  /* 0x019c0000030075a7 */ /* 0x000066000802017f */
[----:B-1----:R-:W-:Y:S05]  /*16da0*/  @!P1 NANOSLEEP.SYNCS 0x989680 ;  /* 0x009896800000995d */ /* 0x002fea0003900000 */
[----:B------:R-:W1:Y:S02]  /*16db0*/  @!P1 SYNCS.PHASECHK.TRANS64 P1, [R3+URZ+0x19c00], R0 ;  /* 0x019c0000030095a7 */ /* 0x000e64000802007f */
[----:B-1----:R-:W-:Y:S05]  /*16dc0*/  @!P1 BRA `(.L_x_879) ;  /* 0xfffffffc00ec9947 */ /* 0x002fea000383ffff */
[----:B------:R-:W-:Y:S05]  /*16dd0*/  BRA `(.L_x_1073) ;  /* 0xfffffeb400447947 */ /* 0x000fea000383ffff */
.L_x_883:
[----:B-1----:R1:W2:Y:S02]  /*16de0*/  SYNCS.PHASECHK.TRANS64.TRYWAIT P2, [R3+URZ+0x19c30], R0 ;  /* 0x019c3000030075a7 */ /* 0x0022a4000804017f */
[----:B--2---:R-:W-:Y:S05]  /*16df0*/  @!P2 NANOSLEEP.SYNCS 0x989680 ;  /* 0x009896800000a95d */ /* 0x004fea0003900000 */
[----:B------:R-:W2:Y:S02]  /*16e00*/  @!P2 SYNCS.PHASECHK.TRANS64 P2, [R3+URZ+0x19c30], R0 ;  /* 0x019c30000300a5a7 */ /* 0x000ea4000804007f */
[----:B--2---:R-:W-:Y:S05]  /*16e10*/  @!P2 BRA `(.L_x_883) ;  /* 0xfffffffc00f0a947 */ /* 0x004fea000383ffff */
[----:B------:R-:W-:Y:S05]  /*16e20*/  BRA `(.L_x_882) ;  /* 0xfffffeb400687947 */ /* 0x000fea000383ffff */
.L_x_899:
[----:B-1----:R-:W-:-:S04]  /*16e30*/  IMAD.U32 R7, RZ, RZ, UR23 ;  /* 0x00000017ff077e24 */ /* 0x002fc8000f8e00ff */
[----:B------:R1:W2:Y:S03]  /*16e40*/  SYNCS.PHASECHK.TRANS64.TRYWAIT P2, [R7+URZ+0x19c30], R6 ;  /* 0x019c3006070075a7 */ /* 0x0002a6000804017f */
[----:B--2---:R-:W-:Y:S05]  /*16e50*/  @!P2 NANOSLEEP.SYNCS 0x989680 ;  /* 0x009896800000a95d */ /* 0x004fea0003900000 */
[----:B------:R-:W2:Y:S02]  /*16e60*/  @!P2 SYNCS.PHASECHK.TRANS64 P2, [R7+URZ+0x19c30], R6 ;  /* 0x019c30060700a5a7 */ /* 0x000ea4000804007f */
[----:B--2---:R-:W-:Y:S05]  /*16e70*/  @!P2 BRA `(.L_x_899) ;  /* 0xfffffffc00eca947 */ /* 0x004fea000383ffff */
[----:B------:R-:W-:Y:S05]  /*16e80*/  BRA `(.L_x_898) ;  /* 0xfffffee8001c7947 */ /* 0x000fea000383ffff */
.L_x_903:
[----:B-1----:R-:W-:-:S04]  /*16e90*/  IMAD.U32 R7, RZ, RZ, UR11 ;  /* 0x0000000bff077e24 */ /* 0x002fc8000f8e00ff */
[----:B------:R1:W2:Y:S03]  /*16ea0*/  SYNCS.PHASECHK.TRANS64.TRYWAIT P2, [R7+URZ+0x19c50], R6 ;  /* 0x019c5006070075a7 */ /* 0x0002a6000804017f */
[----:B--2---:R-:W-:Y:S05]  /*16eb0*/  @!P2 NANOSLEEP.SYNCS 0x989680 ;  /* 0x009896800000a95d */ /* 0x004fea0003900000 */
[----:B------:R-:W2:Y:S02]  /*16ec0*/  @!P2 SYNCS.PHASECHK.TRANS64 P2, [R7+URZ+0x19c50], R6 ;  /* 0x019c50060700a5a7 */ /* 0x000ea4000804007f */
[----:B--2---:R-:W-:Y:S05]  /*16ed0*/  @!P2 BRA `(.L_x_903) ;  /* 0xfffffffc00eca947 */ /* 0x004fea000383ffff */
[----:B------:R-:W-:Y:S05]  /*16ee0*/  BRA `(.L_x_902) ;  /* 0xfffffee8006c7947 */ /* 0x000fea000383ffff */
.L_x_921:
[----:B-1----:R-:W-:-:S04]  /*16ef0*/  IMAD.U32 R9, RZ, RZ, UR20 ;  /* 0x00000014ff097e24 */ /* 0x002fc8000f8e00ff */
[----:B------:R1:W2:Y:S03]  /*16f00*/  SYNCS.PHASECHK.TRANS64.TRYWAIT P2, [R9+URZ+0x19c30], R0 ;  /* 0x019c3000090075a7 */ /* 0x0002a6000804017f */
[----:B--2---:R-:W-:Y:S05]  /*16f10*/  @!P2 NANOSLEEP.SYNCS 0x989680 ;  /* 0x009896800000a95d */ /* 0x004fea0003900000 */
[----:B------:R-:W2:Y:S02]  /*16f20*/  @!P2 SYNCS.PHASECHK.TRANS64 P2, [R9+URZ+0x19c30], R0 ;  /* 0x019c30000900a5a7 */ /* 0x000ea4000804007f */
[----:B--2---:R-:W-:Y:S05]  /*16f30*/  @!P2 BRA `(.L_x_921) ;  /* 0xfffffffc00eca947 */ /* 0x004fea000383ffff */
[----:B------:R-:W-:Y:S05]  /*16f40*/  BRA `(.L_x_920) ;  /* 0xffffff1400b47947 */ /* 0x000fea000383ffff */
.L_x_925:
[----:B-1----:R-:W-:-:S04]  /*16f50*/  IMAD.U32 R2, RZ, RZ, UR11 ;  /* 0x0000000bff027e24 */ /* 0x002fc8000f8e00ff */
[----:B------:R1:W2:Y:S03]  /*16f60*/  SYNCS.PHASECHK.TRANS64.TRYWAIT P2, [R2+URZ+0x19c50], R0 ;  /* 0x019c5000020075a7 */ /* 0x0002a6000804017f */
[----:B--2---:R-:W-:Y:S05]  /*16f70*/  @!P2 NANOSLEEP.SYNCS 0x989680 ;  /* 0x009896800000a95d */ /* 0x004fea0003900000 */
[----:B------:R-:W2:Y:S02]  /*16f80*/  @!P2 SYNCS.PHASECHK.TRANS64 P2, [R2+URZ+0x19c50], R0 ;  /* 0x019c50000200a5a7 */ /* 0x000ea4000804007f */
[----:B--2---:R-:W-:Y:S05]  /*16f90*/  @!P2 BRA `(.L_x_925) ;  /* 0xfffffffc00eca947 */ /* 0x004fea000383ffff */
[----:B------:R-:W-:Y:S05]  /*16fa0*/  BRA `(.L_x_924) ;  /* 0xffffff1800047947 */ /* 0x000fea000383ffff */
.L_x_932:
[----:B-1----:R-:W-:-:S04]  /*16fb0*/  IMAD.U32 R7, RZ, RZ, UR22 ;  /* 0x00000016ff077e24 */ /* 0x002fc8000f8e00ff */
[----:B------:R1:W2:Y:S03]  /*16fc0*/  SYNCS.PHASECHK.TRANS64.TRYWAIT P2, [R7+URZ+0x19c30], R0 ;  /* 0x019c3000070075a7 */ /* 0x0002a6000804017f */
[----:B--2---:R-:W-:Y:S05]  /*16fd0*/  @!P2 NANOSLEEP.SYNCS 0x989680 ;  /* 0x009896800000a95d */ /* 0x004fea0003900000 */
[----:B------:R-:W2:Y:S02]  /*16fe0*/  @!P2 SYNCS.PHASECHK.TRANS64 P2, [R7+URZ+0x19c30], R0 ;  /* 0x019c30000700a5a7 */ /* 0x000ea4000804007f */
[----:B--2---:R-:W-:Y:S05]  /*16ff0*/  @!P2 BRA `(.L_x_932) ;  /* 0xfffffffc00eca947 */ /* 0x004fea000383ffff */
[----:B------:R-:W-:Y:S05]  /*17000*/  BRA `(.L_x_931) ;  /* 0xffffff3000807947 */ /* 0x000fea000383ffff */
.L_x_936:
[----:B-1----:R-:W-:-:S04]  /*17010*/  IMAD.U32 R2, RZ, RZ, UR11 ;  /* 0x0000000bff027e24 */ /* 0x002fc8000f8e00ff */
[----:B------:R1:W2:Y:S03]  /*17020*/  SYNCS.PHASECHK.TRANS64.TRYWAIT P2, [R2+URZ+0x19c50], R0 ;  /* 0x019c5000020075a7 */ /* 0x0002a6000804017f */
[----:B--2---:R-:W-:Y:S05]  /*17030*/  @!P2 NANOSLEEP.SYNCS 0x989680 ;  /* 0x009896800000a95d */ /* 0x004fea0003900000 */
[----:B------:R-:W2:Y:S02]  /*17040*/  @!P2 SYNCS.PHASECHK.TRANS64 P2, [R2+URZ+0x19c50], R0 ;  /* 0x019c50000200a5a7 */ /* 0x000ea4000804007f */
[----:B--2---:R-:W-:Y:S05]  /*17050*/  @!P2 BRA `(.L_x_936) ;  /* 0xfffffffc00eca947 */ /* 0x004fea000383ffff */
[----:B------:R-:W-:Y:S05]  /*17060*/  BRA `(.L_x_935) ;  /* 0xffffff3000d07947 */ /* 0x000fea000383ffff */
.L_x_950:
[----:B-1----:R-:W-:-:S04]  /*17070*/  IMAD.U32 R6, RZ, RZ, UR14 ;  /* 0x0000000eff067e24 */ /* 0x002fc8000f8e00ff */
[----:B------:R1:W2:Y:S03]  /*17080*/  SYNCS.PHASECHK.TRANS64.TRYWAIT P1, [R6+URZ+0x19c50], R3 ;  /* 0x019c5003060075a7 */ /* 0x0002a6000802017f */
[----:B--2---:R-:W-:Y:S05]  /*17090*/  @!P1 NANOSLEEP.SYNCS 0x989680 ;  /* 0x009896800000995d */ /* 0x004fea0003900000 */
[----:B------:R-:W2:Y:S02]  /*170a0*/  @!P1 SYNCS.PHASECHK.TRANS64 P1, [R6+URZ+0x19c50], R3 ;  /* 0x019c5003060095a7 */ /* 0x000ea4000802007f */
[----:B--2---:R-:W-:Y:S05]  /*170b0*/  @!P1 BRA `(.L_x_950) ;  /* 0xfffffffc00ec9947 */ /* 0x004fea000383ffff */
[----:B------:R-:W-:Y:S05]  /*170c0*/  BRA `(.L_x_949) ;  /* 0xffffff5c003c7947 */ /* 0x000fea000383ffff */
.L_x_998:
[----:B------:R-:W-:Y:S02]  /*170d0*/  IMAD.MOV.U32 R13, RZ, RZ, R20 ;  /* 0x000000ffff0d7224 */ /* 0x000fe400078e0014 */
[----:B------:R-:W-:Y:S02]  /*170e0*/  IMAD.MOV.U32 R12, RZ, RZ, RZ ;  /* 0x000000ffff0c7224 */ /* 0x000fe400078e00ff */
[----:B------:R-:W-:Y:S02]  /*170f0*/  IMAD.MOV.U32 R11, RZ, RZ, 0x1f ;  /* 0x0000001fff0b7424 */ /* 0x000fe400078e00ff */
[----:B------:R-:W-:-:S07]  /*17100*/  IMAD.MOV.U32 R15, RZ, RZ, -0x1 ;  /* 0xffffffffff0f7424 */ /* 0x000fce00078e00ff */
[----:B01----:R-:W-:Y:S05]  /*17110*/  WARPSYNC.COLLECTIVE R15, `(.L_x_1074) ;  /* 0x000000000f087348 */ /* 0x003fea0003c00000 */
[----:B------:R2:W3:Y:S02]  /*17120*/  SHFL.IDX P6, R14, R13, R12, R11 ;  /* 0x0000000c0d0e7389 */ /* 0x0004e400000c000b */
[----:B0123--:R-:W-:Y:S01]  /*17130*/  ENDCOLLECTIVE ;  /* 0x000000000000791b */ /* 0x00ffe20003800000 */
.L_x_1074:
[----:B------:R-:W-:Y:S05]  /*17140*/  BRA `(.L_x_1075) ;  /* 0xffffffc000007947 */ /* 0x000fea000383ffff */
.L_x_1000:
[----:B------:R-:W-:Y:S01]  /*17150*/  BSSY B0, `(.L_x_1076) ;  /* 0x0000006000007945 */ /* 0x000fe20003800000 */
[----:B------:R-:W-:-:S07]  /*17160*/  IMAD.MOV.U32 R15, RZ, RZ, -0x1 ;  /* 0xffffffffff0f7424 */ /* 0x000fce00078e00ff */
[----:B012---:R-:W-:Y:S05]  /*17170*/  WARPSYNC.COLLECTIVE R15, `(.L_x_1077) ;  /* 0x000000000f0c7348 */ /* 0x007fea0003c00000 */
[----:B------:R-:W-:Y:S02]  /*17180*/  ELECT P6, UR62, PT ;  /* 0x00000000003e782f */ /* 0x000fe400038c0000 */
[----:B------:R-:W-:Y:S01]  /*17190*/  MOV R14, UR62 ;  /* 0x0000003e000e7c02 */ /* 0x000fe20008000f00 */
[----:B012---:R-:W-:Y:S10]  /*171a0*/  ENDCOLLECTIVE ;  /* 0x000000000000791b */ /* 0x007ff40003800000 */
.L_x_1077:
[----:B------:R-:W-:Y:S05]  /*171b0*/  BSYNC B0 ;  /* 0x0000000000007941 */ /* 0x000fea0003800000 */
.L_x_1076:
[----:B------:R-:W-:Y:S05]  /*171c0*/  BRA `(.L_x_1078) ;  /* 0xffffffc000087947 */ /* 0x000fea000383ffff */
.L_x_1002:
[----:B-1----:R1:W3:Y:S02]  /*171d0*/  SYNCS.PHASECHK.TRANS64.TRYWAIT P0, [R4+URZ+0x19c80], R3 ;  /* 0x019c8003040075a7 */ /* 0x0022e4000800017f */
[----:B---3--:R-:W-:Y:S05]  /*171e0*/  @!P0 NANOSLEEP.SYNCS 0x989680 ;  /* 0x009896800000895d */ /* 0x008fea0003900000 */
[----:B------:R-:W3:Y:S02]  /*171f0*/  @!P0 SYNCS.PHASECHK.TRANS64 P0, [R4+URZ+0x19c80], R3 ;  /* 0x019c8003040085a7 */ /* 0x000ee4000800007f */
[----:B---3--:R-:W-:Y:S05]  /*17200*/  @!P0 BRA `(.L_x_1002) ;  /* 0xfffffffc00f08947 */ /* 0x008fea000383ffff */
[----:B------:R-:W-:Y:S05]  /*17210*/  BRA `(.L_x_1079) ;  /* 0xffffffc000647947 */ /* 0x000fea000383ffff */
.L_x_1004:
[----:B---3--:R3:W4:Y:S02]  /*17220*/  SYNCS.PHASECHK.TRANS64.TRYWAIT P0, [R4+URZ+0x19c40], R3 ;  /* 0x019c4003040075a7 */ /* 0x008724000800017f */
[----:B----4-:R-:W-:Y:S05]  /*17230*/  @!P0 NANOSLEEP.SYNCS 0x989680 ;  /* 0x009896800000895d */ /* 0x010fea0003900000 */
[----:B------:R-:W4:Y:S02]  /*17240*/  @!P0 SYNCS.PHASECHK.TRANS64 P0, [R4+URZ+0x19c40], R3 ;  /* 0x019c4003040085a7 */ /* 0x000f24000800007f */
[----:B----4-:R-:W-:Y:S05]  /*17250*/  @!P0 BRA `(.L_x_1004) ;  /* 0xfffffffc00f08947 */ /* 0x010fea000383ffff */
[----:B------:R-:W-:Y:S05]  /*17260*/  BRA `(.L_x_1080) ;  /* 0xffffffc000e87947 */ /* 0x000fea000383ffff */
.L_x_1008:
[----:B------:R-:W2:Y:S01]  /*17270*/  LDL.LU R11, [R1+0x8] ;  /* 0x00000800010b7983 */ /* 0x000ea20000300800 */
[----:B------:R-:W-:Y:S02]  /*17280*/  IMAD.MOV.U32 R7, RZ, RZ, R12 ;  /* 0x000000ffff077224 */ /* 0x000fe400078e000c */
[----:B------:R-:W-:Y:S02]  /*17290*/  IMAD.MOV.U32 R13, RZ, RZ, R4 ;  /* 0x000000ffff0d7224 */ /* 0x000fe400078e0004 */
[----:B------:R-:W-:Y:S02]  /*172a0*/  IMAD.MOV.U32 R12, RZ, RZ, RZ ;  /* 0x000000ffff0c7224 */ /* 0x000fe400078e00ff */
[----:B------:R-:W-:Y:S02]  /*172b0*/  IMAD.MOV.U32 R15, RZ, RZ, -0x1 ;  /* 0xffffffffff0f7424 */ /* 0x000fe400078e00ff */
[----:B------:R-:W-:Y:S02]  /*172c0*/  IMAD.IADD R7, R21, 0x1, R7 ;  /* 0x0000000115077824 */ /* 0x000fe400078e0207 */
[----:B--2---:R-:W-:-:S02]  /*172d0*/  IMAD R6, R11, R9, RZ ;  /* 0x000000090b067224 */ /* 0x004fc400078e02ff */
[----:B------:R-:W-:-:S03]  /*172e0*/  IMAD.MOV.U32 R11, RZ, RZ, 0x1e1f ;  /* 0x00001e1fff0b7424 */ /* 0x000fc600078e00ff */
[----:B------:R-:W-:-:S13]  /*172f0*/  ISETP.GE.AND P4, PT, R7, R6, PT ;  /* 0x000000060700720c */ /* 0x000fda0003f86270 */
[----:B0----5:R-:W-:Y:S05]  /*17300*/  WARPSYNC.COLLECTIVE R15, `(.L_x_1081) ;  /* 0x000000000f087348 */ /* 0x021fea0003c00000 */
[----:B------:R1:W2:Y:S02]  /*17310*/  SHFL.IDX P6, R14, R13, R12, R11 ;  /* 0x0000000c0d0e7389 */ /* 0x0002a400000c000b */
[----:B012--5:R-:W-:Y:S01]  /*17320*/  ENDCOLLECTIVE ;  /* 0x000000000000791b */ /* 0x027fe20003800000 */
.L_x_1081:
[----:B------:R-:W-:Y:S02]  /*17330*/  IMAD.MOV.U32 R13, RZ, RZ, R0 ;  /* 0x000000ffff0d7224 */ /* 0x000fe400078e0000 */
[----:B------:R-:W-:-:S07]  /*17340*/  IMAD.MOV.U32 R2, RZ, RZ, R14 ;  /* 0x000000ffff027224 */ /* 0x000fce00078e000e */
[----:B------:R-:W-:Y:S05]  /*17350*/  WARPSYNC.COLLECTIVE R15, `(.L_x_1082) ;  /* 0x000000000f087348 */ /* 0x000fea0003c00000 */
[----:B------:R0:W1:Y:S02]  /*17360*/  SHFL.IDX P6, R14, R13, R12, R11 ;  /* 0x0000000c0d0e7389 */ /* 0x00006400000c000b */
[----:B01----:R-:W-:Y:S01]  /*17370*/  ENDCOLLECTIVE ;  /* 0x000000000000791b */ /* 0x003fe20003800000 */
.L_x_1082:
[----:B------:R-:W-:Y:S02]  /*17380*/  IMAD.MOV.U32 R13, RZ, RZ, R4 ;  /* 0x000000ffff0d7224 */ /* 0x000fe400078e0004 */
[----:B------:R-:W-:Y:S02]  /*17390*/  IMAD.MOV.U32 R12, RZ, RZ, 0x1 ;  /* 0x00000001ff0c7424 */ /* 0x000fe400078e00ff */
[----:B------:R-:W-:-:S07]  /*173a0*/  IMAD.MOV.U32 R3, RZ, RZ, R14 ;  /* 0x000000ffff037224 */ /* 0x000fce00078e000e */
[----:B------:R-:W-:Y:S05]  /*173b0*/  WARPSYNC.COLLECTIVE R15, `(.L_x_1083) ;  /* 0x000000000f087348 */ /* 0x000fea0003c00000 */
[----:B------:R0:W1:Y:S02]  /*173c0*/  SHFL.IDX P6, R14, R13, R12, R11 ;  /* 0x0000000c0d0e7389 */ /* 0x00006400000c000b */
[----:B01----:R-:W-:Y:S01]  /*173d0*/  ENDCOLLECTIVE ;  /* 0x000000000000791b */ /* 0x003fe20003800000 */
.L_x_1083:
        /* <DEDUP_REMOVED lines=10> */
.L_x_1084:
        /* <DEDUP_REMOVED lines=13> */
.L_x_1085:
[----:B------:R-:W-:-:S13]  /*17550*/  ISETP.GE.AND P4, PT, R3, R6, PT ;  /* 0x000000060300720c */ /* 0x000fda0003f86270 */
[----:B------:R-:W-:Y:S01]  /*17560*/  @!P4 IADD3 R0, P3, R20, R0, RZ ;  /* 0x000000001400c210 */ /* 0x000fe20007f7e0ff */
[----:B------:R-:W-:-:S04]  /*17570*/  IMAD.MOV.U32 R13, RZ, RZ, R8 ;  /* 0x000000ffff0d7224 */ /* 0x000fc800078e0008 */
[----:B------:R-:W-:-:S04]  /*17580*/  @!P4 IMAD.X R2, RZ, RZ, R4, P3 ;  /* 0x000000ffff02c224 */ /* 0x000fc800018e0604 */
[----:B------:R-:W-:Y:S02]  /*17590*/  @!P4 IMAD.MOV.U32 R3, RZ, RZ, R2 ;  /* 0x000000ffff03c224 */ /* 0x000fe400078e0002 */
[----:B------:R-:W-:Y:S02]  /*175a0*/  @!P4 IMAD.MOV.U32 R2, RZ, RZ, R0 ;  /* 0x000000ffff02c224 */ /* 0x000fe400078e0000 */
[----:B------:R-:W-:-:S07]  /*175b0*/  IMAD.MOV.U32 R5, RZ, RZ, R14 ;  /* 0x000000ffff057224 */ /* 0x000fce00078e000e */
[----:B------:R-:W-:Y:S05]  /*175c0*/  WARPSYNC.COLLECTIVE R15, `(.L_x_1086) ;  /* 0x000000000f087348 */ /* 0x000fea0003c00000 */
[----:B------:R0:W1:Y:S02]  /*175d0*/  SHFL.IDX P6, R14, R13, R12, R11 ;  /* 0x0000000c0d0e7389 */ /* 0x00006400000c000b */
[----:B01----:R-:W-:Y:S01]  /*175e0*/  ENDCOLLECTIVE ;  /* 0x000000000000791b */ /* 0x003fe20003800000 */
.L_x_1086:
[----:B------:R-:W-:Y:S01]  /*175f0*/  @!PT LDS RZ, [RZ] ;  /* 0x00000000fffff984 */ /* 0x000fe20000000800 */
[----:B------:R-:W-:Y:S01]  /*17600*/  @!PT LDS RZ, [RZ] ;  /* 0x00000000fffff984 */ /* 0x000fe20000000800 */
[----:B------:R-:W-:Y:S01]  /*17610*/  @!PT LDS RZ, [RZ] ;  /* 0x00000000fffff984 */ /* 0x000fe20000000800 */
[----:B------:R0:W-:Y:S04]  /*17620*/  @!P4 LDGSTS.E.BYPASS.LTC128B.128 [R10+0xf800], desc[UR52][R2.64], !P2 ;  /* 0x0f800000020acfae */ /* 0x0001e8000d101d74 */
[----:B------:R0:W-:Y:S04]  /*17630*/  @!P4 LDGSTS.E.BYPASS.LTC128B.128 [R10+0x11000], desc[UR52][R2.64+0x20], !P1 ;  /* 0x11000020020acfae */ /* 0x0001e8000c901d74 */
[----:B------:R0:W-:Y:S01]  /*17640*/  @!P4 LDGSTS.E.BYPASS.LTC128B.128 [R10+0x12800], desc[UR52][R2.64+0x40], !P0 ;  /* 0x12800040020acfae */ /* 0x0001e2000c101d74 */
[----:B------:R-:W-:Y:S05]  /*17650*/  BRA `(.L_x_1087) ;  /* 0xffffffc800c07947 */ /* 0x000fea000383ffff */
.L_x_1013:
[----:B0-----:R0:W1:Y:S02]  /*17660*/  SYNCS.PHASECHK.TRANS64.TRYWAIT P0, [R17+URZ+0x19c20], R2 ;  /* 0x019c2002110075a7 */ /* 0x001064000800017f */
[----:B-1----:R-:W-:Y:S05]  /*17670*/  @!P0 NANOSLEEP.SYNCS 0x989680 ;  /* 0x009896800000895d */ /* 0x002fea0003900000 */
[----:B------:R-:W1:Y:S02]  /*17680*/  @!P0 SYNCS.PHASECHK.TRANS64 P0, [R17+URZ+0x19c20], R2 ;  /* 0x019c2002110085a7 */ /* 0x000e64000800007f */
[----:B-1----:R-:W-:Y:S05]  /*17690*/  @!P0 BRA `(.L_x_1013) ;  /* 0xfffffffc00f08947 */ /* 0x002fea000383ffff */
[----:B------:R-:W-:Y:S05]  /*176a0*/  BRA `(.L_x_1088) ;  /* 0xffffffcc003c7947 */ /* 0x000fea000383ffff */
.L_x_1019:
[----:B0-----:R0:W1:Y:S02]  /*176b0*/  SYNCS.PHASECHK.TRANS64.TRYWAIT P0, [R4+URZ+0x19c80], R2 ;  /* 0x019c8002040075a7 */ /* 0x001064000800017f */
[----:B-1----:R-:W-:Y:S05]  /*176c0*/  @!P0 NANOSLEEP.SYNCS 0x989680 ;  /* 0x009896800000895d */ /* 0x002fea0003900000 */
[----:B------:R-:W1:Y:S02]  /*176d0*/  @!P0 SYNCS.PHASECHK.TRANS64 P0, [R4+URZ+0x19c80], R2 ;  /* 0x019c8002040085a7 */ /* 0x000e64000800007f */
[----:B-1----:R-:W-:Y:S05]  /*176e0*/  @!P0 BRA `(.L_x_1019) ;  /* 0xfffffffc00f08947 */ /* 0x002fea000383ffff */
[----:B------:R-:W-:Y:S05]  /*176f0*/  BRA `(.L_x_1089) ;  /* 0xffffffcc00d47947 */ /* 0x000fea000383ffff */
.L_x_1026:
[----:B-1----:R1:W2:Y:S02]  /*17700*/  SYNCS.PHASECHK.TRANS64.TRYWAIT P0, [R4+URZ+0x19c40], R2 ;  /* 0x019c4002040075a7 */ /* 0x0022a4000800017f */
[----:B--2---:R-:W-:Y:S05]  /*17710*/  @!P0 NANOSLEEP.SYNCS 0x989680 ;  /* 0x009896800000895d */ /* 0x004fea0003900000 */
[----:B------:R-:W2:Y:S02]  /*17720*/  @!P0 SYNCS.PHASECHK.TRANS64 P0, [R4+URZ+0x19c40], R2 ;  /* 0x019c4002040085a7 */ /* 0x000ea4000800007f */
[----:B--2---:R-:W-:Y:S05]  /*17730*/  @!P0 BRA `(.L_x_1026) ;  /* 0xfffffffc00f08947 */ /* 0x004fea000383ffff */
[----:B------:R-:W-:Y:S05]  /*17740*/  BRA `(.L_x_1090) ;  /* 0xffffffd000cc7947 */ /* 0x000fea000383ffff */
.L_x_1034:
[----:B0-----:R0:W1:Y:S02]  /*17750*/  SYNCS.PHASECHK.TRANS64.TRYWAIT P0, [R3+URZ+0x19c70], R2 ;  /* 0x019c7002030075a7 */ /* 0x001064000800017f */
[----:B-1----:R-:W-:Y:S05]  /*17760*/  @!P0 NANOSLEEP.SYNCS 0x989680 ;  /* 0x009896800000895d */ /* 0x002fea0003900000 */
[----:B------:R-:W1:Y:S02]  /*17770*/  @!P0 SYNCS.PHASECHK.TRANS64 P0, [R3+URZ+0x19c70], R2 ;  /* 0x019c7002030085a7 */ /* 0x000e64000800007f */
[----:B-1----:R-:W-:Y:S05]  /*17780*/  @!P0 BRA `(.L_x_1034) ;  /* 0xfffffffc00f08947 */ /* 0x002fea000383ffff */
[----:B------:R-:W-:Y:S05]  /*17790*/  BRA `(.L_x_1091) ;  /* 0xffffffd400e07947 */ /* 0x000fea000383ffff */
.L_x_1036:
[----:B0-----:R0:W1:Y:S02]  /*177a0*/  SYNCS.PHASECHK.TRANS64.TRYWAIT P0, [R3+URZ+0x19c60], R2 ;  /* 0x019c6002030075a7 */ /* 0x001064000800017f */
[----:B-1----:R-:W-:Y:S05]  /*177b0*/  @!P0 NANOSLEEP.SYNCS 0x989680 ;  /* 0x009896800000895d */ /* 0x002fea0003900000 */
[----:B------:R-:W1:Y:S02]  /*177c0*/  @!P0 SYNCS.PHASECHK.TRANS64 P0, [R3+URZ+0x19c60], R2 ;  /* 0x019c6002030085a7 */ /* 0x000e64000800007f */
[----:B-1----:R-:W-:Y:S05]  /*177d0*/  @!P0 BRA `(.L_x_1036) ;  /* 0xfffffffc00f08947 */ /* 0x002fea000383ffff */
[----:B------:R-:W-:Y:S05]  /*177e0*/  BRA `(.L_x_1092) ;  /* 0xffffffd400e87947 */ /* 0x000fea000383ffff */
.L_x_1043:
[----:B0-----:R0:W1:Y:S02]  /*177f0*/  SYNCS.PHASECHK.TRANS64.TRYWAIT P1, [R3+URZ+0x19c70], R0 ;  /* 0x019c7000030075a7 */ /* 0x001064000802017f */
[----:B-1----:R-:W-:Y:S05]  /*17800*/  @!P1 NANOSLEEP.SYNCS 0x989680 ;  /* 0x009896800000995d */ /* 0x002fea0003900000 */
[----:B------:R-:W1:Y:S02]  /*17810*/  @!P1 SYNCS.PHASECHK.TRANS64 P1, [R3+URZ+0x19c70], R0 ;  /* 0x019c7000030095a7 */ /* 0x000e64000802007f */
[----:B-1----:R-:W-:Y:S05]  /*17820*/  @!P1 BRA `(.L_x_1043) ;  /* 0xfffffffc00f09947 */ /* 0x002fea000383ffff */
[----:B------:R-:W-:Y:S05]  /*17830*/  BRA `(.L_x_1093) ;  /* 0xffffffdc004c7947 */ /* 0x000fea000383ffff */
.L_x_1045:
[----:B0-----:R0:W1:Y:S02]  /*17840*/  SYNCS.PHASECHK.TRANS64.TRYWAIT P1, [R3+URZ+0x19c60], R0 ;  /* 0x019c6000030075a7 */ /* 0x001064000802017f */
[----:B-1----:R-:W-:Y:S05]  /*17850*/  @!P1 NANOSLEEP.SYNCS 0x989680 ;  /* 0x009896800000995d */ /* 0x002fea0003900000 */
[----:B------:R-:W1:Y:S02]  /*17860*/  @!P1 SYNCS.PHASECHK.TRANS64 P1, [R3+URZ+0x19c60], R0 ;  /* 0x019c6000030095a7 */ /* 0x000e64000802007f */
[----:B-1----:R-:W-:Y:S05]  /*17870*/  @!P1 BRA `(.L_x_1045) ;  /* 0xfffffffc00f09947 */ /* 0x002fea000383ffff */
[----:B------:R-:W-:Y:S05]  /*17880*/  BRA `(.L_x_1094) ;  /* 0xffffffdc00507947 */ /* 0x000fea000383ffff */
.L_x_1058:
[----:B0-----:R0:W3:Y:S02]  /*17890*/  SYNCS.PHASECHK.TRANS64.TRYWAIT P0, [R9+URZ+0x19c20], R0 ;  /* 0x019c2000090075a7 */ /* 0x0010e4000800017f */
[----:B---3--:R-:W-:Y:S05]  /*178a0*/  @!P0 NANOSLEEP.SYNCS 0x989680 ;  /* 0x009896800000895d */ /* 0x008fea0003900000 */
[----:B------:R-:W3:Y:S02]  /*178b0*/  @!P0 SYNCS.PHASECHK.TRANS64 P0, [R9+URZ+0x19c20], R0 ;  /* 0x019c2000090085a7 */ /* 0x000ee4000800007f */
[----:B---3--:R-:W-:Y:S05]  /*178c0*/  @!P0 BRA `(.L_x_1058) ;  /* 0xfffffffc00f08947 */ /* 0x008fea000383ffff */
[----:B------:R-:W-:Y:S05]  /*178d0*/  BRA `(.L_x_1095) ;  /* 0xfffffff000547947 */ /* 0x000fea000383ffff */
.L_x_1059:
[----:B------:R-:W3:Y:S01]  /*178e0*/  S2R R2, SR_TID.X ;  /* 0x0000000000027919 */ /* 0x000ee20000002100 */
[----:B------:R-:W-:Y:S01]  /*178f0*/  BSSY B0, `(.L_x_1096) ;  /* 0x000000a000007945 */ /* 0x000fe20003800000 */
[----:B------:R-:W-:Y:S02]  /*17900*/  IMAD.MOV.U32 R12, RZ, RZ, RZ ;  /* 0x000000ffff0c7224 */ /* 0x000fe400078e00ff */
[----:B------:R-:W-:Y:S02]  /*17910*/  IMAD.MOV.U32 R11, RZ, RZ, 0x1f ;  /* 0x0000001fff0b7424 */ /* 0x000fe400078e00ff */
[----:B------:R-:W-:Y:S01]  /*17920*/  IMAD.MOV.U32 R15, RZ, RZ, -0x1 ;  /* 0xffffffffff0f7424 */ /* 0x000fe200078e00ff */
[----:B---3--:R-:W-:-:S04]  /*17930*/  SHF.R.U32.HI R2, RZ, 0x5, R2 ;  /* 0x00000005ff027819 */ /* 0x008fc80000011602 */
[----:B------:R-:W-:-:S05]  /*17940*/  LOP3.LUT R2, R2, 0x3, RZ, 0xc0, !PT ;  /* 0x0000000302027812 */ /* 0x000fca00078ec0ff */
[----:B------:R-:W-:-:S07]  /*17950*/  IMAD.MOV.U32 R13, RZ, RZ, R2 ;  /* 0x000000ffff0d7224 */ /* 0x000fce00078e0002 */
[----:B012---:R-:W-:Y:S05]  /*17960*/  WARPSYNC.COLLECTIVE R15, `(.L_x_1097) ;  /* 0x000000000f087348 */ /* 0x007fea0003c00000 */
[----:B------:R3:W4:Y:S02]  /*17970*/  SHFL.IDX P6, R14, R13, R12, R11 ;  /* 0x0000000c0d0e7389 */ /* 0x00072400000c000b */
[----:B01234-:R-:W-:Y:S01]  /*17980*/  ENDCOLLECTIVE ;  /* 0x000000000000791b */ /* 0x01ffe20003800000 */
.L_x_1097:
[----:B------:R-:W-:Y:S05]  /*17990*/  BSYNC B0 ;  /* 0x0000000000007941 */ /* 0x000fea0003800000 */
.L_x_1096:
[----:B------:R-:W-:Y:S05]  /*179a0*/  BRA `(.L_x_1098) ;  /* 0xfffffff0003c7947 */ /* 0x000fea000383ffff */
.L_x_1062:
[----:B------:R-:W-:Y:S01]  /*179b0*/  BSSY B1, `(.L_x_1099) ;  /* 0x0000006000017945 */ /* 0x000fe20003800000 */
[----:B------:R-:W-:-:S07]  /*179c0*/  IMAD.MOV.U32 R15, RZ, RZ, -0x1 ;  /* 0xffffffffff0f7424 */ /* 0x000fce00078e00ff */
[----:B012---:R-:W-:Y:S05]  /*179d0*/  WARPSYNC.COLLECTIVE R15, `(.L_x_1100) ;  /* 0x000000000f0c7348 */ /* 0x007fea0003c00000 */
[----:B------:R-:W-:Y:S02]  /*179e0*/  ELECT P6, UR62, PT ;  /* 0x00000000003e782f */ /* 0x000fe400038c0000 */
[----:B------:R-:W-:Y:S01]  /*179f0*/  MOV R14, UR62 ;  /* 0x0000003e000e7c02 */ /* 0x000fe20008000f00 */
[----:B012---:R-:W-:Y:S10]  /*17a00*/  ENDCOLLECTIVE ;  /* 0x000000000000791b */ /* 0x007ff40003800000 */
.L_x_1100:
[----:B------:R-:W-:Y:S05]  /*17a10*/  BSYNC B1 ;  /* 0x0000000000017941 */ /* 0x000fea0003800000 */
.L_x_1099:
[----:B------:R-:W-:Y:S05]  /*17a20*/  BRA `(.L_x_1101) ;  /* 0xfffffff000347947 */ /* 0x000fea000383ffff */
.L_x_1064:
[----:B0-----:R0:W1:Y:S02]  /*17a30*/  SYNCS.PHASECHK.TRANS64.TRYWAIT P1, [R7+URZ], R2 ;  /* 0x00000002070075a7 */ /* 0x001064000802017f */
[----:B-1----:R-:W-:Y:S05]  /*17a40*/  @!P1 NANOSLEEP.SYNCS 0x989680 ;  /* 0x009896800000995d */ /* 0x002fea0003900000 */
[----:B------:R-:W1:Y:S02]  /*17a50*/  @!P1 SYNCS.PHASECHK.TRANS64 P1, [R7+URZ], R2 ;  /* 0x00000002070095a7 */ /* 0x000e64000802007f */
[----:B-1----:R-:W-:Y:S05]  /*17a60*/  @!P1 BRA `(.L_x_1064) ;  /* 0xfffffffc00f09947 */ /* 0x002fea000383ffff */
[----:B------:R-:W-:Y:S05]  /*17a70*/  BRA `(.L_x_1102) ;  /* 0xfffffff000687947 */ /* 0x000fea000383ffff */
.L_x_1065:
[----:B-1----:R1:W3:Y:S02]  /*17a80*/  SYNCS.PHASECHK.TRANS64.TRYWAIT P1, [R3+URZ], R0 ;  /* 0x00000000030075a7 */ /* 0x0022e4000802017f */
[----:B---3--:R-:W-:Y:S05]  /*17a90*/  @!P1 NANOSLEEP.SYNCS 0x989680 ;  /* 0x009896800000995d */ /* 0x008fea0003900000 */
[----:B------:R-:W3:Y:S02]  /*17aa0*/  @!P1 SYNCS.PHASECHK.TRANS64 P1, [R3+URZ], R0 ;  /* 0x00000000030095a7 */ /* 0x000ee4000802007f */
[----:B---3--:R-:W-:Y:S05]  /*17ab0*/  @!P1 BRA `(.L_x_1065) ;  /* 0xfffffffc00f09947 */ /* 0x008fea000383ffff */
[----:B------:R-:W-:Y:S05]  /*17ac0*/  BRA `(.L_x_1103) ;  /* 0xfffffff0005c7947 */ /* 0x000fea000383ffff */
.L_x_1067:
[----:B-1----:R1:W3:Y:S02]  /*17ad0*/  SYNCS.PHASECHK.TRANS64.TRYWAIT P1, [R3+URZ+0x19c60], R2 ;  /* 0x019c6002030075a7 */ /* 0x0022e4000802017f */
[----:B---3--:R-:W-:Y:S05]  /*17ae0*/  @!P1 NANOSLEEP.SYNCS 0x989680 ;  /* 0x009896800000995d */ /* 0x008fea0003900000 */
[----:B------:R-:W3:Y:S02]  /*17af0*/  @!P1 SYNCS.PHASECHK.TRANS64 P1, [R3+URZ+0x19c60], R2 ;  /* 0x019c6002030095a7 */ /* 0x000ee4000802007f */
[----:B---3--:R-:W-:Y:S05]  /*17b00*/  @!P1 BRA `(.L_x_1067) ;  /* 0xfffffffc00f09947 */ /* 0x008fea000383ffff */
[----:B------:R-:W-:Y:S05]  /*17b10*/  BRA `(.L_x_1104) ;  /* 0xfffffff0005c7947 */ /* 0x000fea000383ffff */
.L_x_1069:
[----:B---3--:R3:W4:Y:S02]  /*17b20*/  SYNCS.PHASECHK.TRANS64.TRYWAIT P1, [R5+URZ+0x19c60], R0 ;  /* 0x019c6000050075a7 */ /* 0x008724000802017f */
[----:B----4-:R-:W-:Y:S05]  /*17b30*/  @!P1 NANOSLEEP.SYNCS 0x989680 ;  /* 0x009896800000995d */ /* 0x010fea0003900000 */
[----:B------:R-:W4:Y:S02]  /*17b40*/  @!P1 SYNCS.PHASECHK.TRANS64 P1, [R5+URZ+0x19c60], R0 ;  /* 0x019c6000050095a7 */ /* 0x000f24000802007f */
[----:B----4-:R-:W-:Y:S05]  /*17b50*/  @!P1 BRA `(.L_x_1069) ;  /* 0xfffffffc00f09947 */ /* 0x010fea000383ffff */
[----:B------:R-:W-:Y:S05]  /*17b60*/  BRA `(.L_x_1105) ;  /* 0xfffffff0005c7947 */ /* 0x000fea000383ffff */
.L_x_1071:
[----:B----4-:R4:W0:Y:S02]  /*17b70*/  SYNCS.PHASECHK.TRANS64.TRYWAIT P0, [R3+URZ+0x19c80], R2 ;  /* 0x019c8002030075a7 */ /* 0x010824000800017f */
[----:B0-----:R-:W-:Y:S05]  /*17b80*/  @!P0 NANOSLEEP.SYNCS 0x989680 ;  /* 0x009896800000895d */ /* 0x001fea0003900000 */
[----:B------:R-:W0:Y:S02]  /*17b90*/  @!P0 SYNCS.PHASECHK.TRANS64 P0, [R3+URZ+0x19c80], R2 ;  /* 0x019c8002030085a7 */ /* 0x000e24000800007f */
[----:B0-----:R-:W-:Y:S05]  /*17ba0*/  @!P0 BRA `(.L_x_1071) ;  /* 0xfffffffc00f08947 */ /* 0x001fea000383ffff */
[----:B------:R-:W-:Y:S05]  /*17bb0*/  BRA `(.L_x_1072) ;  /* 0xfffffff000587947 */ /* 0x000fea000383ffff */
.L_x_1106:
        /* <DEDUP_REMOVED lines=12> */
.L_x_2280:


//--------------------- .text._ZN7cutlass13device_kernelIN5flash11enable_sm90INS1_16FlashAttnFwdSm90INS1_25CollectiveMainloopFwdSm90ILi2EN4cute5tupleIJNS5_1CILi1EEES8_S8_EEENS6_IJNS7_ILi192EEENS7_ILi128EEENS7_ILi96EEEEEELi96ENS_12float_e4m3_tEfNS_4arch4Sm90ELb0ELb1ELb0ELb1ELb0ELb1ELb0ELb1ELb1ELb1ELb1ELb0EEENS1_21CollectiveEpilogueFwdINS6_IJSA_SC_SB_EEES9_NS_10bfloat16_tESG_Li384ELb1ELb1ELb1ELb1EEENS1_36VarlenDynamicPersistentTileSchedulerILi192ELi128ELi384ELi128ELb1ELb1ELb1ELb1ELb0ELb1EEEEEEEEEvNT_6ParamsE --------------------------
	.section	.text._ZN7cutlass13device_kernelIN5flash11enable_sm90INS1_16FlashAttnFwdSm90INS1_25CollectiveMainloopFwdSm90ILi2EN4cute5tupleIJNS5_1CILi1EEES8_S8_EEENS6_IJNS7_ILi192EEENS7_ILi128EEENS7_ILi96EEEEEELi96ENS_12float_e4m3_tEfNS_4arch4Sm90ELb0ELb1ELb0ELb1ELb0ELb1ELb0ELb1ELb1ELb1ELb1ELb0EEENS1_21CollectiveEpilogueFwdINS6_IJSA_SC_SB_EEES9_NS_10bfloat16_tESG_Li384ELb1ELb1ELb1ELb1EEENS1_36VarlenDynamicPersistentTileSchedulerILi192ELi128ELi384ELi128ELb1ELb1ELb1ELb1ELb0ELb1EEEEEEEEEvNT_6ParamsE,"ax",@progbits
	.align	128
.text._ZN7cutlass13device_kernelIN5flash11enable_sm90INS1_16FlashAttnFwdSm90INS1_25CollectiveMainloopFwdSm90ILi2EN4cute5tupleIJNS5_1CILi1EEES8_S8_EEENS6_IJNS7_ILi192EEENS7_ILi128EEENS7_ILi96EEEEEELi96ENS_12float_e4m3_tEfNS_4arch4Sm90ELb0ELb1ELb0ELb1ELb0ELb1ELb0ELb1ELb1ELb1ELb1ELb0EEENS1_21CollectiveEpilogueFwdINS6_IJSA_SC_SB_EEES9_NS_10bfloat16_tESG_Li384ELb1ELb1ELb1ELb1EEENS1_36VarlenDynamicPersistentTileSchedulerILi192ELi128ELi384ELi128ELb1ELb1ELb1ELb1ELb0ELb1EEEEEEEEEvNT_6ParamsE:
        .type           _ZN7cutlass13device_kernelIN5flash11enable_sm90INS1_16FlashAttnFwdSm90INS1_25CollectiveMainloopFwdSm90ILi2EN4cute5tupleIJNS5_1CILi1EEES8_S8_EEENS6_IJNS7_ILi192EEENS7_ILi128EEENS7_ILi96EEEEEELi96ENS_12float_e4m3_tEfNS_4arch4Sm90ELb0ELb1ELb0ELb1ELb0ELb1ELb0ELb1ELb1ELb1ELb1ELb0EEENS1_21CollectiveEpilogueFwdINS6_IJSA_SC_SB_EEES9_NS_10bfloat16_tESG_Li384ELb1ELb1ELb1ELb1EEENS1_36VarlenDynamicPersistentTileSchedulerILi192ELi128ELi384ELi128ELb1ELb1ELb1ELb1ELb0ELb1EEEEEEEEEvNT_6ParamsE,@function
        .size           _ZN7cutlass13device_kernelIN5flash11enable_sm90INS1_16FlashAttnFwdSm90INS1_25CollectiveMainloopFwdSm90ILi2EN4cute5tupleIJNS5_1CILi1EEES8_S8_EEENS6_IJNS7_ILi192EEENS7_ILi128EEENS7_ILi96EEEEEELi96ENS_12float_e4m3_tEfNS_4arch4Sm90ELb0ELb1ELb0ELb1ELb0ELb1ELb0ELb1ELb1ELb1ELb1ELb0EEENS1_21CollectiveEpilogueFwdINS6_IJSA_SC_SB_EEES9_NS_10bfloat16_tESG_Li384ELb1ELb1ELb1ELb1EEENS1_36VarlenDynamicPersistentTileSchedulerILi192ELi128ELi384ELi128ELb1ELb1ELb1ELb1ELb0ELb1EEEEEEEEEvNT_6ParamsE,(.L_x_2281 - _ZN7cutlass13device_kernelIN5flash11enable_sm90INS1_16FlashAttnFwdSm90INS1_25CollectiveMainloopFwdSm90ILi2EN4cute5tupleIJNS5_1CILi1EEES8_S8_EEENS6_IJNS7_ILi192EEENS7_ILi128EEENS7_ILi96EEEEEELi96ENS_12float_e4m3_tEfNS_4arch4Sm90ELb0ELb1ELb0ELb1ELb0ELb1ELb0ELb1ELb1ELb1ELb1ELb0EEENS1_21CollectiveEpilogueFwdINS6_IJSA_SC_SB_EEES9_NS_10bfloat16_tESG_Li384ELb1ELb1ELb1ELb1EEENS1_36VarlenDynamicPersistentTileSchedulerILi192ELi128ELi384ELi128ELb1ELb1ELb1ELb1ELb0ELb1EEEEEEEEEvNT_6ParamsE)
        .other          _ZN7cutlass13device_kernelIN5flash11enable_sm90INS1_16FlashAttnFwdSm90INS1_25CollectiveMainloopFwdSm90ILi2EN4cute5tupleIJNS5_1CILi1EEES8_S8_EEENS6_IJNS7_ILi192EEENS7_ILi128EEENS7_ILi96EEEEEELi96ENS_12float_e4m3_tEfNS_4arch4Sm90ELb0ELb1ELb0ELb1ELb0ELb1ELb0ELb1ELb1ELb1ELb1ELb0EEENS1_21CollectiveEpilogueFwdINS6_IJSA_SC_SB_EEES9_NS_10bfloat16_tESG_Li384ELb1ELb1ELb1ELb1EEENS1_36VarlenDynamicPersistentTileSchedulerILi192ELi128ELi384ELi128ELb1ELb1ELb1ELb1ELb0ELb1EEEEEEEEEvNT_6ParamsE,@"STO_CUDA_ENTRY STV_DEFAULT"
_ZN7cutlass13device_kernelIN5flash11enable_sm90INS1_16FlashAttnFwdSm90INS1_25CollectiveMainloopFwdSm90ILi2EN4cute5tupleIJNS5_1CILi1EEES8_S8_EEENS6_IJNS7_ILi192EEENS7_ILi128EEENS7_ILi96EEEEEELi96ENS_12float_e4m3_tEfNS_4arch4Sm90ELb0ELb1ELb0ELb1ELb0ELb1ELb0ELb1ELb1ELb1ELb1ELb0EEENS1_21CollectiveEpilogueFwdINS6_IJSA_SC_SB_EEES9_NS_10bfloat16_tESG_Li384ELb1ELb1ELb1ELb1EEENS1_36VarlenDynamicPersistentTileSchedulerILi192ELi128ELi384ELi128ELb1ELb1ELb1ELb1ELb0ELb1EEEEEEEEEvNT_6ParamsE:
[----:B------:R-:W0:Y:S02]  /*0000*/  LDC R1, c[0x0][0x28] ;  /* 0x00000a00ff017b82 */ /* 0x000e240000000800 */
[----:B0-----:R-:W-:Y:S01]  /*0010*/  VIADD R1, R1, 0xffffff70 ;  /* 0xffffff7001017836 */ /* 0x001fe20000000000 */
[----:B------:R-:W0:Y:S01]  /*0020*/  S2R R2, SR_TID.X ;  /* 0x0000000000027919 */ /* 0x000e220000002100 */
[----:B------:R-:W-:Y:S01]  /*0030*/  ELECT P0, URZ, PT ;  /* 0x00000000003f782f */ /* 0x000fe20003800000 */
[----:B------:R-:W-:Y:S01]  /*0040*/  BSSY B0, `(.L_x_1107) ;  /* 0x0000014000007945 */ /* 0x000fe20003800000 */
[--C-:B0-----:R-:W-:Y:S02]  /*0050*/  SHF.R.U32.HI R6, RZ, 0x5, R2.reuse ;  /* 0x00000005ff067819 */ /* 0x101fe40000011602 */
[----:B------:R-:W-:-:S03]  /*0060*/  SHF.R.U32.HI R2, RZ, 0x7, R2 ;  /* 0x00000007ff027819 */ /* 0x000fc60000011602 */
        /* <DEDUP_REMOVED lines=17> */
.L_x_1108:
[----:B------:R-:W-:Y:S05]  /*0180*/  BSYNC B0 ;  /* 0x0000000000007941 */ /* 0x000fea0003800000 */
.L_x_1107:
        /* <DEDUP_REMOVED lines=41> */
.L_x_1109:
        /* <DEDUP_REMOVED lines=22> */
.L_x_1110:
        /* <DEDUP_REMOVED lines=18> */
.L_x_1111:
        /* <DEDUP_REMOVED lines=22> */
.L_x_1112:
        /* <DEDUP_REMOVED lines=22> */
.L_x_1113:
[----:B------:R-:W-:Y:S01]  /*0960*/  PLOP3.LUT P0, PT, PT, PT, UP0, 0x80, 0x0 ;  /* 0x000000000000781c */ /* 0x000fe20003f0f008 */
[----:B------:R-:W-:Y:S01]  /*0970*/  UMOV UR37, 0x1 ;  /* 0x0000000100257882 */ /* 0x000fe20000000000 */
[----:B------:R-:W-:Y:S01]  /*0980*/  NOP ;  /* 0x0000000000007918 */ /* 0x000fe20000000000 */
[----:B------:R-:W-:Y:S01]  /*0990*/  USEL UR37, UR37, 0x2, !UP0 ;  /* 0x0000000225257887 */ /* 0x000fe2000c000000 */
[----:B------:R-:W-:Y:S01]  /*09a0*/  BSSY B8, `(.L_x_1114) ;  /* 0x0002291000087945 */ /* 0x000fe20003800000 */
[----:B------:R-:W-:Y:S01]  /*09b0*/  ULDC.64 UR42, c[0x0][0x208] ;  /* 0x00008200002a7ab9 */ /* 0x000fe20000000a00 */
[----:B012-4-:R-:W-:Y:S07]  /*09c0*/  BAR.SYNC.DEFER_BLOCKING 0x0 ;  /* 0x0000000000007b1d */ /* 0x017fee0000010000 */
[----:B------:R-:W-:Y:S05]  /*09d0*/  @!P0 BRA `(.L_x_1115) ;  /* 0x000001a800748947 */ /* 0x000fea0003800000 */
.L_x_1116:
[----:B------:R-:W-:-:S08]  /*09e0*/  NOP ;  /* 0x0000000000007918 */ /* 0x000fd00000000000 */
[----:B------:R-:W0:Y:S02]  /*09f0*/  USETMAXREG.TRY_ALLOC.CTAPOOL UP0, 0xa0 ;  /* 0x000000a0000079c8 */ /* 0x000e240008000600 */
[----:B0-----:R-:W-:-:S13]  /*0a00*/  PLOP3.LUT P0, PT, PT, PT, UP0, 0x80, 0x0 ;  /* 0x000000000000781c */ /* 0x001fda0003f0f008 */
[----:B------:R-:W-:Y:S05]  /*0a10*/  @!P0 BRA `(.L_x_1116) ;  /* 0xfffffffc00f08947 */ /* 0x000fea000383ffff */
[----:B------:R-:W0:Y:S08]  /*0a20*/  S2UR UR4, SR_CgaCtaId ;  /* 0x00000000000479c3 */ /* 0x000e300000008800 */
[----:B------:R-:W-:Y:S06]  /*0a30*/  BAR.ARV 0x8, 0x200 ;  /* 0x0208000000007b1d */ /* 0x000fec0000002000 */
[----:B------:R-:W-:-:S02]  /*0a40*/  MOV R16, 0x400 ;  /* 0x0000040000107802 */ /* 0x000fc40000000f00 */
[----:B------:R-:W-:Y:S01]  /*0a50*/  BAR.SYNC.DEFER_BLOCKING 0x5, 0x200 ;  /* 0x0148000000007b1d */ /* 0x000fe20000010000 */
[----:B0-----:R-:W-:-:S05]  /*0a60*/  IMAD.U32 R0, RZ, RZ, UR4 ;  /* 0x00000004ff007e24 */ /* 0x001fca000f8e00ff */
[----:B------:R-:W-:Y:S01]  /*0a70*/  ULDC UR4, c[0x0][0xc3c] ;  /* 0x00030f0000047ab9 */ /* 0x000fe20000000800 */
[----:B------:R-:W-:Y:S01]  /*0a80*/  LEA R16, R0, R16, 0x18 ;  /* 0x0000001000107211 */ /* 0x000fe200078ec0ff */
[----:B------:R-:W-:Y:S04]  /*0a90*/  STL [R1+0x1c], R0 ;  /* 0x00001c0001007387 */ /* 0x000fe80000100800 */
[----:B------:R-:W0:Y:S01]  /*0aa0*/  LDS.128 R8, [R16+0x19cd0] ;  /* 0x019cd00010087984 */ /* 0x000e220000000c00 */
[----:B------:R-:W-:Y:S06]  /*0ab0*/  BAR.ARV 0x4, 0x200 ;  /* 0x0108000000007b1d */ /* 0x000fec0000002000 */
[----:B0-----:R-:W-:-:S13]  /*0ac0*/  ISETP.GE.AND P0, PT, R11, UR4, PT ;  /* 0x000000040b007c0c */ /* 0x001fda000bf06270 */
[----:B------:R-:W-:Y:S05]  /*0ad0*/  @P0 BRA `(.L_x_1117) ;  /* 0x0000022400f40947 */ /* 0x000fea0003800000 */
[----:B------:R-:W0:Y:S01]  /*0ae0*/  S2R R0, SR_TID.X ;  /* 0x0000000000007919 */ /* 0x000e220000002100 */
[----:B------:R-:W-:Y:S01]  /*0af0*/  IMAD.MOV.U32 R22, RZ, RZ, RZ ;  /* 0x000000ffff167224 */ /* 0x000fe200078e00ff */
[----:B------:R-:W-:Y:S01]  /*0b00*/  ULOP3.LUT UR36, UR37, 0x1, URZ, 0xfc, !UPT ;  /* 0x0000000125247892 */ /* 0x000fe2000f8efc3f */
        /* <DEDUP_REMOVED lines=12> */
[----:B------:R-:W-:Y:S02]  /*0bd0*/  LOP3.LUT R7, R2, 0xffffff80, RZ, 0xc0, !PT ;  /* 0xffffff8002077812 */ /* 0x000fe400078ec0ff */
[----:B------:R-:W-:Y:S02]  /*0be0*/  SHF.R.S32.HI R5, RZ, 0x1f, R3 ;  /* 0x0000001fff057819 */ /* 0x000fe40000011403 */
[----:B------:R-:W-:Y:S01]  /*0bf0*/  LOP3.LUT R3, R3, 0xfffffffe, RZ, 0xc0, !PT ;  /* 0xfffffffe03037812 */ /* 0x000fe200078ec0ff */
[----:B------:R-:W-:Y:S01]  /*0c00*/  IMAD.IADD R21, R27, 0x1, -R7 ;  /* 0x000000011b157824 */ /* 0x000fe200078e0a07 */
[----:B------:R-:W-:Y:S02]  /*0c10*/  LEA.HI R5, R5, R154, RZ, 0x2 ;  /* 0x0000009a05057211 */ /* 0x000fe400078f10ff */
[----:B------:R-:W-:Y:S01]  /*0c20*/  SHF.R.S32.HI R7, RZ, 0x4, R6 ;  /* 0x00000004ff077819 */ /* 0x000fe20000011406 */
[----:B------:R-:W-:Y:S01]  /*0c30*/  IMAD.IADD R26, R27, 0x1, -R3 ;  /* 0x000000011b1a7824 */ /* 0x000fe200078e0a03 */
[----:B------:R-:W-:-:S02]  /*0c40*/  LOP3.LUT R5, R5, 0x7fffffc, RZ, 0xc0, !PT ;  /* 0x07fffffc05057812 */ /* 0x000fc400078ec0ff */
[----:B------:R-:W-:Y:S01]  /*0c50*/  SHF.R.S32.HI R3, RZ, 0x1f, R21 ;  /* 0x0000001fff037819 */ /* 0x000fe20000011415 */
[----:B------:R-:W-:Y:S01]  /*0c60*/  IMAD.SHL.U32 R24, R26, 0x8, RZ ;  /* 0x000000081a187824 */ /* 0x000fe200078e00ff */
[----:B------:R-:W-:Y:S01]  /*0c70*/  LEA.HI R4, R0, R27, RZ, 0x3 ;  /* 0x0000001b00047211 */ /* 0x000fe200078f18ff */
[----:B------:R-:W-:Y:S01]  /*0c80*/  IMAD.IADD R5, R154, 0x1, -R5 ;  /* 0x000000019a057824 */ /* 0x000fe200078e0a05 */
[----:B------:R-:W-:Y:S01]  /*0c90*/  LEA.HI R8, R3, R21, RZ, 0x2 ;  /* 0x0000001503087211 */ /* 0x000fe200078f10ff */
[----:B------:R-:W-:Y:S01]  /*0ca0*/  VIADD R14, R24, 0x20 ;  /* 0x00000020180e7836 */ /* 0x000fe20000000000 */
[----:B------:R-:W-:Y:S01]  /*0cb0*/  LEA.HI R6, R6, R7, RZ, 0x1 ;  /* 0x0000000706067211 */ /* 0x000fe200078f08ff */
[----:B------:R-:W-:Y:S01]  /*0cc0*/  IMAD R17, R7, 0x8, R5 ;  /* 0x0000000807117824 */ /* 0x000fe200078e0205 */
[----:B------:R-:W-:Y:S01]  /*0cd0*/  SHF.R.S32.HI R12, RZ, 0x2, R8 ;  /* 0x00000002ff0c7819 */ /* 0x000fe20000011408 */
[----:B------:R-:W-:Y:S01]  /*0ce0*/  IMAD.IADD R5, R24, 0x1, R14 ;  /* 0x0000000118057824 */ /* 0x000fe200078e020e */
[----:B------:R-:W-:Y:S01]  /*0cf0*/  SHF.R.S32.HI R15, RZ, 0x1f, R8 ;  /* 0x0000001fff0f7819 */ /* 0x000fe20000011408 */
[----:B------:R-:W-:Y:S01]  /*0d00*/  STL [R1+0x10], R24 ;  /* 0x0000101801007387 */ /* 0x000fe20000100800 */
[----:B------:R-:W-:Y:S01]  /*0d10*/  SHF.R.S32.HI R18, RZ, 0x7, R2 ;  /* 0x00000007ff127819 */ /* 0x000fe20000011402 */
[----:B------:R-:W-:Y:S01]  /*0d20*/  IMAD.SHL.U32 R17, R17, 0x20, RZ ;  /* 0x0000002011117824 */ /* 0x000fe200078e00ff */
[----:B------:R-:W-:Y:S01]  /*0d30*/  SHF.R.S32.HI R4, RZ, 0x3, R4 ;  /* 0x00000003ff047819 */ /* 0x000fe20000011404 */
[----:B------:R0:W-:Y:S01]  /*0d40*/  STL [R1+0x2c], R14 ;  /* 0x00002c0e01007387 */ /* 0x0001e20000100800 */
[----:B------:R-:W-:Y:S01]  /*0d50*/  LOP3.LUT R6, R6, 0x1ffffffe, RZ, 0xc0, !PT ;  /* 0x1ffffffe06067812 */ /* 0x000fe200078ec0ff */
[----:B------:R-:W-:Y:S01]  /*0d60*/  IMAD.HI R2, R18, 0x55555556, RZ ;  /* 0x5555555612027827 */ /* 0x000fe200078e02ff */
[----:B------:R-:W-:-:S02]  /*0d70*/  LEA.HI R15, R15, R12, RZ, 0x3 ;  /* 0x0000000c0f0f7211 */ /* 0x000fc400078f18ff */
[----:B------:R-:W-:Y:S01]  /*0d80*/  LEA.HI R3, R3, R21, RZ, 0x5 ;  /* 0x0000001503037211 */ /* 0x000fe200078f28ff */
[----:B------:R-:W-:Y:S01]  /*0d90*/  IMAD.SHL.U32 R4, R4, 0x80, RZ ;  /* 0x0000008004047824 */ /* 0x000fe200078e00ff */
[----:B------:R-:W-:Y:S01]  /*0da0*/  LOP3.LUT R15, R15, 0xfffffff8, RZ, 0xc0, !PT ;  /* 0xfffffff80f0f7812 */ /* 0x000fe200078ec0ff */
[----:B------:R-:W-:Y:S01]  /*0db0*/  IMAD.IADD R6, R7, 0x1, -R6 ;  /* 0x0000000107067824 */ /* 0x000fe200078e0a06 */
[----:B------:R-:W-:Y:S01]  /*0dc0*/  LEA.HI R2, R2, R2, RZ, 0x1 ;  /* 0x0000000202027211 */ /* 0x000fe200078f08ff */
[----:B------:R-:W-:Y:S01]  /*0dd0*/  IMAD.SHL.U32 R152, R26, 0x10, RZ ;  /* 0x000000101a987824 */ /* 0x000fe200078e00ff */
[----:B0-----:R-:W-:Y:S01]  /*0de0*/  SHF.R.S32.HI R14, RZ, 0x1f, R5 ;  /* 0x0000001fff0e7819 */ /* 0x001fe20000011405 */
[----:B------:R-:W-:Y:S01]  /*0df0*/  IMAD.IADD R12, R12, 0x1, -R15 ;  /* 0x000000010c0c7824 */ /* 0x000fe200078e0a0f */
[----:B------:R-:W-:Y:S01]  /*0e00*/  SHF.R.S32.HI R3, RZ, 0x5, R3 ;  /* 0x00000005ff037819 */ /* 0x000fe20000011403 */
[----:B------:R-:W-:Y:S01]  /*0e10*/  IMAD R2, R2, -0x3, R18 ;  /* 0xfffffffd02027824 */ /* 0x000fe200078e0212 */
[-C--:B------:R-:W-:Y:S01]  /*0e20*/  LEA.HI R7, R14, R5.reuse, RZ, 0x4 ;  /* 0x000000050e077211 */ /* 0x080fe200078f20ff */
[----:B------:R-:W-:Y:S01]  /*0e30*/  IMAD R6, R6, 0x8, R13 ;  /* 0x0000000806067824 */ /* 0x000fe200078e020d */
[----:B------:R-:W-:Y:S01]  /*0e40*/  LEA.HI R5, R14, R5, RZ, 0x5 ;  /* 0x000000050e057211 */ /* 0x000fe200078f28ff */
[----:B------:R-:W-:Y:S01]  /*0e50*/  IMAD R3, R3, 0x10, R12 ;  /* 0x0000001003037824 */ /* 0x000fe200078e020c */
[----:B------:R-:W-:-:S02]  /*0e60*/  LOP3.LUT R23, R4, 0x80, RZ, 0xc0, !PT ;  /* 0x0000008004177812 */ /* 0x000fc400078ec0ff */
[----:B------:R-:W-:Y:S02]  /*0e70*/  CS2R R18, SRZ ;  /* 0x0000000000127805 */ /* 0x000fe4000001ff00 */
[----:B------:R-:W-:Y:S01]  /*0e80*/  SHF.R.S32.HI R5, RZ, 0x5, R5 ;  /* 0x00000005ff057819 */ /* 0x000fe20000011405 */
[----:B------:R-:W-:Y:S01]  /*0e90*/  IMAD R3, R2, 0x40, R3 ;  /* 0x0000004002037824 */ /* 0x000fe200078e0203 */
[----:B------:R-:W-:Y:S01]  /*0ea0*/  SHF.R.U32.HI R20, RZ, 0x3, R23 ;  /* 0x00000003ff147819 */ /* 0x000fe20000011617 */
[----:B------:R-:W-:Y:S01]  /*0eb0*/  STL [R1+0x20], R23 ;  /* 0x0000201701007387 */ /* 0x000fe20000100800 */
[----:B------:R-:W-:Y:S01]  /*0ec0*/  LOP3.LUT R4, R23, 0x10, R7, 0xf8, !PT ;  /* 0x0000001017047812 */ /* 0x000fe200078ef807 */
[----:B------:R-:W-:Y:S01]  /*0ed0*/  IMAD R5, R5, 0x1800, R17 ;  /* 0x0000180005057824 */ /* 0x000fe200078e0211 */
[----:B------:R-:W-:Y:S01]  /*0ee0*/  LEA.HI R0, R0, R27, RZ, 0x2 ;  /* 0x0000001b00007211 */ /* 0x000fe200078f10ff */
[----:B------:R-:W-:Y:S01]  /*0ef0*/  STL [R1+0x30], R17 ;  /* 0x0000301101007387 */ /* 0x000fe20000100800 */
[----:B------:R-:W-:-:S02]  /*0f00*/  LOP3.LUT R4, R4, R20, RZ, 0x3c, !PT ;  /* 0x0000001404047212 */ /* 0x000fc400078e3cff */
[----:B------:R-:W-:Y:S01]  /*0f10*/  LOP3.LUT R2, R0, 0xfffffffc, RZ, 0xc0, !PT ;  /* 0xfffffffc00027812 */ /* 0x000fe200078ec0ff */
[----:B------:R-:W-:Y:S01]  /*0f20*/  STL [R1+0x78], R20 ;  /* 0x0000781401007387 */ /* 0x000fe20000100800 */
[----:B------:R-:W-:Y:S01]  /*0f30*/  IADD3 R4, R16, R5, R4 ;  /* 0x0000000510047210 */ /* 0x000fe20007ffe004 */
[----:B------:R-:W-:Y:S01]  /*0f40*/  VIADD R5, R24, 0x10 ;  /* 0x0000001018057836 */ /* 0x000fe20000000000 */
[----:B------:R-:W-:Y:S01]  /*0f50*/  LOP3.LUT R8, R8, 0x7ffffffc, RZ, 0xc0, !PT ;  /* 0x7ffffffc08087812 */ /* 0x000fe200078ec0ff */
[----:B------:R0:W-:Y:S04]  /*0f60*/  STL [R1+0x80], R6 ;  /* 0x0000800601007387 */ /* 0x0001e80000100800 */
[----:B------:R1:W-:Y:S01]  /*0f70*/  STL [R1+0x74], R4 ;  /* 0x0000740401007387 */ /* 0x0003e20000100800 */
[----:B------:R-:W-:-:S03]  /*0f80*/  IMAD.IADD R8, R21, 0x1, -R8 ;  /* 0x0000000115087824 */ /* 0x000fc600078e0a08 */
[----:B------:R-:W-:Y:S01]  /*0f90*/  STL [R1+0x44], R9 ;  /* 0x0000440901007387 */ /* 0x000fe20000100800 */
[----:B0-----:R-:W-:Y:S01]  /*0fa0*/  IMAD.IADD R6, R27, 0x1, -R2 ;  /* 0x000000011b067824 */ /* 0x001fe200078e0a02 */
[----:B------:R-:W-:Y:S02]  /*0fb0*/  SHF.R.S32.HI R2, RZ, 0x2, R0 ;  /* 0x00000002ff027819 */ /* 0x000fe40000011400 */
[----:B------:R-:W-:Y:S01]  /*0fc0*/  STL [R1+0x48], R10 ;  /* 0x0000480a01007387 */ /* 0x000fe20000100800 */
[----:B------:R-:W-:Y:S01]  /*0fd0*/  SHF.R.S32.HI R0, RZ, 0x1f, R154 ;  /* 0x0000001fff007819 */ /* 0x000fe2000001149a */
[C---:B-1----:R-:W-:Y:S01]  /*0fe0*/  IMAD.SHL.U32 R4, R6.reuse, 0x8, RZ ;  /* 0x0000000806047824 */ /* 0x042fe200078e00ff */
[----:B------:R-:W-:Y:S01]  /*0ff0*/  LEA.HI R0, R6, R6, RZ, 0x1 ;  /* 0x0000000606007211 */ /* 0x000fe200078f08ff */
[----:B------:R-:W-:Y:S03]  /*1000*/  STL [R1+0x4c], R11 ;  /* 0x00004c0b01007387 */ /* 0x000fe60000100800 */
[----:B------:R-:W-:Y:S01]  /*1010*/  LOP3.LUT R2, R0, 0x1ffffffe, RZ, 0xc0, !PT ;  /* 0x1ffffffe00027812 */ /* 0x000fe200078ec0ff */
[----:B------:R-:W-:Y:S01]  /*1020*/  STL [R1+0x7c], R3 ;  /* 0x00007c0301007387 */ /* 0x000fe20000100800 */
[----:B------:R-:W-:Y:S01]  /*1030*/  LOP3.LUT R0, R23, 0x10, R152, 0xf8, !PT ;  /* 0x0000001017007812 */ /* 0x000fe200078ef898 */
[----:B------:R-:W-:-:S02]  /*1040*/  IMAD.SHL.U32 R23, R8, 0x2, RZ ;  /* 0x0000000208177824 */ /* 0x000fc400078e00ff */
[----:B------:R-:W-:Y:S01]  /*1050*/  STL [R1+0x60], RZ ;  /* 0x000060ff01007387 */ /* 0x000fe20000100800 */
[----:B------:R-:W-:Y:S01]  /*1060*/  LOP3.LUT R0, R0, R20, RZ, 0x3c, !PT ;  /* 0x0000001400007212 */ /* 0x000fe200078e3cff */
[----:B------:R-:W-:Y:S02]  /*1070*/  IMAD.IADD R2, R6, 0x1, -R2 ;  /* 0x0000000106027824 */ /* 0x000fe400078e0a02 */
[----:B------:R-:W-:Y:S02]  /*1080*/  STL [R1+0x8], RZ ;  /* 0x000008ff01007387 */ /* 0x000fe40000100800 */
[----:B------:R-:W-:Y:S02]  /*1090*/  IMAD.IADD R0, R17, 0x1, R0 ;  /* 0x0000000111007824 */ /* 0x000fe400078e0200 */
[----:B------:R-:W-:Y:S04]  /*10a0*/  STL [R1+0x54], R4 ;  /* 0x0000540401007387 */ /* 0x000fe80000100800 */
[----:B------:R0:W-:Y:S02]  /*10b0*/  STL [R1+0x28], R5 ;  /* 0x0000280501007387 */ /* 0x0001e40000100800 */
[----:B0-----:R-:W-:-:S02]  /*10c0*/  VIADD R5, R4, 0x20 ;  /* 0x0000002004057836 */ /* 0x001fc40000000000 */
[----:B------:R-:W-:-:S03]  /*10d0*/  VIADD R4, R4, 0x40 ;  /* 0x0000004004047836 */ /* 0x000fc60000000000 */
[----:B------:R-:W-:Y:S01]  /*10e0*/  SHF.R.S32.HI R8, RZ, 0x1f, R5 ;  /* 0x0000001fff087819 */ /* 0x000fe20000011405 */
[----:B------:R0:W-:Y:S01]  /*10f0*/  STL [R1+0x64], R5 ;  /* 0x0000640501007387 */ /* 0x0001e20000100800 */
[----:B------:R-:W-:-:S03]  /*1100*/  SHF.R.S32.HI R6, RZ, 0x1f, R4 ;  /* 0x0000001fff067819 */ /* 0x000fc60000011404 */
[----:B------:R1:W-:Y:S04]  /*1110*/  STL [R1+0x6c], R4 ;  /* 0x00006c0401007387 */ /* 0x0003e80000100800 */
[----:B------:R-:W-:Y:S01]  /*1120*/  STL [R1+0x88], R8 ;  /* 0x0000880801007387 */ /* 0x000fe20000100800 */
[----:B0-----:R-:W-:-:S03]  /*1130*/  VIADD R5, R23, 0x50 ;  /* 0x0000005017057836 */ /* 0x001fc60000000000 */
[----:B------:R0:W-:Y:S01]  /*1140*/  STL [R1+0x84], R6 ;  /* 0x0000840601007387 */ /* 0x0001e20000100800 */
[----:B-1----:R-:W-:-:S03]  /*1150*/  VIADD R4, R23, 0x58 ;  /* 0x0000005817047836 */ /* 0x002fc60000000000 */
[----:B------:R1:W-:Y:S02]  /*1160*/  STL [R1+0x50], R0 ;  /* 0x0000500001007387 */ /* 0x0003e40000100800 */
[----:B------:R-:W-:Y:S02]  /*1170*/  SHF.R.S32.HI R4, RZ, 0x1f, R4 ;  /* 0x0000001fff047819 */ /* 0x000fe40000011404 */
[----:B0-----:R-:W-:Y:S02]  /*1180*/  SHF.R.S32.HI R6, RZ, 0x4, R7 ;  /* 0x00000004ff067819 */ /* 0x001fe40000011407 */
[----:B-1----:R-:W-:Y:S01]  /*1190*/  SHF.R.S32.HI R0, RZ, 0x1f, R5 ;  /* 0x0000001fff007819 */ /* 0x002fe20000011405 */
[----:B------:R-:W-:Y:S02]  /*11a0*/  IMAD R0, R2, 0x8, R3 ;  /* 0x0000000802007824 */ /* 0x000fe400078e0203 */
[----:B------:R0:W-:Y:S04]  /*11b0*/  STL [R1+0x70], R6 ;  /* 0x0000700601007387 */ /* 0x0001e80000100800 */
[----:B------:R0:W-:Y:S02]  /*11c0*/  STL [R1+0x34], R0 ;  /* 0x0000340001007387 */ /* 0x0001e40000100800 */
.L_x_1316:
[----:B--23--:R-:W2:Y:S01]  /*11d0*/  LDL.LU R12, [R1+0x48] ;  /* 0x00004800010c7983 */ /* 0x00cea20000300800 */
[----:B------:R-:W-:Y:S01]  /*11e0*/  ULDC.64 UR4, c[0x0][0xa28] ;  /* 0x00028a0000047ab9 */ /* 0x000fe20000000a00 */
[----:B-1----:R-:W1:Y:S01]  /*11f0*/  LDC.64 R4, c[0x0][0xa08] ;  /* 0x00028200ff047b82 */ /* 0x002e620000000a00 */
[----:B-----5:R-:W-:Y:S01]  /*1200*/  IMAD.MOV.U32 R27, RZ, RZ, RZ ;  /* 0x000000ffff1b7224 */ /* 0x020fe200078e00ff */
[----:B------:R-:W1:Y:S01]  /*1210*/  LDL R31, [R1+0x4c] ;  /* 0x00004c00011f7983 */ /* 0x000e620000100800 */
[----:B------:R-:W-:Y:S01]  /*1220*/  ISETP.NE.U32.AND P0, PT, RZ, UR4, PT ;  /* 0x00000004ff007c0c */ /* 0x000fe2000bf05070 */
[----:B------:R-:W-:Y:S01]  /*1230*/  IMAD.MOV.U32 R11, RZ, RZ, RZ ;  /* 0x000000ffff0b7224 */ /* 0x000fe200078e00ff */
[----:B------:R-:W-:Y:S02]  /*1240*/  ULDC.64 UR6, c[0x0][0xa20] ;  /* 0x0002880000067ab9 */ /* 0x000fe40000000a00 */
[----:B------:R-:W-:Y:S01]  /*1250*/  ISETP.NE.AND.EX P0, PT, RZ, UR5, PT, P0 ;  /* 0x00000005ff007c0c */ /* 0x000fe2000bf05300 */
[----:B------:R-:W-:-:S02]  /*1260*/  ULDC.64 UR4, c[0x0][0xa18] ;  /* 0x0002860000047ab9 */ /* 0x000fc40000000a00 */
[----:B------:R-:W-:-:S04]  /*1270*/  ISETP.NE.U32.AND P1, PT, RZ, UR4, PT ;  /* 0x00000004ff007c0c */ /* 0x000fc8000bf25070 */
[----:B------:R-:W-:Y:S01]  /*1280*/  ISETP.NE.AND.EX P1, PT, RZ, UR5, PT, P1 ;  /* 0x00000005ff007c0c */ /* 0x000fe2000bf25310 */
[----:B------:R-:W-:Y:S02]  /*1290*/  ULDC.64 UR4, c[0x0][0xa08] ;  /* 0x0002820000047ab9 */ /* 0x000fe40000000a00 */
[----:B------:R-:W-:-:S03]  /*12a0*/  ISETP.NE.U32.AND P3, PT, RZ, UR4, PT ;  /* 0x00000004ff007c0c */ /* 0x000fc6000bf65070 */
[----:B------:R-:W3:Y:S08]  /*12b0*/  @P0 LDC.64 R2, c[0x0][0xa28] ;  /* 0x00028a00ff020b82 */ /* 0x000ef00000000a00 */
[----:B0-----:R-:W0:Y:S01]  /*12c0*/  @P1 LDC.64 R6, c[0x0][0xa18] ;  /* 0x00028600ff061b82 */ /* 0x001e220000000a00 */
[----:B------:R-:W-:Y:S01]  /*12d0*/  ULDC UR4, c[0x0][0x288] ;  /* 0x0000a20000047ab9 */ /* 0x000fe20000000800 */
[----:B------:R-:W-:Y:S01]  /*12e0*/  ISETP.NE.AND.EX P3, PT, RZ, UR5, PT, P3 ;  /* 0x00000005ff007c0c */ /* 0x000fe2000bf65330 */
[----:B------:R-:W-:Y:S01]  /*12f0*/  IMAD.U32 R0, RZ, RZ, UR4 ;  /* 0x00000004ff007e24 */ /* 0x000fe2000f8e00ff */
[----:B------:R-:W-:Y:S01]  /*1300*/  ULDC.64 UR4, c[0x0][0x418] ;  /* 0x0001060000047ab9 */ /* 0x000fe20000000a00 */
[----:B-1----:R-:W-:-:S04]  /*1310*/  IMAD.WIDE R8, R31, 0x4, R4 ;  /* 0x000000041f087825 */ /* 0x002fc800078e0204 */
[----:B0-----:R-:W-:-:S06]  /*1320*/  @P1 IMAD.WIDE R4, R31, 0x4, R6 ;  /* 0x000000041f041825 */ /* 0x001fcc00078e0206 */
[----:B------:R-:W5:Y:S01]  /*1330*/  @P3 LDG.E R27, desc[UR42][R8.64] ;  /* 0x0000002a081b3981 */ /* 0x000f62000c1e1900 */
[----:B--2---:R-:W-:Y:S01]  /*1340*/  LOP3.LUT R30, R12, 0xffff, RZ, 0xc0, !PT ;  /* 0x0000ffff0c1e7812 */ /* 0x004fe200078ec0ff */
[----:B---3--:R-:W-:Y:S02]  /*1350*/  @P0 IMAD.WIDE R2, R31, 0x4, R2 ;  /* 0x000000041f020825 */ /* 0x008fe400078e0202 */
[----:B------:R-:W2:Y:S01]  /*1360*/  @P1 LDG.E R0, desc[UR42][R4.64] ;  /* 0x0000002a04001981 */ /* 0x000ea2000c1e1900 */
[----:B------:R-:W-:-:S03]  /*1370*/  UISETP.NE.U32.AND UP0, UPT, UR4, URZ, UPT ;  /* 0x0000003f0400728c */ /* 0x000fc6000bf05070 */
[----:B------:R-:W-:Y:S01]  /*1380*/  ULDC UR4, c[0x0][0x424] ;  /* 0x0001090000047ab9 */ /* 0x000fe20000000800 */
[----:B------:R-:W-:Y:S01]  /*1390*/  UISETP.NE.AND.EX UP0, UPT, UR5, URZ, UPT, UP0 ;  /* 0x0000003f0500728c */ /* 0x000fe2000bf05300 */
[----:B------:R0:W5:Y:S01]  /*13a0*/  @P0 LDG.E R11, desc[UR42][R2.64] ;  /* 0x0000002a020b0981 */ /* 0x000162000c1e1900 */
[----:B------:R-:W-:Y:S01]  /*13b0*/  ISETP.NE.U32.AND P2, PT, RZ, UR6, PT ;  /* 0x00000006ff007c0c */ /* 0x000fe2000bf45070 */
[----:B------:R-:W-:Y:S01]  /*13c0*/  ULDC UR5, c[0x0][0x2f0] ;  /* 0x0000bc0000057ab9 */ /* 0x000fe20000000800 */
[----:B------:R-:W-:Y:S02]  /*13d0*/  USEL UR4, UR4, 0x1, UP0 ;  /* 0x0000000104047887 */ /* 0x000fe40008000000 */
[----:B------:R-:W-:Y:S02]  /*13e0*/  ISETP.NE.AND.EX P2, PT, RZ, UR7, PT, P2 ;  /* 0x00000007ff007c0c */ /* 0x000fe4000bf45320 */
[----:B0-----:R-:W-:Y:S01]  /*13f0*/  LOP3.LUT R2, R12, 0xff000000, RZ, 0xc0, !PT ;  /* 0xff0000000c027812 */ /* 0x001fe200078ec0ff */
[----:B------:R-:W-:-:S03]  /*1400*/  UIMAD UR4, UR4, UR5, URZ ;  /* 0x00000005040472a4 */ /* 0x000fc6000f8e023f */
[----:B------:R-:W-:Y:S01]  /*1410*/  SHF.R.U32.HI R3, RZ, 0x8, R2 ;  /* 0x00000008ff037819 */ /* 0x000fe20000011602 */
[----:B------:R-:W-:Y:S01]  /*1420*/  ULDC UR5, c[0x0][0x348] ;  /* 0x0000d20000057ab9 */ /* 0x000fe20000000800 */
[----:B--2---:R0:W-:Y:S04]  /*1430*/  STL [R1], R0 ;  /* 0x0000000001007387 */ /* 0x0041e80000100800 */
[----:B------:R1:W-:Y:S04]  /*1440*/  STL [R1+0x5c], R31 ;  /* 0x00005c1f01007387 */ /* 0x0003e80000100800 */
[----:B------:R1:W-:Y:S01]  /*1450*/  STL [R1+0x3c], R30 ;  /* 0x00003c1e01007387 */ /* 0x0003e20000100800 */
[----:B------:R-:W-:Y:S01]  /*1460*/  IMAD.MOV.U32 R14, RZ, RZ, R0 ;  /* 0x000000ffff0e7224 */ /* 0x000fe200078e0000 */
[----:B0-----:R-:W-:-:S04]  /*1470*/  LOP3.LUT R0, R12, 0xff0000, RZ, 0xc0, !PT ;  /* 0x00ff00000c007812 */ /* 0x001fc800078ec0ff */
[----:B------:R-:W-:Y:S01]  /*1480*/  LEA.HI R10, R0, R3, RZ, 0x10 ;  /* 0x00000003000a7211 */ /* 0x000fe200078f80ff */
[----:B------:R-:W-:Y:S06]  /*1490*/  @P1 BRA `(.L_x_1118) ;  /* 0x0000000000281947 */ /* 0x000fec0003800000 */
[----:B------:R-:W-:Y:S02]  /*14a0*/  ULDC.64 UR6, c[0x0][0xa00] ;  /* 0x0002800000067ab9 */ /* 0x000fe40000000a00 */
[----:B------:R-:W-:-:S04]  /*14b0*/  ISETP.NE.U32.AND P0, PT, RZ, UR6, PT ;  /* 0x00000006ff007c0c */ /* 0x000fc8000bf05070 */
[----:B------:R-:W-:-:S13]  /*14c0*/  ISETP.NE.AND.EX P0, PT, RZ, UR7, PT, P0 ;  /* 0x00000007ff007c0c */ /* 0x000fda000bf05300 */
[----:B------:R-:W-:Y:S05]  /*14d0*/  @!P0 BRA `(.L_x_1118) ;  /* 0x0000000000188947 */ /* 0x000fea0003800000 */
[----:B------:R-:W0:Y:S02]  /*14e0*/  LDC.64 R2, c[0x0][0xa00] ;  /* 0x00028000ff027b82 */ /* 0x000e240000000a00 */
[----:B0-----:R-:W-:-:S05]  /*14f0*/  IMAD.WIDE R2, R31, 0x4, R2 ;  /* 0x000000041f027825 */ /* 0x001fca00078e0202 */
[----:B------:R-:W2:Y:S04]  /*1500*/  LDG.E R0, desc[UR42][R2.64] ;  /* 0x0000002a02007981 */ /* 0x000ea8000c1e1900 */
[----:B------:R-:W2:Y:S02]  /*1510*/  LDG.E R5, desc[UR42][R2.64+0x4] ;  /* 0x0000042a02057981 */ /* 0x000ea4000c1e1900 */
[----:B--2---:R-:W-:-:S05]  /*1520*/  IMAD.IADD R14, R5, 0x1, -R0 ;  /* 0x00000001050e7824 */ /* 0x004fca00078e0a00 */
[----:B------:R0:W-:Y:S02]  /*1530*/  STL [R1], R14 ;  /* 0x0000000e01007387 */ /* 0x0001e40000100800 */
.L_x_1118:
[----:B------:R-:W-:Y:S02]  /*1540*/  IMAD.U32 R26, RZ, RZ, UR5 ;  /* 0x00000005ff1a7e24 */ /* 0x000fe4000f8e00ff */
[----:B------:R-:W-:Y:S01]  /*1550*/  IMAD.U32 R28, RZ, RZ, UR4 ;  /* 0x00000004ff1c7e24 */ /* 0x000fe2000f8e00ff */
[----:B------:R-:W-:Y:S06]  /*1560*/  @!P2 BRA `(.L_x_1119) ;  /* 0x000000000010a947 */ /* 0x000fec0003800000 */
[----:B------:R-:W2:Y:S02]  /*1570*/  LDC.64 R28, c[0x0][0xa20] ;  /* 0x00028800ff1c7b82 */ /* 0x000ea40000000a00 */
[----:B--2---:R-:W-:-:S06]  /*1580*/  IMAD.WIDE R28, R31, 0x4, R28 ;  /* 0x000000041f1c7825 */ /* 0x004fcc00078e021c */
[----:B------:R2:W5:Y:S01]  /*1590*/  LDG.E R28, desc[UR42][R28.64] ;  /* 0x0000002a1c1c7981 */ /* 0x000562000c1e1900 */
[----:B------:R-:W-:Y:S05]  /*15a0*/  BRA `(.L_x_1120) ;  /* 0x0000000000107947 */ /* 0x000fea0003800000 */
.L_x_1119:
[----:B------:R-:W-:Y:S05]  /*15b0*/  @!P3 BRA `(.L_x_1120) ;  /* 0x00000000000cb947 */ /* 0x000fea0003800000 */
[----:B------:R-:W2:Y:S04]  /*15c0*/  LDG.E R3, desc[UR42][R8.64] ;  /* 0x0000002a08037981 */ /* 0x000ea8000c1e1900 */
[----:B------:R-:W2:Y:S02]  /*15d0*/  LDG.E R28, desc[UR42][R8.64+0x4] ;  /* 0x0000042a081c7981 */ /* 0x000ea4000c1e1900 */
[----:B--2---:R-:W-:-:S07]  /*15e0*/  IMAD.IADD R28, R28, 0x1, -R3 ;  /* 0x000000011c1c7824 */ /* 0x004fce00078e0a03 */
.L_x_1120:
[----:B------:R-:W-:Y:S01]  /*15f0*/  ULDC.64 UR4, c[0x0][0xa10] ;  /* 0x0002840000047ab9 */ /* 0x000fe20000000a00 */
[----:B------:R-:W3:Y:S01]  /*1600*/  LDL R12, [R1+0x44] ;  /* 0x00004400010c7983 */ /* 0x000ee20000100800 */
[----:B------:R-:W-:Y:S01]  /*1610*/  ISETP.NE.U32.AND P0, PT, RZ, UR4, PT ;  /* 0x00000004ff007c0c */ /* 0x000fe2000bf05070 */
[----:B------:R-:W4:Y:S03]  /*1620*/  LDC R2, c[0x0][0x448] ;  /* 0x00011200ff027b82 */ /* 0x000f260000000800 */
[----:B------:R-:W-:Y:S01]  /*1630*/  ISETP.NE.AND.EX P0, PT, RZ, UR5, PT, P0 ;  /* 0x00000005ff007c0c */ /* 0x000fe2000bf05300 */
[----:B------:R-:W-:Y:S02]  /*1640*/  ULDC.64 UR4, c[0x0][0xa30] ;  /* 0x00028c0000047ab9 */ /* 0x000fe40000000a00 */
[----:B------:R-:W-:-:S04]  /*1650*/  ISETP.NE.U32.AND P1, PT, RZ, UR4, PT ;  /* 0x00000004ff007c0c */ /* 0x000fc8000bf25070 */
[----:B------:R-:W-:-:S06]  /*1660*/  ISETP.NE.AND.EX P1, PT, RZ, UR5, PT, P1 ;  /* 0x00000005ff007c0c */ /* 0x000fcc000bf25310 */
[----:B------:R-:W0:Y:S08]  /*1670*/  @P0 LDC.64 R4, c[0x0][0xa10] ;  /* 0x00028400ff040b82 */ /* 0x000e300000000a00 */
[----:B------:R-:W1:Y:S01]  /*1680*/  @P1 LDC.64 R6, c[0x0][0xa30] ;  /* 0x00028c00ff061b82 */ /* 0x000e620000000a00 */
[----:B0-----:R-:W-:-:S05]  /*1690*/  @P0 IMAD.WIDE R4, R31, 0x4, R4 ;  /* 0x000000041f040825 */ /* 0x001fca00078e0204 */
[----:B------:R-:W2:Y:S04]  /*16a0*/  @P0 LDG.E R0, desc[UR42][R4.64] ;  /* 0x0000002a04000981 */ /* 0x000ea8000c1e1900 */
[----:B------:R-:W2:Y:S01]  /*16b0*/  @P0 LDG.E R9, desc[UR42][R4.64+0x4] ;  /* 0x0000042a04090981 */ /* 0x000ea2000c1e1900 */
[----:B-----5:R-:W-:Y:S02]  /*16c0*/  IMAD.MOV.U32 R24, RZ, RZ, R28 ;  /* 0x000000ffff187224 */ /* 0x020fe400078e001c */
[----:B-1----:R-:W-:-:S05]  /*16d0*/  @P1 IMAD.WIDE R6, R31, 0x4, R6 ;  /* 0x000000041f061825 */ /* 0x002fca00078e0206 */
[----:B------:R0:W5:Y:S01]  /*16e0*/  @P1 LDG.E R24, desc[UR42][R6.64] ;  /* 0x0000002a06181981 */ /* 0x000162000c1e1900 */
[----:B----4-:R-:W-:Y:S01]  /*16f0*/  ISETP.NE.AND P1, PT, R2, 0x1, PT ;  /* 0x000000010200780c */ /* 0x010fe20003f25270 */
[----:B------:R-:W-:Y:S01]  /*1700*/  IMAD.IADD R11, R28, 0x1, -R11 ;  /* 0x000000011c0b7824 */ /* 0x000fe200078e0a0b */
[----:B------:R-:W1:Y:S11]  /*1710*/  LDC.64 R2, c[0x0][0x9e0] ;  /* 0x00027800ff027b82 */ /* 0x000e760000000a00 */
[----:B------:R-:W4:Y:S08]  /*1720*/  @P1 LDC R13, c[0x0][0x44c] ;  /* 0x00011300ff0d1b82 */ /* 0x000f300000000800 */
[----:B------:R-:W0:Y:S01]  /*1730*/  @P1 LDC R8, c[0x0][0x450] ;  /* 0x00011400ff081b82 */ /* 0x000e220000000800 */
[----:B-1----:R-:W-:Y:S01]  /*1740*/  ISETP.GE.AND P2, PT, R3, 0x1, PT ;  /* 0x000000010300780c */ /* 0x002fe20003f46270 */
[----:B---3--:R-:W-:-:S05]  /*1750*/  IMAD R15, R12, 0xc0, RZ ;  /* 0x000000c00c0f7824 */ /* 0x008fca00078e02ff */
[----:B------:R1:W-:Y:S01]  /*1760*/  STL [R1+0xc], R15 ;  /* 0x00000c0f01007387 */ /* 0x0003e20000100800 */
[----:B--2---:R-:W-:Y:S02]  /*1770*/  @P0 IMAD.IADD R26, R9, 0x1, -R0 ;  /* 0x00000001091a0824 */ /* 0x004fe400078e0a00 */
[----:B------:R-:W-:Y:S02]  /*1780*/  VIADD R0, R15, 0xbf ;  /* 0x000000bf0f007836 */ /* 0x000fe40000000000 */
[----:B------:R-:W-:Y:S02]  /*1790*/  IMAD.IADD R12, R11, 0x1, R26 ;  /* 0x000000010b0c7824 */ /* 0x000fe400078e021a */
[----:B----4-:R-:W-:-:S03]  /*17a0*/  @P1 IMAD.HI.U32 R5, R0, R13, RZ ;  /* 0x0000000d00051227 */ /* 0x010fc600078e00ff */
[----:B------:R1:W-:Y:S01]  /*17b0*/  STL [R1+0x4], R12 ;  /* 0x0000040c01007387 */ /* 0x0003e20000100800 */
[----:B------:R-:W-:Y:S01]  /*17c0*/  IMAD.MOV.U32 R4, RZ, RZ, R0 ;  /* 0x000000ffff047224 */ /* 0x000fe200078e0000 */
[----:B0-----:R-:W-:Y:S01]  /*17d0*/  @P1 SHF.R.U32.HI R4, RZ, R8, R5 ;  /* 0x00000008ff041219 */ /* 0x001fe20000011605 */
[C---:B------:R-:W-:Y:S01]  /*17e0*/  VIADD R0, R12.reuse, 0x7f ;  /* 0x0000007f0c007836 */ /* 0x040fe20000000000 */
[----:B------:R-:W-:-:S04]  /*17f0*/  IADD3 R87, R12, 0x1, -R14 ;  /* 0x000000010c577810 */ /* 0x000fc80007ffe80e */
[----:B------:R-:W-:Y:S01]  /*1800*/  SHF.R.S32.HI R5, RZ, 0x1f, R0 ;  /* 0x0000001fff057819 */ /* 0x000fe20000011400 */
[----:B------:R-:W-:-:S03]  /*1810*/  IMAD.IADD R9, R87, 0x1, R4 ;  /* 0x0000000157097824 */ /* 0x000fc600078e0204 */
[----:B------:R-:W-:Y:S01]  /*1820*/  LEA.HI R5, R5, R0, RZ, 0x7 ;  /* 0x0000000005057211 */ /* 0x000fe200078f38ff */
[----:B------:R-:W-:-:S03]  /*1830*/  IMAD.IADD R2, R9, 0x1, R2 ;  /* 0x0000000109027824 */ /* 0x000fc600078e0202 */
[----:B------:R-:W-:Y:S01]  /*1840*/  SHF.R.S32.HI R88, RZ, 0x7, R5 ;  /* 0x00000007ff587819 */ /* 0x000fe20000011405 */
[----:B-1----:R-:W-:Y:S06]  /*1850*/  @!P2 BRA `(.L_x_1121) ;  /* 0x000000000048a947 */ /* 0x002fec0003800000 */
[C---:B------:R-:W-:Y:S01]  /*1860*/  ISETP.GT.AND P0, PT, R9.reuse, RZ, PT ;  /* 0x000000ff0900720c */ /* 0x040fe20003f04270 */
[----:B------:R-:W-:Y:S01]  /*1870*/  BSSY B0, `(.L_x_1122) ;  /* 0x000000e000007945 */ /* 0x000fe20003800000 */
[----:B------:R-:W-:-:S11]  /*1880*/  VIADD R0, R9, 0xffffffff ;  /* 0xffffffff09007836 */ /* 0x000fd60000000000 */
[----:B------:R-:W-:Y:S05]  /*1890*/  @P0 BRA `(.L_x_1123) ;  /* 0x00000000001c0947 */ /* 0x000fea0003800000 */
[----:B------:R-:W-:Y:S01]  /*18a0*/  ISETP.NE.AND P0, PT, R3, 0x1, PT ;  /* 0x000000010300780c */ /* 0x000fe20003f05270 */
[----:B------:R-:W-:-:S12]  /*18b0*/  IMAD.MOV R5, RZ, RZ, -R9 ;  /* 0x000000ffff057224 */ /* 0x000fd800078e0a09 */
[----:B------:R-:W0:Y:S02]  /*18c0*/  @P0 LDC.64 R6, c[0x0][0x9e8] ;  /* 0x00027a00ff060b82 */ /* 0x000e240000000a00 */
[----:B0-----:R-:W-:-:S05]  /*18d0*/  @P0 IMAD.HI.U32 R0, R5, R6, RZ ;  /* 0x0000000605000227 */ /* 0x001fca00078e00ff */
[----:B------:R-:W-:-:S04]  /*18e0*/  @P0 SHF.R.U32.HI R5, RZ, R7, R0 ;  /* 0x00000007ff050219 */ /* 0x000fc80000011600 */
[----:B------:R-:W-:Y:S01]  /*18f0*/  LOP3.LUT R0, RZ, R5, RZ, 0x33, !PT ;  /* 0x00000005ff007212 */ /* 0x000fe200078e33ff */
[----:B------:R-:W-:Y:S06]  /*1900*/  BRA `(.L_x_1124) ;  /* 0x0000000000107947 */ /* 0x000fec0003800000 */
.L_x_1123:
[----:B------:R-:W-:-:S13]  /*1910*/  ISETP.NE.AND P0, PT, R3, 0x1, PT ;  /* 0x000000010300780c */ /* 0x000fda0003f05270 */
[----:B------:R-:W0:Y:S02]  /*1920*/  @P0 LDC.64 R4, c[0x0][0x9e8] ;  /* 0x00027a00ff040b82 */ /* 0x000e240000000a00 */
[----:B0-----:R-:W-:-:S05]  /*1930*/  @P0 IMAD.HI.U32 R4, R0, R4, RZ ;  /* 0x0000000400040227 */ /* 0x001fca00078e00ff */
[----:B------:R-:W-:-:S07]  /*1940*/  @P0 SHF.R.U32.HI R0, RZ, R5, R4 ;  /* 0x00000005ff000219 */ /* 0x000fce0000011604 */
.L_x_1124:
[----:B------:R-:W-:Y:S05]  /*1950*/  BSYNC B0 ;  /* 0x0000000000007941 */ /* 0x000fea0003800000 */
.L_x_1122:
[----:B------:R-:W-:-:S05]  /*1960*/  IMAD R5, R0, R3, R3 ;  /* 0x0000000300057224 */ /* 0x000fca00078e0203 */
[----:B------:R-:W-:-:S07]  /*1970*/  VIMNMX R2, R2, R5, PT ;  /* 0x0000000502027248 */ /* 0x000fce0003fe0100 */
.L_x_1121:
[----:B------:R-:W0:Y:S01]  /*1980*/  @P1 LDC R4, c[0x0][0x44c] ;  /* 0x00011300ff041b82 */ /* 0x000e220000000800 */
[----:B------:R-:W-:Y:S01]  /*1990*/  VIADD R2, R2, 0x7f ;  /* 0x0000007f02027836 */ /* 0x000fe20000000000 */
[----:B------:R-:W-:Y:S01]  /*19a0*/  ULDC UR4, c[0x0][0x9dc] ;  /* 0x0002770000047ab9 */ /* 0x000fe20000000800 */
[----:B------:R-:W-:Y:S02]  /*19b0*/  IMAD.MOV.U32 R0, RZ, RZ, R15 ;  /* 0x000000ffff007224 */ /* 0x000fe400078e000f */
[----:B------:R-:W-:Y:S01]  /*19c0*/  IMAD.IADD R89, R12, 0x1, -R14 ;  /* 0x000000010c597824 */ /* 0x000fe200078e0a0e */
[----:B------:R-:W-:Y:S02]  /*19d0*/  SHF.R.S32.HI R5, RZ, 0x1f, R2 ;  /* 0x0000001fff057819 */ /* 0x000fe40000011402 */
[----:B------:R-:W1:Y:S02]  /*19e0*/  @P1 LDC R7, c[0x0][0x450] ;  /* 0x00011400ff071b82 */ /* 0x000e640000000800 */
[----:B------:R-:W-:-:S04]  /*19f0*/  LEA.HI R5, R5, R2, RZ, 0x7 ;  /* 0x0000000205057211 */ /* 0x000fc800078f38ff */
[----:B------:R-:W-:-:S04]  /*1a00*/  SHF.R.S32.HI R5, RZ, 0x7, R5 ;  /* 0x00000007ff057819 */ /* 0x000fc80000011405 */
[----:B------:R-:W-:Y:S01]  /*1a10*/  VIMNMX R6, R88, R5, PT ;  /* 0x0000000558067248 */ /* 0x000fe20003fe0100 */
[----:B0-----:R-:W-:-:S05]  /*1a20*/  @P1 IMAD.HI.U32 R4, R15, R4, RZ ;  /* 0x000000040f041227 */ /* 0x001fca00078e00ff */
[----:B-1----:R-:W-:-:S05]  /*1a30*/  @P1 SHF.R.U32.HI R0, RZ, R7, R4 ;  /* 0x00000007ff001219 */ /* 0x002fca0000011604 */
[----:B------:R-:W-:-:S04]  /*1a40*/  IMAD.IADD R0, R89, 0x1, R0 ;  /* 0x0000000159007824 */ /* 0x000fc800078e0200 */
[----:B------:R-:W-:Y:S01]  /*1a50*/  VIADD R2, R0, -UR4 ;  /* 0x8000000400027c36 */ /* 0x000fe20008000000 */
[----:B------:R-:W-:Y:S06]  /*1a60*/  @!P2 BRA `(.L_x_1125) ;  /* 0x000000000044a947 */ /* 0x000fec0003800000 */
[----:B------:R-:W-:Y:S01]  /*1a70*/  ISETP.GT.AND P0, PT, R0, -0x1, PT ;  /* 0xffffffff0000780c */ /* 0x000fe20003f04270 */
[----:B------:R-:W-:-:S12]  /*1a80*/  BSSY B0, `(.L_x_1126) ;  /* 0x000000d000007945 */ /* 0x000fd80003800000 */
[----:B------:R-:W-:Y:S05]  /*1a90*/  @P0 BRA `(.L_x_1127) ;  /* 0x00000000001c0947 */ /* 0x000fea0003800000 */
[----:B------:R-:W-:Y:S02]  /*1aa0*/  ISETP.NE.AND P0, PT, R3, 0x1, PT ;  /* 0x000000010300780c */ /* 0x000fe40003f05270 */
[----:B------:R-:W-:-:S11]  /*1ab0*/  LOP3.LUT R5, RZ, R0, RZ, 0x33, !PT ;  /* 0x00000000ff057212 */ /* 0x000fd600078e33ff */
[----:B------:R-:W0:Y:S02]  /*1ac0*/  @P0 LDC.64 R8, c[0x0][0x9e8] ;  /* 0x00027a00ff080b82 */ /* 0x000e240000000a00 */
[----:B0-----:R-:W-:-:S05]  /*1ad0*/  @P0 IMAD.HI.U32 R0, R5, R8, RZ ;  /* 0x0000000805000227 */ /* 0x001fca00078e00ff */
[----:B------:R-:W-:-:S04]  /*1ae0*/  @P0 SHF.R.U32.HI R5, RZ, R9, R0 ;  /* 0x00000009ff050219 */ /* 0x000fc80000011600 */
[----:B------:R-:W-:Y:S01]  /*1af0*/  LOP3.LUT R0, RZ, R5, RZ, 0x33, !PT ;  /* 0x00000005ff007212 */ /* 0x000fe200078e33ff */
[----:B------:R-:W-:Y:S06]  /*1b00*/  BRA `(.L_x_1128) ;  /* 0x0000000000107947 */ /* 0x000fec0003800000 */
.L_x_1127:
[----:B------:R-:W-:-:S13]  /*1b10*/  ISETP.NE.AND P0, PT, R3, 0x1, PT ;  /* 0x000000010300780c */ /* 0x000fda0003f05270 */
[----:B------:R-:W0:Y:S02]  /*1b20*/  @P0 LDC.64 R4, c[0x0][0x9e8] ;  /* 0x00027a00ff040b82 */ /* 0x000e240000000a00 */
[----:B0-----:R-:W-:-:S05]  /*1b30*/  @P0 IMAD.HI.U32 R4, R0, R4, RZ ;  /* 0x0000000400040227 */ /* 0x001fca00078e00ff */
[----:B------:R-:W-:-:S07]  /*1b40*/  @P0 SHF.R.U32.HI R0, RZ, R5, R4 ;  /* 0x00000005ff000219 */ /* 0x000fce0000011604 */
.L_x_1128:
[----:B------:R-:W-:Y:S05]  /*1b50*/  BSYNC B0 ;  /* 0x0000000000007941 */ /* 0x000fea0003800000 */
.L_x_1126:
[----:B------:R-:W-:-:S05]  /*1b60*/  IMAD R3, R0, R3, RZ ;  /* 0x0000000300037224 */ /* 0x000fca00078e02ff */
[----:B------:R-:W-:-:S07]  /*1b70*/  VIMNMX R2, R2, R3, !PT ;  /* 0x0000000302027248 */ /* 0x000fce0007fe0100 */
.L_x_1125:
[----:B------:R-:W-:Y:S01]  /*1b80*/  SHF.R.S32.HI R3, RZ, 0x1f, R2 ;  /* 0x0000001fff037819 */ /* 0x000fe20000011402 */
[----:B------:R-:W-:Y:S01]  /*1b90*/  BSSY B0, `(.L_x_1129) ;  /* 0x000002a000007945 */ /* 0x000fe20003800000 */
[----:B------:R-:W-:Y:S01]  /*1ba0*/  LOP3.LUT R12, R10, 0xff, RZ, 0xc0, !PT ;  /* 0x000000ff0a0c7812 */ /* 0x000fe200078ec0ff */
[----:B------:R-:W-:Y:S01]  /*1bb0*/  IMAD.MOV.U32 R0, RZ, RZ, RZ ;  /* 0x000000ffff007224 */ /* 0x000fe200078e00ff */
[----:B------:R-:W-:Y:S02]  /*1bc0*/  LEA.HI R3, R3, R2, RZ, 0x7 ;  /* 0x0000000203037211 */ /* 0x000fe400078f38ff */
[----:B------:R-:W-:Y:S01]  /*1bd0*/  SHF.R.U32.HI R4, RZ, 0x10, R10 ;  /* 0x00000010ff047819 */ /* 0x000fe2000001160a */
[----:B------:R0:W-:Y:S01]  /*1be0*/  STL [R1+0x68], R12 ;  /* 0x0000680c01007387 */ /* 0x0001e20000100800 */
[----:B------:R-:W-:-:S03]  /*1bf0*/  SHF.R.S32.HI R3, RZ, 0x7, R3 ;  /* 0x00000007ff037819 */ /* 0x000fc60000011403 */
[----:B------:R0:W-:Y:S01]  /*1c00*/  STL [R1+0x58], R4 ;  /* 0x0000580401007387 */ /* 0x0001e20000100800 */
[----:B------:R-:W-:-:S04]  /*1c10*/  VIMNMX R9, RZ, R3, !PT ;  /* 0x00000003ff097248 */ /* 0x000fc80007fe0100 */
[----:B------:R-:W-:-:S13]  /*1c20*/  ISETP.GT.AND P0, PT, R6, R9, PT ;  /* 0x000000090600720c */ /* 0x000fda0003f04270 */
[----:B0-----:R-:W-:Y:S05]  /*1c30*/  @!P0 BRA `(.L_x_1130) ;  /* 0x00000000007c8947 */ /* 0x001fea0003800000 */
[----:B------:R-:W-:Y:S01]  /*1c40*/  ISETP.NE.AND P0, PT, R4, RZ, PT ;  /* 0x000000ff0400720c */ /* 0x000fe20003f05270 */
[----:B------:R-:W-:-:S03]  /*1c50*/  ULDC UR4, c[0x0][0x9f0] ;  /* 0x00027c0000047ab9 */ /* 0x000fc60000000800 */
[----:B------:R-:W-:-:S04]  /*1c60*/  SEL R13, R4, UR4, P0 ;  /* 0x00000004040d7c07 */ /* 0x000fc80008000000 */
[-C--:B------:R-:W-:Y:S02]  /*1c70*/  IABS R5, R13.reuse ;  /* 0x0000000d00057213 */ /* 0x080fe40000000000 */
[----:B------:R-:W-:Y:S02]  /*1c80*/  IADD3 R0, R13, -0x1, R6 ;  /* 0xffffffff0d007810 */ /* 0x000fe40007ffe006 */
[----:B------:R-:W0:Y:S01]  /*1c90*/  I2F.RP R4, R5 ;  /* 0x0000000500047306 */ /* 0x000e220000209400 */
[----:B------:R-:W-:Y:S02]  /*1ca0*/  IABS R10, R13 ;  /* 0x0000000d000a7213 */ /* 0x000fe40000000000 */
[----:B------:R-:W-:-:S05]  /*1cb0*/  IMAD.IADD R0, R0, 0x1, -R9 ;  /* 0x0000000100007824 */ /* 0x000fca00078e0a09 */
[----:B0-----:R-:W0:Y:S02]  /*1cc0*/  MUFU.RCP R4, R4 ;  /* 0x0000000400047308 */ /* 0x001e240000001000 */
[----:B0-----:R-:W-:Y:S02]  /*1cd0*/  VIADD R2, R4, 0xffffffe ;  /* 0x0ffffffe04027836 */ /* 0x001fe40000000000 */
[----:B------:R-:W-:-:S04]  /*1ce0*/  IMAD.MOV R4, RZ, RZ, -R10 ;  /* 0x000000ffff047224 */ /* 0x000fc800078e0a0a */
[----:B------:R0:W1:Y:S02]  /*1cf0*/  F2I.FTZ.U32.TRUNC.NTZ R3, R2 ;  /* 0x0000000200037305 */ /* 0x000064000021f000 */
[----:B0-----:R-:W-:Y:S02]  /*1d00*/  IMAD.MOV.U32 R2, RZ, RZ, RZ ;  /* 0x000000ffff027224 */ /* 0x001fe400078e00ff */
[----:B-1----:R-:W-:-:S04]  /*1d10*/  IMAD.MOV R8, RZ, RZ, -R3 ;  /* 0x000000ffff087224 */ /* 0x002fc800078e0a03 */
[----:B------:R-:W-:Y:S01]  /*1d20*/  IMAD R7, R8, R5, RZ ;  /* 0x0000000508077224 */ /* 0x000fe200078e02ff */
[----:B------:R-:W-:Y:S02]  /*1d30*/  IABS R8, R0 ;  /* 0x0000000000087213 */ /* 0x000fe40000000000 */
[----:B------:R-:W-:Y:S01]  /*1d40*/  LOP3.LUT R0, R0, R13, RZ, 0x3c, !PT ;  /* 0x0000000d00007212 */ /* 0x000fe200078e3cff */
[----:B------:R-:W-:-:S03]  /*1d50*/  IMAD.HI.U32 R3, R3, R7, R2 ;  /* 0x0000000703037227 */ /* 0x000fc600078e0002 */
[----:B------:R-:W-:Y:S01]  /*1d60*/  ISETP.GE.AND P2, PT, R0, RZ, PT ;  /* 0x000000ff0000720c */ /* 0x000fe20003f46270 */
[----:B------:R-:W-:-:S04]  /*1d70*/  IMAD.MOV.U32 R2, RZ, RZ, R8 ;  /* 0x000000ffff027224 */ /* 0x000fc800078e0008 */
        /* <DEDUP_REMOVED lines=11> */
.L_x_1130:
[----:B------:R-:W-:Y:S05]  /*1e30*/  BSYNC B0 ;  /* 0x0000000000007941 */ /* 0x000fea0003800000 */
.L_x_1129:
[----:B------:R-:W-:Y:S01]  /*1e40*/  IMAD R3, R12, R0, R9 ;  /* 0x000000000c037224 */ /* 0x000fe200078e0209 */
        /* <DEDUP_REMOVED lines=35> */
.L_x_1133:
[----:B------:R-:W-:Y:S05]  /*2080*/  BSYNC B6 ;  /* 0x0000000000067941 */ /* 0x000fea0003800000 */
.L_x_1132:
        /* <DEDUP_REMOVED lines=20> */
.L_x_1135:
[----:B------:R-:W-:Y:S05]  /*21d0*/  BSYNC B6 ;  /* 0x0000000000067941 */ /* 0x000fea0003800000 */
.L_x_1134:
[----:B------:R-:W-:Y:S01]  /*21e0*/  ULDC.64 UR4, c[0x0][0x9f8] ;  /* 0x00027e0000047ab9 */ /* 0x000fe20000000a00 */
[----:B------:R-:W-:Y:S01]  /*21f0*/  IMAD.MOV.U32 R0, RZ, RZ, R31 ;  /* 0x000000ffff007224 */ /* 0x000fe200078e001f */
[----:B------:R-:W-:Y:S01]  /*2200*/  ISETP.NE.U32.AND P0, PT, RZ, UR4, PT ;  /* 0x00000004ff007c0c */ /* 0x000fe2000bf05070 */
[----:B------:R-:W2:Y:S01]  /*2210*/  LDL.64 R14, [R1+0x10] ;  /* 0x00001000010e7983 */ /* 0x000ea20000100a00 */
[----:B------:R-:W0:Y:S03]  /*2220*/  LDC.64 R6, c[0x0][0x300] ;  /* 0x0000c000ff067b82 */ /* 0x000e260000000a00 */
[----:B------:R-:W2:Y:S01]  /*2230*/  LDL.64 R32, [R1+0x10] ;  /* 0x0000100001207983 */ /* 0x000ea20000100a00 */
[----:B------:R-:W-:Y:S01]  /*2240*/  ISETP.NE.AND.EX P0, PT, RZ, UR5, PT, P0 ;  /* 0x00000005ff007c0c */ /* 0x000fe2000bf05300 */
[----:B------:R-:W-:Y:S01]  /*2250*/  IMAD.IADD R27, R27, 0x1, R28 ;  /* 0x000000011b1b7824 */ /* 0x000fe200078e021c */
[----:B------:R-:W-:Y:S01]  /*2260*/  SHF.R.S32.HI R153, RZ, 0x1f, R152 ;  /* 0x0000001fff997819 */ /* 0x000fe20000011498 */
[----:B------:R-:W-:Y:S01]  /*2270*/  ULDC.64 UR4, c[0x0][0x308] ;  /* 0x0000c20000047ab9 */ /* 0x000fe20000000a00 */
[----:B------:R-:W-:Y:S01]  /*2280*/  ULDC.64 UR6, c[0x0][0x330] ;  /* 0x0000cc0000067ab9 */ /* 0x000fe20000000a00 */
[----:B------:R-:W-:Y:S01]  /*2290*/  ULDC.64 UR8, c[0x0][0xa08] ;  /* 0x0002820000087ab9 */ /* 0x000fe20000000a00 */
[----:B------:R-:W1:Y:S08]  /*22a0*/  LDC.64 R62, c[0x0][0x408] ;  /* 0x00010200ff3e7b82 */ /* 0x000e700000000a00 */
[----:B------:R-:W3:Y:S01]  /*22b0*/  @P0 LDC.64 R4, c[0x0][0x9f8] ;  /* 0x00027e00ff040b82 */ /* 0x000ee20000000a00 */
[----:B------:R-:W-:Y:S01]  /*22c0*/  SHF.R.S32.HI R20, RZ, 0x1f, R154 ;  /* 0x0000001fff147819 */ /* 0x000fe2000001149a */
[----:B------:R-:W4:Y:S01]  /*22d0*/  LDL R28, [R1+0x78] ;  /* 0x00007800011c7983 */ /* 0x000f220000100800 */
[----:B---3--:R-:W-:-:S05]  /*22e0*/  @P0 IMAD.WIDE R4, R31, 0x4, R4 ;  /* 0x000000041f040825 */ /* 0x008fca00078e0204 */
[----:B------:R3:W4:Y:S01]  /*22f0*/  @P0 LDG.E R0, desc[UR42][R4.64] ;  /* 0x0000002a04000981 */ /* 0x000722000c1e1900 */
[----:B------:R-:W-:Y:S01]  /*2300*/  SHF.R.S32.HI R3, RZ, 0x1f, R27 ;  /* 0x0000001fff037819 */ /* 0x000fe2000001141b */
[----:B0-----:R-:W-:-:S04]  /*2310*/  IMAD.WIDE.U32 R8, R27, R6, RZ ;  /* 0x000000061b087225 */ /* 0x001fc800078e00ff */
[----:B------:R-:W-:-:S04]  /*2320*/  IMAD R10, R3, R6, RZ ;  /* 0x00000006030a7224 */ /* 0x000fc800078e02ff */
[----:B------:R-:W-:-:S04]  /*2330*/  IMAD R11, R27, R7, R10 ;  /* 0x000000071b0b7224 */ /* 0x000fc800078e020a */
[----:B------:R-:W-:Y:S02]  /*2340*/  IMAD.IADD R9, R9, 0x1, R11 ;  /* 0x0000000109097824 */ /* 0x000fe400078e020b */
[C---:B------:R-:W-:Y:S01]  /*2350*/  IMAD.WIDE.U32 R56, R30.reuse, UR6, R152 ;  /* 0x000000061e387c25 */ /* 0x040fe2000f8e0098 */
[----:B------:R-:W-:Y:S01]  /*2360*/  ISETP.NE.U32.AND P0, PT, RZ, UR8, PT ;  /* 0x00000008ff007c0c */ /* 0x000fe2000bf05070 */
[----:B------:R-:W0:Y:S02]  /*2370*/  LDC R11, c[0x0][0x3f4] ;  /* 0x0000fd00ff0b7b82 */ /* 0x000e240000000800 */
[----:B---3--:R-:W-:-:S04]  /*2380*/  IMAD.WIDE.U32 R4, R30, UR4, R8 ;  /* 0x000000041e047c25 */ /* 0x008fc8000f8e0008 */
[C---:B------:R-:W-:Y:S01]  /*2390*/  IMAD R57, R30.reuse, UR7, R57 ;  /* 0x000000071e397c24 */ /* 0x040fe2000f8e0239 */
[----:B------:R-:W-:Y:S01]  /*23a0*/  ISETP.NE.AND.EX P0, PT, RZ, UR9, PT, P0 ;  /* 0x00000009ff007c0c */ /* 0x000fe2000bf05300 */
[----:B------:R-:W-:Y:S01]  /*23b0*/  IMAD R59, R30, UR5, R5 ;  /* 0x000000051e3b7c24 */ /* 0x000fe2000f8e0205 */
[----:B------:R-:W-:Y:S01]  /*23c0*/  ULDC.64 UR4, c[0x0][0x310] ;  /* 0x0000c40000047ab9 */ /* 0x000fe20000000a00 */
[----:B------:R-:W3:Y:S01]  /*23d0*/  LDL R30, [R1+0x20] ;  /* 0x00002000011e7983 */ /* 0x000ee20000100800 */
[----:B------:R-:W-:Y:S01]  /*23e0*/  IMAD.MOV.U32 R58, RZ, RZ, R4 ;  /* 0x000000ffff3a7224 */ /* 0x000fe200078e0004 */
[----:B------:R-:W-:Y:S01]  /*23f0*/  ULDC.64 UR6, c[0x0][0x338] ;  /* 0x0000ce0000067ab9 */ /* 0x000fe20000000a00 */
[----:B------:R-:W-:-:S04]  /*2400*/  IMAD.WIDE.U32 R8, R154, R6, R152 ;  /* 0x000000069a087225 */ /* 0x000fc800078e0098 */
[----:B--2---:R-:W-:Y:S02]  /*2410*/  IMAD.MOV.U32 R32, RZ, RZ, R14 ;  /* 0x000000ffff207224 */ /* 0x004fe400078e000e */
[----:B------:R-:W-:-:S03]  /*2420*/  IMAD R14, R20, R6, RZ ;  /* 0x00000006140e7224 */ /* 0x000fc600078e02ff */
[----:B------:R-:W-:Y:S01]  /*2430*/  SHF.R.S32.HI R33, RZ, 0x1f, R32 ;  /* 0x0000001fff217819 */ /* 0x000fe20000011420 */
[----:B------:R-:W-:-:S04]  /*2440*/  IMAD R14, R154, R7, R14 ;  /* 0x000000079a0e7224 */ /* 0x000fc800078e020e */
[----:B------:R2:W-:Y:S01]  /*2450*/  STL [R1+0x14], R33 ;  /* 0x0000142101007387 */ /* 0x0005e20000100800 */
[----:B----4-:R-:W-:Y:S02]  /*2460*/  SHF.R.S32.HI R5, RZ, 0x1f, R0 ;  /* 0x0000001fff057819 */ /* 0x010fe40000011400 */
[----:B------:R-:W-:Y:S02]  /*2470*/  SEL R13, R0, RZ, !P0 ;  /* 0x000000ff000d7207 */ /* 0x000fe40004000000 */
[----:B------:R-:W-:Y:S02]  /*2480*/  SEL R12, R5, RZ, !P0 ;  /* 0x000000ff050c7207 */ /* 0x000fe40004000000 */
[----:B------:R-:W4:Y:S01]  /*2490*/  LDC.64 R4, c[0x0][0x3f8] ;  /* 0x0000fe00ff047b82 */ /* 0x000f220000000a00 */
[----:B------:R-:W-:-:S04]  /*24a0*/  IMAD.WIDE.U32 R58, R13, UR4, R58 ;  /* 0x000000040d3a7c25 */ /* 0x000fc8000f8e003a */
[----:B------:R-:W-:Y:S01]  /*24b0*/  IMAD R0, R12, UR4, RZ ;  /* 0x000000040c007c24 */ /* 0x000fe2000f8e02ff */
[----:B------:R-:W-:Y:S02]  /*24c0*/  ULDC UR4, c[0x0][0x2f4] ;  /* 0x0000bd0000047ab9 */ /* 0x000fe40000000800 */
[----:B------:R-:W-:Y:S01]  /*24d0*/  ISETP.GE.AND P0, PT, R152, UR4, PT ;  /* 0x0000000498007c0c */ /* 0x000fe2000bf06270 */
[----:B------:R-:W-:-:S03]  /*24e0*/  IMAD R75, R13, UR5, R0 ;  /* 0x000000050d4b7c24 */ /* 0x000fc6000f8e0200 */
[----:B------:R-:W-:Y:S01]  /*24f0*/  SEL R0, RZ, 0x1, P0 ;  /* 0x00000001ff007807 */ /* 0x000fe20000000000 */
[----:B------:R-:W-:Y:S01]  /*2500*/  IMAD.IADD R75, R59, 0x1, R75 ;  /* 0x000000013b4b7824 */ /* 0x000fe200078e024b */
[----:B------:R-:W-:-:S04]  /*2510*/  IADD3 R74, P0, R58, R8, RZ ;  /* 0x000000083a4a7210 */ /* 0x000fc80007f1e0ff */
[----:B------:R-:W-:Y:S02]  /*2520*/  IADD3.X R73, R75, R9, R14, P0, !PT ;  /* 0x000000094b497210 */ /* 0x000fe400007fe40e */
[----:B------:R-:W2:Y:S01]  /*2530*/  LDL R14, [R1+0x30] ;  /* 0x00003000010e7983 */ /* 0x000ea20000100800 */
[C---:B------:R-:W-:Y:S01]  /*2540*/  VIADD R80, R152.reuse, 0x20 ;  /* 0x0000002098507836 */ /* 0x040fe20000000000 */
[-C--:B0-----:R-:W-:Y:S01]  /*2550*/  ISETP.GE.AND P0, PT, R152, R11.reuse, PT ;  /* 0x0000000b9800720c */ /* 0x081fe20003f06270 */
[----:B------:R-:W-:Y:S02]  /*2560*/  IMAD R12, R12, UR6, RZ ;  /* 0x000000060c0c7c24 */ /* 0x000fe4000f8e02ff */
[----:B-1----:R-:W-:Y:S01]  /*2570*/  IMAD R9, R20, R62, RZ ;  /* 0x0000003e14097224 */ /* 0x002fe200078e02ff */
[C---:B------:R-:W-:Y:S02]  /*2580*/  ISETP.GE.AND P1, PT, R80.reuse, UR4, PT ;  /* 0x0000000450007c0c */ /* 0x040fe4000bf26270 */
[----:B------:R-:W-:Y:S01]  /*2590*/  ISETP.GE.AND P2, PT, R80, R11, PT ;  /* 0x0000000b5000720c */ /* 0x000fe20003f46270 */
[----:B------:R-:W-:Y:S01]  /*25a0*/  IMAD.WIDE.U32 R56, R13, UR6, R56 ;  /* 0x000000060d387c25 */ /* 0x000fe2000f8e0038 */
[----:B------:R-:W-:-:S03]  /*25b0*/  SEL R10, RZ, 0xffffffff, P1 ;  /* 0xffffffffff0a7807 */ /* 0x000fc60000800000 */
[----:B------:R-:W-:Y:S01]  /*25c0*/  IMAD R29, R13, UR7, R12 ;  /* 0x000000070d1d7c24 */ /* 0x000fe2000f8e020c */
[C---:B------:R-:W-:Y:S01]  /*25d0*/  SEL R13, R11.reuse, RZ, P2 ;  /* 0x000000ff0b0d7207 */ /* 0x040fe20001000000 */
[----:B------:R-:W-:Y:S01]  /*25e0*/  IMAD R21, R154, R63, R9 ;  /* 0x0000003f9a157224 */ /* 0x000fe200078e0209 */
[----:B------:R-:W-:Y:S01]  /*25f0*/  SEL R9, R11, RZ, P0 ;  /* 0x000000ff0b097207 */ /* 0x000fe20000000000 */
[----:B------:R-:W-:Y:S02]  /*2600*/  IMAD.SHL.U32 R15, R10, 0x2, RZ ;  /* 0x000000020a0f7824 */ /* 0x000fe400078e00ff */
[----:B----4-:R-:W-:Y:S02]  /*2610*/  IMAD R8, R20, R4, RZ ;  /* 0x0000000414087224 */ /* 0x010fe400078e02ff */
[----:B------:R-:W-:Y:S02]  /*2620*/  IMAD.IADD R9, R152, 0x1, R9 ;  /* 0x0000000198097824 */ /* 0x000fe400078e0209 */
[----:B------:R-:W-:Y:S01]  /*2630*/  IMAD.IADD R13, R80, 0x1, R13 ;  /* 0x00000001500d7824 */ /* 0x000fe200078e020d */
[----:B------:R-:W-:Y:S01]  /*2640*/  LOP3.LUT R0, R15, 0x2, R0, 0xe2, !PT ;  /* 0x000000020f007812 */ /* 0x000fe200078ee200 */
[----:B------:R-:W-:Y:S01]  /*2650*/  IMAD R15, R154, R5, R8 ;  /* 0x000000059a0f7224 */ /* 0x000fe200078e0208 */
[----:B------:R-:W-:-:S02]  /*2660*/  SHF.R.S32.HI R8, RZ, 0x1f, R9 ;  /* 0x0000001fff087819 */ /* 0x000fc40000011409 */
[----:B------:R-:W-:Y:S02]  /*2670*/  SHF.R.S32.HI R10, RZ, 0x1f, R13 ;  /* 0x0000001fff0a7819 */ /* 0x000fe4000001140d */
[----:B------:R-:W-:Y:S02]  /*2680*/  LEA.HI R72, R8, R9, RZ, 0x4 ;  /* 0x0000000908487211 */ /* 0x000fe400078f20ff */
[----:B------:R-:W-:Y:S02]  /*2690*/  LEA.HI R71, R10, R13, RZ, 0x4 ;  /* 0x0000000d0a477211 */ /* 0x000fe400078f20ff */
[----:B------:R-:W-:Y:S02]  /*26a0*/  LEA.HI R8, R8, R9, RZ, 0x5 ;  /* 0x0000000908087211 */ /* 0x000fe400078f28ff */
[----:B------:R-:W-:-:S03]  /*26b0*/  LEA.HI R10, R10, R13, RZ, 0x5 ;  /* 0x0000000d0a0a7211 */ /* 0x000fc600078f28ff */
[----:B------:R-:W-:Y:S01]  /*26c0*/  IMAD.SHL.U32 R9, R8, 0x80, RZ ;  /* 0x0000008008097824 */ /* 0x000fe200078e00ff */
[----:B---3--:R-:W-:Y:S01]  /*26d0*/  LOP3.LUT R8, R30, 0x10, R72, 0xf8, !PT ;  /* 0x000000101e087812 */ /* 0x008fe200078ef848 */
[----:B------:R-:W-:Y:S01]  /*26e0*/  IMAD.SHL.U32 R12, R10, 0x80, RZ ;  /* 0x000000800a0c7824 */ /* 0x000fe200078e00ff */
[----:B------:R-:W-:Y:S02]  /*26f0*/  LOP3.LUT R10, R30, 0x10, R71, 0xf8, !PT ;  /* 0x000000101e0a7812 */ /* 0x000fe400078ef847 */
[----:B------:R-:W0:Y:S01]  /*2700*/  S2R R30, SR_TID.X ;  /* 0x00000000001e7919 */ /* 0x000e220000002100 */
[----:B-----5:R-:W-:Y:S01]  /*2710*/  SHF.R.S32.HI R13, RZ, 0x1f, R24 ;  /* 0x0000001fff0d7819 */ /* 0x020fe20000011418 */
[----:B------:R-:W-:Y:S01]  /*2720*/  IMAD.WIDE.U32 R54, R154, R4, R32 ;  /* 0x000000049a367225 */ /* 0x000fe200078e0020 */
[----:B------:R-:W-:Y:S02]  /*2730*/  LOP3.LUT R9, R9, 0xfffff000, RZ, 0xc0, !PT ;  /* 0xfffff00009097812 */ /* 0x000fe400078ec0ff */
[----:B------:R-:W-:Y:S01]  /*2740*/  LOP3.LUT R8, R8, R28, RZ, 0x3c, !PT ;  /* 0x0000001c08087212 */ /* 0x000fe200078e3cff */
[----:B------:R-:W-:Y:S01]  /*2750*/  IMAD.WIDE.U32 R52, R154, R4, R152 ;  /* 0x000000049a347225 */ /* 0x000fe200078e0098 */
[----:B------:R-:W-:-:S03]  /*2760*/  P2R R81, PR, RZ, 0x4 ;  /* 0x00000004ff517803 */ /* 0x000fc60000000000 */
[----:B------:R-:W-:Y:S01]  /*2770*/  IMAD.WIDE.U32 R50, R154, R62, R32 ;  /* 0x0000003e9a327225 */ /* 0x000fe200078e0020 */
[----:B------:R-:W-:-:S03]  /*2780*/  LOP3.LUT R12, R12, 0xfffff000, RZ, 0xc0, !PT ;  /* 0xfffff0000c0c7812 */ /* 0x000fc600078ec0ff */
[----:B------:R-:W-:Y:S01]  /*2790*/  IMAD.WIDE.U32 R48, R154, R62, R152 ;  /* 0x0000003e9a307225 */ /* 0x000fe200078e0098 */
[----:B------:R-:W-:Y:S02]  /*27a0*/  LOP3.LUT R69, R10, R28, RZ, 0x3c, !PT ;  /* 0x0000001c0a457212 */ /* 0x000fe400078e3cff */
[----:B------:R-:W-:Y:S01]  /*27b0*/  IADD3 R46, P2, R154, R27, RZ ;  /* 0x0000001b9a2e7210 */ /* 0x000fe20007f5e0ff */
[----:B------:R-:W-:Y:S02]  /*27c0*/  IMAD.IADD R55, R55, 0x1, R15 ;  /* 0x0000000137377824 */ /* 0x000fe400078e020f */
[----:B------:R-:W-:Y:S02]  /*27d0*/  IMAD.IADD R53, R15, 0x1, R53 ;  /* 0x000000010f357824 */ /* 0x000fe400078e0235 */
[----:B------:R-:W-:Y:S02]  /*27e0*/  IMAD.IADD R51, R51, 0x1, R21 ;  /* 0x0000000133337824 */ /* 0x000fe400078e0215 */
[----:B------:R-:W-:Y:S01]  /*27f0*/  IMAD.IADD R49, R21, 0x1, R49 ;  /* 0x0000000115317824 */ /* 0x000fe200078e0231 */
[----:B------:R-:W-:Y:S01]  /*2800*/  SHF.L.U64.HI R68, R6, 0x7, R7 ;  /* 0x0000000706447819 */ /* 0x000fe20000010207 */
[----:B------:R-:W-:Y:S01]  /*2810*/  IMAD.WIDE.U32 R54, R24, R4, R54 ;  /* 0x0000000418367225 */ /* 0x000fe200078e0036 */
[----:B------:R-:W-:-:S03]  /*2820*/  LOP3.LUT R7, R71, 0xfffffff0, RZ, 0xc0, !PT ;  /* 0xfffffff047077812 */ /* 0x000fc600078ec0ff */
[----:B------:R-:W-:Y:S02]  /*2830*/  VIADD R64, R152, 0x40 ;  /* 0x0000004098407836 */ /* 0x000fe40000000000 */
[----:B------:R-:W-:Y:S01]  /*2840*/  IMAD.X R47, R20, 0x1, R3, P2 ;  /* 0x00000001142f7824 */ /* 0x000fe200010e0603 */
[----:B------:R-:W-:Y:S01]  /*2850*/  LOP3.LUT R20, R72, 0xfffffff0, RZ, 0xc0, !PT ;  /* 0xfffffff048147812 */ /* 0x000fe200078ec0ff */
[----:B------:R-:W-:Y:S01]  /*2860*/  IMAD.WIDE.U32 R52, R24, R4, R52 ;  /* 0x0000000418347225 */ /* 0x000fe200078e0034 */
[----:B------:R-:W-:-:S03]  /*2870*/  SHF.L.U64.HI R66, R4, 0x7, R5 ;  /* 0x0000000704427819 */ /* 0x000fc60000010205 */
[----:B------:R-:W-:Y:S01]  /*2880*/  IMAD.WIDE.U32 R50, R24, R62, R50 ;  /* 0x0000003e18327225 */ /* 0x000fe200078e0032 */
[----:B------:R-:W-:-:S03]  /*2890*/  LOP3.LUT R45, R0, 0x1, RZ, 0xc0, !PT ;  /* 0x00000001002d7812 */ /* 0x000fc600078ec0ff */
[----:B------:R-:W-:Y:S01]  /*28a0*/  IMAD.WIDE.U32 R48, R24, R62, R48 ;  /* 0x0000003e18307225 */ /* 0x000fe200078e0030 */
[----:B------:R-:W-:Y:S02]  /*28b0*/  LOP3.LUT R44, R0, 0x2, RZ, 0xc0, !PT ;  /* 0x00000002002c7812 */ /* 0x000fe400078ec0ff */
[----:B------:R-:W-:Y:S01]  /*28c0*/  ISETP.GE.AND P1, PT, R64, UR4, PT ;  /* 0x0000000440007c0c */ /* 0x000fe2000bf26270 */
[----:B------:R-:W-:Y:S01]  /*28d0*/  IMAD.SHL.U32 R67, R6, 0x80, RZ ;  /* 0x0000008006437824 */ /* 0x000fe200078e00ff */
[----:B------:R-:W-:Y:S01]  /*28e0*/  SHF.R.S32.HI R3, RZ, 0x1f, R7 ;  /* 0x0000001fff037819 */ /* 0x000fe20000011407 */
[----:B------:R-:W-:Y:S02]  /*28f0*/  IMAD.SHL.U32 R65, R4, 0x80, RZ ;  /* 0x0000008004417824 */ /* 0x000fe400078e00ff */
[----:B------:R-:W-:Y:S02]  /*2900*/  IMAD.SHL.U32 R60, R11, 0x2, RZ ;  /* 0x000000020b3c7824 */ /* 0x000fe400078e00ff */
[----:B------:R-:W-:Y:S01]  /*2910*/  IMAD.IADD R0, R57, 0x1, R29 ;  /* 0x0000000139007824 */ /* 0x000fe200078e021d */
[----:B--2---:R-:W-:Y:S01]  /*2920*/  IADD3 R70, R8, R9, R14 ;  /* 0x0000000908467210 */ /* 0x004fe20007ffe00e */
[----:B------:R-:W-:-:S02]  /*2930*/  IMAD R8, R13, R4, RZ ;  /* 0x000000040d087224 */ /* 0x000fc400078e02ff */
[----:B------:R-:W-:Y:S01]  /*2940*/  IMAD R13, R13, R62, RZ ;  /* 0x0000003e0d0d7224 */ /* 0x000fe200078e02ff */
[----:B------:R-:W-:Y:S01]  /*2950*/  IADD3 R69, R69, R12, R14 ;  /* 0x0000000c45457210 */ /* 0x000fe20007ffe00e */
[C---:B------:R-:W-:Y:S01]  /*2960*/  IMAD R21, R24.reuse, R5, R8 ;  /* 0x0000000518157224 */ /* 0x040fe200078e0208 */
[----:B0-----:R-:W-:Y:S01]  /*2970*/  SHF.R.U32.HI R14, RZ, 0x7, R30 ;  /* 0x00000007ff0e7819 */ /* 0x001fe2000001161e */
[----:B------:R-:W-:Y:S01]  /*2980*/  IMAD R13, R24, R63, R13 ;  /* 0x0000003f180d7224 */ /* 0x000fe200078e020d */
[C---:B------:R-:W-:Y:S01]  /*2990*/  SHF.L.U64.HI R63, R62.reuse, 0x7, R63 ;  /* 0x000000073e3f7819 */ /* 0x040fe2000001023f */
[----:B------:R-:W-:Y:S01]  /*29a0*/  IMAD.IADD R27, R55, 0x1, R21 ;  /* 0x00000001371b7824 */ /* 0x000fe200078e0215 */
[----:B------:R-:W-:Y:S01]  /*29b0*/  SHF.R.S32.HI R4, RZ, 0x1f, R20 ;  /* 0x0000001fff047819 */ /* 0x000fe20000011414 */
[----:B------:R-:W-:Y:S02]  /*29c0*/  IMAD.SHL.U32 R62, R62, 0x80, RZ ;  /* 0x000000803e3e7824 */ /* 0x000fe400078e00ff */
[----:B------:R-:W-:-:S02]  /*29d0*/  VIADD R61, R14, 0x8 ;  /* 0x000000080e3d7836 */ /* 0x000fc40000000000 */
[----:B------:R-:W-:Y:S02]  /*29e0*/  IMAD.IADD R21, R21, 0x1, R53 ;  /* 0x0000000115157824 */ /* 0x000fe400078e0235 */
[----:B------:R-:W-:Y:S02]  /*29f0*/  IMAD.IADD R6, R51, 0x1, R13 ;  /* 0x0000000133067824 */ /* 0x000fe400078e020d */
[----:B------:R-:W-:-:S07]  /*2a00*/  IMAD.IADD R5, R13, 0x1, R49 ;  /* 0x000000010d057824 */ /* 0x000fce00078e0231 */
.L_x_1175:
[----:B------:R-:W2:Y:S01]  /*2a10*/  LDL R8, [R1+0x50] ;  /* 0x0000500001087983 */ /* 0x000ea20000100800 */
[----:B0-----:R-:W0:Y:S01]  /*2a20*/  LDC R86, c[0x0][0x3f4] ;  /* 0x0000fd00ff567b82 */ /* 0x001e220000000800 */
[----:B------:R-:W-:Y:S01]  /*2a30*/  VIADD R10, R2, 0xffffffff ;  /* 0xffffffff020a7836 */ /* 0x000fe20000000000 */
[----:B------:R-:W-:Y:S05]  /*2a40*/  YIELD ;  /* 0x0000000000007946 */ /* 0x000fea0003800000 */
[----:B---3--:R-:W-:Y:S01]  /*2a50*/  SHF.R.S32.HI R12, RZ, 0x1f, R10 ;  /* 0x0000001fff0c7819 */ /* 0x008fe2000001140a */
[----:B----4-:R-:W1:Y:S01]  /*2a60*/  LDC.64 R76, c[0x0][0x2e8] ;  /* 0x0000ba00ff4c7b82 */ /* 0x010e620000000a00 */
[-C--:B------:R-:W-:Y:S01]  /*2a70*/  IMAD R2, R68, R10.reuse, RZ ;  /* 0x0000000a44027224 */ /* 0x080fe200078e02ff */
[----:B------:R-:W-:Y:S01]  /*2a80*/  BSSY B0, `(.L_x_1136) ;  /* 0x00003e0000007945 */ /* 0x000fe20003800000 */
[----:B------:R-:W-:Y:S01]  /*2a90*/  IMAD.WIDE.U32 R36, R67, R10, RZ ;  /* 0x0000000a43247225 */ /* 0x000fe200078e00ff */
[----:B------:R-:W-:-:S03]  /*2aa0*/  ISETP.GT.AND P2, PT, R10, R25, PT ;  /* 0x000000190a00720c */ /* 0x000fc60003f44270 */
[----:B------:R-:W-:Y:S02]  /*2ab0*/  IMAD R79, R12, R67, R2 ;  /* 0x000000430c4f7224 */ /* 0x000fe400078e0202 */
[----:B------:R-:W-:Y:S02]  /*2ac0*/  IMAD.MOV.U32 R2, RZ, RZ, R10 ;  /* 0x000000ffff027224 */ /* 0x000fe400078e000a */
[----:B------:R-:W-:Y:S01]  /*2ad0*/  IMAD.IADD R79, R37, 0x1, R79 ;  /* 0x00000001254f7824 */ /* 0x000fe200078e024f */
[----:B0-----:R-:W-:Y:S02]  /*2ae0*/  ISETP.GE.AND P3, PT, R86, 0x1, PT ;  /* 0x000000015600780c */ /* 0x001fe40003f66270 */
[----:B-1----:R-:W-:-:S04]  /*2af0*/  IADD3 R32, P4, P5, R36, R76, R74 ;  /* 0x0000004c24207210 */ /* 0x002fc80007d9e04a */
[----:B------:R-:W-:Y:S01]  /*2b00*/  IADD3.X R33, R79, R77, R73, P4, P5 ;  /* 0x0000004d4f217210 */ /* 0x000fe200027ea449 */
[----:B--2---:R-:W-:-:S04]  /*2b10*/  IMAD R83, R19, 0x3000, R8 ;  /* 0x0000300013537824 */ /* 0x004fc800078e0208 */
[----:B------:R-:W-:Y:S02]  /*2b20*/  IMAD.IADD R83, R16, 0x1, R83 ;  /* 0x0000000110537824 */ /* 0x000fe400078e0253 */
        /* <DEDUP_REMOVED lines=23> */
[----:B------:R-:W2:Y:S01]  /*2ca0*/  LDL.64 R90, [R1+0x10] ;  /* 0x00001000015a7983 */ /* 0x000ea20000100a00 */
[----:B------:R-:W-:Y:S01]  /*2cb0*/  ULDC.64 UR4, c[0x0][0x3e8] ;  /* 0x0000fa0000047ab9 */ /* 0x000fe20000000a00 */
[----:B------:R-:W-:Y:S02]  /*2cc0*/  ULDC.64 UR6, c[0x0][0x400] ;  /* 0x0001000000067ab9 */ /* 0x000fe40000000a00 */
[----:B------:R-:W3:Y:S04]  /*2cd0*/  LDL R82, [R1+0x28] ;  /* 0x0000280001527983 */ /* 0x000ee80000100800 */
[----:B------:R-:W4:Y:S01]  /*2ce0*/  LDL R78, [R1+0x2c] ;  /* 0x00002c00014e7983 */ /* 0x000f220000100800 */
[----:B------:R-:W-:Y:S02]  /*2cf0*/  IADD3 R40, P3, P5, R54, UR4, R40 ;  /* 0x0000000436287c10 */ /* 0x000fe4000fd7e028 */
[----:B------:R-:W-:-:S02]  /*2d00*/  CS2R R34, SRZ ;  /* 0x0000000000227805 */ /* 0x000fc4000001ff00 */
[----:B------:R-:W-:Y:S02]  /*2d10*/  CS2R R36, SRZ ;  /* 0x0000000000247805 */ /* 0x000fe4000001ff00 */
[----:B------:R-:W-:Y:S02]  /*2d20*/  IADD3.X R41, R27, UR5, R42, P3, P5 ;  /* 0x000000051b297c10 */ /* 0x000fe40009fea42a */
[----:B------:R-:W-:-:S04]  /*2d30*/  IADD3 R38, P3, P5, R50, UR6, R38 ;  /* 0x0000000632267c10 */ /* 0x000fc8000fd7e026 */
[----:B------:R-:W-:Y:S02]  /*2d40*/  IADD3.X R39, R6, UR7, R43, P3, P5 ;  /* 0x0000000706277c10 */ /* 0x000fe40009fea42b */
[----:B------:R-:W-:Y:S02]  /*2d50*/  CS2R R28, SRZ ;  /* 0x00000000001c7805 */ /* 0x000fe4000001ff00 */
[----:B------:R-:W-:Y:S02]  /*2d60*/  CS2R R12, SRZ ;  /* 0x00000000000c7805 */ /* 0x000fe4000001ff00 */
[----:B------:R-:W-:Y:S02]  /*2d70*/  CS2R R30, SRZ ;  /* 0x00000000001e7805 */ /* 0x000fe4000001ff00 */
[----:B------:R-:W-:Y:S02]  /*2d80*/  CS2R R14, SRZ ;  /* 0x00000000000e7805 */ /* 0x000fe4000001ff00 */
[----:B--2---:R-:W-:-:S02]  /*2d90*/  ISETP.GE.AND P5, PT, R90, R86, PT ;  /* 0x000000565a00720c */ /* 0x004fc40003fa6270 */
[----:B---3--:R-:W-:-:S11]  /*2da0*/  ISETP.GE.AND P3, PT, R82, R86, PT ;  /* 0x000000565200720c */ /* 0x008fd60003f66270 */
[----:B------:R0:W5:Y:S04]  /*2db0*/  @!P5 LDG.E.64 R34, desc[UR42][R40.64] ;  /* 0x0000002a2822d981 */ /* 0x000168000c1e1b00 */
[----:B------:R0:W5:Y:S01]  /*2dc0*/  @!P5 LDG.E.64 R36, desc[UR42][R38.64] ;  /* 0x0000002a2624d981 */ /* 0x000162000c1e1b00 */
[----:B----4-:R-:W-:-:S03]  /*2dd0*/  ISETP.GE.AND P5, PT, R78, R86, PT ;  /* 0x000000564e00720c */ /* 0x010fc60003fa6270 */
[----:B------:R0:W5:Y:S04]  /*2de0*/  @!P3 LDG.E.64 R28, desc[UR42][R40.64+0x10] ;  /* 0x0000102a281cb981 */ /* 0x000168000c1e1b00 */
[----:B------:R0:W5:Y:S06]  /*2df0*/  @!P3 LDG.E.64 R30, desc[UR42][R38.64+0x10] ;  /* 0x0000102a261eb981 */ /* 0x00016c000c1e1b00 */
[----:B------:R0:W5:Y:S04]  /*2e00*/  @!P5 LDG.E.64 R12, desc[UR42][R40.64+0x20] ;  /* 0x0000202a280cd981 */ /* 0x000168000c1e1b00 */
[----:B------:R0:W5:Y:S02]  /*2e10*/  @!P5 LDG.E.64 R14, desc[UR42][R38.64+0x20] ;  /* 0x0000202a260ed981 */ /* 0x000164000c1e1b00 */
.L_x_1140:
[----:B------:R-:W-:Y:S05]  /*2e20*/  BSYNC B1 ;  /* 0x0000000000017941 */ /* 0x000fea0003800000 */
.L_x_1139:
[----:B------:R-:W-:Y:S01]  /*2e30*/  UISETP.NE.AND UP0, UPT, UR36, 0x3, UPT ;  /* 0x000000032400788c */ /* 0x000fe2000bf05270 */
[----:B0----5:R-:W-:Y:S02]  /*2e40*/  IMAD.MOV.U32 R38, RZ, RZ, R12 ;  /* 0x000000ffff267224 */ /* 0x021fe400078e000c */
[----:B------:R-:W-:Y:S02]  /*2e50*/  IMAD.MOV.U32 R40, RZ, RZ, R28 ;  /* 0x000000ffff287224 */ /* 0x000fe400078e001c */
[----:B------:R-:W-:Y:S01]  /*2e60*/  IMAD.MOV.U32 R42, RZ, RZ, R34 ;  /* 0x000000ffff2a7224 */ /* 0x000fe200078e0022 */
[----:B------:R-:W-:Y:S01]  /*2e70*/  PLOP3.LUT P3, PT, PT, PT, UP0, 0x80, 0x0 ;  /* 0x000000000000781c */ /* 0x000fe20003f6f008 */
[----:B------:R-:W-:Y:S02]  /*2e80*/  IMAD.MOV.U32 R39, RZ, RZ, R14 ;  /* 0x000000ffff277224 */ /* 0x000fe400078e000e */
[----:B------:R-:W-:Y:S02]  /*2e90*/  IMAD.MOV.U32 R41, RZ, RZ, R30 ;  /* 0x000000ffff297224 */ /* 0x000fe400078e001e */
[----:B------:R-:W-:-:S08]  /*2ea0*/  IMAD.MOV.U32 R43, RZ, RZ, R36 ;  /* 0x000000ffff2b7224 */ /* 0x000fd000078e0024 */
[----:B------:R-:W-:Y:S05]  /*2eb0*/  @!P3 BRA `(.L_x_1141) ;  /* 0x000000000004b947 */ /* 0x000fea0003800000 */
[----:B------:R-:W-:Y:S01]  /*2ec0*/  BPT.TRAP 0x1 ;  /* 0x000000040000795c */ /* 0x000fe20000300000 */
.L_x_1141:
[----:B------:R-:W2:Y:S01]  /*2ed0*/  LDL R8, [R1+0x8] ;  /* 0x0000080001087983 */ /* 0x000ea20000100800 */
[----:B------:R-:W-:Y:S01]  /*2ee0*/  IMAD R82, R19, 0x8, R16 ;  /* 0x0000000813527824 */ /* 0x000fe200078e0210 */
[----:B------:R-:W-:Y:S01]  /*2ef0*/  BSSY B1, `(.L_x_1142) ;  /* 0x0000004000017945 */ /* 0x000fe20003800000 */
[----:B--2---:R-:W-:-:S04]  /*2f00*/  SHF.L.U32 R85, R8, 0x1f, RZ ;  /* 0x0000001f08557819 */ /* 0x004fc800000006ff */
[----:B------:R-:W0:Y:S02]  /*2f10*/  SYNCS.PHASECHK.TRANS64.TRYWAIT P5, [R82+URZ+0x19c90], R85 ;  /* 0x019c9055520075a7 */ /* 0x000e2400080a017f */
[----:B0-----:R-:W-:Y:S05]  /*2f20*/  @!P5 BRA `(.L_x_1143) ;  /* 0x0000020000e8d947 */ /* 0x001fea0003800000 */
.L_x_1477:
[----:B------:R-:W-:Y:S05]  /*2f30*/  BSYNC B1 ;  /* 0x0000000000017941 */ /* 0x000fea0003800000 */
.L_x_1142:
[----:B------:R-:W-:Y:S05]  /*2f40*/  @P4 BRA `(.L_x_1144) ;  /* 0x00000038004c4947 */ /* 0x000fea0003800000 */
[----:B------:R-:W-:Y:S01]  /*2f50*/  ISETP.NE.AND P4, PT, R45, RZ, PT ;  /* 0x000000ff2d00720c */ /* 0x000fe20003f85270 */
[----:B------:R-:W-:-:S12]  /*2f60*/  BSSY B1, `(.L_x_1145) ;  /* 0x0000070000017945 */ /* 0x000fd80003800000 */
[----:B------:R-:W-:Y:S05]  /*2f70*/  @!P4 BRA `(.L_x_1146) ;  /* 0x0000000400b8c947 */ /* 0x000fea0003800000 */
[----:B------:R-:W2:Y:S01]  /*2f80*/  LDL.64 R76, [R1+0x10] ;  /* 0x00001000014c7983 */ /* 0x000ea20000100a00 */
[----:B------:R-:W-:Y:S03]  /*2f90*/  BSSY B2, `(.L_x_1147) ;  /* 0x000006b000027945 */ /* 0x000fe60003800000 */
[----:B------:R1:W3:Y:S01]  /*2fa0*/  LDS.128 R8, [R83+0x13800] ;  /* 0x0138000053087984 */ /* 0x0002e20000000c00 */
[----:B--2---:R-:W-:-:S13]  /*2fb0*/  ISETP.GE.AND P4, PT, R76, R86, PT ;  /* 0x000000564c00720c */ /* 0x004fda0003f86270 */
[----:B-1-3--:R-:W-:Y:S05]  /*2fc0*/  @P4 BRA `(.L_x_1148) ;  /* 0x00000004009c4947 */ /* 0x00afea0003800000 */
        /* <DEDUP_REMOVED lines=8> */
[----:B------:R-:W-:Y:S01]  /*3050*/  IMAD.MOV.U32 R36, RZ, RZ, R8 ;  /* 0x000000ffff247224 */ /* 0x000fe200078e0008 */
        /* <DEDUP_REMOVED lines=12> */
[----:B------:R-:W-:Y:S01]  /*3120*/  HADD2.F32 R8, -RZ, R8.H0_H0 ;  /* 0x20000008ff087230 */ /* 0x000fe20000004100 */
[----:B------:R-:W-:Y:S01]  /*3130*/  F2FP.F16.E4M3.UNPACK_B R43, R43 ;  /* 0x0000002bff2b723e */ /* 0x000fe200020006ff */
[----:B------:R-:W-:-:S02]  /*3140*/  HADD2.F32 R91, -RZ, R76.H1_H1 ;  /* 0x3000004cff5b7230 */ /* 0x000fc40000004100 */
[CC--:B------:R-:W-:Y:S01]  /*3150*/  FMUL.FTZ R93, R37.reuse, R90.reuse ;  /* 0x0000005a255d7220 */ /* 0x0c0fe20000410000 */
[--C-:B------:R-:W-:Y:S02]  /*3160*/  HADD2.F32 R79, -RZ, R78.reuse.H0_H0 ;  /* 0x2000004eff4f7230 */ /* 0x100fe40000004100 */
[C---:B------:R-:W-:Y:S01]  /*3170*/  FMUL.FTZ R90, R8.reuse, R90 ;  /* 0x0000005a085a7220 */ /* 0x040fe20000410000 */
[--C-:B------:R-:W-:Y:S02]  /*3180*/  HADD2.F32 R76, -RZ, R9.reuse.H0_H0 ;  /* 0x20000009ff4c7230 */ /* 0x100fe40000004100 */
[----:B------:R-:W-:Y:S02]  /*3190*/  HADD2.F32 R77, -RZ, R9.H1_H1 ;  /* 0x30000009ff4d7230 */ /* 0x000fe40000004100 */
[----:B------:R-:W-:Y:S01]  /*31a0*/  FFMA.FTZ R8, R8, R79, -R93 ;  /* 0x0000004f08087223 */ /* 0x000fe2000001085d */
[----:B------:R-:W-:Y:S02]  /*31b0*/  HADD2.F32 R78, -RZ, R78.H1_H1 ;  /* 0x3000004eff4e7230 */ /* 0x000fe40000004100 */
[C---:B------:R-:W-:Y:S01]  /*31c0*/  FMUL.FTZ R92, R76.reuse, R91 ;  /* 0x0000005b4c5c7220 */ /* 0x040fe20000410000 */
[----:B------:R-:W-:Y:S01]  /*31d0*/  FFMA.FTZ R9, R37, R79, R90 ;  /* 0x0000004f25097223 */ /* 0x000fe2000001005a */
[C---:B------:R-:W-:Y:S01]  /*31e0*/  FMUL.FTZ R93, R77.reuse, R91 ;  /* 0x0000005b4d5d7220 */ /* 0x040fe20000410000 */
[----:B------:R-:W-:Y:S01]  /*31f0*/  F2FP.F16.E4M3.UNPACK_B R37, R36.H1 ;  /* 0x00000024ff25723e */ /* 0x000fe200030006ff */
[----:B------:R-:W-:Y:S01]  /*3200*/  FFMA.FTZ R94, R77, R78, R92 ;  /* 0x0000004e4d5e7223 */ /* 0x000fe2000001005c */
[----:B------:R-:W-:Y:S01]  /*3210*/  F2FP.F16.E4M3.UNPACK_B R77, R42 ;  /* 0x0000002aff4d723e */ /* 0x000fe200020006ff */
[----:B------:R-:W-:Y:S01]  /*3220*/  FFMA.FTZ R93, R76, R78, -R93 ;  /* 0x0000004e4c5d7223 */ /* 0x000fe2000001085d */
[----:B------:R-:W-:Y:S01]  /*3230*/  HADD2.F32 R91, -RZ, R43.H1_H1 ;  /* 0x3000002bff5b7230 */ /* 0x000fe20000004100 */
[----:B------:R-:W-:Y:S01]  /*3240*/  F2FP.F16.E4M3.UNPACK_B R36, R36 ;  /* 0x00000024ff24723e */ /* 0x000fe200020006ff */
[----:B------:R-:W-:-:S02]  /*3250*/  HADD2.F32 R76, -RZ, R37.H1_H1 ;  /* 0x30000025ff4c7230 */ /* 0x000fc40000004100 */
[----:B------:R-:W-:Y:S02]  /*3260*/  HADD2.F32 R42, -RZ, R37.H0_H0 ;  /* 0x20000025ff2a7230 */ /* 0x000fe40000004100 */
[----:B------:R-:W-:Y:S02]  /*3270*/  HADD2.F32 R90, -RZ, R43.H0_H0 ;  /* 0x2000002bff5a7230 */ /* 0x000fe40000004100 */
[--C-:B------:R-:W-:Y:S02]  /*3280*/  HADD2.F32 R79, -RZ, R77.reuse.H1_H1 ;  /* 0x3000004dff4f7230 */ /* 0x100fe40000004100 */
[----:B------:R-:W-:Y:S02]  /*3290*/  HADD2.F32 R78, -RZ, R77.H0_H0 ;  /* 0x2000004dff4e7230 */ /* 0x000fe40000004100 */
[-C--:B------:R-:W-:Y:S01]  /*32a0*/  FMUL.FTZ R77, R76, R91.reuse ;  /* 0x0000005b4c4d7220 */ /* 0x080fe20000410000 */
[--C-:B------:R-:W-:Y:S02]  /*32b0*/  HADD2.F32 R43, -RZ, R36.reuse.H1_H1 ;  /* 0x30000024ff2b7230 */ /* 0x100fe40000004100 */
[----:B------:R-:W-:Y:S01]  /*32c0*/  FMUL.FTZ R91, R42, R91 ;  /* 0x0000005b2a5b7220 */ /* 0x000fe20000410000 */
[----:B------:R-:W-:-:S02]  /*32d0*/  HADD2.F32 R37, -RZ, R36.H0_H0 ;  /* 0x20000024ff257230 */ /* 0x000fc40000004100 */
[----:B------:R-:W-:Y:S01]  /*32e0*/  FFMA.FTZ R77, R42, R79, -R77 ;  /* 0x0000004f2a4d7223 */ /* 0x000fe2000001084d */
[----:B------:R-:W-:Y:S01]  /*32f0*/  F2FP.SATFINITE.E4M3.F32.PACK_AB_MERGE_C R42, R94, R93, RZ ;  /* 0x0000005d5e2a723e */ /* 0x000fe200048070ff */
[-C--:B------:R-:W-:Y:S01]  /*3300*/  FMUL.FTZ R36, R43, R90.reuse ;  /* 0x0000005a2b247220 */ /* 0x080fe20000410000 */
[----:B------:R-:W-:Y:S01]  /*3310*/  FFMA.FTZ R92, R76, R79, R91 ;  /* 0x0000004f4c5c7223 */ /* 0x000fe2000001005b */
[----:B------:R-:W-:Y:S01]  /*3320*/  F2FP.F16.E4M3.UNPACK_B R76, R11.H1 ;  /* 0x0000000bff4c723e */ /* 0x000fe200030006ff */
[C---:B------:R-:W-:Y:S01]  /*3330*/  FMUL.FTZ R90, R37.reuse, R90 ;  /* 0x0000005a255a7220 */ /* 0x040fe20000410000 */
[----:B------:R-:W-:Y:S01]  /*3340*/  F2FP.F16.E4M3.UNPACK_B R79, R35.H1 ;  /* 0x00000023ff4f723e */ /* 0x000fe200030006ff */
[-C--:B------:R-:W-:Y:S01]  /*3350*/  FFMA.FTZ R36, R37, R78.reuse, -R36 ;  /* 0x0000004e25247223 */ /* 0x080fe20000010824 */
[----:B------:R-:W-:Y:S01]  /*3360*/  F2FP.SATFINITE.E4M3.F32.PACK_AB_MERGE_C R37, R92, R77, RZ ;  /* 0x0000004d5c25723e */ /* 0x000fe200048070ff */
[----:B------:R-:W-:Y:S01]  /*3370*/  FFMA.FTZ R43, R43, R78, R90 ;  /* 0x0000004e2b2b7223 */ /* 0x000fe2000001005a */
[--C-:B------:R-:W-:Y:S01]  /*3380*/  HADD2.F32 R91, -RZ, R76.reuse.H0_H0 ;  /* 0x2000004cff5b7230 */ /* 0x100fe20000004100 */
[----:B------:R-:W-:Y:S01]  /*3390*/  F2FP.F16.E4M3.UNPACK_B R77, R10.H1 ;  /* 0x0000000aff4d723e */ /* 0x000fe200030006ff */
[----:B------:R-:W-:Y:S01]  /*33a0*/  HADD2.F32 R92, -RZ, R76.H1_H1 ;  /* 0x3000004cff5c7230 */ /* 0x000fe20000004100 */
[-C--:B------:R-:W-:Y:S01]  /*33b0*/  F2FP.F16.E4M3.UNPACK_B R76, R34.reuse.H1 ;  /* 0x00000022ff4c723e */ /* 0x080fe200030006ff */
[----:B------:R-:W-:Y:S01]  /*33c0*/  HADD2.F32 R93, -RZ, R79.H1_H1 ;  /* 0x3000004fff5d7230 */ /* 0x000fe20000004100 */
[----:B------:R-:W-:Y:S01]  /*33d0*/  F2FP.F16.E4M3.UNPACK_B R78, R35 ;  /* 0x00000023ff4e723e */ /* 0x000fe200020006ff */
[----:B------:R-:W-:Y:S01]  /*33e0*/  HADD2.F32 R90, -RZ, R77.H1_H1 ;  /* 0x3000004dff5a7230 */ /* 0x000fe20000004100 */
[----:B------:R-:W-:Y:S01]  /*33f0*/  F2FP.F16.E4M3.UNPACK_B R35, R34 ;  /* 0x00000022ff23723e */ /* 0x000fe200020006ff */
[----:B------:R-:W-:-:S02]  /*3400*/  HADD2.F32 R94, -RZ, R76.H1_H1 ;  /* 0x3000004cff5e7230 */ /* 0x000fc40000004100 */
[-C--:B------:R-:W-:Y:S01]  /*3410*/  FMUL.FTZ R34, R92, R93.reuse ;  /* 0x0000005d5c227220 */ /* 0x080fe20000410000 */
[----:B------:R-:W-:Y:S02]  /*3420*/  HADD2.F32 R95, -RZ, R78.H1_H1 ;  /* 0x3000004eff5f7230 */ /* 0x000fe40000004100 */
[C---:B------:R-:W-:Y:S01]  /*3430*/  FMUL.FTZ R97, R91.reuse, R93 ;  /* 0x0000005d5b617220 */ /* 0x040fe20000410000 */
[----:B------:R-:W-:Y:S02]  /*3440*/  HADD2.F32 R77, -RZ, R77.H0_H0 ;  /* 0x2000004dff4d7230 */ /* 0x000fe40000004100 */
[----:B------:R-:W-:Y:S01]  /*3450*/  FFMA.FTZ R34, R91, R94, -R34 ;  /* 0x0000005e5b227223 */ /* 0x000fe20000010822 */
[----:B------:R-:W-:Y:S02]  /*3460*/  HADD2.F32 R93, -RZ, R35.H1_H1 ;  /* 0x30000023ff5d7230 */ /* 0x000fe40000004100 */
[----:B------:R-:W-:Y:S01]  /*3470*/  FMUL.FTZ R96, R90, R95 ;  /* 0x0000005f5a607220 */ /* 0x000fe20000410000 */
[----:B------:R-:W-:Y:S01]  /*3480*/  F2FP.F16.E4M3.UNPACK_B R91, R11 ;  /* 0x0000000bff5b723e */ /* 0x000fe200020006ff */
[----:B------:R-:W-:Y:S01]  /*3490*/  FMUL.FTZ R95, R77, R95 ;  /* 0x0000005f4d5f7220 */ /* 0x000fe20000410000 */
[----:B------:R-:W-:Y:S01]  /*34a0*/  F2FP.F16.E4M3.UNPACK_B R10, R10 ;  /* 0x0000000aff0a723e */ /* 0x000fe200020006ff */
[----:B------:R-:W-:Y:S01]  /*34b0*/  FFMA.FTZ R11, R92, R94, R97 ;  /* 0x0000005e5c0b7223 */ /* 0x000fe20000010061 */
[----:B------:R-:W-:-:S02]  /*34c0*/  HADD2.F32 R92, -RZ, R79.H0_H0 ;  /* 0x2000004fff5c7230 */ /* 0x000fc40000004100 */
[-C--:B------:R-:W-:Y:S01]  /*34d0*/  FFMA.FTZ R94, R90, R93.reuse, R95 ;  /* 0x0000005d5a5e7223 */ /* 0x080fe2000001005f */
[--C-:B------:R-:W-:Y:S02]  /*34e0*/  HADD2.F32 R90, -RZ, R91.reuse.H0_H0 ;  /* 0x2000005bff5a7230 */ /* 0x100fe40000004100 */
[----:B------:R-:W-:Y:S01]  /*34f0*/  FFMA.FTZ R77, R77, R93, -R96 ;  /* 0x0000005d4d4d7223 */ /* 0x000fe20000010860 */
[----:B------:R-:W-:Y:S01]  /*3500*/  HADD2.F32 R91, -RZ, R91.H1_H1 ;  /* 0x3000005bff5b7230 */ /* 0x000fe20000004100 */
[----:B------:R-:W-:Y:S01]  /*3510*/  F2FP.SATFINITE.E4M3.F32.PACK_AB_MERGE_C R11, R11, R34, RZ ;  /* 0x000000220b0b723e */ /* 0x000fe200048070ff */
[--C-:B------:R-:W-:Y:S02]  /*3520*/  HADD2.F32 R79, -RZ, R10.reuse.H0_H0 ;  /* 0x2000000aff4f7230 */ /* 0x100fe40000004100 */
[-C--:B------:R-:W-:Y:S01]  /*3530*/  FMUL.FTZ R96, R90, R92.reuse ;  /* 0x0000005c5a607220 */ /* 0x080fe20000410000 */
[----:B------:R-:W-:Y:S02]  /*3540*/  HADD2.F32 R10, -RZ, R10.H1_H1 ;  /* 0x3000000aff0a7230 */ /* 0x000fe40000004100 */
[----:B------:R-:W-:Y:S01]  /*3550*/  FMUL.FTZ R95, R91, R92 ;  /* 0x0000005c5b5f7220 */ /* 0x000fe20000410000 */
[----:B------:R-:W-:Y:S01]  /*3560*/  HADD2.F32 R78, -RZ, R78.H0_H0 ;  /* 0x2000004eff4e7230 */ /* 0x000fe20000004100 */
[----:B------:R-:W-:Y:S01]  /*3570*/  F2FP.SATFINITE.E4M3.F32.PACK_AB_MERGE_C R77, R94, R77, RZ ;  /* 0x0000004d5e4d723e */ /* 0x000fe200048070ff */
[----:B------:R-:W-:Y:S01]  /*3580*/  HADD2.F32 R76, -RZ, R76.H0_H0 ;  /* 0x2000004cff4c7230 */ /* 0x000fe20000004100 */
[----:B------:R-:W-:Y:S01]  /*3590*/  F2FP.SATFINITE.E4M3.F32.PACK_AB_MERGE_C R9, R9, R8, R42 ;  /* 0x000000080909723e */ /* 0x000fe2000480702a */
[----:B------:R-:W-:-:S02]  /*35a0*/  HADD2.F32 R35, -RZ, R35.H0_H0 ;  /* 0x20000023ff237230 */ /* 0x000fc40000004100 */
[-C--:B------:R-:W-:Y:S01]  /*35b0*/  FMUL.FTZ R92, R10, R78.reuse ;  /* 0x0000004e0a5c7220 */ /* 0x080fe20000410000 */
[----:B------:R-:W-:Y:S01]  /*35c0*/  FMUL.FTZ R93, R79, R78 ;  /* 0x0000004e4f5d7220 */ /* 0x000fe20000410000 */
[-C--:B------:R-:W-:Y:S01]  /*35d0*/  FFMA.FTZ R95, R90, R76.reuse, -R95 ;  /* 0x0000004c5a5f7223 */ /* 0x080fe2000001085f */
[----:B------:R-:W-:Y:S01]  /*35e0*/  FFMA.FTZ R96, R91, R76, R96 ;  /* 0x0000004c5b607223 */ /* 0x000fe20000010060 */
[-C--:B------:R-:W-:Y:S01]  /*35f0*/  FFMA.FTZ R92, R79, R35.reuse, -R92 ;  /* 0x000000234f5c7223 */ /* 0x080fe2000001085c */
[----:B------:R-:W-:Y:S01]  /*3600*/  FFMA.FTZ R93, R10, R35, R93 ;  /* 0x000000230a5d7223 */ /* 0x000fe2000001005d */
[----:B------:R-:W-:Y:S02]  /*3610*/  F2FP.SATFINITE.E4M3.F32.PACK_AB_MERGE_C R8, R43, R36, R37 ;  /* 0x000000242b08723e */ /* 0x000fe40004807025 */
[----:B------:R-:W-:Y:S02]  /*3620*/  F2FP.SATFINITE.E4M3.F32.PACK_AB_MERGE_C R11, R96, R95, R11 ;  /* 0x0000005f600b723e */ /* 0x000fe4000480700b */
[----:B------:R-:W-:-:S07]  /*3630*/  F2FP.SATFINITE.E4M3.F32.PACK_AB_MERGE_C R10, R93, R92, R77 ;  /* 0x0000005c5d0a723e */ /* 0x000fce000480704d */
.L_x_1148:
[----:B------:R-:W-:Y:S05]  /*3640*/  BSYNC B2 ;  /* 0x0000000000027941 */ /* 0x000fea0003800000 */
.L_x_1147:
[----:B------:R1:W-:Y:S02]  /*3650*/  STG.E.128 desc[UR42][R32.64], R8 ;  /* 0x0000000820007986 */ /* 0x0003e4000c101d2a */
.L_x_1146:
[----:B------:R-:W-:Y:S05]  /*3660*/  BSYNC B1 ;  /* 0x0000000000017941 */ /* 0x000fea0003800000 */
.L_x_1145:
        /* <DEDUP_REMOVED lines=65> */
[----:B------:R-:W-:Y:S01]  /*3a80*/  F2FP.F16.E4M3.UNPACK_B R77, R29.H1 ;  /* 0x0000001dff4d723e */ /* 0x000fe200030006ff */
        /* <DEDUP_REMOVED lines=17> */
[-C--:B------:R-:W-:Y:S01]  /*3ba0*/  FMUL.FTZ R79, R29, R78.reuse ;  /* 0x0000004e1d4f7220 */ /* 0x080fe20000410000 */
[----:B------:R-:W-:Y:S01]  /*3bb0*/  F2FP.F16.E4M3.UNPACK_B R11, R11 ;  /* 0x0000000bff0b723e */ /* 0x000fe200020006ff */
[C---:B------:R-:W-:Y:S01]  /*3bc0*/  FMUL.FTZ R78, R36.reuse, R78 ;  /* 0x0000004e244e7220 */ /* 0x040fe20000410000 */
[----:B------:R-:W-:Y:S01]  /*3bd0*/  F2FP.F16.E4M3.UNPACK_B R10, R10 ;  /* 0x0000000aff0a723e */ /* 0x000fe200020006ff */
[----:B------:R-:W-:Y:S01]  /*3be0*/  FFMA.FTZ R79, R36, R40, -R79 ;  /* 0x00000028244f7223 */ /* 0x000fe2000001084f */
[----:B------:R-:W-:-:S02]  /*3bf0*/  HADD2.F32 R76, -RZ, R76.H0_H0 ;  /* 0x2000004cff4c7230 */ /* 0x000fc40000004100 */
[----:B------:R-:W-:Y:S01]  /*3c00*/  FFMA.FTZ R78, R29, R40, R78 ;  /* 0x000000281d4e7223 */ /* 0x000fe2000001004e */
[--C-:B------:R-:W-:Y:S02]  /*3c10*/  HADD2.F32 R29, -RZ, R11.reuse.H0_H0 ;  /* 0x2000000bff1d7230 */ /* 0x100fe40000004100 */
[----:B------:R-:W-:Y:S01]  /*3c20*/  FFMA.FTZ R43, R37, R43, R90 ;  /* 0x0000002b252b7223 */ /* 0x000fe2000001005a */
[----:B------:R-:W-:Y:S01]  /*3c30*/  HADD2.F32 R36, -RZ, R11.H1_H1 ;  /* 0x3000000bff247230 */ /* 0x000fe20000004100 */
[----:B------:R-:W-:Y:S01]  /*3c40*/  F2FP.SATFINITE.E4M3.F32.PACK_AB_MERGE_C R9, R9, R8, R34 ;  /* 0x000000080909723e */ /* 0x000fe20004807022 */
[--C-:B------:R-:W-:Y:S01]  /*3c50*/  HADD2.F32 R11, -RZ, R10.reuse.H0_H0 ;  /* 0x2000000aff0b7230 */ /* 0x100fe20000004100 */
[----:B------:R-:W-:Y:S01]  /*3c60*/  F2FP.SATFINITE.E4M3.F32.PACK_AB_MERGE_C R78, R78, R79, RZ ;  /* 0x0000004f4e4e723e */ /* 0x000fe200048070ff */
[----:B------:R-:W-:Y:S02]  /*3c70*/  HADD2.F32 R10, -RZ, R10.H1_H1 ;  /* 0x3000000aff0a7230 */ /* 0x000fe40000004100 */
[----:B------:R-:W-:Y:S01]  /*3c80*/  FMUL.FTZ R90, R36, R77 ;  /* 0x0000004d245a7220 */ /* 0x000fe20000410000 */
[----:B------:R-:W-:-:S02]  /*3c90*/  HADD2.F32 R42, -RZ, R42.H0_H0 ;  /* 0x2000002aff2a7230 */ /* 0x000fc40000004100 */
[----:B------:R-:W-:Y:S01]  /*3ca0*/  FMUL.FTZ R77, R29, R77 ;  /* 0x0000004d1d4d7220 */ /* 0x000fe20000410000 */
[----:B------:R-:W-:Y:S02]  /*3cb0*/  HADD2.F32 R41, -RZ, R41.H0_H0 ;  /* 0x20000029ff297230 */ /* 0x000fe40000004100 */
[-C--:B------:R-:W-:Y:S01]  /*3cc0*/  FMUL.FTZ R40, R10, R76.reuse ;  /* 0x0000004c0a287220 */ /* 0x080fe20000410000 */
[----:B------:R-:W-:Y:S01]  /*3cd0*/  FMUL.FTZ R37, R11, R76 ;  /* 0x0000004c0b257220 */ /* 0x000fe20000410000 */
[-C--:B------:R-:W-:Y:S01]  /*3ce0*/  FFMA.FTZ R90, R29, R42.reuse, -R90 ;  /* 0x0000002a1d5a7223 */ /* 0x080fe2000001085a */
[----:B------:R-:W-:Y:S01]  /*3cf0*/  FFMA.FTZ R77, R36, R42, R77 ;  /* 0x0000002a244d7223 */ /* 0x000fe2000001004d */
[-C--:B------:R-:W-:Y:S01]  /*3d00*/  FFMA.FTZ R40, R11, R41.reuse, -R40 ;  /* 0x000000290b287223 */ /* 0x080fe20000010828 */
[----:B------:R-:W-:Y:S01]  /*3d10*/  FFMA.FTZ R37, R10, R41, R37 ;  /* 0x000000290a257223 */ /* 0x000fe20000010025 */
[----:B------:R-:W-:Y:S02]  /*3d20*/  F2FP.SATFINITE.E4M3.F32.PACK_AB_MERGE_C R28, R43, R28, RZ ;  /* 0x0000001c2b1c723e */ /* 0x000fe400048070ff */
[----:B------:R-:W-:-:S02]  /*3d30*/  F2FP.SATFINITE.E4M3.F32.PACK_AB_MERGE_C R8, R31, R30, R35 ;  /* 0x0000001e1f08723e */ /* 0x000fc40004807023 */
[----:B------:R-:W-:Y:S02]  /*3d40*/  F2FP.SATFINITE.E4M3.F32.PACK_AB_MERGE_C R10, R37, R40, R78 ;  /* 0x00000028250a723e */ /* 0x000fe4000480704e */
[----:B------:R-:W-:-:S07]  /*3d50*/  F2FP.SATFINITE.E4M3.F32.PACK_AB_MERGE_C R11, R77, R90, R28 ;  /* 0x0000005a4d0b723e */ /* 0x000fce000480701c */
.L_x_1152:
[----:B------:R-:W-:Y:S05]  /*3d60*/  BSYNC B2 ;  /* 0x0000000000027941 */ /* 0x000fea0003800000 */
.L_x_1151:
[----:B------:R2:W-:Y:S02]  /*3d70*/  STG.E.128 desc[UR42][R32.64+0x20], R8 ;  /* 0x0000200820007986 */ /* 0x0005e4000c101d2a */
.L_x_1150:
[----:B------:R-:W-:Y:S05]  /*3d80*/  BSYNC B1 ;  /* 0x0000000000017941 */ /* 0x000fea0003800000 */
.L_x_1149:
[----:B------:R-:W-:Y:S05]  /*3d90*/  @P1 BRA `(.L_x_1144) ;  /* 0x0000002800b81947 */ /* 0x000fea0003800000 */
[----:B------:R-:W3:Y:S01]  /*3da0*/  LDL R28, [R1+0x2c] ;  /* 0x00002c00011c7983 */ /* 0x000ee20000100800 */
[----:B------:R-:W-:Y:S03]  /*3db0*/  BSSY B1, `(.L_x_1153) ;  /* 0x000006b000017945 */ /* 0x000fe60003800000 */
[----:B-12---:R1:W2:Y:S01]  /*3dc0*/  LDS.128 R8, [R83+0x15800] ;  /* 0x0158000053087984 */ /* 0x0062a20000000c00 */
[----:B---3--:R-:W-:-:S13]  /*3dd0*/  ISETP.GE.AND P4, PT, R28, R86, PT ;  /* 0x000000561c00720c */ /* 0x008fda0003f86270 */
[----:B-12---:R-:W-:Y:S05]  /*3de0*/  @P4 BRA `(.L_x_1154) ;  /* 0x00000004009c4947 */ /* 0x006fea0003800000 */
        /* <DEDUP_REMOVED lines=33> */
[-C--:B------:R-:W-:Y:S01]  /*4000*/  FMUL.FTZ R37, R29, R35.reuse ;  /* 0x000000231d257220 */ /* 0x080fe20000410000 */
[----:B------:R-:W-:Y:S01]  /*4010*/  FMUL.FTZ R36, R28, R35 ;  /* 0x000000231c247220 */ /* 0x000fe20000410000 */
[----:B------:R-:W-:Y:S01]  /*4020*/  F2FP.F16.E4M3.UNPACK_B R15, R14.H1 ;  /* 0x0000000eff0f723e */ /* 0x000fe200030006ff */
[----:B------:R-:W-:-:S02]  /*4030*/  HADD2.F32 R31, -RZ, R39.H1_H1 ;  /* 0x30000027ff1f7230 */ /* 0x000fc40000004100 */
[-C--:B------:R-:W-:Y:S01]  /*4040*/  FFMA.FTZ R37, R28, R30.reuse, -R37 ;  /* 0x0000001e1c257223 */ /* 0x080fe20000010825 */
[----:B------:R-:W-:Y:S01]  /*4050*/  FFMA.FTZ R40, R29, R30, R36 ;  /* 0x0000001e1d287223 */ /* 0x000fe20000010024 */
[----:B------:R-:W-:Y:S01]  /*4060*/  F2FP.F16.E4M3.UNPACK_B R14, R14 ;  /* 0x0000000eff0e723e */ /* 0x000fe200020006ff */
[--C-:B------:R-:W-:Y:S01]  /*4070*/  HADD2.F32 R30, -RZ, R15.reuse.H1_H1 ;  /* 0x3000000fff1e7230 */ /* 0x100fe20000004100 */
[----:B------:R-:W-:Y:S01]  /*4080*/  F2FP.F16.E4M3.UNPACK_B R35, R12 ;  /* 0x0000000cff23723e */ /* 0x000fe200020006ff */
[----:B------:R-:W-:Y:S02]  /*4090*/  HADD2.F32 R29, -RZ, R15.H0_H0 ;  /* 0x2000000fff1d7230 */ /* 0x000fe40000004100 */
[----:B------:R-:W-:Y:S02]  /*40a0*/  HADD2.F32 R39, -RZ, R39.H0_H0 ;  /* 0x20000027ff277230 */ /* 0x000fe40000004100 */
[----:B------:R-:W-:Y:S01]  /*40b0*/  FMUL.FTZ R36, R30, R31 ;  /* 0x0000001f1e247220 */ /* 0x000fe20000410000 */
[----:B------:R-:W-:-:S02]  /*40c0*/  HADD2.F32 R15, -RZ, R14.H0_H0 ;  /* 0x2000000eff0f7230 */ /* 0x000fc40000004100 */
[----:B------:R-:W-:Y:S01]  /*40d0*/  FMUL.FTZ R31, R29, R31 ;  /* 0x0000001f1d1f7220 */ /* 0x000fe20000410000 */
[----:B------:R-:W-:Y:S02]  /*40e0*/  HADD2.F32 R28, -RZ, R14.H1_H1 ;  /* 0x3000000eff1c7230 */ /* 0x000fe40000004100 */
[--C-:B------:R-:W-:Y:S02]  /*40f0*/  HADD2.F32 R14, -RZ, R38.reuse.H1_H1 ;  /* 0x30000026ff0e7230 */ /* 0x100fe40000004100 */
[----:B------:R-:W-:Y:S02]  /*4100*/  HADD2.F32 R38, -RZ, R38.H0_H0 ;  /* 0x20000026ff267230 */ /* 0x000fe40000004100 */
[-C--:B------:R-:W-:Y:S01]  /*4110*/  FMUL.FTZ R34, R28, R39.reuse ;  /* 0x000000271c227220 */ /* 0x080fe20000410000 */
[----:B------:R-:W-:Y:S01]  /*4120*/  FMUL.FTZ R39, R15, R39 ;  /* 0x000000270f277220 */ /* 0x000fe20000410000 */
[-C--:B------:R-:W-:Y:S01]  /*4130*/  FFMA.FTZ R29, R29, R14.reuse, -R36 ;  /* 0x0000000e1d1d7223 */ /* 0x080fe20000010824 */
[----:B------:R-:W-:Y:S01]  /*4140*/  FFMA.FTZ R30, R30, R14, R31 ;  /* 0x0000000e1e1e7223 */ /* 0x000fe2000001001f */
[-C--:B------:R-:W-:Y:S01]  /*4150*/  FFMA.FTZ R14, R15, R38.reuse, -R34 ;  /* 0x000000260f0e7223 */ /* 0x080fe20000010822 */
[----:B------:R-:W-:Y:S01]  /*4160*/  FFMA.FTZ R15, R28, R38, R39 ;  /* 0x000000261c0f7223 */ /* 0x000fe20000010027 */
[----:B------:R-:W-:-:S02]  /*4170*/  F2FP.F16.E4M3.UNPACK_B R31, R11.H1 ;  /* 0x0000000bff1f723e */ /* 0x000fc400030006ff */
[----:B------:R-:W-:Y:S02]  /*4180*/  F2FP.SATFINITE.E4M3.F32.PACK_AB_MERGE_C R29, R30, R29, RZ ;  /* 0x0000001d1e1d723e */ /* 0x000fe400048070ff */
[-C--:B------:R-:W-:Y:S01]  /*4190*/  F2FP.F16.E4M3.UNPACK_B R39, R13.reuse.H1 ;  /* 0x0000000dff27723e */ /* 0x080fe200030006ff */
[--C-:B------:R-:W-:Y:S01]  /*41a0*/  HADD2.F32 R34, -RZ, R31.reuse.H0_H0 ;  /* 0x2000001fff227230 */ /* 0x100fe20000004100 */
[----:B------:R-:W-:Y:S01]  /*41b0*/  F2FP.F16.E4M3.UNPACK_B R30, R10.H1 ;  /* 0x0000000aff1e723e */ /* 0x000fe200030006ff */
[----:B------:R-:W-:Y:S01]  /*41c0*/  HADD2.F32 R31, -RZ, R31.H1_H1 ;  /* 0x3000001fff1f7230 */ /* 0x000fe20000004100 */
[----:B------:R-:W-:Y:S01]  /*41d0*/  F2FP.F16.E4M3.UNPACK_B R38, R13 ;  /* 0x0000000dff26723e */ /* 0x000fe200020006ff */
[----:B------:R-:W-:Y:S01]  /*41e0*/  HADD2.F32 R41, -RZ, R39.H1_H1 ;  /* 0x30000027ff297230 */ /* 0x000fe20000004100 */
[----:B------:R-:W-:Y:S01]  /*41f0*/  F2FP.SATFINITE.E4M3.F32.PACK_AB_MERGE_C R28, R40, R37, RZ ;  /* 0x00000025281c723e */ /* 0x000fe200048070ff */
[----:B------:R-:W-:Y:S01]  /*4200*/  HADD2.F32 R13, -RZ, R30.H1_H1 ;  /* 0x3000001eff0d7230 */ /* 0x000fe20000004100 */
[----:B------:R-:W-:Y:S01]  /*4210*/  F2FP.F16.E4M3.UNPACK_B R36, R12.H1 ;  /* 0x0000000cff24723e */ /* 0x000fe200030006ff */
[----:B------:R-:W-:-:S02]  /*4220*/  HADD2.F32 R40, -RZ, R38.H1_H1 ;  /* 0x30000026ff287230 */ /* 0x000fc40000004100 */
[-C--:B------:R-:W-:Y:S01]  /*4230*/  FMUL.FTZ R43, R31, R41.reuse ;  /* 0x000000291f2b7220 */ /* 0x080fe20000410000 */
[----:B------:R-:W-:Y:S02]  /*4240*/  HADD2.F32 R30, -RZ, R30.H0_H0 ;  /* 0x2000001eff1e7230 */ /* 0x000fe40000004100 */
[----:B------:R-:W-:Y:S01]  /*4250*/  FMUL.FTZ R42, R34, R41 ;  /* 0x00000029222a7220 */ /* 0x000fe20000410000 */
[----:B------:R-:W-:Y:S02]  /*4260*/  HADD2.F32 R12, -RZ, R35.H1_H1 ;  /* 0x30000023ff0c7230 */ /* 0x000fe40000004100 */
[-C--:B------:R-:W-:Y:S01]  /*4270*/  FMUL.FTZ R41, R13, R40.reuse ;  /* 0x000000280d297220 */ /* 0x080fe20000410000 */
[----:B------:R-:W-:Y:S01]  /*4280*/  F2FP.F16.E4M3.UNPACK_B R11, R11 ;  /* 0x0000000bff0b723e */ /* 0x000fe200020006ff */
[C---:B------:R-:W-:Y:S01]  /*4290*/  FMUL.FTZ R40, R30.reuse, R40 ;  /* 0x000000281e287220 */ /* 0x040fe20000410000 */
[----:B------:R-:W-:Y:S01]  /*42a0*/  F2FP.F16.E4M3.UNPACK_B R10, R10 ;  /* 0x0000000aff0a723e */ /* 0x000fe200020006ff */
[----:B------:R-:W-:Y:S01]  /*42b0*/  FFMA.FTZ R41, R30, R12, -R41 ;  /* 0x0000000c1e297223 */ /* 0x000fe20000010829 */
[----:B------:R-:W-:-:S02]  /*42c0*/  HADD2.F32 R37, -RZ, R36.H1_H1 ;  /* 0x30000024ff257230 */ /* 0x000fc40000004100 */
[----:B------:R-:W-:Y:S01]  /*42d0*/  FFMA.FTZ R40, R13, R12, R40 ;  /* 0x0000000c0d287223 */ /* 0x000fe20000010028 */
[--C-:B------:R-:W-:Y:S01]  /*42e0*/  HADD2.F32 R12, -RZ, R11.reuse.H0_H0 ;  /* 0x2000000bff0c7230 */ /* 0x100fe20000004100 */
[----:B------:R-:W-:Y:S01]  /*42f0*/  F2FP.SATFINITE.E4M3.F32.PACK_AB_MERGE_C R9, R9, R8, R28 ;  /* 0x000000080909723e */ /* 0x000fe2000480701c */
[----:B------:R-:W-:Y:S02]  /*4300*/  HADD2.F32 R13, -RZ, R11.H1_H1 ;  /* 0x3000000bff0d7230 */ /* 0x000fe40000004100 */
[-C--:B------:R-:W-:Y:S01]  /*4310*/  FFMA.FTZ R43, R34, R37.reuse, -R43 ;  /* 0x00000025222b7223 */ /* 0x080fe2000001082b */
[--C-:B------:R-:W-:Y:S02]  /*4320*/  HADD2.F32 R11, -RZ, R10.reuse.H0_H0 ;  /* 0x2000000aff0b7230 */ /* 0x100fe40000004100 */
[----:B------:R-:W-:Y:S01]  /*4330*/  FFMA.FTZ R42, R31, R37, R42 ;  /* 0x000000251f2a7223 */ /* 0x000fe2000001002a */
[----:B------:R-:W-:Y:S01]  /*4340*/  HADD2.F32 R39, -RZ, R39.H0_H0 ;  /* 0x20000027ff277230 */ /* 0x000fe20000004100 */
[----:B------:R-:W-:Y:S01]  /*4350*/  F2FP.SATFINITE.E4M3.F32.PACK_AB_MERGE_C R40, R40, R41, RZ ;  /* 0x000000292828723e */ /* 0x000fe200048070ff */
[----:B------:R-:W-:Y:S01]  /*4360*/  HADD2.F32 R10, -RZ, R10.H1_H1 ;  /* 0x3000000aff0a7230 */ /* 0x000fe20000004100 */
[----:B------:R-:W-:Y:S01]  /*4370*/  F2FP.SATFINITE.E4M3.F32.PACK_AB_MERGE_C R8, R15, R14, R29 ;  /* 0x0000000e0f08723e */ /* 0x000fe2000480701d */
[----:B------:R-:W-:-:S02]  /*4380*/  HADD2.F32 R38, -RZ, R38.H0_H0 ;  /* 0x20000026ff267230 */ /* 0x000fc40000004100 */
[-C--:B------:R-:W-:Y:S01]  /*4390*/  FMUL.FTZ R37, R13, R39.reuse ;  /* 0x000000270d257220 */ /* 0x080fe20000410000 */
[----:B------:R-:W-:Y:S02]  /*43a0*/  HADD2.F32 R36, -RZ, R36.H0_H0 ;  /* 0x20000024ff247230 */ /* 0x000fe40000004100 */
        /* <DEDUP_REMOVED lines=8> */
[----:B------:R-:W-:-:S04]  /*4430*/  F2FP.SATFINITE.E4M3.F32.PACK_AB_MERGE_C R42, R42, R43, RZ ;  /* 0x0000002b2a2a723e */ /* 0x000fc800048070ff */
[----:B------:R-:W-:Y:S02]  /*4440*/  F2FP.SATFINITE.E4M3.F32.PACK_AB_MERGE_C R10, R31, R30, R40 ;  /* 0x0000001e1f0a723e */ /* 0x000fe40004807028 */
[----:B------:R-:W-:-:S07]  /*4450*/  F2FP.SATFINITE.E4M3.F32.PACK_AB_MERGE_C R11, R34, R37, R42 ;  /* 0x00000025220b723e */ /* 0x000fce000480702a */
.L_x_1154:
[----:B------:R-:W-:Y:S05]  /*4460*/  BSYNC B1 ;  /* 0x0000000000017941 */ /* 0x000fea0003800000 */
.L_x_1153:
[----:B------:R1:W-:Y:S01]  /*4470*/  STG.E.128 desc[UR42][R32.64+0x40], R8 ;  /* 0x0000400820007986 */ /* 0x0003e2000c101d2a */
[----:B------:R-:W-:Y:S05]  /*4480*/  BRA `(.L_x_1144) ;  /* 0x0000002000fc7947 */ /* 0x000fea0003800000 */
.L_x_1138:
        /* <DEDUP_REMOVED lines=11> */
[----:B------:R-:W-:Y:S01]  /*4540*/  ULDC.64 UR4, c[0x0][0x3e8] ;  /* 0x0000fa0000047ab9 */ /* 0x000fe20000000a00 */
[----:B------:R-:W-:Y:S01]  /*4550*/  ULDC.64 UR6, c[0x0][0x400] ;  /* 0x0001000000067ab9 */ /* 0x000fe20000000a00 */
[----:B------:R-:W-:Y:S02]  /*4560*/  IADD3 R40, P3, P5, R52, UR4, R40 ;  /* 0x0000000434287c10 */ /* 0x000fe4000fd7e028 */
[----:B------:R-:W-:Y:S02]  /*4570*/  CS2R R10, SRZ ;  /* 0x00000000000a7805 */ /* 0x000fe4000001ff00 */
[----:B------:R-:W-:Y:S02]  /*4580*/  CS2R R8, SRZ ;  /* 0x0000000000087805 */ /* 0x000fe4000001ff00 */
[----:B------:R-:W-:Y:S02]  /*4590*/  CS2R R30, SRZ ;  /* 0x00000000001e7805 */ /* 0x000fe4000001ff00 */
[----:B------:R-:W-:-:S02]  /*45a0*/  IADD3.X R41, R21, UR5, R42, P3, P5 ;  /* 0x0000000515297c10 */ /* 0x000fc40009fea42a */
[----:B------:R-:W-:Y:S02]  /*45b0*/  CS2R R28, SRZ ;  /* 0x00000000001c7805 */ /* 0x000fe4000001ff00 */
[----:B------:R-:W-:-:S04]  /*45c0*/  IADD3 R38, P3, P5, R48, UR6, R38 ;  /* 0x0000000630267c10 */ /* 0x000fc8000fd7e026 */
[----:B------:R-:W-:Y:S02]  /*45d0*/  IADD3.X R39, R5, UR7, R43, P3, P5 ;  /* 0x0000000705277c10 */ /* 0x000fe40009fea42b */
[-C--:B------:R-:W-:Y:S02]  /*45e0*/  ISETP.GE.AND P3, PT, R152, R86.reuse, PT ;  /* 0x000000569800720c */ /* 0x080fe40003f66270 */
[----:B------:R-:W-:-:S11]  /*45f0*/  ISETP.GE.AND P5, PT, R80, R86, PT ;  /* 0x000000565000720c */ /* 0x000fd60003fa6270 */
[----:B------:R0:W5:Y:S04]  /*4600*/  @!P3 LDG.E.128 R12, desc[UR42][R40.64] ;  /* 0x0000002a280cb981 */ /* 0x000168000c1e1d00 */
[----:B------:R0:W5:Y:S04]  /*4610*/  @!P5 LDG.E.128 R8, desc[UR42][R40.64+0x20] ;  /* 0x0000202a2808d981 */ /* 0x000168000c1e1d00 */
[----:B------:R0:W5:Y:S04]  /*4620*/  @!P3 LDG.E.128 R32, desc[UR42][R38.64] ;  /* 0x0000002a2620b981 */ /* 0x000168000c1e1d00 */
[----:B------:R0:W5:Y:S02]  /*4630*/  @!P5 LDG.E.128 R28, desc[UR42][R38.64+0x20] ;  /* 0x0000202a261cd981 */ /* 0x000164000c1e1d00 */
.L_x_1156:
[----:B------:R-:W-:Y:S05]  /*4640*/  BSYNC B1 ;  /* 0x0000000000017941 */ /* 0x000fea0003800000 */
.L_x_1155:
[----:B------:R-:W-:Y:S01]  /*4650*/  UISETP.NE.AND UP0, UPT, UR36, 0x3, UPT ;  /* 0x000000032400788c */ /* 0x000fe2000bf05270 */
[----:B-----5:R-:W-:Y:S02]  /*4660*/  IMAD.MOV.U32 R91, RZ, RZ, R10 ;  /* 0x000000ffff5b7224 */ /* 0x020fe400078e000a */
[----:B------:R-:W-:Y:S02]  /*4670*/  IMAD.MOV.U32 R90, RZ, RZ, R8 ;  /* 0x000000ffff5a7224 */ /* 0x000fe400078e0008 */
[----:B------:R-:W-:Y:S01]  /*4680*/  IMAD.MOV.U32 R100, RZ, RZ, R14 ;  /* 0x000000ffff647224 */ /* 0x000fe200078e000e */
[----:B------:R-:W-:Y:S01]  /*4690*/  PLOP3.LUT P3, PT, PT, PT, UP0, 0x80, 0x0 ;  /* 0x000000000000781c */ /* 0x000fe20003f6f008 */
[----:B------:R-:W-:Y:S02]  /*46a0*/  IMAD.MOV.U32 R97, RZ, RZ, R12 ;  /* 0x000000ffff617224 */ /* 0x000fe400078e000c */
[----:B------:R-:W-:Y:S02]  /*46b0*/  IMAD.MOV.U32 R92, RZ, RZ, R30 ;  /* 0x000000ffff5c7224 */ /* 0x000fe400078e001e */
[----:B------:R-:W-:-:S02]  /*46c0*/  IMAD.MOV.U32 R93, RZ, RZ, R28 ;  /* 0x000000ffff5d7224 */ /* 0x000fc400078e001c */
[----:B------:R-:W-:Y:S02]  /*46d0*/  IMAD.MOV.U32 R99, RZ, RZ, R34 ;  /* 0x000000ffff637224 */ /* 0x000fe400078e0022 */
[----:B------:R-:W-:-:S04]  /*46e0*/  IMAD.MOV.U32 R98, RZ, RZ, R32 ;  /* 0x000000ffff627224 */ /* 0x000fc800078e0020 */
[----:B------:R-:W-:Y:S05]  /*46f0*/  @!P3 BRA `(.L_x_1157) ;  /* 0x000000000004b947 */ /* 0x000fea0003800000 */
[----:B------:R-:W-:Y:S01]  /*4700*/  BPT.TRAP 0x1 ;  /* 0x000000040000795c */ /* 0x000fe20000300000 */
.L_x_1157:
[----:B0-----:R-:W2:Y:S01]  /*4710*/  LDL R38, [R1+0x8] ;  /* 0x0000080001267983 */ /* 0x001ea20000100800 */
[----:B------:R-:W-:Y:S01]  /*4720*/  IMAD R82, R19, 0x8, R16 ;  /* 0x0000000813527824 */ /* 0x000fe200078e0210 */
[----:B------:R-:W-:Y:S01]  /*4730*/  BSSY B1, `(.L_x_1158) ;  /* 0x0000004000017945 */ /* 0x000fe20003800000 */
[----:B--2---:R-:W-:-:S04]  /*4740*/  SHF.L.U32 R85, R38, 0x1f, RZ ;  /* 0x0000001f26557819 */ /* 0x004fc800000006ff */
[----:B------:R-:W0:Y:S02]  /*4750*/  SYNCS.PHASECHK.TRANS64.TRYWAIT P5, [R82+URZ+0x19c90], R85 ;  /* 0x019c9055520075a7 */ /* 0x000e2400080a017f */
[----:B0-----:R-:W-:Y:S05]  /*4760*/  @!P5 BRA `(.L_x_1159) ;  /* 0x000001e800ecd947 */ /* 0x001fea0003800000 */
.L_x_1478:
[----:B------:R-:W-:Y:S05]  /*4770*/  BSYNC B1 ;  /* 0x0000000000017941 */ /* 0x000fea0003800000 */
.L_x_1158:
[----:B------:R-:W-:Y:S05]  /*4780*/  @P4 BRA `(.L_x_1144) ;  /* 0x00000020003c4947 */ /* 0x000fea0003800000 */
[----:B------:R-:W1:Y:S01]  /*4790*/  LDC R94, c[0x0][0x2f4] ;  /* 0x0000bd00ff5e7b82 */ /* 0x000e620000000800 */
[----:B------:R-:W-:Y:S01]  /*47a0*/  ISETP.NE.AND P4, PT, R45, RZ, PT ;  /* 0x000000ff2d00720c */ /* 0x000fe20003f85270 */
[----:B------:R-:W-:Y:S01]  /*47b0*/  ULDC.64 UR4, c[0x0][0x300] ;  /* 0x0000c00000047ab9 */ /* 0x000fe20000000a00 */
[----:B------:R-:W-:Y:S01]  /*47c0*/  SHF.R.S32.HI R38, RZ, 0x1f, R154 ;  /* 0x0000001fff267819 */ /* 0x000fe2000001149a */
[----:B------:R-:W-:Y:S01]  /*47d0*/  IMAD.MOV.U32 R78, RZ, RZ, R36 ;  /* 0x000000ffff4e7224 */ /* 0x000fe200078e0024 */
[----:B------:R-:W-:Y:S03]  /*47e0*/  BSSY B1, `(.L_x_1160) ;  /* 0x00000fb000017945 */ /* 0x000fe60003800000 */
[----:B------:R-:W-:Y:S02]  /*47f0*/  IMAD R37, R38, UR4, RZ ;  /* 0x0000000426257c24 */ /* 0x000fe4000f8e02ff */
[----:B------:R-:W-:-:S04]  /*4800*/  IMAD.WIDE.U32 R78, R154, UR4, R78 ;  /* 0x000000049a4e7c25 */ /* 0x000fc8000f8e004e */
[----:B------:R-:W-:-:S04]  /*4810*/  IMAD R37, R154, UR5, R37 ;  /* 0x000000059a257c24 */ /* 0x000fc8000f8e0225 */
[----:B------:R-:W-:Y:S02]  /*4820*/  IMAD.IADD R95, R37, 0x1, R79 ;  /* 0x00000001255f7824 */ /* 0x000fe400078e024f */
[----:B-1----:R-:W-:Y:S01]  /*4830*/  IMAD.IADD R96, R94, 0x1, -R60 ;  /* 0x000000015e607824 */ /* 0x002fe200078e0a3c */
[----:B------:R-:W-:Y:S06]  /*4840*/  @!P4 BRA `(.L_x_1161) ;  /* 0x0000000c00d0c947 */ /* 0x000fec0003800000 */
[----:B------:R-:W2:Y:S04]  /*4850*/  LDL R40, [R1+0x20] ;  /* 0x0000200001287983 */ /* 0x000ea80000100800 */
[----:B------:R-:W3:Y:S04]  /*4860*/  LDL R39, [R1+0x78] ;  /* 0x0000780001277983 */ /* 0x000ee80000100800 */
[----:B------:R-:W4:Y:S01]  /*4870*/  LDL R38, [R1+0x30] ;  /* 0x0000300001267983 */ /* 0x000f220000100800 */
[----:B------:R-:W-:Y:S01]  /*4880*/  SEL R36, R60, R96, !P0 ;  /* 0x000000603c247207 */ /* 0x000fe20004000000 */
[----:B------:R-:W-:Y:S01]  /*4890*/  BSSY B2, `(.L_x_1162) ;  /* 0x00000e3000027945 */ /* 0x000fe20003800000 */
[----:B------:R-:W-:-:S02]  /*48a0*/  ISETP.GE.AND P4, PT, R152, R86, PT ;  /* 0x000000569800720c */ /* 0x000fc40003f86270 */
[----:B------:R-:W-:-:S04]  /*48b0*/  SHF.R.S32.HI R37, RZ, 0x1f, R36 ;  /* 0x0000001fff257819 */ /* 0x000fc80000011424 */
[----:B------:R-:W-:-:S04]  /*48c0*/  LEA.HI R37, R37, R36, RZ, 0x5 ;  /* 0x0000002425257211 */ /* 0x000fc800078f28ff */
[----:B------:R-:W-:-:S04]  /*48d0*/  SHF.R.S32.HI R37, RZ, 0x5, R37 ;  /* 0x00000005ff257819 */ /* 0x000fc80000011425 */
[----:B------:R-:W-:-:S04]  /*48e0*/  LEA.HI.SX32 R37, R72, R37, 0x1c ;  /* 0x0000002548257211 */ /* 0x000fc800078fe2ff */
[C---:B------:R-:W-:Y:S01]  /*48f0*/  LEA.HI R36, R37.reuse, R37, RZ, 0x1 ;  /* 0x0000002525247211 */ /* 0x040fe200078f08ff */
[----:B------:R-:W-:-:S04]  /*4900*/  IMAD.SHL.U32 R101, R37, 0x10, RZ ;  /* 0x0000001025657824 */ /* 0x000fc800078e00ff */
[----:B------:R-:W-:-:S05]  /*4910*/  IMAD.SHL.U32 R37, R36, 0x800, RZ ;  /* 0x0000080024257824 */ /* 0x000fca00078e00ff */
[----:B------:R-:W-:Y:S02]  /*4920*/  LOP3.LUT R37, R37, 0xfffff000, RZ, 0xc0, !PT ;  /* 0xfffff00025257812 */ /* 0x000fe400078ec0ff */
[----:B--2---:R-:W-:-:S04]  /*4930*/  LOP3.LUT R36, R40, 0x10, R101, 0xf8, !PT ;  /* 0x0000001028247812 */ /* 0x004fc800078ef865 */
[----:B---3--:R-:W-:-:S04]  /*4940*/  LOP3.LUT R36, R36, R39, RZ, 0x3c, !PT ;  /* 0x0000002724247212 */ /* 0x008fc800078e3cff */
[----:B----4-:R-:W-:Y:S01]  /*4950*/  IADD3 R36, R36, R37, R38 ;  /* 0x0000002524247210 */ /* 0x010fe20007ffe026 */
[----:B------:R-:W-:-:S04]  /*4960*/  IMAD R37, R19, 0x3000, R70 ;  /* 0x0000300013257824 */ /* 0x000fc800078e0246 */
[----:B------:R-:W-:Y:S02]  /*4970*/  IMAD R39, R19, 0x3000, R36 ;  /* 0x0000300013277824 */ /* 0x000fe400078e0224 */
[C---:B------:R-:W-:Y:S02]  /*4980*/  IMAD.IADD R37, R16.reuse, 0x1, R37 ;  /* 0x0000000110257824 */ /* 0x040fe400078e0225 */
[----:B------:R-:W-:-:S04]  /*4990*/  IMAD.IADD R40, R16, 0x1, R39 ;  /* 0x0000000110287824 */ /* 0x000fc800078e0227 */
[----:B------:R-:W1:Y:S04]  /*49a0*/  LDS.128 R36, [R37+0x13800] ;  /* 0x0138000025247984 */ /* 0x000e680000000c00 */
[----:B------:R-:W2:Y:S01]  /*49b0*/  LDS.128 R40, [R40+0x13800] ;  /* 0x0138000028287984 */ /* 0x000ea20000000c00 */
[----:B------:R-:W-:Y:S05]  /*49c0*/  @P4 BRA `(.L_x_1163) ;  /* 0x0000000c003c4947 */ /* 0x000fea0003800000 */
[--C-:B------:R-:W-:Y:S02]  /*49d0*/  SHF.R.U32.HI R12, RZ, 0x10, R13.reuse ;  /* 0x00000010ff0c7819 */ /* 0x100fe4000001160d */
[----:B------:R-:W-:Y:S02]  /*49e0*/  SHF.R.U32.HI R102, RZ, 0x8, R13 ;  /* 0x00000008ff667819 */ /* 0x000fe4000001160d */
[----:B------:R-:W-:Y:S01]  /*49f0*/  LOP3.LUT R14, R13, 0xff0000ff, RZ, 0xc0, !PT ;  /* 0xff0000ff0d0e7812 */ /* 0x000fe200078ec0ff */
[----:B------:R-:W-:Y:S01]  /*4a00*/  IMAD.U32 R12, R12, 0x10000, RZ ;  /* 0x000100000c0c7824 */ /* 0x000fe200078e00ff */
[--C-:B------:R-:W-:Y:S02]  /*4a10*/  SHF.R.U32.HI R13, RZ, 0x8, R33.reuse ;  /* 0x00000008ff0d7819 */ /* 0x100fe40000011621 */
[----:B------:R-:W-:Y:S02]  /*4a20*/  LOP3.LUT R32, R33, 0xff0000ff, RZ, 0xc0, !PT ;  /* 0xff0000ff21207812 */ /* 0x000fe400078ec0ff */
[----:B------:R-:W-:Y:S01]  /*4a30*/  SHF.R.U32.HI R34, RZ, 0x10, R33 ;  /* 0x00000010ff227819 */ /* 0x000fe20000011621 */
[----:B------:R-:W-:-:S04]  /*4a40*/  IMAD.SHL.U32 R13, R13, 0x100, RZ ;  /* 0x000001000d0d7824 */ /* 0x000fc800078e00ff */
[----:B------:R-:W-:Y:S01]  /*4a50*/  IMAD.U32 R34, R34, 0x10000, RZ ;  /* 0x0001000022227824 */ /* 0x000fe200078e00ff */
[----:B------:R-:W-:Y:S01]  /*4a60*/  LOP3.LUT R33, R32, 0xff00, R13, 0xf8, !PT ;  /* 0x0000ff0020217812 */ /* 0x000fe200078ef80d */
[----:B------:R-:W-:Y:S01]  /*4a70*/  IMAD.SHL.U32 R13, R102, 0x100, RZ ;  /* 0x00000100660d7824 */ /* 0x000fe200078e00ff */
[----:B-1----:R-:W-:Y:S02]  /*4a80*/  F2FP.F16.E4M3.UNPACK_B R32, R37 ;  /* 0x00000025ff20723e */ /* 0x002fe400020006ff */
[----:B------:R-:W-:Y:S02]  /*4a90*/  LOP3.LUT R34, R33, 0xff0000, R34, 0xf8, !PT ;  /* 0x00ff000021227812 */ /* 0x000fe400078ef822 */
[----:B------:R-:W-:Y:S01]  /*4aa0*/  LOP3.LUT R13, R14, 0xff00, R13, 0xf8, !PT ;  /* 0x0000ff000e0d7812 */ /* 0x000fe200078ef80d */
[--C-:B------:R-:W-:Y:S01]  /*4ab0*/  HADD2.F32 R104, -RZ, R32.reuse.H0_H0 ;  /* 0x20000020ff687230 */ /* 0x100fe20000004100 */
[----:B------:R-:W-:Y:S01]  /*4ac0*/  F2FP.F16.E4M3.UNPACK_B R102, R34 ;  /* 0x00000022ff66723e */ /* 0x000fe200020006ff */
[----:B------:R-:W-:Y:S01]  /*4ad0*/  HADD2.F32 R32, -RZ, R32.H1_H1 ;  /* 0x30000020ff207230 */ /* 0x000fe20000004100 */
[----:B------:R-:W-:-:S02]  /*4ae0*/  LOP3.LUT R12, R13, 0xff0000, R12, 0xf8, !PT ;  /* 0x00ff00000d0c7812 */ /* 0x000fc400078ef80c */
[-C--:B--2---:R-:W-:Y:S01]  /*4af0*/  F2FP.F16.E4M3.UNPACK_B R13, R41.reuse ;  /* 0x00000029ff0d723e */ /* 0x084fe200020006ff */
[--C-:B------:R-:W-:Y:S01]  /*4b00*/  HADD2.F32 R107, -RZ, R102.reuse.H0_H0 ;  /* 0x20000066ff6b7230 */ /* 0x100fe20000004100 */
[----:B------:R-:W-:Y:S01]  /*4b10*/  F2FP.F16.E4M3.UNPACK_B R103, R12 ;  /* 0x0000000cff67723e */ /* 0x000fe200020006ff */
[----:B------:R-:W-:Y:S01]  /*4b20*/  HADD2.F32 R102, -RZ, R102.H1_H1 ;  /* 0x30000066ff667230 */ /* 0x000fe20000004100 */
[----:B------:R-:W-:Y:S01]  /*4b30*/  F2FP.F16.E4M3.UNPACK_B R41, R41.H1 ;  /* 0x00000029ff29723e */ /* 0x000fe200030006ff */
[----:B------:R-:W-:Y:S01]  /*4b40*/  HADD2.F32 R14, -RZ, R13.H0_H0 ;  /* 0x2000000dff0e7230 */ /* 0x000fe20000004100 */
[----:B------:R-:W-:Y:S01]  /*4b50*/  F2FP.F16.E4M3.UNPACK_B R37, R37.H1 ;  /* 0x00000025ff25723e */ /* 0x000fe200030006ff */
[----:B------:R-:W-:Y:S02]  /*4b60*/  HADD2.F32 R105, -RZ, R103.H0_H0 ;  /* 0x20000067ff697230 */ /* 0x000fe40000004100 */
[----:B------:R-:W-:Y:S02]  /*4b70*/  HADD2.F32 R13, -RZ, R13.H1_H1 ;  /* 0x3000000dff0d7230 */ /* 0x000fe40000004100 */
[-C--:B------:R-:W-:Y:S01]  /*4b80*/  FMUL.FTZ R33, R14, R107.reuse ;  /* 0x0000006b0e217220 */ /* 0x080fe20000410000 */
[----:B------:R-:W-:Y:S01]  /*4b90*/  FMUL.FTZ R107, R104, R107 ;  /* 0x0000006b686b7220 */ /* 0x000fe20000410000 */
[----:B------:R-:W-:-:S02]  /*4ba0*/  HADD2.F32 R103, -RZ, R103.H1_H1 ;  /* 0x30000067ff677230 */ /* 0x000fc40000004100 */
[-C--:B------:R-:W-:Y:S01]  /*4bb0*/  FFMA.FTZ R33, R104, R105.reuse, -R33 ;  /* 0x0000006968217223 */ /* 0x080fe20000010821 */
[----:B------:R-:W-:Y:S01]  /*4bc0*/  FFMA.FTZ R14, R14, R105, R107 ;  /* 0x000000690e0e7223 */ /* 0x000fe2000001006b */
[CC--:B------:R-:W-:Y:S01]  /*4bd0*/  FMUL.FTZ R105, R13.reuse, R102.reuse ;  /* 0x000000660d697220 */ /* 0x0c0fe20000410000 */
[C---:B------:R-:W-:Y:S01]  /*4be0*/  FMUL.FTZ R102, R32.reuse, R102 ;  /* 0x0000006620667220 */ /* 0x040fe20000410000 */
[----:B------:R-:W-:Y:S02]  /*4bf0*/  HADD2.F32 R104, -RZ, R41.H1_H1 ;  /* 0x30000029ff687230 */ /* 0x000fe40000004100 */
[-C--:B------:R-:W-:Y:S01]  /*4c00*/  FFMA.FTZ R32, R32, R103.reuse, -R105 ;  /* 0x0000006720207223 */ /* 0x080fe20000010869 */
[----:B------:R-:W-:Y:S01]  /*4c10*/  FFMA.FTZ R13, R13, R103, R102 ;  /* 0x000000670d0d7223 */ /* 0x000fe20000010066 */
[----:B------:R-:W-:Y:S01]  /*4c20*/  F2FP.F16.E4M3.UNPACK_B R102, R34.H1 ;  /* 0x00000022ff66723e */ /* 0x000fe200030006ff */
[----:B------:R-:W-:Y:S01]  /*4c30*/  HADD2.F32 R34, -RZ, R37.H0_H0 ;  /* 0x20000025ff227230 */ /* 0x000fe20000004100 */
[----:B------:R-:W-:Y:S01]  /*4c40*/  F2FP.F16.E4M3.UNPACK_B R103, R12.H1 ;  /* 0x0000000cff67723e */ /* 0x000fe200030006ff */
[----:B------:R-:W-:-:S02]  /*4c50*/  HADD2.F32 R12, -RZ, R41.H0_H0 ;  /* 0x20000029ff0c7230 */ /* 0x000fc40000004100 */
[--C-:B------:R-:W-:Y:S02]  /*4c60*/  HADD2.F32 R107, -RZ, R102.reuse.H0_H0 ;  /* 0x20000066ff6b7230 */ /* 0x100fe40000004100 */
[----:B------:R-:W-:Y:S02]  /*4c70*/  HADD2.F32 R105, -RZ, R103.H0_H0 ;  /* 0x20000067ff697230 */ /* 0x000fe40000004100 */
[----:B------:R-:W-:Y:S02]  /*4c80*/  HADD2.F32 R102, -RZ, R102.H1_H1 ;  /* 0x30000066ff667230 */ /* 0x000fe40000004100 */
[-C--:B------:R-:W-:Y:S01]  /*4c90*/  FMUL.FTZ R109, R12, R107.reuse ;  /* 0x0000006b0c6d7220 */ /* 0x080fe20000410000 */
[----:B------:R-:W-:Y:S01]  /*4ca0*/  FMUL.FTZ R107, R34, R107 ;  /* 0x0000006b226b7220 */ /* 0x000fe20000410000 */
[----:B------:R-:W-:Y:S02]  /*4cb0*/  HADD2.F32 R37, -RZ, R37.H1_H1 ;  /* 0x30000025ff257230 */ /* 0x000fe40000004100 */
[----:B------:R-:W-:-:S02]  /*4cc0*/  HADD2.F32 R103, -RZ, R103.H1_H1 ;  /* 0x30000067ff677230 */ /* 0x000fc40000004100 */
[-C--:B------:R-:W-:Y:S01]  /*4cd0*/  FFMA.FTZ R34, R34, R105.reuse, -R109 ;  /* 0x0000006922227223 */ /* 0x080fe2000001086d */
[----:B------:R-:W-:Y:S01]  /*4ce0*/  FFMA.FTZ R12, R12, R105, R107 ;  /* 0x000000690c0c7223 */ /* 0x000fe2000001006b */
[CC--:B------:R-:W-:Y:S01]  /*4cf0*/  FMUL.FTZ R106, R104.reuse, R102.reuse ;  /* 0x00000066686a7220 */ /* 0x0c0fe20000410000 */
[C---:B------:R-:W-:Y:S01]  /*4d00*/  FMUL.FTZ R105, R37.reuse, R102 ;  /* 0x0000006625697220 */ /* 0x040fe20000410000 */
[----:B------:R-:W-:Y:S02]  /*4d10*/  SHF.R.U32.HI R102, RZ, 0x10, R15 ;  /* 0x00000010ff667819 */ /* 0x000fe4000001160f */
[-C--:B------:R-:W-:Y:S01]  /*4d20*/  FFMA.FTZ R41, R37, R103.reuse, -R106 ;  /* 0x0000006725297223 */ /* 0x080fe2000001086a */
[----:B------:R-:W-:Y:S01]  /*4d30*/  FFMA.FTZ R37, R104, R103, R105 ;  /* 0x0000006768257223 */ /* 0x000fe20000010069 */
[----:B------:R-:W-:Y:S01]  /*4d40*/  SHF.R.U32.HI R105, RZ, 0x8, R35 ;  /* 0x00000008ff697819 */ /* 0x000fe20000011623 */
[----:B------:R-:W-:Y:S01]  /*4d50*/  IMAD.U32 R102, R102, 0x10000, RZ ;  /* 0x0001000066667824 */ /* 0x000fe200078e00ff */
[----:B------:R-:W-:-:S02]  /*4d60*/  SHF.R.U32.HI R103, RZ, 0x8, R15 ;  /* 0x00000008ff677819 */ /* 0x000fc4000001160f */
[----:B------:R-:W-:Y:S02]  /*4d70*/  LOP3.LUT R104, R15, 0xff0000ff, RZ, 0xc0, !PT ;  /* 0xff0000ff0f687812 */ /* 0x000fe400078ec0ff */
[----:B------:R-:W-:Y:S01]  /*4d80*/  SHF.R.U32.HI R15, RZ, 0x10, R35 ;  /* 0x00000010ff0f7819 */ /* 0x000fe20000011623 */
[----:B------:R-:W-:Y:S01]  /*4d90*/  IMAD.SHL.U32 R103, R103, 0x100, RZ ;  /* 0x0000010067677824 */ /* 0x000fe200078e00ff */
[----:B------:R-:W-:Y:S01]  /*4da0*/  LOP3.LUT R106, R35, 0xff0000ff, RZ, 0xc0, !PT ;  /* 0xff0000ff236a7812 */ /* 0x000fe200078ec0ff */
[----:B------:R-:W-:Y:S01]  /*4db0*/  IMAD.SHL.U32 R35, R105, 0x100, RZ ;  /* 0x0000010069237824 */ /* 0x000fe200078e00ff */
[----:B------:R-:W-:Y:S02]  /*4dc0*/  F2FP.SATFINITE.E4M3.F32.PACK_AB_MERGE_C R34, R41, R34, RZ ;  /* 0x000000222922723e */ /* 0x000fe400048070ff */
[----:B------:R-:W-:Y:S01]  /*4dd0*/  LOP3.LUT R103, R104, 0xff00, R103, 0xf8, !PT ;  /* 0x0000ff0068677812 */ /* 0x000fe200078ef867 */
[----:B------:R-:W-:Y:S01]  /*4de0*/  IMAD.MOV.U32 R104, RZ, RZ, R39 ;  /* 0x000000ffff687224 */ /* 0x000fe200078e0027 */
[----:B------:R-:W-:Y:S01]  /*4df0*/  LOP3.LUT R106, R106, 0xff00, R35, 0xf8, !PT ;  /* 0x0000ff006a6a7812 */ /* 0x000fe200078ef823 */
[----:B------:R-:W-:Y:S01]  /*4e00*/  IMAD.U32 R35, R15, 0x10000, RZ ;  /* 0x000100000f237824 */ /* 0x000fe200078e00ff */
[----:B------:R-:W-:-:S02]  /*4e10*/  LOP3.LUT R15, R103, 0xff0000, R102, 0xf8, !PT ;  /* 0x00ff0000670f7812 */ /* 0x000fc400078ef866 */
[----:B------:R-:W-:Y:S02]  /*4e20*/  F2FP.F16.E4M3.UNPACK_B R102, R43 ;  /* 0x0000002bff66723e */ /* 0x000fe400020006ff */
[----:B------:R-:W-:Y:S02]  /*4e30*/  LOP3.LUT R35, R106, 0xff0000, R35, 0xf8, !PT ;  /* 0x00ff00006a237812 */ /* 0x000fe400078ef823 */
[----:B------:R-:W-:Y:S01]  /*4e40*/  F2FP.F16.E4M3.UNPACK_B R39, R104 ;  /* 0x00000068ff27723e */ /* 0x000fe200020006ff */
[----:B------:R-:W-:Y:S01]  /*4e50*/  HADD2.F32 R107, -RZ, R102.H0_H0 ;  /* 0x20000066ff6b7230 */ /* 0x000fe20000004100 */
[----:B------:R-:W-:Y:S02]  /*4e60*/  F2FP.F16.E4M3.UNPACK_B R105, R35 ;  /* 0x00000023ff69723e */ /* 0x000fe400020006ff */
[----:B------:R-:W-:Y:S01]  /*4e70*/  F2FP.F16.E4M3.UNPACK_B R106, R15 ;  /* 0x0000000fff6a723e */ /* 0x000fe200020006ff */
[----:B------:R-:W-:Y:S01]  /*4e80*/  HADD2.F32 R109, -RZ, R39.H0_H0 ;  /* 0x20000027ff6d7230 */ /* 0x000fe20000004100 */
[----:B------:R-:W-:Y:S01]  /*4e90*/  F2FP.F16.E4M3.UNPACK_B R43, R43.H1 ;  /* 0x0000002bff2b723e */ /* 0x000fe200030006ff */
[--C-:B------:R-:W-:Y:S01]  /*4ea0*/  HADD2.F32 R103, -RZ, R105.reuse.H0_H0 ;  /* 0x20000069ff677230 */ /* 0x100fe20000004100 */
[----:B------:R-:W-:Y:S01]  /*4eb0*/  F2FP.F16.E4M3.UNPACK_B R35, R35.H1 ;  /* 0x00000023ff23723e */ /* 0x000fe200030006ff */
[----:B------:R-:W-:Y:S01]  /*4ec0*/  HADD2.F32 R108, -RZ, R106.H0_H0 ;  /* 0x2000006aff6c7230 */ /* 0x000fe20000004100 */
[----:B------:R-:W-:Y:S01]  /*4ed0*/  F2FP.F16.E4M3.UNPACK_B R15, R15.H1 ;  /* 0x0000000fff0f723e */ /* 0x000fe200030006ff */
[----:B------:R-:W-:-:S02]  /*4ee0*/  HADD2.F32 R105, -RZ, R105.H1_H1 ;  /* 0x30000069ff697230 */ /* 0x000fc40000004100 */
[-C--:B------:R-:W-:Y:S01]  /*4ef0*/  FMUL.FTZ R110, R107, R103.reuse ;  /* 0x000000676b6e7220 */ /* 0x080fe20000410000 */
[----:B------:R-:W-:Y:S01]  /*4f00*/  FMUL.FTZ R103, R109, R103 ;  /* 0x000000676d677220 */ /* 0x000fe20000410000 */
[----:B------:R-:W-:Y:S01]  /*4f10*/  HADD2.F32 R39, -RZ, R39.H1_H1 ;  /* 0x30000027ff277230 */ /* 0x000fe20000004100 */
[----:B------:R-:W-:Y:S01]  /*4f20*/  F2FP.SATFINITE.E4M3.F32.PACK_AB_MERGE_C R12, R37, R12, RZ ;  /* 0x0000000c250c723e */ /* 0x000fe200048070ff */
[----:B------:R-:W-:Y:S02]  /*4f30*/  HADD2.F32 R106, -RZ, R106.H1_H1 ;  /* 0x3000006aff6a7230 */ /* 0x000fe40000004100 */
[-C--:B------:R-:W-:Y:S01]  /*4f40*/  FFMA.FTZ R107, R107, R108.reuse, R103 ;  /* 0x0000006c6b6b7223 */ /* 0x080fe20000010067 */
[----:B------:R-:W-:Y:S02]  /*4f50*/  HADD2.F32 R103, -RZ, R102.H1_H1 ;  /* 0x30000066ff677230 */ /* 0x000fe40000004100 */
[----:B------:R-:W-:Y:S01]  /*4f60*/  FFMA.FTZ R110, R109, R108, -R110 ;  /* 0x0000006c6d6e7223 */ /* 0x000fe2000001086e */
[----:B------:R-:W-:Y:S01]  /*4f70*/  HADD2.F32 R108, -RZ, R35.H0_H0 ;  /* 0x20000023ff6c7230 */ /* 0x000fe20000004100 */
[----:B------:R-:W-:Y:S01]  /*4f80*/  F2FP.F16.E4M3.UNPACK_B R41, R40.H1 ;  /* 0x00000028ff29723e */ /* 0x000fe200030006ff */
[----:B------:R-:W-:Y:S01]  /*4f90*/  FMUL.FTZ R102, R103, R105 ;  /* 0x0000006967667220 */ /* 0x000fe20000410000 */
[----:B------:R-:W-:-:S02]  /*4fa0*/  F2FP.F16.E4M3.UNPACK_B R37, R36.H1 ;  /* 0x00000024ff25723e */ /* 0x000fc400030006ff */
[----:B------:R-:W-:Y:S01]  /*4fb0*/  F2FP.F16.E4M3.UNPACK_B R40, R40 ;  /* 0x00000028ff28723e */ /* 0x000fe200020006ff */
[C---:B------:R-:W-:Y:S01]  /*4fc0*/  FFMA.FTZ R102, R39.reuse, R106, -R102 ;  /* 0x0000006a27667223 */ /* 0x040fe20000010866 */
[----:B------:R-:W-:Y:S01]  /*4fd0*/  FMUL.FTZ R39, R39, R105 ;  /* 0x0000006927277220 */ /* 0x000fe20000410000 */
[--C-:B------:R-:W-:Y:S01]  /*4fe0*/  HADD2.F32 R105, -RZ, R15.reuse.H0_H0 ;  /* 0x2000000fff697230 */ /* 0x100fe20000004100 */
[----:B------:R-:W-:Y:S01]  /*4ff0*/  F2FP.F16.E4M3.UNPACK_B R36, R36 ;  /* 0x00000024ff24723e */ /* 0x000fe200020006ff */
[----:B------:R-:W-:Y:S02]  /*5000*/  HADD2.F32 R15, -RZ, R15.H1_H1 ;  /* 0x3000000fff0f7230 */ /* 0x000fe40000004100 */
[----:B------:R-:W-:Y:S01]  /*5010*/  FFMA.FTZ R39, R103, R106, R39 ;  /* 0x0000006a67277223 */ /* 0x000fe20000010027 */
[----:B------:R-:W-:Y:S01]  /*5020*/  F2FP.F16.E4M3.UNPACK_B R103, R104.H1 ;  /* 0x00000068ff67723e */ /* 0x000fe200030006ff */
[--C-:B------:R-:W-:Y:S02]  /*5030*/  HADD2.F32 R104, -RZ, R43.reuse.H0_H0 ;  /* 0x2000002bff687230 */ /* 0x100fe40000004100 */
[----:B------:R-:W-:-:S02]  /*5040*/  HADD2.F32 R43, -RZ, R43.H1_H1 ;  /* 0x3000002bff2b7230 */ /* 0x000fc40000004100 */
[--C-:B------:R-:W-:Y:S02]  /*5050*/  HADD2.F32 R106, -RZ, R103.reuse.H0_H0 ;  /* 0x20000067ff6a7230 */ /* 0x100fe40000004100 */
[----:B------:R-:W-:Y:S01]  /*5060*/  FMUL.FTZ R109, R104, R108 ;  /* 0x0000006c686d7220 */ /* 0x000fe20000410000 */
[----:B------:R-:W-:-:S03]  /*5070*/  HADD2.F32 R103, -RZ, R103.H1_H1 ;  /* 0x30000067ff677230 */ /* 0x000fc60000004100 */
[C---:B------:R-:W-:Y:S01]  /*5080*/  FFMA.FTZ R109, R106.reuse, R105, -R109 ;  /* 0x000000696a6d7223 */ /* 0x040fe2000001086d */
[----:B------:R-:W-:-:S04]  /*5090*/  FMUL.FTZ R106, R106, R108 ;  /* 0x0000006c6a6a7220 */ /* 0x000fc80000410000 */
[----:B------:R-:W-:Y:S01]  /*50a0*/  FFMA.FTZ R104, R104, R105, R106 ;  /* 0x0000006968687223 */ /* 0x000fe2000001006a */
[----:B------:R-:W-:-:S05]  /*50b0*/  HADD2.F32 R105, -RZ, R35.H1_H1 ;  /* 0x30000023ff697230 */ /* 0x000fca0000004100 */
[----:B------:R-:W-:-:S04]  /*50c0*/  FMUL.FTZ R35, R43, R105 ;  /* 0x000000692b237220 */ /* 0x000fc80000410000 */
[C---:B------:R-:W-:Y:S01]  /*50d0*/  FFMA.FTZ R35, R103.reuse, R15, -R35 ;  /* 0x0000000f67237223 */ /* 0x040fe20000010823 */
[----:B------:R-:W-:Y:S01]  /*50e0*/  FMUL.FTZ R103, R103, R105 ;  /* 0x0000006967677220 */ /* 0x000fe20000410000 */
[--C-:B------:R-:W-:Y:S02]  /*50f0*/  HADD2.F32 R105, -RZ, R37.reuse.H0_H0 ;  /* 0x20000025ff697230 */ /* 0x100fe40000004100 */
[----:B------:R-:W-:Y:S01]  /*5100*/  HADD2.F32 R37, -RZ, R37.H1_H1 ;  /* 0x30000025ff257230 */ /* 0x000fe20000004100 */
[----:B------:R-:W-:Y:S01]  /*5110*/  F2FP.SATFINITE.E4M3.F32.PACK_AB_MERGE_C R109, R35, R109, RZ ;  /* 0x0000006d236d723e */ /* 0x000fe200048070ff */
[----:B------:R-:W-:Y:S01]  /*5120*/  FFMA.FTZ R15, R43, R15, R103 ;  /* 0x0000000f2b0f7223 */ /* 0x000fe20000010067 */
[-C--:B------:R-:W-:Y:S01]  /*5130*/  F2FP.F16.E4M3.UNPACK_B R35, R98.reuse.H1 ;  /* 0x00000062ff23723e */ /* 0x080fe200030006ff */
[--C-:B------:R-:W-:Y:S01]  /*5140*/  HADD2.F32 R43, -RZ, R41.reuse.H0_H0 ;  /* 0x20000029ff2b7230 */ /* 0x100fe20000004100 */
[-C--:B------:R-:W-:Y:S01]  /*5150*/  F2FP.F16.E4M3.UNPACK_B R103, R97.reuse.H1 ;  /* 0x00000061ff67723e */ /* 0x080fe200030006ff */
[----:B------:R-:W-:Y:S01]  /*5160*/  HADD2.F32 R41, -RZ, R41.H1_H1 ;  /* 0x30000029ff297230 */ /* 0x000fe20000004100 */
[----:B------:R-:W-:Y:S01]  /*5170*/  F2FP.F16.E4M3.UNPACK_B R98, R98 ;  /* 0x00000062ff62723e */ /* 0x000fe200020006ff */
[----:B------:R-:W-:Y:S01]  /*5180*/  HADD2.F32 R111, -RZ, R35.H0_H0 ;  /* 0x20000023ff6f7230 */ /* 0x000fe20000004100 */
[----:B------:R-:W-:Y:S01]  /*5190*/  F2FP.F16.E4M3.UNPACK_B R97, R97 ;  /* 0x00000061ff61723e */ /* 0x000fe200020006ff */
[----:B------:R-:W-:Y:S01]  /*51a0*/  HADD2.F32 R106, -RZ, R103.H0_H0 ;  /* 0x20000067ff6a7230 */ /* 0x000fe20000004100 */
[----:B------:R-:W-:Y:S01]  /*51b0*/  F2FP.SATFINITE.E4M3.F32.PACK_AB_MERGE_C R104, R15, R104, RZ ;  /* 0x000000680f68723e */ /* 0x000fe200048070ff */
[----:B------:R-:W-:-:S02]  /*51c0*/  HADD2.F32 R35, -RZ, R35.H1_H1 ;  /* 0x30000023ff237230 */ /* 0x000fc40000004100 */
[-C--:B------:R-:W-:Y:S01]  /*51d0*/  FMUL.FTZ R108, R43, R111.reuse ;  /* 0x0000006f2b6c7220 */ /* 0x080fe20000410000 */
[C---:B------:R-:W-:Y:S01]  /*51e0*/  FMUL.FTZ R111, R105.reuse, R111 ;  /* 0x0000006f696f7220 */ /* 0x040fe20000410000 */
[----:B------:R-:W-:Y:S01]  /*51f0*/  HADD2.F32 R103, -RZ, R103.H1_H1 ;  /* 0x30000067ff677230 */ /* 0x000fe20000004100 */
[----:B------:R-:W-:Y:S01]  /*5200*/  F2FP.SATFINITE.E4M3.F32.PACK_AB_MERGE_C R109, R102, R110, R109 ;  /* 0x0000006e666d723e */ /* 0x000fe2000480706d */
[-C--:B------:R-:W-:Y:S01]  /*5210*/  FFMA.FTZ R108, R105, R106.reuse, -R108 ;  /* 0x0000006a696c7223 */ /* 0x080fe2000001086c */
[----:B------:R-:W-:Y:S01]  /*5220*/  FFMA.FTZ R111, R43, R106, R111 ;  /* 0x0000006a2b6f7223 */ /* 0x000fe2000001006f */
[-C--:B------:R-:W-:Y:S01]  /*5230*/  FMUL.FTZ R43, R41, R35.reuse ;  /* 0x00000023292b7220 */ /* 0x080fe20000410000 */
[C---:B------:R-:W-:Y:S01]  /*5240*/  FMUL.FTZ R35, R37.reuse, R35 ;  /* 0x0000002325237220 */ /* 0x040fe20000410000 */
[----:B------:R-:W-:Y:S02]  /*5250*/  HADD2.F32 R106, -RZ, R98.H0_H0 ;  /* 0x20000062ff6a7230 */ /* 0x000fe40000004100 */
[-C--:B------:R-:W-:Y:S01]  /*5260*/  FFMA.FTZ R37, R37, R103.reuse, -R43 ;  /* 0x0000006725257223 */ /* 0x080fe2000001082b */
[----:B------:R-:W-:Y:S01]  /*5270*/  FFMA.FTZ R35, R41, R103, R35 ;  /* 0x0000006729237223 */ /* 0x000fe20000010023 */
[----:B------:R-:W-:-:S02]  /*5280*/  HADD2.F32 R41, -RZ, R40.H0_H0 ;  /* 0x20000028ff297230 */ /* 0x000fc40000004100 */
[----:B------:R-:W-:Y:S01]  /*5290*/  HADD2.F32 R103, -RZ, R36.H0_H0 ;  /* 0x20000024ff677230 */ /* 0x000fe20000004100 */
[----:B------:R-:W-:Y:S01]  /*52a0*/  F2FP.SATFINITE.E4M3.F32.PACK_AB_MERGE_C R108, R37, R108, RZ ;  /* 0x0000006c256c723e */ /* 0x000fe200048070ff */
[----:B------:R-:W-:Y:S02]  /*52b0*/  HADD2.F32 R43, -RZ, R97.H0_H0 ;  /* 0x20000061ff2b7230 */ /* 0x000fe40000004100 */
[-C--:B------:R-:W-:Y:S01]  /*52c0*/  FMUL.FTZ R105, R41, R106.reuse ;  /* 0x0000006a29697220 */ /* 0x080fe20000410000 */
[----:B------:R-:W-:Y:S02]  /*52d0*/  HADD2.F32 R98, -RZ, R98.H1_H1 ;  /* 0x30000062ff627230 */ /* 0x000fe40000004100 */
[C---:B------:R-:W-:Y:S01]  /*52e0*/  FMUL.FTZ R106, R103.reuse, R106 ;  /* 0x0000006a676a7220 */ /* 0x040fe20000410000 */
[----:B------:R-:W-:Y:S02]  /*52f0*/  HADD2.F32 R40, -RZ, R40.H1_H1 ;  /* 0x30000028ff287230 */ /* 0x000fe40000004100 */
[----:B------:R-:W-:Y:S01]  /*5300*/  FFMA.FTZ R105, R103, R43, -R105 ;  /* 0x0000002b67697223 */ /* 0x000fe20000010869 */
[----:B------:R-:W-:-:S02]  /*5310*/  HADD2.F32 R36, -RZ, R36.H1_H1 ;  /* 0x30000024ff247230 */ /* 0x000fc40000004100 */
[----:B------:R-:W-:Y:S01]  /*5320*/  FFMA.FTZ R106, R41, R43, R106 ;  /* 0x0000002b296a7223 */ /* 0x000fe2000001006a */
[----:B------:R-:W-:Y:S02]  /*5330*/  HADD2.F32 R97, -RZ, R97.H1_H1 ;  /* 0x30000061ff617230 */ /* 0x000fe40000004100 */
[-C--:B------:R-:W-:Y:S01]  /*5340*/  FMUL.FTZ R41, R40, R98.reuse ;  /* 0x0000006228297220 */ /* 0x080fe20000410000 */
[-C--:B------:R-:W-:Y:S01]  /*5350*/  F2FP.F16.E4M3.UNPACK_B R37, R99.reuse.H1 ;  /* 0x00000063ff25723e */ /* 0x080fe200030006ff */
[C---:B------:R-:W-:Y:S01]  /*5360*/  FMUL.FTZ R98, R36.reuse, R98 ;  /* 0x0000006224627220 */ /* 0x040fe20000410000 */
[----:B------:R-:W-:Y:S01]  /*5370*/  F2FP.F16.E4M3.UNPACK_B R99, R99 ;  /* 0x00000063ff63723e */ /* 0x000fe200020006ff */
[----:B------:R-:W-:Y:S01]  /*5380*/  FFMA.FTZ R41, R36, R97, -R41 ;  /* 0x0000006124297223 */ /* 0x000fe20000010829 */
[----:B------:R-:W-:Y:S01]  /*5390*/  F2FP.SATFINITE.E4M3.F32.PACK_AB_MERGE_C R35, R35, R111, RZ ;  /* 0x0000006f2323723e */ /* 0x000fe200048070ff */
[----:B------:R-:W-:Y:S01]  /*53a0*/  FFMA.FTZ R36, R40, R97, R98 ;  /* 0x0000006128247223 */ /* 0x000fe20000010062 */
[----:B------:R-:W-:Y:S01]  /*53b0*/  F2FP.F16.E4M3.UNPACK_B R40, R38.H1 ;  /* 0x00000026ff28723e */ /* 0x000fe200030006ff */
[--C-:B------:R-:W-:Y:S01]  /*53c0*/  HADD2.F32 R112, -RZ, R37.reuse.H0_H0 ;  /* 0x20000025ff707230 */ /* 0x100fe20000004100 */
[----:B------:R-:W-:Y:S01]  /*53d0*/  F2FP.SATFINITE.E4M3.F32.PACK_AB_MERGE_C R105, R41, R105, R108 ;  /* 0x000000692969723e */ /* 0x000fe2000480706c */
[----:B------:R-:W-:Y:S01]  /*53e0*/  HADD2.F32 R37, -RZ, R37.H1_H1 ;  /* 0x30000025ff257230 */ /* 0x000fe20000004100 */
[----:B------:R-:W-:Y:S01]  /*53f0*/  F2FP.F16.E4M3.UNPACK_B R41, R42.H1 ;  /* 0x0000002aff29723e */ /* 0x000fe200030006ff */
[--C-:B------:R-:W-:Y:S01]  /*5400*/  HADD2.F32 R98, -RZ, R40.reuse.H0_H0 ;  /* 0x20000028ff627230 */ /* 0x100fe20000004100 */
[----:B------:R-:W-:Y:S01]  /*5410*/  F2FP.F16.E4M3.UNPACK_B R97, R100.H1 ;  /* 0x00000064ff61723e */ /* 0x000fe200030006ff */
[----:B------:R-:W-:Y:S01]  /*5420*/  HADD2.F32 R40, -RZ, R40.H1_H1 ;  /* 0x30000028ff287230 */ /* 0x000fe20000004100 */
[----:B------:R-:W-:Y:S01]  /*5430*/  F2FP.F16.E4M3.UNPACK_B R42, R42 ;  /* 0x0000002aff2a723e */ /* 0x000fe200020006ff */
[----:B------:R-:W-:Y:S01]  /*5440*/  HADD2.F32 R43, -RZ, R41.H0_H0 ;  /* 0x20000029ff2b7230 */ /* 0x000fe20000004100 */
[----:B------:R-:W-:Y:S01]  /*5450*/  F2FP.F16.E4M3.UNPACK_B R38, R38 ;  /* 0x00000026ff26723e */ /* 0x000fe200020006ff */
[----:B------:R-:W-:Y:S01]  /*5460*/  HADD2.F32 R103, -RZ, R97.H0_H0 ;  /* 0x20000061ff677230 */ /* 0x000fe20000004100 */
[----:B------:R-:W-:Y:S01]  /*5470*/  F2FP.F16.E4M3.UNPACK_B R100, R100 ;  /* 0x00000064ff64723e */ /* 0x000fe200020006ff */
[----:B------:R-:W-:-:S02]  /*5480*/  HADD2.F32 R41, -RZ, R41.H1_H1 ;  /* 0x30000029ff297230 */ /* 0x000fc40000004100 */
[CC--:B------:R-:W-:Y:S01]  /*5490*/  FMUL.FTZ R108, R43.reuse, R112.reuse ;  /* 0x000000702b6c7220 */ /* 0x0c0fe20000410000 */
[C---:B------:R-:W-:Y:S01]  /*54a0*/  FMUL.FTZ R112, R98.reuse, R112 ;  /* 0x0000007062707220 */ /* 0x040fe20000410000 */
[----:B------:R-:W-:Y:S02]  /*54b0*/  HADD2.F32 R97, -RZ, R97.H1_H1 ;  /* 0x30000061ff617230 */ /* 0x000fe40000004100 */
[-C--:B------:R-:W-:Y:S01]  /*54c0*/  FFMA.FTZ R108, R98, R103.reuse, -R108 ;  /* 0x00000067626c7223 */ /* 0x080fe2000001086c */
[----:B------:R-:W-:Y:S01]  /*54d0*/  FFMA.FTZ R112, R43, R103, R112 ;  /* 0x000000672b707223 */ /* 0x000fe20000010070 */
[CC--:B------:R-:W-:Y:S01]  /*54e0*/  FMUL.FTZ R43, R41.reuse, R37.reuse ;  /* 0x00000025292b7220 */ /* 0x0c0fe20000410000 */
        /* <DEDUP_REMOVED lines=17> */
[----:B------:R-:W-:Y:S01]  /*5600*/  F2FP.SATFINITE.E4M3.F32.PACK_AB_MERGE_C R37, R37, R112, RZ ;  /* 0x000000702525723e */ /* 0x000fe200048070ff */
[----:B------:R-:W-:Y:S01]  /*5610*/  FMUL.FTZ R99, R38, R99 ;  /* 0x0000006326637220 */ /* 0x000fe20000410000 */
[----:B------:R-:W-:Y:S01]  /*5620*/  F2FP.SATFINITE.E4M3.F32.PACK_AB_MERGE_C R40, R36, R106, R35 ;  /* 0x0000006a2428723e */ /* 0x000fe20004807023 */
[-C--:B------:R-:W-:Y:S01]  /*5630*/  FFMA.FTZ R43, R38, R41.reuse, -R43 ;  /* 0x00000029262b7223 */ /* 0x080fe2000001082b */
[----:B------:R-:W-:Y:S02]  /*5640*/  IMAD.MOV.U32 R36, RZ, RZ, R105 ;  /* 0x000000ffff247224 */ /* 0x000fe400078e0069 */
[----:B------:R-:W-:Y:S01]  /*5650*/  FFMA.FTZ R42, R42, R41, R99 ;  /* 0x000000292a2a7223 */ /* 0x000fe20000010063 */
[----:B------:R-:W-:-:S02]  /*5660*/  F2FP.SATFINITE.E4M3.F32.PACK_AB_MERGE_C R41, R13, R14, R12 ;  /* 0x0000000e0d29723e */ /* 0x000fc4000480700c */
[----:B------:R-:W-:Y:S02]  /*5670*/  F2FP.SATFINITE.E4M3.F32.PACK_AB_MERGE_C R38, R43, R98, R108 ;  /* 0x000000622b26723e */ /* 0x000fe4000480706c */
[----:B------:R-:W-:Y:S02]  /*5680*/  F2FP.SATFINITE.E4M3.F32.PACK_AB_MERGE_C R42, R42, R103, R37 ;  /* 0x000000672a2a723e */ /* 0x000fe40004807025 */
[----:B------:R-:W-:Y:S01]  /*5690*/  F2FP.SATFINITE.E4M3.F32.PACK_AB_MERGE_C R43, R39, R107, R104 ;  /* 0x0000006b272b723e */ /* 0x000fe20004807068 */
[----:B------:R-:W-:Y:S01]  /*56a0*/  IMAD.MOV.U32 R39, RZ, RZ, R109 ;  /* 0x000000ffff277224 */ /* 0x000fe200078e006d */
[----:B------:R-:W-:-:S07]  /*56b0*/  F2FP.SATFINITE.E4M3.F32.PACK_AB_MERGE_C R37, R32, R33, R34 ;  /* 0x000000212025723e */ /* 0x000fce0004807022 */
.L_x_1163:
[----:B------:R-:W-:Y:S05]  /*56c0*/  BSYNC B2 ;  /* 0x0000000000027941 */ /* 0x000fea0003800000 */
.L_x_1162:
        /* <DEDUP_REMOVED lines=9> */
[----:B-1----:R1:W-:Y:S01]  /*5760*/  STG.E.128 desc[UR42][R12.64], R36 ;  /* 0x000000240c007986 */ /* 0x0023e2000c101d2a */
[----:B------:R-:W-:-:S05]  /*5770*/  @!P4 IMAD.X R15, R32, 0x1, R77, P5 ;  /* 0x00000001200fc824 */ /* 0x000fca00028e064d */
[----:B--2---:R1:W-:Y:S03]  /*5780*/  @!P4 STG.E.128 desc[UR42][R14.64], R40 ;  /* 0x000000280e00c986 */ /* 0x0043e6000c101d2a */
.L_x_1161:
[----:B------:R-:W-:Y:S05]  /*5790*/  BSYNC B1 ;  /* 0x0000000000017941 */ /* 0x000fea0003800000 */
.L_x_1160:
[----:B------:R-:W-:-:S13]  /*57a0*/  ISETP.NE.AND P4, PT, R44, RZ, PT ;  /* 0x000000ff2c00720c */ /* 0x000fda0003f85270 */
[----:B------:R-:W-:Y:S05]  /*57b0*/  @!P4 BRA `(.L_x_1144) ;  /* 0x000000100030c947 */ /* 0x000fea0003800000 */
[----:B------:R-:W2:Y:S04]  /*57c0*/  LDL R32, [R1+0x20] ;  /* 0x0000200001207983 */ /* 0x000ea80000100800 */
[----:B-1----:R-:W3:Y:S04]  /*57d0*/  LDL R15, [R1+0x78] ;  /* 0x00007800010f7983 */ /* 0x002ee80000100800 */
[----:B------:R-:W4:Y:S01]  /*57e0*/  LDL R14, [R1+0x30] ;  /* 0x00003000010e7983 */ /* 0x000f220000100800 */
[----:B------:R-:W-:Y:S01]  /*57f0*/  ISETP.NE.AND P5, PT, R81, RZ, PT ;  /* 0x000000ff5100720c */ /* 0x000fe20003fa5270 */
[----:B------:R-:W-:Y:S03]  /*5800*/  BSSY B1, `(.L_x_1164) ;  /* 0x00000e6000017945 */ /* 0x000fe60003800000 */
[----:B------:R-:W-:-:S02]  /*5810*/  SEL R96, R60, R96, !P5 ;  /* 0x000000603c607207 */ /* 0x000fc40006800000 */
[----:B------:R-:W-:Y:S02]  /*5820*/  IADD3 R37, P4, P5, R58, R78, R7 ;  /* 0x0000004e3a257210 */ /* 0x000fe40007d9e007 */
[----:B------:R-:W-:Y:S02]  /*5830*/  SHF.R.S32.HI R13, RZ, 0x1f, R96 ;  /* 0x0000001fff0d7819 */ /* 0x000fe40000011460 */
[----:B------:R-:W-:Y:S02]  /*5840*/  IADD3.X R38, R75, R95, R3, P4, P5 ;  /* 0x0000005f4b267210 */ /* 0x000fe400027ea403 */
[----:B------:R-:W-:Y:S02]  /*5850*/  LEA.HI R13, R13, R96, RZ, 0x5 ;  /* 0x000000600d0d7211 */ /* 0x000fe400078f28ff */
[----:B------:R-:W-:Y:S02]  /*5860*/  ISETP.GE.AND P5, PT, R80, R86, PT ;  /* 0x000000565000720c */ /* 0x000fe40003fa6270 */
[----:B------:R-:W-:-:S02]  /*5870*/  SHF.R.S32.HI R12, RZ, 0x5, R13 ;  /* 0x00000005ff0c7819 */ /* 0x000fc4000001140d */
[----:B------:R-:W-:Y:S02]  /*5880*/  IADD3 R36, P4, R37, R76, RZ ;  /* 0x0000004c25247210 */ /* 0x000fe40007f9e0ff */
[----:B------:R-:W-:-:S03]  /*5890*/  LEA.HI.SX32 R12, R71, R12, 0x1c ;  /* 0x0000000c470c7211 */ /* 0x000fc600078fe2ff */
[----:B------:R-:W-:Y:S01]  /*58a0*/  IMAD.X R37, R38, 0x1, R77, P4 ;  /* 0x0000000126257824 */ /* 0x000fe200020e064d */
        /* <DEDUP_REMOVED lines=14> */
[----:B------:R-:W-:Y:S02]  /*5990*/  SHF.R.U32.HI R42, RZ, 0x8, R9 ;  /* 0x00000008ff2a7819 */ /* 0x000fe40000011609 */
[----:B------:R-:W-:Y:S02]  /*59a0*/  SHF.R.U32.HI R97, RZ, 0x8, R31 ;  /* 0x00000008ff617819 */ /* 0x000fe4000001161f */
[----:B------:R-:W-:Y:S02]  /*59b0*/  SHF.R.U32.HI R43, RZ, 0x8, R29 ;  /* 0x00000008ff2b7819 */ /* 0x000fe4000001161d */
[--C-:B------:R-:W-:Y:S01]  /*59c0*/  SHF.R.U32.HI R41, RZ, 0x8, R11.reuse ;  /* 0x00000008ff297819 */ /* 0x100fe2000001160b */
[----:B------:R-:W-:Y:S01]  /*59d0*/  IMAD.SHL.U32 R97, R97, 0x100, RZ ;  /* 0x0000010061617824 */ /* 0x000fe200078e00ff */
[----:B------:R-:W-:Y:S01]  /*59e0*/  LOP3.LUT R10, R11, 0xff0000ff, RZ, 0xc0, !PT ;  /* 0xff0000ff0b0a7812 */ /* 0x000fe200078ec0ff */
[----:B------:R-:W-:Y:S01]  /*59f0*/  IMAD.SHL.U32 R43, R43, 0x100, RZ ;  /* 0x000001002b2b7824 */ /* 0x000fe200078e00ff */
[----:B------:R-:W-:Y:S01]  /*5a00*/  SHF.R.U32.HI R8, RZ, 0x10, R11 ;  /* 0x00000010ff087819 */ /* 0x000fe2000001160b */
[----:B------:R-:W-:Y:S01]  /*5a10*/  IMAD.SHL.U32 R41, R41, 0x100, RZ ;  /* 0x0000010029297824 */ /* 0x000fe200078e00ff */
[----:B------:R-:W-:-:S02]  /*5a20*/  LOP3.LUT R38, R31, 0xff0000ff, RZ, 0xc0, !PT ;  /* 0xff0000ff1f267812 */ /* 0x000fc400078ec0ff */
[----:B------:R-:W-:Y:S01]  /*5a30*/  SHF.R.U32.HI R11, RZ, 0x10, R31 ;  /* 0x00000010ff0b7819 */ /* 0x000fe2000001161f */
[----:B------:R-:W-:Y:S01]  /*5a40*/  IMAD.SHL.U32 R31, R42, 0x100, RZ ;  /* 0x000001002a1f7824 */ /* 0x000fe200078e00ff */
[----:B------:R-:W-:Y:S01]  /*5a50*/  LOP3.LUT R40, R9, 0xff0000ff, RZ, 0xc0, !PT ;  /* 0xff0000ff09287812 */ /* 0x000fe200078ec0ff */
[----:B------:R-:W-:Y:S01]  /*5a60*/  IMAD.U32 R8, R8, 0x10000, RZ ;  /* 0x0001000008087824 */ /* 0x000fe200078e00ff */
[----:B------:R-:W-:Y:S01]  /*5a70*/  SHF.R.U32.HI R28, RZ, 0x10, R9 ;  /* 0x00000010ff1c7819 */ /* 0x000fe20000011609 */
[----:B------:R-:W-:Y:S01]  /*5a80*/  IMAD.U32 R86, R11, 0x10000, RZ ;  /* 0x000100000b567824 */ /* 0x000fe200078e00ff */
[----:B------:R-:W-:Y:S02]  /*5a90*/  LOP3.LUT R30, R29, 0xff0000ff, RZ, 0xc0, !PT ;  /* 0xff0000ff1d1e7812 */ /* 0x000fe400078ec0ff */
[----:B------:R-:W-:Y:S01]  /*5aa0*/  SHF.R.U32.HI R9, RZ, 0x10, R29 ;  /* 0x00000010ff097819 */ /* 0x000fe2000001161d */
[----:B-1----:R-:W-:Y:S01]  /*5ab0*/  IMAD.MOV.U32 R29, RZ, RZ, R12 ;  /* 0x000000ffff1d7224 */ /* 0x002fe200078e000c */
[----:B------:R-:W-:Y:S01]  /*5ac0*/  LOP3.LUT R31, R40, 0xff00, R31, 0xf8, !PT ;  /* 0x0000ff00281f7812 */ /* 0x000fe200078ef81f */
[----:B------:R-:W-:Y:S01]  /*5ad0*/  IMAD.U32 R28, R28, 0x10000, RZ ;  /* 0x000100001c1c7824 */ /* 0x000fe200078e00ff */
[----:B------:R-:W-:Y:S01]  /*5ae0*/  LOP3.LUT R97, R38, 0xff00, R97, 0xf8, !PT ;  /* 0x0000ff0026617812 */ /* 0x000fe200078ef861 */
[----:B------:R-:W-:Y:S01]  /*5af0*/  IMAD.U32 R9, R9, 0x10000, RZ ;  /* 0x0001000009097824 */ /* 0x000fe200078e00ff */
[----:B------:R-:W-:-:S02]  /*5b00*/  LOP3.LUT R42, R30, 0xff00, R43, 0xf8, !PT ;  /* 0x0000ff001e2a7812 */ /* 0x000fc400078ef82b */
[----:B------:R-:W-:Y:S02]  /*5b10*/  F2FP.F16.E4M3.UNPACK_B R40, R93.H1 ;  /* 0x0000005dff28723e */ /* 0x000fe400030006ff */
[----:B--2---:R-:W-:Y:S02]  /*5b20*/  F2FP.F16.E4M3.UNPACK_B R38, R32.H1 ;  /* 0x00000020ff26723e */ /* 0x004fe400030006ff */
[----:B------:R-:W-:Y:S01]  /*5b30*/  F2FP.F16.E4M3.UNPACK_B R30, R29.H1 ;  /* 0x0000001dff1e723e */ /* 0x000fe200030006ff */
[----:B------:R-:W-:Y:S01]  /*5b40*/  HADD2.F32 R43, -RZ, R40.H0_H0 ;  /* 0x20000028ff2b7230 */ /* 0x000fe20000004100 */
[----:B------:R-:W-:Y:S01]  /*5b50*/  LOP3.LUT R41, R10, 0xff00, R41, 0xf8, !PT ;  /* 0x0000ff000a297812 */ /* 0x000fe200078ef829 */
[----:B------:R-:W-:Y:S01]  /*5b60*/  HADD2.F32 R12, -RZ, R38.H0_H0 ;  /* 0x20000026ff0c7230 */ /* 0x000fe20000004100 */
[----:B------:R-:W-:Y:S01]  /*5b70*/  LOP3.LUT R10, R31, 0xff0000, R28, 0xf8, !PT ;  /* 0x00ff00001f0a7812 */ /* 0x000fe200078ef81c */
[----:B------:R-:W-:Y:S01]  /*5b80*/  HADD2.F32 R28, -RZ, R30.H0_H0 ;  /* 0x2000001eff1c7230 */ /* 0x000fe20000004100 */
[----:B------:R-:W-:Y:S01]  /*5b90*/  F2FP.F16.E4M3.UNPACK_B R31, R90.H1 ;  /* 0x0000005aff1f723e */ /* 0x000fe200030006ff */
[----:B------:R-:W-:Y:S01]  /*5ba0*/  HADD2.F32 R40, -RZ, R40.H1_H1 ;  /* 0x30000028ff287230 */ /* 0x000fe20000004100 */
[----:B------:R-:W-:Y:S01]  /*5bb0*/  LOP3.LUT R8, R41, 0xff0000, R8, 0xf8, !PT ;  /* 0x00ff000029087812 */ /* 0x000fe200078ef808 */
[-C--:B------:R-:W-:Y:S01]  /*5bc0*/  FMUL.FTZ R99, R12, R43.reuse ;  /* 0x0000002b0c637220 */ /* 0x080fe20000410000 */
[----:B------:R-:W-:Y:S01]  /*5bd0*/  FMUL.FTZ R43, R28, R43 ;  /* 0x0000002b1c2b7220 */ /* 0x000fe20000410000 */
[--C-:B------:R-:W-:Y:S01]  /*5be0*/  HADD2.F32 R41, -RZ, R31.reuse.H0_H0 ;  /* 0x2000001fff297230 */ /* 0x100fe20000004100 */
[----:B------:R-:W-:Y:S01]  /*5bf0*/  LOP3.LUT R11, R42, 0xff0000, R9, 0xf8, !PT ;  /* 0x00ff00002a0b7812 */ /* 0x000fe200078ef809 */
[----:B------:R-:W-:Y:S01]  /*5c00*/  HADD2.F32 R42, -RZ, R31.H1_H1 ;  /* 0x3000001fff2a7230 */ /* 0x000fe20000004100 */
[----:B------:R-:W-:Y:S01]  /*5c10*/  F2FP.F16.E4M3.UNPACK_B R93, R93 ;  /* 0x0000005dff5d723e */ /* 0x000fe200020006ff */
[----:B------:R-:W-:-:S02]  /*5c20*/  HADD2.F32 R31, -RZ, R30.H1_H1 ;  /* 0x3000001eff1f7230 */ /* 0x000fc40000004100 */
[-C--:B------:R-:W-:Y:S01]  /*5c30*/  FFMA.FTZ R28, R28, R41.reuse, -R99 ;  /* 0x000000291c1c7223 */ /* 0x080fe20000010863 */
[----:B------:R-:W-:Y:S01]  /*5c40*/  FFMA.FTZ R12, R12, R41, R43 ;  /* 0x000000290c0c7223 */ /* 0x000fe2000001002b */
[----:B------:R-:W-:Y:S01]  /*5c50*/  HADD2.F32 R41, -RZ, R38.H1_H1 ;  /* 0x30000026ff297230 */ /* 0x000fe20000004100 */
[----:B------:R-:W-:Y:S01]  /*5c60*/  F2FP.F16.E4M3.UNPACK_B R32, R32 ;  /* 0x00000020ff20723e */ /* 0x000fe200020006ff */
[-C--:B------:R-:W-:Y:S01]  /*5c70*/  FMUL.FTZ R96, R31, R40.reuse ;  /* 0x000000281f607220 */ /* 0x080fe20000410000 */
[----:B------:R-:W-:Y:S01]  /*5c80*/  F2FP.F16.E4M3.UNPACK_B R38, R29 ;  /* 0x0000001dff26723e */ /* 0x000fe200020006ff */
[----:B------:R-:W-:Y:S01]  /*5c90*/  HADD2.F32 R43, -RZ, R93.H0_H0 ;  /* 0x2000005dff2b7230 */ /* 0x000fe20000004100 */
[----:B------:R-:W-:Y:S01]  /*5ca0*/  LOP3.LUT R9, R97, 0xff0000, R86, 0xf8, !PT ;  /* 0x00ff000061097812 */ /* 0x000fe200078ef856 */
[----:B------:R-:W-:Y:S01]  /*5cb0*/  FMUL.FTZ R86, R41, R40 ;  /* 0x0000002829567220 */ /* 0x000fe20000410000 */
[----:B------:R-:W-:Y:S01]  /*5cc0*/  F2FP.F16.E4M3.UNPACK_B R90, R90 ;  /* 0x0000005aff5a723e */ /* 0x000fe200020006ff */
[----:B------:R-:W-:-:S02]  /*5cd0*/  HADD2.F32 R40, -RZ, R32.H0_H0 ;  /* 0x20000020ff287230 */ /* 0x000fc40000004100 */
[----:B------:R-:W-:Y:S02]  /*5ce0*/  HADD2.F32 R30, -RZ, R38.H0_H0 ;  /* 0x20000026ff1e7230 */ /* 0x000fe40000004100 */
[-C--:B------:R-:W-:Y:S01]  /*5cf0*/  FFMA.FTZ R29, R31, R42.reuse, -R86 ;  /* 0x0000002a1f1d7223 */ /* 0x080fe20000010856 */
[----:B------:R-:W-:Y:S01]  /*5d00*/  FFMA.FTZ R31, R41, R42, R96 ;  /* 0x0000002a291f7223 */ /* 0x000fe20000010060 */
[----:B------:R-:W-:Y:S02]  /*5d10*/  HADD2.F32 R41, -RZ, R90.H0_H0 ;  /* 0x2000005aff297230 */ /* 0x000fe40000004100 */
[-C--:B------:R-:W-:Y:S01]  /*5d20*/  FMUL.FTZ R97, R40, R43.reuse ;  /* 0x0000002b28617220 */ /* 0x080fe20000410000 */
[----:B------:R-:W-:Y:S01]  /*5d30*/  FMUL.FTZ R99, R30, R43 ;  /* 0x0000002b1e637220 */ /* 0x000fe20000410000 */
[----:B------:R-:W-:Y:S01]  /*5d40*/  HADD2.F32 R93, -RZ, R93.H1_H1 ;  /* 0x3000005dff5d7230 */ /* 0x000fe20000004100 */
[----:B------:R-:W-:Y:S01]  /*5d50*/  F2FP.F16.E4M3.UNPACK_B R42, R34.H1 ;  /* 0x00000022ff2a723e */ /* 0x000fe200030006ff */
[----:B------:R-:W-:-:S02]  /*5d60*/  HADD2.F32 R43, -RZ, R32.H1_H1 ;  /* 0x30000020ff2b7230 */ /* 0x000fc40000004100 */
[-C--:B------:R-:W-:Y:S01]  /*5d70*/  FFMA.FTZ R30, R30, R41.reuse, -R97 ;  /* 0x000000291e1e7223 */ /* 0x080fe20000010861 */
[----:B------:R-:W-:Y:S01]  /*5d80*/  FFMA.FTZ R32, R40, R41, R99 ;  /* 0x0000002928207223 */ /* 0x000fe20000010063 */
[----:B------:R-:W-:Y:S01]  /*5d90*/  HADD2.F32 R38, -RZ, R38.H1_H1 ;  /* 0x30000026ff267230 */ /* 0x000fe20000004100 */
[----:B------:R-:W-:Y:S01]  /*5da0*/  F2FP.F16.E4M3.UNPACK_B R40, R92.H1 ;  /* 0x0000005cff28723e */ /* 0x000fe200030006ff */
[----:B------:R-:W-:Y:S02]  /*5db0*/  HADD2.F32 R90, -RZ, R90.H1_H1 ;  /* 0x3000005aff5a7230 */ /* 0x000fe40000004100 */
[C---:B------:R-:W-:Y:S01]  /*5dc0*/  FMUL.FTZ R41, R43.reuse, R93 ;  /* 0x0000005d2b297220 */ /* 0x040fe20000410000 */
[----:B------:R-:W-:Y:S01]  /*5dd0*/  F2FP.F16.E4M3.UNPACK_B R96, R91.H1 ;  /* 0x0000005bff60723e */ /* 0x000fe200030006ff */
[C---:B------:R-:W-:Y:S01]  /*5de0*/  FMUL.FTZ R98, R38.reuse, R93 ;  /* 0x0000005d26627220 */ /* 0x040fe20000410000 */
[----:B------:R-:W-:Y:S02]  /*5df0*/  HADD2.F32 R99, -RZ, R40.H0_H0 ;  /* 0x20000028ff637230 */ /* 0x000fe40000004100 */
[----:B------:R-:W-:Y:S01]  /*5e00*/  FFMA.FTZ R41, R38, R90, -R41 ;  /* 0x0000005a26297223 */ /* 0x000fe20000010829 */
[----:B------:R-:W-:Y:S01]  /*5e10*/  F2FP.F16.E4M3.UNPACK_B R38, R14.H1 ;  /* 0x0000000eff26723e */ /* 0x000fe200030006ff */
[----:B------:R-:W-:Y:S01]  /*5e20*/  FFMA.FTZ R43, R43, R90, R98 ;  /* 0x0000005a2b2b7223 */ /* 0x000fe20000010062 */
[----:B------:R-:W-:Y:S01]  /*5e30*/  HADD2.F32 R86, -RZ, R42.H0_H0 ;  /* 0x2000002aff567230 */ /* 0x000fe20000004100 */
[----:B------:R-:W-:Y:S01]  /*5e40*/  F2FP.F16.E4M3.UNPACK_B R92, R92 ;  /* 0x0000005cff5c723e */ /* 0x000fe200020006ff */
[----:B------:R-:W-:Y:S01]  /*5e50*/  HADD2.F32 R90, -RZ, R40.H1_H1 ;  /* 0x30000028ff5a7230 */ /* 0x000fe20000004100 */
[----:B------:R-:W-:Y:S01]  /*5e60*/  F2FP.F16.E4M3.UNPACK_B R14, R14 ;  /* 0x0000000eff0e723e */ /* 0x000fe200020006ff */
[----:B------:R-:W-:-:S02]  /*5e70*/  HADD2.F32 R40, -RZ, R38.H0_H0 ;  /* 0x20000026ff287230 */ /* 0x000fc40000004100 */
[----:B------:R-:W-:Y:S01]  /*5e80*/  FMUL.FTZ R101, R86, R99 ;  /* 0x0000006356657220 */ /* 0x000fe20000410000 */
[----:B------:R-:W-:Y:S01]  /*5e90*/  HADD2.F32 R97, -RZ, R96.H0_H0 ;  /* 0x20000060ff617230 */ /* 0x000fe20000004100 */
[----:B------:R-:W-:Y:S01]  /*5ea0*/  F2FP.F16.E4M3.UNPACK_B R91, R91 ;  /* 0x0000005bff5b723e */ /* 0x000fe200020006ff */
[----:B------:R-:W-:Y:S02]  /*5eb0*/  HADD2.F32 R93, -RZ, R38.H1_H1 ;  /* 0x30000026ff5d7230 */ /* 0x000fe40000004100 */
[C---:B------:R-:W-:Y:S01]  /*5ec0*/  FMUL.FTZ R99, R40.reuse, R99 ;  /* 0x0000006328637220 */ /* 0x040fe20000410000 */
[----:B------:R-:W-:Y:S02]  /*5ed0*/  HADD2.F32 R42, -RZ, R42.H1_H1 ;  /* 0x3000002aff2a7230 */ /* 0x000fe40000004100 */
[-C--:B------:R-:W-:Y:S01]  /*5ee0*/  FFMA.FTZ R38, R40, R97.reuse, -R101 ;  /* 0x0000006128267223 */ /* 0x080fe20000010865 */
[----:B------:R-:W-:Y:S02]  /*5ef0*/  HADD2.F32 R96, -RZ, R96.H1_H1 ;  /* 0x30000060ff607230 */ /* 0x000fe40000004100 */
[----:B------:R-:W-:Y:S01]  /*5f00*/  FFMA.FTZ R40, R86, R97, R99 ;  /* 0x0000006156287223 */ /* 0x000fe20000010063 */
[----:B------:R-:W-:Y:S01]  /*5f10*/  F2FP.F16.E4M3.UNPACK_B R86, R34 ;  /* 0x00000022ff56723e */ /* 0x000fe200020006ff */
[-C--:B------:R-:W-:Y:S01]  /*5f20*/  FMUL.FTZ R101, R93, R90.reuse ;  /* 0x0000005a5d657220 */ /* 0x080fe20000410000 */
[C---:B------:R-:W-:Y:S01]  /*5f30*/  FMUL.FTZ R98, R42.reuse, R90 ;  /* 0x0000005a2a627220 */ /* 0x040fe20000410000 */
[----:B------:R-:W-:Y:S01]  /*5f40*/  HADD2.F32 R103, -RZ, R92.H1_H1 ;  /* 0x3000005cff677230 */ /* 0x000fe20000004100 */
[----:B------:R-:W-:Y:S01]  /*5f50*/  F2FP.SATFINITE.E4M3.F32.PACK_AB_MERGE_C R28, R29, R28, RZ ;  /* 0x0000001c1d1c723e */ /* 0x000fe200048070ff */
[----:B------:R-:W-:Y:S01]  /*5f60*/  FFMA.FTZ R97, R42, R96, R101 ;  /* 0x000000602a617223 */ /* 0x000fe20000010065 */
[----:B------:R-:W-:Y:S01]  /*5f70*/  HADD2.F32 R90, -RZ, R86.H0_H0 ;  /* 0x20000056ff5a7230 */ /* 0x000fe20000004100 */
[----:B------:R-:W-:Y:S01]  /*5f80*/  F2FP.SATFINITE.E4M3.F32.PACK_AB_MERGE_C R29, R31, R12, RZ ;  /* 0x0000000c1f1d723e */ /* 0x000fe200048070ff */
[----:B------:R-:W-:-:S02]  /*5f90*/  HADD2.F32 R101, -RZ, R92.H0_H0 ;  /* 0x2000005cff657230 */ /* 0x000fc40000004100 */
[----:B------:R-:W-:Y:S01]  /*5fa0*/  FFMA.FTZ R93, R93, R96, -R98 ;  /* 0x000000605d5d7223 */ /* 0x000fe20000010862 */
[----:B------:R-:W-:Y:S01]  /*5fb0*/  HADD2.F32 R86, -RZ, R86.H1_H1 ;  /* 0x30000056ff567230 */ /* 0x000fe20000004100 */
[----:B------:R-:W-:Y:S01]  /*5fc0*/  F2FP.SATFINITE.E4M3.F32.PACK_AB_MERGE_C R12, R41, R30, R28 ;  /* 0x0000001e290c723e */ /* 0x000fe2000480701c */
[--C-:B------:R-:W-:Y:S02]  /*5fd0*/  HADD2.F32 R34, -RZ, R14.reuse.H0_H0 ;  /* 0x2000000eff227230 */ /* 0x100fe40000004100 */
[----:B------:R-:W-:Y:S01]  /*5fe0*/  FMUL.FTZ R105, R90, R101 ;  /* 0x000000655a697220 */ /* 0x000fe20000410000 */
[----:B------:R-:W-:Y:S02]  /*5ff0*/  HADD2.F32 R42, -RZ, R14.H1_H1 ;  /* 0x3000000eff2a7230 */ /* 0x000fe40000004100 */
[----:B------:R-:W-:Y:S01]  /*6000*/  FMUL.FTZ R107, R86, R103 ;  /* 0x00000067566b7220 */ /* 0x000fe20000410000 */
[--C-:B------:R-:W-:Y:S02]  /*6010*/  HADD2.F32 R99, -RZ, R91.reuse.H0_H0 ;  /* 0x2000005bff637230 */ /* 0x100fe40000004100 */
[----:B------:R-:W-:Y:S01]  /*6020*/  FMUL.FTZ R101, R34, R101 ;  /* 0x0000006522657220 */ /* 0x000fe20000410000 */
[----:B------:R-:W-:-:S02]  /*6030*/  HADD2.F32 R91, -RZ, R91.H1_H1 ;  /* 0x3000005bff5b7230 */ /* 0x000fc40000004100 */
[----:B------:R-:W-:Y:S01]  /*6040*/  FMUL.FTZ R103, R42, R103 ;  /* 0x000000672a677220 */ /* 0x000fe20000410000 */
[----:B------:R-:W-:Y:S01]  /*6050*/  F2FP.SATFINITE.E4M3.F32.PACK_AB_MERGE_C R32, R43, R32, R29 ;  /* 0x000000202b20723e */ /* 0x000fe2000480701d */
[----:B------:R-:W-:Y:S01]  /*6060*/  FFMA.FTZ R14, R34, R99, -R105 ;  /* 0x00000063220e7223 */ /* 0x000fe20000010869 */
[----:B------:R-:W-:Y:S01]  /*6070*/  F2FP.F16.E4M3.UNPACK_B R31, R33 ;  /* 0x00000021ff1f723e */ /* 0x000fe200020006ff */
[----:B------:R-:W-:Y:S01]  /*6080*/  FFMA.FTZ R34, R90, R99, R101 ;  /* 0x000000635a227223 */ /* 0x000fe20000010065 */
[----:B------:R-:W-:Y:S01]  /*6090*/  F2FP.F16.E4M3.UNPACK_B R30, R11 ;  /* 0x0000000bff1e723e */ /* 0x000fe200020006ff */
[----:B------:R-:W-:Y:S01]  /*60a0*/  FFMA.FTZ R103, R86, R91, R103 ;  /* 0x0000005b56677223 */ /* 0x000fe20000010067 */
[----:B------:R-:W-:Y:S01]  /*60b0*/  F2FP.F16.E4M3.UNPACK_B R29, R13 ;  /* 0x0000000dff1d723e */ /* 0x000fe200020006ff */
[----:B------:R-:W-:Y:S01]  /*60c0*/  FFMA.FTZ R107, R42, R91, -R107 ;  /* 0x0000005b2a6b7223 */ /* 0x000fe2000001086b */
[----:B------:R-:W-:Y:S01]  /*60d0*/  F2FP.SATFINITE.E4M3.F32.PACK_AB_MERGE_C R93, R93, R38, RZ ;  /* 0x000000265d5d723e */ /* 0x000fe200048070ff */
[----:B------:R-:W-:Y:S01]  /*60e0*/  HADD2.F32 R38, -RZ, R31.H0_H0 ;  /* 0x2000001fff267230 */ /* 0x000fe20000004100 */
[----:B------:R-:W-:Y:S01]  /*60f0*/  F2FP.SATFINITE.E4M3.F32.PACK_AB_MERGE_C R40, R97, R40, RZ ;  /* 0x000000286128723e */ /* 0x000fe200048070ff */
[----:B------:R-:W-:Y:S01]  /*6100*/  HADD2.F32 R91, -RZ, R30.H0_H0 ;  /* 0x2000001eff5b7230 */ /* 0x000fe20000004100 */
[----:B------:R-:W-:Y:S01]  /*6110*/  F2FP.F16.E4M3.UNPACK_B R41, R10 ;  /* 0x0000000aff29723e */ /* 0x000fe200020006ff */
[----:B------:R-:W-:Y:S01]  /*6120*/  HADD2.F32 R28, -RZ, R29.H0_H0 ;  /* 0x2000001dff1c7230 */ /* 0x000fe20000004100 */
[----:B------:R-:W-:Y:S01]  /*6130*/  F2FP.SATFINITE.E4M3.F32.PACK_AB_MERGE_C R34, R103, R34, R40 ;  /* 0x000000226722723e */ /* 0x000fe20004807028 */
[----:B------:R-:W-:Y:S01]  /*6140*/  HADD2.F32 R40, -RZ, R31.H1_H1 ;  /* 0x3000001fff287230 */ /* 0x000fe20000004100 */
[----:B------:R-:W-:Y:S01]  /*6150*/  F2FP.SATFINITE.E4M3.F32.PACK_AB_MERGE_C R14, R107, R14, R93 ;  /* 0x0000000e6b0e723e */ /* 0x000fe2000480705d */
[----:B------:R-:W-:-:S02]  /*6160*/  HADD2.F32 R43, -RZ, R41.H0_H0 ;  /* 0x20000029ff2b7230 */ /* 0x000fc40000004100 */
[-C--:B------:R-:W-:Y:S01]  /*6170*/  FMUL.FTZ R93, R38, R91.reuse ;  /* 0x0000005b265d7220 */ /* 0x080fe20000410000 */
[C---:B------:R-:W-:Y:S01]  /*6180*/  FMUL.FTZ R31, R28.reuse, R91 ;  /* 0x0000005b1c1f7220 */ /* 0x040fe20000410000 */
[----:B------:R-:W-:Y:S01]  /*6190*/  HADD2.F32 R91, -RZ, R30.H1_H1 ;  /* 0x3000001eff5b7230 */ /* 0x000fe20000004100 */
[----:B------:R-:W-:Y:S01]  /*61a0*/  F2FP.F16.E4M3.UNPACK_B R33, R33.H1 ;  /* 0x00000021ff21723e */ /* 0x000fe200030006ff */
[----:B------:R-:W-:Y:S02]  /*61b0*/  HADD2.F32 R30, -RZ, R29.H1_H1 ;  /* 0x3000001dff1e7230 */ /* 0x000fe40000004100 */
[-C--:B------:R-:W-:Y:S01]  /*61c0*/  FFMA.FTZ R28, R28, R43.reuse, -R93 ;  /* 0x0000002b1c1c7223 */ /* 0x080fe2000001085d */
[----:B------:R-:W-:Y:S01]  /*61d0*/  FFMA.FTZ R29, R38, R43, R31 ;  /* 0x0000002b261d7223 */ /* 0x000fe2000001001f */
[----:B------:R-:W-:Y:S02]  /*61e0*/  HADD2.F32 R41, -RZ, R41.H1_H1 ;  /* 0x30000029ff297230 */ /* 0x000fe40000004100 */
[-C--:B------:R-:W-:Y:S01]  /*61f0*/  FMUL.FTZ R43, R40, R91.reuse ;  /* 0x0000005b282b7220 */ /* 0x080fe20000410000 */
[C---:B------:R-:W-:Y:S01]  /*6200*/  FMUL.FTZ R91, R30.reuse, R91 ;  /* 0x0000005b1e5b7220 */ /* 0x040fe20000410000 */
[----:B------:R-:W-:Y:S01]  /*6210*/  F2FP.F16.E4M3.UNPACK_B R42, R11.H1 ;  /* 0x0000000bff2a723e */ /* 0x000fe200030006ff */
[----:B------:R-:W-:Y:S01]  /*6220*/  HADD2.F32 R38, -RZ, R33.H0_H0 ;  /* 0x20000021ff267230 */ /* 0x000fe20000004100 */
[----:B------:R-:W-:Y:S01]  /*6230*/  F2FP.F16.E4M3.UNPACK_B R31, R13.H1 ;  /* 0x0000000dff1f723e */ /* 0x000fe200030006ff */
[-C--:B------:R-:W-:Y:S01]  /*6240*/  FFMA.FTZ R13, R30, R41.reuse, -R43 ;  /* 0x000000291e0d7223 */ /* 0x080fe2000001082b */
[----:B------:R-:W-:Y:S01]  /*6250*/  FFMA.FTZ R30, R40, R41, R91 ;  /* 0x00000029281e7223 */ /* 0x000fe2000001005b */
[----:B------:R-:W-:Y:S01]  /*6260*/  F2FP.F16.E4M3.UNPACK_B R10, R10.H1 ;  /* 0x0000000aff0a723e */ /* 0x000fe200030006ff */
[----:B------:R-:W-:Y:S01]  /*6270*/  HADD2.F32 R40, -RZ, R42.H0_H0 ;  /* 0x2000002aff287230 */ /* 0x000fe20000004100 */
[----:B------:R-:W-:Y:S01]  /*6280*/  F2FP.F16.E4M3.UNPACK_B R96, R9.H1 ;  /* 0x00000009ff60723e */ /* 0x000fe200030006ff */
[----:B------:R-:W-:-:S02]  /*6290*/  HADD2.F32 R11, -RZ, R31.H0_H0 ;  /* 0x2000001fff0b7230 */ /* 0x000fc40000004100 */
[----:B------:R-:W-:Y:S02]  /*62a0*/  HADD2.F32 R41, -RZ, R33.H1_H1 ;  /* 0x30000021ff297230 */ /* 0x000fe40000004100 */
[-C--:B------:R-:W-:Y:S01]  /*62b0*/  FMUL.FTZ R90, R38, R40.reuse ;  /* 0x00000028265a7220 */ /* 0x080fe20000410000 */
[----:B------:R-:W-:Y:S02]  /*62c0*/  HADD2.F32 R86, -RZ, R42.H1_H1 ;  /* 0x3000002aff567230 */ /* 0x000fe40000004100 */
[----:B------:R-:W-:Y:S01]  /*62d0*/  FMUL.FTZ R43, R11, R40 ;  /* 0x000000280b2b7220 */ /* 0x000fe20000410000 */
[--C-:B------:R-:W-:Y:S02]  /*62e0*/  HADD2.F32 R33, -RZ, R10.reuse.H0_H0 ;  /* 0x2000000aff217230 */ /* 0x100fe40000004100 */
[----:B------:R-:W-:Y:S02]  /*62f0*/  HADD2.F32 R31, -RZ, R31.H1_H1 ;  /* 0x3000001fff1f7230 */ /* 0x000fe40000004100 */
[----:B------:R-:W-:Y:S01]  /*6300*/  FMUL.FTZ R40, R41, R86 ;  /* 0x0000005629287220 */ /* 0x000fe20000410000 */
[----:B------:R-:W-:-:S02]  /*6310*/  HADD2.F32 R42, -RZ, R10.H1_H1 ;  /* 0x3000000aff2a7230 */ /* 0x000fc40000004100 */
[-C--:B------:R-:W-:Y:S01]  /*6320*/  FFMA.FTZ R10, R11, R33.reuse, -R90 ;  /* 0x000000210b0a7223 */ /* 0x080fe2000001085a */
[----:B------:R-:W-:Y:S01]  /*6330*/  FFMA.FTZ R11, R38, R33, R43 ;  /* 0x00000021260b7223 */ /* 0x000fe2000001002b */
[C---:B------:R-:W-:Y:S01]  /*6340*/  FMUL.FTZ R38, R31.reuse, R86 ;  /* 0x000000561f267220 */ /* 0x040fe20000410000 */
[-C--:B------:R-:W-:Y:S01]  /*6350*/  F2FP.F16.E4M3.UNPACK_B R33, R35.reuse ;  /* 0x00000023ff21723e */ /* 0x080fe200020006ff */
[-C--:B------:R-:W-:Y:S01]  /*6360*/  FFMA.FTZ R31, R31, R42.reuse, -R40 ;  /* 0x0000002a1f1f7223 */ /* 0x080fe20000010828 */
[----:B------:R-:W-:Y:S01]  /*6370*/  F2FP.F16.E4M3.UNPACK_B R90, R35.H1 ;  /* 0x00000023ff5a723e */ /* 0x000fe200030006ff */
[----:B------:R-:W-:Y:S01]  /*6380*/  FFMA.FTZ R38, R41, R42, R38 ;  /* 0x0000002a29267223 */ /* 0x000fe20000010026 */
[----:B------:R-:W-:Y:S01]  /*6390*/  F2FP.F16.E4M3.UNPACK_B R35, R9 ;  /* 0x00000009ff23723e */ /* 0x000fe200020006ff */
[----:B------:R-:W-:Y:S01]  /*63a0*/  HADD2.F32 R86, -RZ, R33.H0_H0 ;  /* 0x20000021ff567230 */ /* 0x000fe20000004100 */
[-C--:B------:R-:W-:Y:S01]  /*63b0*/  F2FP.F16.E4M3.UNPACK_B R40, R15.reuse ;  /* 0x0000000fff28723e */ /* 0x080fe200020006ff */
[----:B------:R-:W-:Y:S01]  /*63c0*/  HADD2.F32 R91, -RZ, R90.H0_H0 ;  /* 0x2000005aff5b7230 */ /* 0x000fe20000004100 */
[----:B------:R-:W-:Y:S01]  /*63d0*/  F2FP.F16.E4M3.UNPACK_B R15, R15.H1 ;  /* 0x0000000fff0f723e */ /* 0x000fe200030006ff */
[----:B------:R-:W-:Y:S01]  /*63e0*/  HADD2.F32 R97, -RZ, R35.H0_H0 ;  /* 0x20000023ff617230 */ /* 0x000fe20000004100 */
[-C--:B------:R-:W-:Y:S01]  /*63f0*/  F2FP.F16.E4M3.UNPACK_B R9, R8.reuse ;  /* 0x00000008ff09723e */ /* 0x080fe200020006ff */
[----:B------:R-:W-:Y:S01]  /*6400*/  HADD2.F32 R42, -RZ, R40.H0_H0 ;  /* 0x20000028ff2a7230 */ /* 0x000fe20000004100 */
[----:B------:R-:W-:Y:S01]  /*6410*/  F2FP.F16.E4M3.UNPACK_B R41, R8.H1 ;  /* 0x00000008ff29723e */ /* 0x000fe200030006ff */
[----:B------:R-:W-:-:S02]  /*6420*/  HADD2.F32 R8, -RZ, R96.H0_H0 ;  /* 0x20000060ff087230 */ /* 0x000fc40000004100 */
[-C--:B------:R-:W-:Y:S01]  /*6430*/  FMUL.FTZ R99, R86, R97.reuse ;  /* 0x0000006156637220 */ /* 0x080fe20000410000 */
[----:B------:R-:W-:Y:S02]  /*6440*/  HADD2.F32 R43, -RZ, R15.H0_H0 ;  /* 0x2000000fff2b7230 */ /* 0x000fe40000004100 */
[----:B------:R-:W-:Y:S01]  /*6450*/  FMUL.FTZ R97, R42, R97 ;  /* 0x000000612a617220 */ /* 0x000fe20000410000 */
[----:B------:R-:W-:Y:S02]  /*6460*/  HADD2.F32 R93, -RZ, R9.H0_H0 ;  /* 0x20000009ff5d7230 */ /* 0x000fe40000004100 */
[-C--:B------:R-:W-:Y:S01]  /*6470*/  FMUL.FTZ R98, R91, R8.reuse ;  /* 0x000000085b627220 */ /* 0x080fe20000410000 */
[----:B------:R-:W-:Y:S02]  /*6480*/  HADD2.F32 R92, -RZ, R41.H0_H0 ;  /* 0x20000029ff5c7230 */ /* 0x000fe40000004100 */
[----:B------:R-:W-:Y:S01]  /*6490*/  FMUL.FTZ R100, R43, R8 ;  /* 0x000000082b647220 */ /* 0x000fe20000410000 */
[----:B------:R-:W-:-:S02]  /*64a0*/  HADD2.F32 R90, -RZ, R90.H1_H1 ;  /* 0x3000005aff5a7230 */ /* 0x000fc40000004100 */
[-C--:B------:R-:W-:Y:S01]  /*64b0*/  FFMA.FTZ R8, R42, R93.reuse, -R99 ;  /* 0x0000005d2a087223 */ /* 0x080fe20000010863 */
[----:B------:R-:W-:Y:S02]  /*64c0*/  HADD2.F32 R96, -RZ, R96.H1_H1 ;  /* 0x30000060ff607230 */ /* 0x000fe40000004100 */
[----:B------:R-:W-:Y:S01]  /*64d0*/  FFMA.FTZ R42, R86, R93, R97 ;  /* 0x0000005d562a7223 */ /* 0x000fe20000010061 */
[----:B------:R-:W-:Y:S02]  /*64e0*/  HADD2.F32 R15, -RZ, R15.H1_H1 ;  /* 0x3000000fff0f7230 */ /* 0x000fe40000004100 */
[----:B------:R-:W-:Y:S01]  /*64f0*/  FFMA.FTZ R43, R43, R92, -R98 ;  /* 0x0000005c2b2b7223 */ /* 0x000fe20000010862 */
[----:B------:R-:W-:Y:S02]  /*6500*/  HADD2.F32 R33, -RZ, R33.H1_H1 ;  /* 0x30000021ff217230 */ /* 0x000fe40000004100 */
[----:B------:R-:W-:Y:S01]  /*6510*/  FMUL.FTZ R98, R90, R96 ;  /* 0x000000605a627220 */ /* 0x000fe20000410000 */
[----:B------:R-:W-:-:S02]  /*6520*/  HADD2.F32 R35, -RZ, R35.H1_H1 ;  /* 0x30000023ff237230 */ /* 0x000fc40000004100 */
[----:B------:R-:W-:Y:S01]  /*6530*/  FMUL.FTZ R93, R15, R96 ;  /* 0x000000600f5d7220 */ /* 0x000fe20000410000 */
[----:B------:R-:W-:Y:S02]  /*6540*/  HADD2.F32 R40, -RZ, R40.H1_H1 ;  /* 0x30000028ff287230 */ /* 0x000fe40000004100 */
[----:B------:R-:W-:Y:S01]  /*6550*/  FFMA.FTZ R86, R91, R92, R100 ;  /* 0x0000005c5b567223 */ /* 0x000fe20000010064 */
[----:B------:R-:W-:Y:S02]  /*6560*/  HADD2.F32 R41, -RZ, R41.H1_H1 ;  /* 0x30000029ff297230 */ /* 0x000fe40000004100 */
[-C--:B------:R-:W-:Y:S01]  /*6570*/  FMUL.FTZ R91, R33, R35.reuse ;  /* 0x00000023215b7220 */ /* 0x080fe20000410000 */
[----:B------:R-:W-:Y:S02]  /*6580*/  HADD2.F32 R9, -RZ, R9.H1_H1 ;  /* 0x30000009ff097230 */ /* 0x000fe40000004100 */
[----:B------:R-:W-:Y:S01]  /*6590*/  FMUL.FTZ R92, R40, R35 ;  /* 0x00000023285c7220 */ /* 0x000fe20000410000 */
[----:B------:R-:W-:Y:S01]  /*65a0*/  F2FP.SATFINITE.E4M3.F32.PACK_AB_MERGE_C R10, R31, R10, RZ ;  /* 0x0000000a1f0a723e */ /* 0x000fe200048070ff */
[-C--:B------:R-:W-:Y:S01]  /*65b0*/  FFMA.FTZ R98, R15, R41.reuse, -R98 ;  /* 0x000000290f627223 */ /* 0x080fe20000010862 */
[----:B------:R-:W-:Y:S01]  /*65c0*/  FFMA.FTZ R93, R90, R41, R93 ;  /* 0x000000295a5d7223 */ /* 0x000fe2000001005d */
[-C--:B------:R-:W-:Y:S01]  /*65d0*/  FFMA.FTZ R91, R40, R9.reuse, -R91 ;  /* 0x00000009285b7223 */ /* 0x080fe2000001085b */
[----:B------:R-:W-:Y:S01]  /*65e0*/  FFMA.FTZ R9, R33, R9, R92 ;  /* 0x0000000921097223 */ /* 0x000fe2000001005c */
[----:B------:R-:W-:-:S02]  /*65f0*/  F2FP.SATFINITE.E4M3.F32.PACK_AB_MERGE_C R11, R38, R11, RZ ;  /* 0x0000000b260b723e */ /* 0x000fc400048070ff */
[----:B------:R-:W-:Y:S02]  /*6600*/  F2FP.SATFINITE.E4M3.F32.PACK_AB_MERGE_C R43, R98, R43, RZ ;  /* 0x0000002b622b723e */ /* 0x000fe400048070ff */
[----:B------:R-:W-:Y:S02]  /*6610*/  F2FP.SATFINITE.E4M3.F32.PACK_AB_MERGE_C R86, R93, R86, RZ ;  /* 0x000000565d56723e */ /* 0x000fe400048070ff */
[----:B------:R-:W-:Y:S02]  /*6620*/  F2FP.SATFINITE.E4M3.F32.PACK_AB_MERGE_C R13, R13, R28, R10 ;  /* 0x0000001c0d0d723e */ /* 0x000fe4000480700a */
[----:B------:R-:W-:Y:S02]  /*6630*/  F2FP.SATFINITE.E4M3.F32.PACK_AB_MERGE_C R15, R91, R8, R43 ;  /* 0x000000085b0f723e */ /* 0x000fe4000480702b */
[----:B------:R-:W-:Y:S02]  /*6640*/  F2FP.SATFINITE.E4M3.F32.PACK_AB_MERGE_C R33, R30, R29, R11 ;  /* 0x0000001d1e21723e */ /* 0x000fe4000480700b */
[----:B------:R-:W-:-:S07]  /*6650*/  F2FP.SATFINITE.E4M3.F32.PACK_AB_MERGE_C R35, R9, R42, R86 ;  /* 0x0000002a0923723e */ /* 0x000fce0004807056 */
.L_x_1165:
[----:B------:R-:W-:Y:S05]  /*6660*/  BSYNC B1 ;  /* 0x0000000000017941 */ /* 0x000fea0003800000 */
.L_x_1164:
[----:B-1----:R3:W-:Y:S01]  /*6670*/  STG.E.128 desc[UR42][R36.64], R12 ;  /* 0x0000000c24007986 */ /* 0x0027e2000c101d2a */
[----:B------:R-:W-:-:S13]  /*6680*/  ISETP.GE.AND P4, PT, R39, R94, PT ;  /* 0x0000005e2700720c */ /* 0x000fda0003f86270 */
[----:B------:R-:W-:Y:S05]  /*6690*/  @P4 BRA `(.L_x_1144) ;  /* 0x0000000000784947 */ /* 0x000fea0003800000 */
[--C-:B------:R-:W-:Y:S02]  /*66a0*/  IADD3 R79, P4, P5, R58, R78, R39.reuse ;  /* 0x0000004e3a4f7210 */ /* 0x100fe40007d9e027 */
[----:B------:R-:W-:-:S04]  /*66b0*/  SHF.R.S32.HI R8, RZ, 0x1f, R39 ;  /* 0x0000001fff087819 */ /* 0x000fc80000011427 */
[----:B------:R-:W-:Y:S02]  /*66c0*/  IADD3.X R8, R75, R95, R8, P4, P5 ;  /* 0x0000005f4b087210 */ /* 0x000fe400027ea408 */
[----:B------:R-:W-:-:S05]  /*66d0*/  IADD3 R76, P4, R79, R76, RZ ;  /* 0x0000004c4f4c7210 */ /* 0x000fca0007f9e0ff */
[----:B------:R-:W-:-:S05]  /*66e0*/  IMAD.X R77, R8, 0x1, R77, P4 ;  /* 0x00000001084d7824 */ /* 0x000fca00020e064d */
[----:B--2---:R4:W-:Y:S01]  /*66f0*/  STG.E.128 desc[UR42][R76.64], R32 ;  /* 0x000000204c007986 */ /* 0x0049e2000c101d2a */
[----:B------:R-:W-:Y:S05]  /*6700*/  BRA `(.L_x_1144) ;  /* 0x00000000005c7947 */ /* 0x000fea0003800000 */
.L_x_1137:
[----:B------:R-:W-:-:S06]  /*6710*/  UISETP.NE.AND UP0, UPT, UR36, 0x3, UPT ;  /* 0x000000032400788c */ /* 0x000fcc000bf05270 */
[----:B------:R-:W-:-:S13]  /*6720*/  PLOP3.LUT P3, PT, PT, PT, UP0, 0x80, 0x0 ;  /* 0x000000000000781c */ /* 0x000fda0003f6f008 */
[----:B------:R-:W-:Y:S05]  /*6730*/  @!P3 BRA `(.L_x_1166) ;  /* 0x000000000004b947 */ /* 0x000fea0003800000 */
[----:B------:R-:W-:Y:S01]  /*6740*/  BPT.TRAP 0x1 ;  /* 0x000000040000795c */ /* 0x000fe20000300000 */
.L_x_1166:
[----:B------:R-:W2:Y:S01]  /*6750*/  LDL R8, [R1+0x8] ;  /* 0x0000080001087983 */ /* 0x000ea20000100800 */
[----:B------:R-:W-:Y:S01]  /*6760*/  IMAD R82, R19, 0x8, R16 ;  /* 0x0000000813527824 */ /* 0x000fe200078e0210 */
[----:B------:R-:W-:Y:S01]  /*6770*/  BSSY B1, `(.L_x_1167) ;  /* 0x0000007000017945 */ /* 0x000fe20003800000 */
[----:B------:R-:W-:-:S05]  /*6780*/  IMAD R84, R2, -0x80, R26 ;  /* 0xffffff8002547824 */ /* 0x000fca00078e021a */
[----:B------:R-:W-:-:S04]  /*6790*/  VIMNMX R84, R84, 0x80, PT ;  /* 0x0000008054547848 */ /* 0x000fc80003fe0100 */
[----:B------:R-:W-:Y:S02]  /*67a0*/  ISETP.GE.AND P4, PT, R154, R84, PT ;  /* 0x000000549a00720c */ /* 0x000fe40003f86270 */
[----:B--2---:R-:W-:-:S04]  /*67b0*/  SHF.L.U32 R85, R8, 0x1f, RZ ;  /* 0x0000001f08557819 */ /* 0x004fc800000006ff */
[----:B------:R-:W0:Y:S02]  /*67c0*/  SYNCS.PHASECHK.TRANS64.TRYWAIT P5, [R82+URZ+0x19c90], R85 ;  /* 0x019c9055520075a7 */ /* 0x000e2400080a017f */
[----:B0-----:R-:W-:Y:S05]  /*67d0*/  @!P5 BRA `(.L_x_1168) ;  /* 0x000001c800e4d947 */ /* 0x001fea0003800000 */
.L_x_1479:
[----:B------:R-:W-:Y:S05]  /*67e0*/  BSYNC B1 ;  /* 0x0000000000017941 */ /* 0x000fea0003800000 */
.L_x_1167:
[----:B------:R-:W-:Y:S05]  /*67f0*/  @P4 BRA `(.L_x_1144) ;  /* 0x0000000000204947 */ /* 0x000fea0003800000 */
[----:B------:R-:W-:Y:S01]  /*6800*/  ISETP.NE.AND P4, PT, R45, RZ, PT ;  /* 0x000000ff2d00720c */ /* 0x000fe20003f85270 */
[----:B------:R-:W1:Y:S01]  /*6810*/  @!P1 LDS.128 R8, [R83+0x15800] ;  /* 0x0158000053089984 */ /* 0x000e620000000c00 */
[----:B------:R-:W-:-:S11]  /*6820*/  ISETP.NE.AND P5, PT, R44, RZ, PT ;  /* 0x000000ff2c00720c */ /* 0x000fd60003fa5270 */
[----:B------:R-:W2:Y:S04]  /*6830*/  @P4 LDS.128 R12, [R83+0x13800] ;  /* 0x01380000530c4984 */ /* 0x000ea80000000c00 */
[----:B------:R-:W3:Y:S04]  /*6840*/  @P5 LDS.128 R28, [R83+0x14800] ;  /* 0x01480000531c5984 */ /* 0x000ee80000000c00 */
[----:B-1----:R1:W-:Y:S04]  /*6850*/  @!P1 STG.E.128 desc[UR42][R32.64+0x40], R8 ;  /* 0x0000400820009986 */ /* 0x0023e8000c101d2a */
[----:B--2---:R1:W-:Y:S04]  /*6860*/  @P4 STG.E.128 desc[UR42][R32.64], R12 ;  /* 0x0000000c20004986 */ /* 0x0043e8000c101d2a */
[----:B---3--:R1:W-:Y:S02]  /*6870*/  @P5 STG.E.128 desc[UR42][R32.64+0x20], R28 ;  /* 0x0000201c20005986 */ /* 0x0083e4000c101d2a */
.L_x_1144:
[----:B------:R-:W-:Y:S05]  /*6880*/  BSYNC B0 ;  /* 0x0000000000007941 */ /* 0x000fea0003800000 */
.L_x_1136:
        /* <DEDUP_REMOVED lines=17> */
.L_x_1170:
[----:B------:R-:W-:Y:S05]  /*69a0*/  BSYNC B0 ;  /* 0x0000000000007941 */ /* 0x000fea0003800000 */
.L_x_1169:
[----:B------:R-:W2:Y:S01]  /*69b0*/  SYNCS.PHASECHK.TRANS64.TRYWAIT P5, [R82+URZ+0x19cb0], R85 ;  /* 0x019cb055520075a7 */ /* 0x000ea200080a017f */
[----:B------:R-:W-:Y:S01]  /*69c0*/  BSSY B0, `(.L_x_1171) ;  /* 0x0000003000007945 */ /* 0x000fe20003800000 */
[----:B------:R-:W-:-:S03]  /*69d0*/  ISETP.GE.AND P3, PT, R154, R84, PT ;  /* 0x000000549a00720c */ /* 0x000fc60003f66270 */
[----:B--2---:R-:W-:Y:S10]  /*69e0*/  @!P5 BRA `(.L_x_1172) ;  /* 0x000001c80074d947 */ /* 0x004ff40003800000 */
.L_x_1480:
[----:B------:R-:W-:Y:S05]  /*69f0*/  BSYNC B0 ;  /* 0x0000000000007941 */ /* 0x000fea0003800000 */
.L_x_1171:
[----:B------:R-:W-:Y:S04]  /*6a00*/  BSSY B0, `(.L_x_1173) ;  /* 0x0000016000007945 */ /* 0x000fe80003800000 */
[----:B------:R-:W-:Y:S05]  /*6a10*/  @P3 BRA `(.L_x_1174) ;  /* 0x0000000000503947 */ /* 0x000fea0003800000 */
[----:B------:R-:W-:Y:S01]  /*6a20*/  ULDC UR8, c[0x0][0x2f4] ;  /* 0x0000bd0000087ab9 */ /* 0x000fe20000000800 */
[----:B---3--:R-:W-:Y:S01]  /*6a30*/  IMAD.WIDE R12, R2, 0x80, R46 ;  /* 0x00000080020c7825 */ /* 0x008fe200078e022e */
[----:B------:R-:W-:Y:S01]  /*6a40*/  ISETP.GE.AND P5, PT, R152, UR8, PT ;  /* 0x0000000898007c0c */ /* 0x000fe2000bfa6270 */
[----:B------:R-:W-:Y:S01]  /*6a50*/  ULDC.64 UR4, c[0x0][0x328] ;  /* 0x0000ca0000047ab9 */ /* 0x000fe20000000a00 */
[----:B------:R-:W-:Y:S01]  /*6a60*/  ULDC.64 UR6, c[0x0][0x318] ;  /* 0x0000c60000067ab9 */ /* 0x000fe20000000a00 */
[----:B------:R-:W-:Y:S02]  /*6a70*/  IMAD.MOV.U32 R14, RZ, RZ, R56 ;  /* 0x000000ffff0e7224 */ /* 0x000fe400078e0038 */
[----:B------:R-:W-:Y:S02]  /*6a80*/  IMAD.MOV.U32 R15, RZ, RZ, R0 ;  /* 0x000000ffff0f7224 */ /* 0x000fe400078e0000 */
[----:B------:R-:W-:Y:S02]  /*6a90*/  IMAD R13, R13, UR4, RZ ;  /* 0x000000040d0d7c24 */ /* 0x000fe4000f8e02ff */
[----:B------:R-:W-:-:S04]  /*6aa0*/  IMAD.WIDE.U32 R14, R12, UR4, R14 ;  /* 0x000000040c0e7c25 */ /* 0x000fc8000f8e000e */
[----:B-1----:R-:W1:Y:S01]  /*6ab0*/  @!P5 LDS.128 R8, [R83+0x9000] ;  /* 0x009000005308d984 */ /* 0x002e620000000c00 */
[----:B------:R-:W-:Y:S01]  /*6ac0*/  IMAD R13, R12, UR5, R13 ;  /* 0x000000050c0d7c24 */ /* 0x000fe2000f8e020d */
[----:B------:R-:W-:-:S04]  /*6ad0*/  IADD3 R28, P3, R14, UR6, RZ ;  /* 0x000000060e1c7c10 */ /* 0x000fc8000ff7e0ff */
[----:B------:R-:W-:Y:S02]  /*6ae0*/  IADD3.X R29, R15, UR7, R13, P3, !PT ;  /* 0x000000070f1d7c10 */ /* 0x000fe40009ffe40d */
[----:B------:R-:W-:-:S03]  /*6af0*/  ISETP.GE.AND P3, PT, R80, UR8, PT ;  /* 0x0000000850007c0c */ /* 0x000fc6000bf66270 */
[----:B-1----:R-:W-:Y:S01]  /*6b00*/  @!P5 STG.E.128 desc[UR42][R28.64], R8 ;  /* 0x000000081c00d986 */ /* 0x002fe2000c101d2a */
[----:B------:R-:W-:-:S09]  /*6b10*/  ISETP.GE.AND P5, PT, R64, UR8, PT ;  /* 0x0000000840007c0c */ /* 0x000fd2000bfa6270 */
[----:B------:R-:W1:Y:S04]  /*6b20*/  @!P3 LDS.128 R8, [R83+0xa000] ;  /* 0x00a000005308b984 */ /* 0x000e680000000c00 */
[----:B------:R-:W3:Y:S04]  /*6b30*/  @!P5 LDS.128 R12, [R83+0xb000] ;  /* 0x00b00000530cd984 */ /* 0x000ee80000000c00 */
[----:B-1----:R1:W-:Y:S04]  /*6b40*/  @!P3 STG.E.128 desc[UR42][R28.64+0x20], R8 ;  /* 0x000020081c00b986 */ /* 0x0023e8000c101d2a */
[----:B---3--:R1:W-:Y:S02]  /*6b50*/  @!P5 STG.E.128 desc[UR42][R28.64+0x40], R12 ;  /* 0x0000400c1c00d986 */ /* 0x0083e4000c101d2a */
.L_x_1174:
[----:B------:R-:W-:Y:S05]  /*6b60*/  BSYNC B0 ;  /* 0x0000000000007941 */ /* 0x000fea0003800000 */
.L_x_1173:
[----:B-1----:R-:W5:Y:S01]  /*6b70*/  LDL.LU R9, [R1+0x8] ;  /* 0x0000080001097983 */ /* 0x002f620000300800 */
[----:B0-2---:R-:W-:Y:S01]  /*6b80*/  @!P4 VIADD R82, R82, 0x19cc0 ;  /* 0x00019cc05252c836 */ /* 0x005fe20000000000 */
[----:B------:R-:W-:Y:S01]  /*6b90*/  PLOP3.LUT P3, PT, PT, PT, PT, 0x8, 0x0 ;  /* 0x000000000000781c */ /* 0x000fe20003f6e170 */
[----:B------:R-:W-:Y:S01]  /*6ba0*/  VIADD R19, R19, 0x1 ;  /* 0x0000000113137836 */ /* 0x000fe20000000000 */
[----:B------:R-:W-:Y:S01]  /*6bb0*/  @!PT LDS RZ, [RZ] ;  /* 0x00000000fffff984 */ /* 0x000fe20000000800 */
[----:B------:R-:W-:Y:S01]  /*6bc0*/  @!PT LDS RZ, [RZ] ;  /* 0x00000000fffff984 */ /* 0x000fe20000000800 */
[----:B------:R-:W-:Y:S01]  /*6bd0*/  @!PT LDS RZ, [RZ] ;  /* 0x00000000fffff984 */ /* 0x000fe20000000800 */
[----:B------:R-:W-:Y:S01]  /*6be0*/  @!PT LDS RZ, [RZ] ;  /* 0x00000000fffff984 */ /* 0x000fe20000000800 */
[----:B------:R0:W-:Y:S06]  /*6bf0*/  MEMBAR.ALL.CTA ;  /* 0x0000000000007992 */ /* 0x0001ec0000008000 */
[----:B0-----:R-:W0:Y:S01]  /*6c00*/  FENCE.VIEW.ASYNC.S ;  /* 0x00000000000073c6 */ /* 0x001e220000000000 */
[----:B------:R-:W-:Y:S01]  /*6c10*/  @!P4 PRMT R82, RZ, 0x654, R82 ;  /* 0x00000654ff52c816 */ /* 0x000fe20000000052 */
[----:B0-----:R0:W-:Y:S06]  /*6c20*/  BAR.SYNC.DEFER_BLOCKING R61, 0x80 ;  /* 0x0002003d0000751d */ /* 0x0011ec0000010000 */
[----:B------:R0:W-:Y:S01]  /*6c30*/  @!P4 SYNCS.ARRIVE.TRANS64.RED.A1T0 RZ, [R82+URZ], RZ ;  /* 0x000000ff52ffc9a7 */ /* 0x0001e2000810043f */
[----:B------:R-:W-:-:S04]  /*6c40*/  ISETP.NE.AND P4, PT, R19, 0x2, PT ;  /* 0x000000021300780c */ /* 0x000fc80003f85270 */
[----:B------:R-:W-:Y:S02]  /*6c50*/  SEL R8, RZ, 0x1, P4 ;  /* 0x00000001ff087807 */ /* 0x000fe40002000000 */
[----:B------:R-:W-:Y:S02]  /*6c60*/  SEL R19, R19, RZ, P4 ;  /* 0x000000ff13137207 */ /* 0x000fe40002000000 */
[----:B-----5:R-:W-:-:S05]  /*6c70*/  LOP3.LUT R9, R9, R8, RZ, 0x3c, !PT ;  /* 0x0000000809097212 */ /* 0x020fca00078e3cff */
[----:B------:R0:W-:Y:S01]  /*6c80*/  STL [R1+0x8], R9 ;  /* 0x0000080901007387 */ /* 0x0001e20000100800 */
[----:B------:R-:W-:Y:S05]  /*6c90*/  @P2 BRA `(.L_x_1175) ;  /* 0xffffffbc005c2947 */ /* 0x000fea000383ffff */
.L_x_1131:
[----:B------:R-:W-:Y:S04]  /*6ca0*/  BSSY B0, `(.L_x_1176) ;  /* 0x0000004000007945 */ /* 0x000fe80003800000 */
[----:B------:R-:W-:Y:S05]  /*6cb0*/  @P3 BRA `(.L_x_1177) ;  /* 0x0000000000083947 */ /* 0x000fea0003800000 */
[----:B------:R-:W1:Y:S02]  /*6cc0*/  FENCE.VIEW.ASYNC.G ;  /* 0x00000000000073c6 */ /* 0x000e640000000100 */
[----:B-1----:R-:W-:Y:S06]  /*6cd0*/  BAR.ARV 0xc, 0x200 ;  /* 0x0308000000007b1d */ /* 0x002fec0000002000 */
.L_x_1177:
[----:B------:R-:W-:Y:S05]  /*6ce0*/  BSYNC B0 ;  /* 0x0000000000007941 */ /* 0x000fea0003800000 */
.L_x_1176:
[----:B------:R-:W2:Y:S01]  /*6cf0*/  LDL R4, [R1+0x4c] ;  /* 0x00004c0001047983 */ /* 0x000ea20000100800 */
[----:B------:R-:W-:Y:S01]  /*6d00*/  ULDC.64 UR6, c[0x0][0x998] ;  /* 0x0002660000067ab9 */ /* 0x000fe20000000a00 */
[----:B------:R-:W-:Y:S02]  /*6d10*/  ULDC.64 UR4, c[0x0][0x990] ;  /* 0x0002640000047ab9 */ /* 0x000fe40000000a00 */
[----:B---3--:R-:W3:Y:S01]  /*6d20*/  LDL R15, [R1+0x3c] ;  /* 0x00003c00010f7983 */ /* 0x008ee20000100800 */
[----:B------:R-:W-:Y:S02]  /*6d30*/  ISETP.NE.U32.AND P1, PT, RZ, UR6, PT ;  /* 0x00000006ff007c0c */ /* 0x000fe4000bf25070 */
[----:B------:R-:W-:Y:S01]  /*6d40*/  ISETP.NE.U32.AND P0, PT, RZ, UR4, PT ;  /* 0x00000004ff007c0c */ /* 0x000fe2000bf05070 */
[----:B------:R-:W4:Y:S01]  /*6d50*/  LDL R14, [R1+0xc] ;  /* 0x00000c00010e7983 */ /* 0x000f220000100800 */
[----:B------:R-:W-:Y:S02]  /*6d60*/  ISETP.NE.AND.EX P1, PT, RZ, UR7, PT, P1 ;  /* 0x00000007ff007c0c */ /* 0x000fe4000bf25310 */
[----:B------:R-:W-:-:S11]  /*6d70*/  ISETP.NE.AND.EX P0, PT, RZ, UR5, PT, P0 ;  /* 0x00000005ff007c0c */ /* 0x000fd6000bf05300 */
[----:B0-----:R-:W0:Y:S08]  /*6d80*/  @P1 LDC.64 R8, c[0x0][0x9b8] ;  /* 0x00026e00ff081b82 */ /* 0x001e300000000a00 */
[----:B------:R-:W1:Y:S08]  /*6d90*/  @P0 LDC.64 R6, c[0x0][0x9a8] ;  /* 0x00026a00ff060b82 */ /* 0x000e700000000a00 */
[----:B------:R-:W3:Y:S08]  /*6da0*/  @P0 LDC.64 R10, c[0x0][0x9b0] ;  /* 0x00026c00ff0a0b82 */ /* 0x000ef00000000a00 */
[----:B------:R-:W3:Y:S01]  /*6db0*/  @P1 LDC.64 R12, c[0x0][0x9c0] ;  /* 0x00027000ff0c1b82 */ /* 0x000ee20000000a00 */
[----:B--2---:R-:W-:-:S02]  /*6dc0*/  @P1 SHF.R.S32.HI R5, RZ, 0x1f, R4 ;  /* 0x0000001fff051819 */ /* 0x004fc40000011404 */
[----:B------:R-:W-:-:S03]  /*6dd0*/  @P0 SHF.R.S32.HI R3, RZ, 0x1f, R4 ;  /* 0x0000001fff030819 */ /* 0x000fc60000011404 */
[----:B0-----:R-:W-:Y:S02]  /*6de0*/  @P1 IMAD R2, R5, R8, RZ ;  /* 0x0000000805021224 */ /* 0x001fe400078e02ff */
[-C--:B-1----:R-:W-:Y:S02]  /*6df0*/  @P0 IMAD R0, R3, R6.reuse, RZ ;  /* 0x0000000603000224 */ /* 0x082fe400078e02ff */
[C---:B------:R-:W-:Y:S02]  /*6e00*/  @P1 IMAD R9, R4.reuse, R9, R2 ;  /* 0x0000000904091224 */ /* 0x040fe400078e0202 */
[C---:B------:R-:W-:Y:S02]  /*6e10*/  @P0 IMAD R7, R4.reuse, R7, R0 ;  /* 0x0000000704070224 */ /* 0x040fe400078e0200 */
[----:B------:R-:W-:-:S04]  /*6e20*/  @P0 IMAD.WIDE.U32 R2, R4, R6, RZ ;  /* 0x0000000604020225 */ /* 0x000fc800078e00ff */
[----:B------:R-:W-:-:S04]  /*6e30*/  @P1 IMAD.WIDE.U32 R4, R4, R8, RZ ;  /* 0x0000000804041225 */ /* 0x000fc800078e00ff */
[----:B------:R-:W-:Y:S02]  /*6e40*/  @P0 IMAD.IADD R3, R3, 0x1, R7 ;  /* 0x0000000103030824 */ /* 0x000fe400078e0207 */
[----:B------:R-:W-:Y:S02]  /*6e50*/  @P1 IMAD.IADD R5, R5, 0x1, R9 ;  /* 0x0000000105051824 */ /* 0x000fe400078e0209 */
[----:B---3--:R-:W-:-:S04]  /*6e60*/  @P0 IMAD.WIDE.U32 R2, R15, R10, R2 ;  /* 0x0000000a0f020225 */ /* 0x008fc800078e0002 */
[C---:B------:R-:W-:Y:S01]  /*6e70*/  @P1 IMAD.WIDE.U32 R6, R15.reuse, R12, R4 ;  /* 0x0000000c0f061225 */ /* 0x040fe200078e0004 */
[----:B------:R-:W-:Y:S01]  /*6e80*/  @P0 LEA R4, P2, R2, UR4, 0x2 ;  /* 0x0000000402040c11 */ /* 0x000fe2000f8410ff */
[----:B------:R-:W-:Y:S02]  /*6e90*/  ULDC UR4, c[0x0][0x988] ;  /* 0x0002620000047ab9 */ /* 0x000fe40000000800 */
[C---:B------:R-:W-:Y:S01]  /*6ea0*/  @P0 IMAD R5, R15.reuse, R11, R3 ;  /* 0x0000000b0f050224 */ /* 0x040fe200078e0203 */
[----:B------:R-:W-:Y:S01]  /*6eb0*/  @P1 LEA R8, P3, R6, UR6, 0x2 ;  /* 0x0000000606081c11 */ /* 0x000fe2000f8610ff */
[----:B------:R-:W-:Y:S02]  /*6ec0*/  @P1 IMAD R3, R15, R13, R7 ;  /* 0x0000000d0f031224 */ /* 0x000fe400078e0207 */
[----:B------:R-:W-:Y:S01]  /*6ed0*/  IMAD.MOV.U32 R7, RZ, RZ, 0x3f800000 ;  /* 0x3f800000ff077424 */ /* 0x000fe200078e00ff */
[----:B------:R-:W-:Y:S01]  /*6ee0*/  @P0 LEA.HI.X R5, R2, UR5, R5, 0x2, P2 ;  /* 0x0000000502050c11 */ /* 0x000fe200090f1405 */
[----:B------:R-:W-:Y:S01]  /*6ef0*/  IMAD.MOV.U32 R0, RZ, RZ, 0x3f800000 ;  /* 0x3f800000ff007424 */ /* 0x000fe200078e00ff */
[----:B------:R-:W-:Y:S01]  /*6f00*/  @P1 LEA.HI.X R9, R6, UR7, R3, 0x2, P3 ;  /* 0x0000000706091c11 */ /* 0x000fe200098f1403 */
[----:B------:R-:W0:Y:S02]  /*6f10*/  LDC R2, c[0x0][0x448] ;  /* 0x00011200ff027b82 */ /* 0x000e240000000800 */
[----:B------:R1:W2:Y:S04]  /*6f20*/  @P0 LDG.E R7, desc[UR42][R4.64] ;  /* 0x0000002a04070981 */ /* 0x0002a8000c1e1900 */
[----:B------:R-:W2:Y:S01]  /*6f30*/  @P1 LDG.E R0, desc[UR42][R8.64] ;  /* 0x0000002a08001981 */ /* 0x000ea2000c1e1900 */
[----:B----4-:R-:W-:Y:S01]  /*6f40*/  VIADD R6, R14, 0xbf ;  /* 0x000000bf0e067836 */ /* 0x010fe20000000000 */
[----:B0-----:R-:W-:-:S02]  /*6f50*/  ISETP.NE.AND P1, PT, R2, 0x1, PT ;  /* 0x000000010200780c */ /* 0x001fc40003f25270 */
[----:B------:R-:W0:Y:S11]  /*6f60*/  LDC.64 R2, c[0x0][0x9e0] ;  /* 0x00027800ff027b82 */ /* 0x000e360000000a00 */
[----:B------:R-:W3:Y:S08]  /*6f70*/  @P1 LDC R11, c[0x0][0x44c] ;  /* 0x00011300ff0b1b82 */ /* 0x000ef00000000800 */
[----:B------:R-:W4:Y:S01]  /*6f80*/  @P1 LDC R10, c[0x0][0x450] ;  /* 0x00011400ff0a1b82 */ /* 0x000f220000000800 */
[----:B0-----:R-:W-:Y:S01]  /*6f90*/  ISETP.GE.AND P2, PT, R3, 0x1, PT ;  /* 0x000000010300780c */ /* 0x001fe20003f46270 */
[----:B---3--:R-:W-:-:S05]  /*6fa0*/  @P1 IMAD.HI.U32 R11, R6, R11, RZ ;  /* 0x0000000b060b1227 */ /* 0x008fca00078e00ff */
[----:B----4-:R-:W-:-:S05]  /*6fb0*/  @P1 SHF.R.U32.HI R6, RZ, R10, R11 ;  /* 0x0000000aff061219 */ /* 0x010fca000001160b */
[----:B-1----:R-:W-:-:S04]  /*6fc0*/  IMAD.IADD R5, R87, 0x1, R6 ;  /* 0x0000000157057824 */ /* 0x002fc800078e0206 */
[----:B------:R-:W-:Y:S02]  /*6fd0*/  IMAD.IADD R4, R5, 0x1, R2 ;  /* 0x0000000105047824 */ /* 0x000fe400078e0202 */
[----:B--2---:R-:W-:-:S04]  /*6fe0*/  FMUL.FTZ R0, R7, R0 ;  /* 0x0000000007007220 */ /* 0x004fc80000410000 */
[----:B------:R-:W-:Y:S01]  /*6ff0*/  FMUL.FTZ R2, R0, UR4 ;  /* 0x0000000400027c20 */ /* 0x000fe20008410000 */
[----:B------:R-:W-:Y:S06]  /*7000*/  @!P2 BRA `(.L_x_1178) ;  /* 0x000000000048a947 */ /* 0x000fec0003800000 */
        /* <DEDUP_REMOVED lines=11> */
.L_x_1180:
[----:B------:R-:W-:-:S13]  /*70c0*/  ISETP.NE.AND P0, PT, R3, 0x1, PT ;  /* 0x000000010300780c */ /* 0x000fda0003f05270 */
[----:B------:R-:W0:Y:S02]  /*70d0*/  @P0 LDC.64 R6, c[0x0][0x9e8] ;  /* 0x00027a00ff060b82 */ /* 0x000e240000000a00 */
[----:B0-----:R-:W-:-:S05]  /*70e0*/  @P0 IMAD.HI.U32 R6, R0, R6, RZ ;  /* 0x0000000600060227 */ /* 0x001fca00078e00ff */
[----:B------:R-:W-:-:S07]  /*70f0*/  @P0 SHF.R.U32.HI R0, RZ, R7, R6 ;  /* 0x00000007ff000219 */ /* 0x000fce0000011606 */
.L_x_1181:
[----:B------:R-:W-:Y:S05]  /*7100*/  BSYNC B0 ;  /* 0x0000000000007941 */ /* 0x000fea0003800000 */
.L_x_1179:
[----:B------:R-:W-:-:S05]  /*7110*/  IMAD R5, R0, R3, R3 ;  /* 0x0000000300057224 */ /* 0x000fca00078e0203 */
[----:B------:R-:W-:-:S07]  /*7120*/  VIMNMX R4, R4, R5, PT ;  /* 0x0000000504047248 */ /* 0x000fce0003fe0100 */
.L_x_1178:
[----:B------:R-:W0:Y:S01]  /*7130*/  @P1 LDC R0, c[0x0][0x44c] ;  /* 0x00011300ff001b82 */ /* 0x000e220000000800 */
[----:B------:R-:W-:Y:S01]  /*7140*/  VIADD R4, R4, 0x7f ;  /* 0x0000007f04047836 */ /* 0x000fe20000000000 */
[----:B------:R-:W-:-:S04]  /*7150*/  ULDC UR4, c[0x0][0x9dc] ;  /* 0x0002770000047ab9 */ /* 0x000fc80000000800 */
[----:B------:R-:W-:Y:S02]  /*7160*/  SHF.R.S32.HI R5, RZ, 0x1f, R4 ;  /* 0x0000001fff057819 */ /* 0x000fe40000011404 */
[----:B------:R-:W1:Y:S02]  /*7170*/  @P1 LDC R7, c[0x0][0x450] ;  /* 0x00011400ff071b82 */ /* 0x000e640000000800 */
[----:B------:R-:W-:-:S04]  /*7180*/  LEA.HI R5, R5, R4, RZ, 0x7 ;  /* 0x0000000405057211 */ /* 0x000fc800078f38ff */
[----:B------:R-:W-:-:S04]  /*7190*/  SHF.R.S32.HI R5, RZ, 0x7, R5 ;  /* 0x00000007ff057819 */ /* 0x000fc80000011405 */
[----:B------:R-:W-:Y:S01]  /*71a0*/  VIMNMX R11, R88, R5, PT ;  /* 0x00000005580b7248 */ /* 0x000fe20003fe0100 */
[----:B0-----:R-:W-:-:S04]  /*71b0*/  @P1 IMAD.HI.U32 R6, R14, R0, RZ ;  /* 0x000000000e061227 */ /* 0x001fc800078e00ff */
[----:B------:R-:W-:Y:S01]  /*71c0*/  IMAD.MOV.U32 R0, RZ, RZ, R14 ;  /* 0x000000ffff007224 */ /* 0x000fe200078e000e */
        /* <DEDUP_REMOVED lines=14> */
.L_x_1184:
[----:B------:R-:W-:-:S13]  /*72b0*/  ISETP.NE.AND P0, PT, R3, 0x1, PT ;  /* 0x000000010300780c */ /* 0x000fda0003f05270 */
[----:B------:R-:W0:Y:S02]  /*72c0*/  @P0 LDC.64 R6, c[0x0][0x9e8] ;  /* 0x00027a00ff060b82 */ /* 0x000e240000000a00 */
[----:B0-----:R-:W-:-:S05]  /*72d0*/  @P0 IMAD.HI.U32 R6, R0, R6, RZ ;  /* 0x0000000600060227 */ /* 0x001fca00078e00ff */
[----:B------:R-:W-:-:S07]  /*72e0*/  @P0 SHF.R.U32.HI R0, RZ, R7, R6 ;  /* 0x00000007ff000219 */ /* 0x000fce0000011606 */
.L_x_1185:
[----:B------:R-:W-:Y:S05]  /*72f0*/  BSYNC B0 ;  /* 0x0000000000007941 */ /* 0x000fea0003800000 */
.L_x_1183:
[----:B------:R-:W-:-:S05]  /*7300*/  IMAD R3, R0, R3, RZ ;  /* 0x0000000300037224 */ /* 0x000fca00078e02ff */
[----:B------:R-:W-:-:S07]  /*7310*/  VIMNMX R4, R4, R3, !PT ;  /* 0x0000000304047248 */ /* 0x000fce0007fe0100 */
.L_x_1182:
[----:B------:R-:W-:Y:S01]  /*7320*/  SHF.R.S32.HI R3, RZ, 0x1f, R4 ;  /* 0x0000001fff037819 */ /* 0x000fe20000011404 */
[----:B------:R-:W-:Y:S01]  /*7330*/  BSSY B0, `(.L_x_1186) ;  /* 0x0000027000007945 */ /* 0x000fe20003800000 */
[----:B------:R-:W-:Y:S02]  /*7340*/  IMAD.MOV.U32 R88, RZ, RZ, RZ ;  /* 0x000000ffff587224 */ /* 0x000fe400078e00ff */
[----:B------:R-:W-:-:S04]  /*7350*/  LEA.HI R3, R3, R4, RZ, 0x7 ;  /* 0x0000000403037211 */ /* 0x000fc800078f38ff */
[----:B------:R-:W-:-:S04]  /*7360*/  SHF.R.S32.HI R3, RZ, 0x7, R3 ;  /* 0x00000007ff037819 */ /* 0x000fc80000011403 */
[----:B------:R-:W-:-:S04]  /*7370*/  VIMNMX R9, RZ, R3, !PT ;  /* 0x00000003ff097248 */ /* 0x000fc80007fe0100 */
[----:B------:R-:W-:-:S13]  /*7380*/  ISETP.GT.AND P0, PT, R11, R9, PT ;  /* 0x000000090b00720c */ /* 0x000fda0003f04270 */
[----:B------:R-:W-:Y:S05]  /*7390*/  @!P0 BRA `(.L_x_1187) ;  /* 0x0000000000808947 */ /* 0x000fea0003800000 */
[----:B------:R-:W2:Y:S01]  /*73a0*/  LDL R0, [R1+0x58] ;  /* 0x0000580001007983 */ /* 0x000ea20000100800 */
[----:B------:R-:W-:Y:S01]  /*73b0*/  ULDC UR4, c[0x0][0x9f0] ;  /* 0x00027c0000047ab9 */ /* 0x000fe20000000800 */
[----:B--2---:R-:W-:-:S04]  /*73c0*/  ISETP.NE.AND P0, PT, R0, RZ, PT ;  /* 0x000000ff0000720c */ /* 0x004fc80003f05270 */
[----:B------:R-:W-:-:S04]  /*73d0*/  SEL R8, R0, UR4, P0 ;  /* 0x0000000400087c07 */ /* 0x000fc80008000000 */
[-C--:B------:R-:W-:Y:S02]  /*73e0*/  IABS R6, R8.reuse ;  /* 0x0000000800067213 */ /* 0x080fe40000000000 */
[----:B------:R-:W-:Y:S02]  /*73f0*/  IADD3 R0, R8, -0x1, R11 ;  /* 0xffffffff08007810 */ /* 0x000fe40007ffe00b */
[----:B------:R-:W0:Y:S01]  /*7400*/  I2F.RP R3, R6 ;  /* 0x0000000600037306 */ /* 0x000e220000209400 */
[----:B------:R-:W-:Y:S02]  /*7410*/  IABS R12, R8 ;  /* 0x00000008000c7213 */ /* 0x000fe40000000000 */
[----:B------:R-:W-:-:S05]  /*7420*/  IMAD.IADD R0, R0, 0x1, -R9 ;  /* 0x0000000100007824 */ /* 0x000fca00078e0a09 */
        /* <DEDUP_REMOVED lines=10> */
[----:B------:R-:W-:-:S04]  /*74d0*/  IMAD.HI.U32 R5, R5, R7, R4 ;  /* 0x0000000705057227 */ /* 0x000fc800078e0004 */
        /* <DEDUP_REMOVED lines=12> */
.L_x_1187:
[----:B------:R-:W-:Y:S05]  /*75a0*/  BSYNC B0 ;  /* 0x0000000000007941 */ /* 0x000fea0003800000 */
.L_x_1186:
[----:B------:R-:W2:Y:S01]  /*75b0*/  LDL R0, [R1+0x68] ;  /* 0x0000680001007983 */ /* 0x000ea20000100800 */
[----:B------:R-:W-:Y:S02]  /*75c0*/  PLOP3.LUT P0, PT, PT, PT, PT, 0x80, 0x0 ;  /* 0x000000000000781c */ /* 0x000fe40003f0f070 */
        /* <DEDUP_REMOVED lines=26> */
[----:B--2---:R-:W-:Y:S01]  /*7770*/  IMAD R3, R0, R88, R9 ;  /* 0x0000005800037224 */ /* 0x004fe200078e0209 */
[----:B------:R-:W-:Y:S01]  /*7780*/  CS2R R8, SRZ ;  /* 0x0000000000087805 */ /* 0x000fe2000001ff00 */
        /* <DEDUP_REMOVED lines=38> */
.L_x_1190:
[----:B------:R-:W-:Y:S05]  /*79f0*/  BSYNC B6 ;  /* 0x0000000000067941 */ /* 0x000fea0003800000 */
.L_x_1189:
        /* <DEDUP_REMOVED lines=13> */
.L_x_1194:
[----:B-1----:R1:W2:Y:S02]  /*7ad0*/  SYNCS.PHASECHK.TRANS64.TRYWAIT P0, [R16+URZ+0x19c00], R3 ;  /* 0x019c0003100075a7 */ /* 0x0022a4000800017f */
[----:B--2---:R-:W-:Y:S05]  /*7ae0*/  @!P0 NANOSLEEP.SYNCS 0x989680 ;  /* 0x009896800000895d */ /* 0x004fea0003900000 */
[----:B------:R-:W2:Y:S02]  /*7af0*/  @!P0 SYNCS.PHASECHK.TRANS64 P0, [R16+URZ+0x19c00], R3 ;  /* 0x019c0003100085a7 */ /* 0x000ea4000800007f */
[----:B--2---:R-:W-:Y:S05]  /*7b00*/  @!P0 BRA `(.L_x_1194) ;  /* 0xfffffffc00f08947 */ /* 0x004fea000383ffff */
.L_x_1193:
[----:B------:R-:W-:Y:S05]  /*7b10*/  BSYNC B0 ;  /* 0x0000000000007941 */ /* 0x000fea0003800000 */
.L_x_1192:
[----:B------:R-:W-:Y:S05]  /*7b20*/  BRA `(.L_x_1195) ;  /* 0x00000044006c7947 */ /* 0x000fea0003800000 */
.L_x_1191:
[----:B------:R-:W-:Y:S01]  /*7b30*/  LOP3.LUT P0, RZ, R26, 0x9f, RZ, 0xc0, !PT ;  /* 0x0000009f1aff7812 */ /* 0x000fe2000780c0ff */
[----:B------:R-:W-:Y:S01]  /*7b40*/  ULDC.64 UR4, c[0x0][0x3f8] ;  /* 0x0000fe0000047ab9 */ /* 0x000fe20000000a00 */
[----:B-----5:R-:W-:Y:S01]  /*7b50*/  SHF.R.S32.HI R0, RZ, 0x1f, R24 ;  /* 0x0000001fff007819 */ /* 0x020fe20000011418 */
[----:B------:R-:W-:Y:S01]  /*7b60*/  ULDC.64 UR6, c[0x0][0x408] ;  /* 0x0001020000067ab9 */ /* 0x000fe20000000a00 */
[----:B------:R-:W-:Y:S01]  /*7b70*/  IMAD.WIDE.U32 R26, R24, UR4, RZ ;  /* 0x00000004181a7c25 */ /* 0x000fe2000f8e00ff */
[----:B------:R-:W-:Y:S03]  /*7b80*/  BSSY B6, `(.L_x_1196) ;  /* 0x0000019000067945 */ /* 0x000fe60003800000 */
[C---:B------:R-:W-:Y:S02]  /*7b90*/  IMAD R3, R0.reuse, UR4, RZ ;  /* 0x0000000400037c24 */ /* 0x040fe4000f8e02ff */
[----:B------:R-:W-:-:S02]  /*7ba0*/  IMAD R5, R0, UR6, RZ ;  /* 0x0000000600057c24 */ /* 0x000fc4000f8e02ff */
[C---:B------:R-:W-:Y:S02]  /*7bb0*/  IMAD R3, R24.reuse, UR5, R3 ;  /* 0x0000000518037c24 */ /* 0x040fe4000f8e0203 */
[C---:B------:R-:W-:Y:S02]  /*7bc0*/  IMAD R5, R24.reuse, UR7, R5 ;  /* 0x0000000718057c24 */ /* 0x040fe4000f8e0205 */
[----:B------:R-:W-:-:S04]  /*7bd0*/  IMAD.WIDE.U32 R24, R24, UR6, RZ ;  /* 0x0000000618187c25 */ /* 0x000fc8000f8e00ff */
[----:B------:R-:W-:Y:S02]  /*7be0*/  IMAD.IADD R29, R3, 0x1, R27 ;  /* 0x00000001031d7824 */ /* 0x000fe400078e021b */
        /* <DEDUP_REMOVED lines=18> */
.L_x_1197:
[----:B------:R-:W-:Y:S05]  /*7d10*/  BSYNC B6 ;  /* 0x0000000000067941 */ /* 0x000fea0003800000 */
.L_x_1196:
[----:B------:R-:W2:Y:S01]  /*7d20*/  LDL R21, [R1+0xc] ;  /* 0x00000c0001157983 */ /* 0x000ea20000100800 */
[----:B------:R-:W-:-:S03]  /*7d30*/  ULDC.U8 UR4, c[0x0][0x410] ;  /* 0x0001040000047ab9 */ /* 0x000fc60000000000 */
[----:B------:R-:W3:Y:S01]  /*7d40*/  LDL R20, [R1+0x50] ;  /* 0x0000500001147983 */ /* 0x000ee20000100800 */
[----:B------:R-:W-:Y:S01]  /*7d50*/  ISETP.NE.AND P0, PT, RZ, UR4, PT ;  /* 0x00000004ff007c0c */ /* 0x000fe2000bf05270 */
[----:B------:R-:W-:Y:S01]  /*7d60*/  BSSY B0, `(.L_x_1198) ;  /* 0x000042f000007945 */ /* 0x000fe20003800000 */
[----:B--2---:R-:W-:Y:S02]  /*7d70*/  IMAD.IADD R10, R154, 0x1, R21 ;  /* 0x000000019a0a7824 */ /* 0x004fe400078e0215 */
[----:B---3--:R-:W-:-:S09]  /*7d80*/  IMAD.IADD R37, R16, 0x1, R20 ;  /* 0x0000000110257824 */ /* 0x008fd200078e0214 */
[----:B------:R-:W-:Y:S05]  /*7d90*/  @!P0 BRA `(.L_x_1199) ;  /* 0x0000001c00448947 */ /* 0x000fea0003800000 */
[----:B------:R-:W0:Y:S01]  /*7da0*/  LDC R39, c[0x0][0x448] ;  /* 0x00011200ff277b82 */ /* 0x000e220000000800 */
[----:B------:R-:W-:Y:S01]  /*7db0*/  IMAD.MOV.U32 R5, RZ, RZ, R10 ;  /* 0x000000ffff057224 */ /* 0x000fe200078e000a */
[----:B------:R-:W-:Y:S01]  /*7dc0*/  ULDC.64 UR4, c[0x0][0x3f8] ;  /* 0x0000fe0000047ab9 */ /* 0x000fe20000000a00 */
[----:B------:R-:W-:Y:S01]  /*7dd0*/  IMAD.MOV.U32 R6, RZ, RZ, R26 ;  /* 0x000000ffff067224 */ /* 0x000fe200078e001a */
[----:B------:R-:W-:Y:S01]  /*7de0*/  ULDC.64 UR6, c[0x0][0x408] ;  /* 0x0001020000067ab9 */ /* 0x000fe20000000a00 */
[----:B------:R-:W-:Y:S01]  /*7df0*/  IMAD.MOV.U32 R8, RZ, RZ, R24 ;  /* 0x000000ffff087224 */ /* 0x000fe200078e0018 */
[----:B------:R-:W-:Y:S01]  /*7e00*/  ULDC.64 UR8, c[0x0][0x400] ;  /* 0x0001000000087ab9 */ /* 0x000fe20000000a00 */
[----:B------:R-:W-:Y:S01]  /*7e10*/  IMAD.MOV.U32 R9, RZ, RZ, R31 ;  /* 0x000000ffff097224 */ /* 0x000fe200078e001f */
[----:B0-----:R-:W-:-:S13]  /*7e20*/  ISETP.NE.AND P0, PT, R39, 0x1, PT ;  /* 0x000000012700780c */ /* 0x001fda0003f05270 */
[----:B------:R-:W0:Y:S08]  /*7e30*/  @P0 LDC R3, c[0x0][0x44c] ;  /* 0x00011300ff030b82 */ /* 0x000e300000000800 */
[----:B------:R-:W1:Y:S01]  /*7e40*/  @P0 LDC R7, c[0x0][0x450] ;  /* 0x00011400ff070b82 */ /* 0x000e620000000800 */
[----:B0-----:R-:W-:-:S05]  /*7e50*/  @P0 IMAD.HI.U32 R0, R10, R3, RZ ;  /* 0x000000030a000227 */ /* 0x001fca00078e00ff */
[----:B-1----:R-:W-:Y:S01]  /*7e60*/  @P0 SHF.R.U32.HI R5, RZ, R7, R0 ;  /* 0x00000007ff050219 */ /* 0x002fe20000011600 */
[----:B------:R-:W-:-:S03]  /*7e70*/  IMAD.MOV.U32 R7, RZ, RZ, R29 ;  /* 0x000000ffff077224 */ /* 0x000fc600078e001d */
[----:B------:R-:W-:Y:S01]  /*7e80*/  SHF.R.S32.HI R0, RZ, 0x1f, R5 ;  /* 0x0000001fff007819 */ /* 0x000fe20000011405 */
[----:B------:R-:W-:-:S04]  /*7e90*/  IMAD.WIDE.U32 R6, R5, UR4, R6 ;  /* 0x0000000405067c25 */ /* 0x000fc8000f8e0006 */
[----:B------:R-:W-:Y:S02]  /*7ea0*/  IMAD R4, R0, UR4, RZ ;  /* 0x0000000400047c24 */ /* 0x000fe4000f8e02ff */
[----:B------:R-:W-:-:S04]  /*7eb0*/  IMAD.WIDE.U32 R8, R5, UR6, R8 ;  /* 0x0000000605087c25 */ /* 0x000fc8000f8e0008 */
[----:B------:R-:W-:Y:S02]  /*7ec0*/  IMAD R0, R0, UR6, RZ ;  /* 0x0000000600007c24 */ /* 0x000fe4000f8e02ff */
[C---:B------:R-:W-:Y:S01]  /*7ed0*/  IMAD R13, R5.reuse, UR5, R4 ;  /* 0x00000005050d7c24 */ /* 0x040fe2000f8e0204 */
[----:B------:R-:W-:Y:S01]  /*7ee0*/  ULDC.64 UR4, c[0x0][0x3e8] ;  /* 0x0000fa0000047ab9 */ /* 0x000fe20000000a00 */
[----:B------:R-:W-:Y:S01]  /*7ef0*/  IMAD R11, R5, UR7, R0 ;  /* 0x00000007050b7c24 */ /* 0x000fe2000f8e0200 */
[----:B------:R-:W-:Y:S01]  /*7f00*/  IADD3 R3, P0, R6, UR4, RZ ;  /* 0x0000000406037c10 */ /* 0x000fe2000ff1e0ff */
[----:B------:R-:W-:Y:S01]  /*7f10*/  UMOV UR4, 0xffffffff ;  /* 0xffffffff00047882 */ /* 0x000fe20000000000 */
[----:B------:R-:W-:Y:S02]  /*7f20*/  IADD3 R5, P1, R8, UR8, RZ ;  /* 0x0000000808057c10 */ /* 0x000fe4000ff3e0ff */
[----:B------:R-:W-:Y:S02]  /*7f30*/  IADD3.X R13, R7, UR5, R13, P0, !PT ;  /* 0x00000005070d7c10 */ /* 0x000fe400087fe40d */
[----:B------:R-:W-:Y:S01]  /*7f40*/  IADD3.X R4, R9, UR9, R11, P1, !PT ;  /* 0x0000000909047c10 */ /* 0x000fe20008ffe40b */
[----:B------:R-:W-:Y:S08]  /*7f50*/  BRA.DIV UR4, `(.L_x_1200) ;  /* 0x000001b6042c7947 */ /* 0x000ff0000b800000 */
[----:B------:R0:W1:Y:S04]  /*7f60*/  SHFL.IDX PT, R0, R13, RZ, 0x1e1f ;  /* 0x001e1fff0d007589 */ /* 0x00006800000e0000 */
[----:B------:R-:W2:Y:S04]  /*7f70*/  SHFL.IDX PT, R3, R3, RZ, 0x1e1f ;  /* 0x001e1fff03037589 */ /* 0x000ea800000e0000 */
[----:B------:R-:W3:Y:S04]  /*7f80*/  SHFL.IDX PT, R4, R4, RZ, 0x1e1f ;  /* 0x001e1fff04047589 */ /* 0x000ee800000e0000 */
[----:B------:R0:W4:Y:S02]  /*7f90*/  SHFL.IDX PT, R14, R5, RZ, 0x1e1f ;  /* 0x001e1fff050e7589 */ /* 0x00012400000e0000 */
.L_x_1486:
[----:B0-----:R-:W5:Y:S04]  /*7fa0*/  LDL R5, [R1] ;  /* 0x0000000001057983 */ /* 0x001f680000100800 */
[----:B------:R-:W2:Y:S01]  /*7fb0*/  LDL R6, [R1+0x60] ;  /* 0x0000600001067983 */ /* 0x000ea20000100800 */
[----:B------:R-:W-:Y:S01]  /*7fc0*/  BSSY B1, `(.L_x_1201) ;  /* 0x0000030000017945 */ /* 0x000fe20003800000 */
[----:B------:R-:W-:Y:S02]  /*7fd0*/  CS2R R26, SRZ ;  /* 0x00000000001a7805 */ /* 0x000fe4000001ff00 */
[----:B------:R-:W-:Y:S02]  /*7fe0*/  CS2R R12, SRZ ;  /* 0x00000000000c7805 */ /* 0x000fe4000001ff00 */
[----:B------:R-:W-:-:S02]  /*7ff0*/  CS2R R8, SRZ ;  /* 0x0000000000087805 */ /* 0x000fc4000001ff00 */
[----:B------:R-:W-:Y:S02]  /*8000*/  CS2R R24, SRZ ;  /* 0x0000000000187805 */ /* 0x000fe4000001ff00 */
[----:B------:R-:W-:Y:S01]  /*8010*/  CS2R R20, SRZ ;  /* 0x0000000000147805 */ /* 0x000fe2000001ff00 */
[----:B-----5:R-:W-:Y:S01]  /*8020*/  IMAD R39, R5, R39, RZ ;  /* 0x0000002705277224 */ /* 0x020fe200078e02ff */
[----:B--2---:R-:W-:-:S04]  /*8030*/  LEA.HI R5, R6, R6, RZ, 0x1 ;  /* 0x0000000606057211 */ /* 0x004fc800078f08ff */
[----:B------:R-:W-:Y:S02]  /*8040*/  ISETP.GE.AND P0, PT, R10, R39, PT ;  /* 0x000000270a00720c */ /* 0x000fe40003f06270 */
[----:B------:R-:W-:Y:S02]  /*8050*/  CS2R R10, SRZ ;  /* 0x00000000000a7805 */ /* 0x000fe4000001ff00 */
[----:B------:R-:W-:-:S05]  /*8060*/  LOP3.LUT R5, R5, 0xfffffffe, RZ, 0xc0, !PT ;  /* 0xfffffffe05057812 */ /* 0x000fca00078ec0ff */
[----:B------:R-:W-:-:S05]  /*8070*/  IMAD.IADD R5, R6, 0x1, -R5 ;  /* 0x0000000106057824 */ /* 0x000fca00078e0a05 */
[----:B------:R-:W-:Y:S01]  /*8080*/  SHF.L.U32 R5, R5, 0x1f, RZ ;  /* 0x0000001f05057819 */ /* 0x000fe200000006ff */
[----:B------:R-:W-:Y:S06]  /*8090*/  @P0 BRA `(.L_x_1202) ;  /* 0x0000000000880947 */ /* 0x000fec0003800000 */
[----:B------:R-:W2:Y:S01]  /*80a0*/  LDL R32, [R1+0x28] ;  /* 0x0000280001207983 */ /* 0x000ea20000100800 */
[----:B------:R-:W-:-:S03]  /*80b0*/  ULDC UR4, c[0x0][0x3f4] ;  /* 0x0000fd0000047ab9 */ /* 0x000fc60000000800 */
[----:B------:R-:W3:Y:S04]  /*80c0*/  LDL.64 R28, [R1+0x10] ;  /* 0x00001000011c7983 */ /* 0x000ee80000100a00 */
[----:B------:R-:W4:Y:S01]  /*80d0*/  LDL R15, [R1+0x2c] ;  /* 0x00002c00010f7983 */ /* 0x000f220000100800 */
[----:B------:R-:W-:Y:S02]  /*80e0*/  CS2R R20, SRZ ;  /* 0x0000000000147805 */ /* 0x000fe4000001ff00 */
[----:B------:R-:W-:Y:S02]  /*80f0*/  CS2R R12, SRZ ;  /* 0x00000000000c7805 */ /* 0x000fe4000001ff00 */
[----:B------:R-:W-:Y:S02]  /*8100*/  CS2R R24, SRZ ;  /* 0x0000000000187805 */ /* 0x000fe4000001ff00 */
[----:B------:R-:W-:-:S02]  /*8110*/  CS2R R26, SRZ ;  /* 0x00000000001a7805 */ /* 0x000fc4000001ff00 */
[----:B------:R-:W-:Y:S02]  /*8120*/  CS2R R10, SRZ ;  /* 0x00000000000a7805 */ /* 0x000fe4000001ff00 */
[----:B--2---:R-:W-:Y:S02]  /*8130*/  ISETP.GE.AND P2, PT, R32, UR4, PT ;  /* 0x0000000420007c0c */ /* 0x004fe4000bf46270 */
[----:B------:R-:W-:Y:S02]  /*8140*/  SHF.R.S32.HI R7, RZ, 0x1f, R32 ;  /* 0x0000001fff077819 */ /* 0x000fe40000011420 */
[----:B---3--:R-:W-:Y:S02]  /*8150*/  ISETP.GE.AND P1, PT, R28, UR4, PT ;  /* 0x000000041c007c0c */ /* 0x008fe4000bf26270 */
[----:B----4-:R-:W-:Y:S02]  /*8160*/  ISETP.GE.AND P0, PT, R15, UR4, PT ;  /* 0x000000040f007c0c */ /* 0x010fe4000bf06270 */
[----:B------:R-:W-:-:S05]  /*8170*/  SHF.R.S32.HI R9, RZ, 0x1f, R15 ;  /* 0x0000001fff097819 */ /* 0x000fca000001140f */
[CC--:B------:R-:W-:Y:S02]  /*8180*/  @!P2 IADD3 R30, P6, R32.reuse, R3.reuse, RZ ;  /* 0x00000003201ea210 */ /* 0x0c0fe40007fde0ff */
[-C--:B------:R-:W-:Y:S02]  /*8190*/  @!P2 IADD3 R32, P5, R32, R14.reuse, RZ ;  /* 0x0000000e2020a210 */ /* 0x080fe40007fbe0ff */
[-C--:B------:R-:W-:Y:S01]  /*81a0*/  @!P1 IADD3 R6, P3, R28, R3.reuse, RZ ;  /* 0x000000031c069210 */ /* 0x080fe20007f7e0ff */
[--C-:B-1----:R-:W-:Y:S02]  /*81b0*/  @!P2 IMAD.X R31, R0, 0x1, R7.reuse, P6 ;  /* 0x00000001001fa824 */ /* 0x102fe400030e0607 */
[----:B------:R-:W-:Y:S01]  /*81c0*/  @!P2 IMAD.X R33, R4, 0x1, R7, P5 ;  /* 0x000000010421a824 */ /* 0x000fe200028e0607 */
[C---:B------:R-:W-:Y:S02]  /*81d0*/  @!P0 IADD3 R34, P4, R15.reuse, R3, RZ ;  /* 0x000000030f228210 */ /* 0x040fe40007f9e0ff */
[----:B------:R-:W-:Y:S01]  /*81e0*/  @!P1 SHF.R.S32.HI R3, RZ, 0x1f, R28 ;  /* 0x0000001fff039819 */ /* 0x000fe2000001141c */
[----:B------:R0:W5:Y:S01]  /*81f0*/  @!P2 LD.E.64 R20, desc[UR42][R30.64] ;  /* 0x0000002a1e14a980 */ /* 0x000162000c101b00 */
[-C--:B------:R-:W-:Y:S01]  /*8200*/  @!P1 IADD3 R28, P6, R28, R14.reuse, RZ ;  /* 0x0000000e1c1c9210 */ /* 0x080fe20007fde0ff */
[C---:B------:R-:W-:Y:S01]  /*8210*/  @!P0 IMAD.X R35, R0.reuse, 0x1, R9, P4 ;  /* 0x0000000100238824 */ /* 0x040fe200020e0609 */
[----:B------:R-:W-:Y:S01]  /*8220*/  @!P0 IADD3 R14, P5, R15, R14, RZ ;  /* 0x0000000e0f0e8210 */ /* 0x000fe20007fbe0ff */
[--C-:B------:R-:W-:Y:S01]  /*8230*/  @!P1 IMAD.X R7, R0, 0x1, R3.reuse, P3 ;  /* 0x0000000100079824 */ /* 0x100fe200018e0603 */
[----:B------:R0:W5:Y:S01]  /*8240*/  @!P2 LD.E.64 R12, desc[UR42][R32.64] ;  /* 0x0000002a200ca980 */ /* 0x000162000c101b00 */
[----:B------:R-:W-:-:S02]  /*8250*/  @!P1 IMAD.X R29, R4, 0x1, R3, P6 ;  /* 0x00000001041d9824 */ /* 0x000fc400030e0603 */
[----:B------:R-:W-:Y:S01]  /*8260*/  @!P0 IMAD.X R15, R4, 0x1, R9, P5 ;  /* 0x00000001040f8824 */ /* 0x000fe200028e0609 */
[----:B------:R-:W-:Y:S01]  /*8270*/  CS2R R8, SRZ ;  /* 0x0000000000087805 */ /* 0x000fe2000001ff00 */
[----:B------:R0:W5:Y:S04]  /*8280*/  @!P1 LD.E.64 R24, desc[UR42][R6.64] ;  /* 0x0000002a06189980 */ /* 0x000168000c101b00 */
[----:B------:R0:W5:Y:S04]  /*8290*/  @!P1 LD.E.64 R26, desc[UR42][R28.64] ;  /* 0x0000002a1c1a9980 */ /* 0x000168000c101b00 */
[----:B------:R0:W5:Y:S04]  /*82a0*/  @!P0 LD.E.64 R10, desc[UR42][R34.64] ;  /* 0x0000002a220a8980 */ /* 0x000168000c101b00 */
[----:B------:R0:W5:Y:S02]  /*82b0*/  @!P0 LD.E.64 R8, desc[UR42][R14.64] ;  /* 0x0000002a0e088980 */ /* 0x000164000c101b00 */
.L_x_1202:
[----:B------:R-:W-:Y:S05]  /*82c0*/  BSYNC B1 ;  /* 0x0000000000017941 */ /* 0x000fea0003800000 */
.L_x_1201:
[----:B-1----:R-:W2:Y:S01]  /*82d0*/  LDL.LU R0, [R1+0x44] ;  /* 0x0000440001007983 */ /* 0x002ea20000300800 */
[----:B------:R-:W1:Y:S01]  /*82e0*/  SYNCS.PHASECHK.TRANS64.TRYWAIT P0, [R16+URZ+0x19c00], R5 ;  /* 0x019c0005100075a7 */ /* 0x000e62000800017f */
[----:B------:R-:W-:Y:S01]  /*82f0*/  BSSY B1, `(.L_x_1203) ;  /* 0x0000005000017945 */ /* 0x000fe20003800000 */
[----:B--2---:R-:W-:-:S05]  /*8300*/  IMAD R0, R0, -0xc0, R39 ;  /* 0xffffff4000007824 */ /* 0x004fca00078e0227 */
[----:B------:R-:W-:-:S04]  /*8310*/  VIMNMX R3, R0, 0xc0, PT ;  /* 0x000000c000037848 */ /* 0x000fc80003fe0100 */
[----:B------:R-:W-:Y:S01]  /*8320*/  ISETP.GE.AND P1, PT, R154, R3, PT ;  /* 0x000000039a00720c */ /* 0x000fe20003f26270 */
[----:B-1----:R-:W-:-:S12]  /*8330*/  @!P0 BRA `(.L_x_1204) ;  /* 0x000001b000a08947 */ /* 0x002fd80003800000 */
.L_x_1487:
[----:B------:R-:W-:Y:S05]  /*8340*/  BSYNC B1 ;  /* 0x0000000000017941 */ /* 0x000fea0003800000 */
.L_x_1203:
[----:B------:R-:W-:Y:S05]  /*8350*/  @P1 BRA `(.L_x_1205) ;  /* 0x0000003c003c1947 */ /* 0x000fea0003800000 */
[----:B0-----:R-:W2:Y:S01]  /*8360*/  LDL.64 R6, [R1+0x10] ;  /* 0x0000100001067983 */ /* 0x001ea20000100a00 */
[----:B------:R-:W2:Y:S03]  /*8370*/  LDC R0, c[0x0][0x3f4] ;  /* 0x0000fd00ff007b82 */ /* 0x000ea60000000800 */
[----:B---3--:R-:W3:Y:S04]  /*8380*/  LDL R4, [R1+0x28] ;  /* 0x0000280001047983 */ /* 0x008ee80000100800 */
[----:B------:R-:W4:Y:S01]  /*8390*/  LDL R3, [R1+0x2c] ;  /* 0x00002c0001037983 */ /* 0x000f220000100800 */
[----:B------:R-:W-:Y:S01]  /*83a0*/  BSSY B1, `(.L_x_1206) ;  /* 0x000007b000017945 */ /* 0x000fe20003800000 */
[----:B--2---:R-:W-:-:S02]  /*83b0*/  ISETP.GE.AND P0, PT, R6, R0, PT ;  /* 0x000000000600720c */ /* 0x004fc40003f06270 */
[-C--:B---3--:R-:W-:Y:S02]  /*83c0*/  ISETP.GE.AND P1, PT, R4, R0.reuse, PT ;  /* 0x000000000400720c */ /* 0x088fe40003f26270 */
[----:B----4-:R-:W-:-:S09]  /*83d0*/  ISETP.GE.AND P2, PT, R3, R0, PT ;  /* 0x000000000300720c */ /* 0x010fd20003f46270 */
[----:B------:R-:W-:Y:S05]  /*83e0*/  @P0 BRA `(.L_x_1207) ;  /* 0x0000000400d80947 */ /* 0x000fea0003800000 */
[----:B-1----:R-:W0:Y:S01]  /*83f0*/  LDS.128 R4, [R37+0xf000] ;  /* 0x00f0000025047984 */ /* 0x002e220000000c00 */
[----:B-----5:R-:W-:Y:S02]  /*8400*/  SHF.R.U32.HI R15, RZ, 0x8, R25 ;  /* 0x00000008ff0f7819 */ /* 0x020fe40000011619 */
[----:B------:R-:W-:Y:S02]  /*8410*/  LOP3.LUT R14, R25, 0xff, RZ, 0xc0, !PT ;  /* 0x000000ff190e7812 */ /* 0x000fe400078ec0ff */
[----:B------:R-:W-:Y:S02]  /*8420*/  LOP3.LUT R15, R15, 0xff, RZ, 0xc0, !PT ;  /* 0x000000ff0f0f7812 */ /* 0x000fe400078ec0ff */
[----:B------:R-:W-:Y:S02]  /*8430*/  SHF.R.U32.HI R31, RZ, 0x8, R27 ;  /* 0x00000008ff1f7819 */ /* 0x000fe4000001161b */
[----:B------:R-:W-:Y:S02]  /*8440*/  SHF.R.U32.HI R3, RZ, 0x8, R24 ;  /* 0x00000008ff037819 */ /* 0x000fe40000011618 */
[----:B------:R-:W-:-:S02]  /*8450*/  PRMT R14, R15, 0x7604, R14 ;  /* 0x000076040f0e7816 */ /* 0x000fc4000000000e */
[----:B------:R-:W-:Y:S02]  /*8460*/  LOP3.LUT R28, R27, 0xff, RZ, 0xc0, !PT ;  /* 0x000000ff1b1c7812 */ /* 0x000fe400078ec0ff */
[----:B------:R-:W-:Y:S02]  /*8470*/  LOP3.LUT R31, R31, 0xff, RZ, 0xc0, !PT ;  /* 0x000000ff1f1f7812 */ /* 0x000fe400078ec0ff */
[----:B------:R-:W-:Y:S02]  /*8480*/  SHF.R.U32.HI R30, RZ, 0x10, R27 ;  /* 0x00000010ff1e7819 */ /* 0x000fe4000001161b */
[----:B------:R-:W-:Y:S02]  /*8490*/  LOP3.LUT R0, R24, 0xff, RZ, 0xc0, !PT ;  /* 0x000000ff18007812 */ /* 0x000fe400078ec0ff */
[----:B------:R-:W-:Y:S02]  /*84a0*/  LOP3.LUT R3, R3, 0xff, RZ, 0xc0, !PT ;  /* 0x000000ff03037812 */ /* 0x000fe400078ec0ff */
[----:B------:R-:W-:-:S02]  /*84b0*/  SHF.R.U32.HI R32, RZ, 0x10, R25 ;  /* 0x00000010ff207819 */ /* 0x000fc40000011619 */
[----:B------:R-:W-:Y:S02]  /*84c0*/  SHF.R.U32.HI R15, RZ, 0x8, R26 ;  /* 0x00000008ff0f7819 */ /* 0x000fe4000001161a */
[----:B------:R-:W-:Y:S01]  /*84d0*/  PRMT R28, R31, 0x7604, R28 ;  /* 0x000076041f1c7816 */ /* 0x000fe2000000001c */
[----:B------:R-:W-:Y:S01]  /*84e0*/  IMAD.U32 R31, R30, 0x10000, RZ ;  /* 0x000100001e1f7824 */ /* 0x000fe200078e00ff */
[----:B------:R-:W-:Y:S02]  /*84f0*/  PRMT R3, R3, 0x7604, R0 ;  /* 0x0000760403037816 */ /* 0x000fe40000000000 */
[----:B------:R-:W-:Y:S01]  /*8500*/  LOP3.LUT R29, R15, 0xff, RZ, 0xc0, !PT ;  /* 0x000000ff0f1d7812 */ /* 0x000fe200078ec0ff */
[----:B------:R-:W-:Y:S01]  /*8510*/  IMAD.U32 R15, R32, 0x10000, RZ ;  /* 0x00010000200f7824 */ /* 0x000fe200078e00ff */
[----:B------:R-:W-:Y:S02]  /*8520*/  LOP3.LUT R0, R26, 0xff, RZ, 0xc0, !PT ;  /* 0x000000ff1a007812 */ /* 0x000fe400078ec0ff */
[----:B------:R-:W-:-:S02]  /*8530*/  LOP3.LUT R31, R28, 0xff0000, R31, 0xf8, !PT ;  /* 0x00ff00001c1f7812 */ /* 0x000fc400078ef81f */
[----:B------:R-:W-:Y:S02]  /*8540*/  PRMT R29, R29, 0x7604, R0 ;  /* 0x000076041d1d7816 */ /* 0x000fe40000000000 */
[----:B------:R-:W-:Y:S02]  /*8550*/  LOP3.LUT R15, R14, 0xff0000, R15, 0xf8, !PT ;  /* 0x00ff00000e0f7812 */ /* 0x000fe400078ef80f */
[--C-:B------:R-:W-:Y:S02]  /*8560*/  LOP3.LUT R29, R29, 0xff0000, R26.reuse, 0xf8, !PT ;  /* 0x00ff00001d1d7812 */ /* 0x100fe400078ef81a */
[----:B------:R-:W-:Y:S02]  /*8570*/  LOP3.LUT R31, R31, 0xff000000, R27, 0xf8, !PT ;  /* 0xff0000001f1f7812 */ /* 0x000fe400078ef81b */
[----:B------:R-:W-:Y:S02]  /*8580*/  LOP3.LUT R27, R15, 0xff000000, R25, 0xf8, !PT ;  /* 0xff0000000f1b7812 */ /* 0x000fe400078ef819 */
[----:B------:R-:W-:-:S02]  /*8590*/  LOP3.LUT R30, R29, 0xff000000, R26, 0xf8, !PT ;  /* 0xff0000001d1e7812 */ /* 0x000fc400078ef81a */
[--C-:B------:R-:W-:Y:S02]  /*85a0*/  LOP3.LUT R3, R3, 0xff0000, R24.reuse, 0xf8, !PT ;  /* 0x00ff000003037812 */ /* 0x100fe400078ef818 */
[-C--:B0-----:R-:W-:Y:S02]  /*85b0*/  F2FP.F16.E4M3.UNPACK_B R0, R6.reuse.H1 ;  /* 0x00000006ff00723e */ /* 0x081fe400030006ff */
[----:B------:R-:W-:Y:S02]  /*85c0*/  F2FP.F16.E4M3.UNPACK_B R32, R31 ;  /* 0x0000001fff20723e */ /* 0x000fe400020006ff */
[----:B------:R-:W-:Y:S01]  /*85d0*/  F2FP.F16.E4M3.UNPACK_B R26, R27 ;  /* 0x0000001bff1a723e */ /* 0x000fe200020006ff */
[----:B------:R-:W-:Y:S01]  /*85e0*/  HADD2.F32 R15, -RZ, R0.H1_H1 ;  /* 0x30000000ff0f7230 */ /* 0x000fe20000004100 */
[----:B------:R-:W-:Y:S01]  /*85f0*/  LOP3.LUT R28, R3, 0xff000000, R24, 0xf8, !PT ;  /* 0xff000000031c7812 */ /* 0x000fe200078ef818 */
[----:B------:R-:W-:Y:S01]  /*8600*/  HADD2.F32 R33, -RZ, R32.H1_H1 ;  /* 0x30000020ff217230 */ /* 0x000fe20000004100 */
[----:B------:R-:W-:Y:S01]  /*8610*/  F2FP.F16.E4M3.UNPACK_B R3, R6 ;  /* 0x00000006ff03723e */ /* 0x000fe200020006ff */
[----:B------:R-:W-:Y:S01]  /*8620*/  HADD2.F32 R29, -RZ, R26.H1_H1 ;  /* 0x3000001aff1d7230 */ /* 0x000fe20000004100 */
[-C--:B------:R-:W-:Y:S01]  /*8630*/  F2FP.F16.E4M3.UNPACK_B R24, R7.reuse ;  /* 0x00000007ff18723e */ /* 0x080fe200020006ff */
[----:B------:R-:W-:Y:S01]  /*8640*/  HADD2.F32 R14, -RZ, R0.H0_H0 ;  /* 0x20000000ff0e7230 */ /* 0x000fe20000004100 */
[----:B------:R-:W-:Y:S01]  /*8650*/  F2FP.F16.E4M3.UNPACK_B R25, R7.H1 ;  /* 0x00000007ff19723e */ /* 0x000fe200030006ff */
[C---:B------:R-:W-:Y:S01]  /*8660*/  FMUL.FTZ R35, R15.reuse, R33 ;  /* 0x000000210f237220 */ /* 0x040fe20000410000 */
[----:B------:R-:W-:Y:S01]  /*8670*/  F2FP.F16.E4M3.UNPACK_B R6, R5 ;  /* 0x00000005ff06723e */ /* 0x000fe200020006ff */
[----:B------:R-:W-:Y:S01]  /*8680*/  FMUL.FTZ R34, R15, R29 ;  /* 0x0000001d0f227220 */ /* 0x000fe20000410000 */
[----:B------:R-:W-:Y:S01]  /*8690*/  F2FP.F16.E4M3.UNPACK_B R7, R5.H1 ;  /* 0x00000005ff07723e */ /* 0x000fe200030006ff */
[----:B------:R-:W-:Y:S01]  /*86a0*/  HADD2.F32 R32, -RZ, R32.H0_H0 ;  /* 0x20000020ff207230 */ /* 0x000fe20000004100 */
[----:B------:R-:W-:Y:S01]  /*86b0*/  F2FP.F16.E4M3.UNPACK_B R31, R31.H1 ;  /* 0x0000001fff1f723e */ /* 0x000fe200030006ff */
[----:B------:R-:W-:-:S02]  /*86c0*/  HADD2.F32 R5, -RZ, R3.H1_H1 ;  /* 0x30000003ff057230 */ /* 0x000fc40000004100 */
[C---:B------:R-:W-:Y:S01]  /*86d0*/  FFMA.FTZ R35, R14.reuse, R29, -R35 ;  /* 0x0000001d0e237223 */ /* 0x040fe20000010823 */
[----:B------:R-:W-:Y:S02]  /*86e0*/  HADD2.F32 R26, -RZ, R26.H0_H0 ;  /* 0x2000001aff1a7230 */ /* 0x000fe40000004100 */
[----:B------:R-:W-:Y:S01]  /*86f0*/  FFMA.FTZ R38, R14, R33, R34 ;  /* 0x000000210e267223 */ /* 0x000fe20000010022 */
[----:B------:R-:W-:Y:S01]  /*8700*/  HADD2.F32 R3, -RZ, R3.H0_H0 ;  /* 0x20000003ff037230 */ /* 0x000fe20000004100 */
[----:B------:R-:W-:Y:S01]  /*8710*/  F2FP.F16.E4M3.UNPACK_B R27, R27.H1 ;  /* 0x0000001bff1b723e */ /* 0x000fe200030006ff */
[C---:B------:R-:W-:Y:S01]  /*8720*/  FMUL.FTZ R14, R5.reuse, R32 ;  /* 0x00000020050e7220 */ /* 0x040fe20000410000 */
[----:B------:R-:W-:Y:S01]  /*8730*/  FMUL.FTZ R29, R5, R26 ;  /* 0x0000001a051d7220 */ /* 0x000fe20000410000 */
[----:B------:R-:W-:Y:S01]  /*8740*/  HADD2.F32 R5, -RZ, R24.H1_H1 ;  /* 0x30000018ff057230 */ /* 0x000fe20000004100 */
[----:B------:R-:W-:Y:S01]  /*8750*/  F2FP.F16.E4M3.UNPACK_B R0, R4 ;  /* 0x00000004ff00723e */ /* 0x000fe200020006ff */
[----:B------:R-:W-:-:S02]  /*8760*/  HADD2.F32 R15, -RZ, R31.H0_H0 ;  /* 0x2000001fff0f7230 */ /* 0x000fc40000004100 */
[C---:B------:R-:W-:Y:S01]  /*8770*/  FFMA.FTZ R33, R3.reuse, R26, -R14 ;  /* 0x0000001a03217223 */ /* 0x040fe2000001080e */
[----:B------:R-:W-:Y:S01]  /*8780*/  FFMA.FTZ R34, R3, R32, R29 ;  /* 0x0000002003227223 */ /* 0x000fe2000001001d */
[----:B------:R-:W-:Y:S01]  /*8790*/  HADD2.F32 R14, -RZ, R27.H0_H0 ;  /* 0x2000001bff0e7230 */ /* 0x000fe20000004100 */
[----:B------:R-:W-:Y:S01]  /*87a0*/  F2FP.F16.E4M3.UNPACK_B R4, R4.H1 ;  /* 0x00000004ff04723e */ /* 0x000fe200030006ff */
[----:B------:R-:W-:Y:S02]  /*87b0*/  HADD2.F32 R24, -RZ, R24.H0_H0 ;  /* 0x20000018ff187230 */ /* 0x000fe40000004100 */
[C---:B------:R-:W-:Y:S01]  /*87c0*/  FMUL.FTZ R29, R5.reuse, R15 ;  /* 0x0000000f051d7220 */ /* 0x040fe20000410000 */
[----:B------:R-:W-:Y:S02]  /*87d0*/  HADD2.F32 R32, -RZ, R31.H1_H1 ;  /* 0x3000001fff207230 */ /* 0x000fe40000004100 */
[----:B------:R-:W-:Y:S01]  /*87e0*/  FMUL.FTZ R5, R5, R14 ;  /* 0x0000000e05057220 */ /* 0x000fe20000410000 */
[----:B------:R-:W-:-:S02]  /*87f0*/  HADD2.F32 R3, -RZ, R25.H1_H1 ;  /* 0x30000019ff037230 */ /* 0x000fc40000004100 */
[C---:B------:R-:W-:Y:S01]  /*8800*/  FFMA.FTZ R31, R24.reuse, R14, -R29 ;  /* 0x0000000e181f7223 */ /* 0x040fe2000001081d */
[----:B------:R-:W-:Y:S02]  /*8810*/  HADD2.F32 R14, -RZ, R27.H1_H1 ;  /* 0x3000001bff0e7230 */ /* 0x000fe40000004100 */
[----:B------:R-:W-:Y:S01]  /*8820*/  FFMA.FTZ R40, R24, R15, R5 ;  /* 0x0000000f18287223 */ /* 0x000fe20000010005 */
[----:B------:R-:W-:Y:S02]  /*8830*/  HADD2.F32 R25, -RZ, R25.H0_H0 ;  /* 0x20000019ff197230 */ /* 0x000fe40000004100 */
[C---:B------:R-:W-:Y:S01]  /*8840*/  FMUL.FTZ R26, R3.reuse, R32 ;  /* 0x00000020031a7220 */ /* 0x040fe20000410000 */
[----:B------:R-:W-:Y:S01]  /*8850*/  F2FP.F16.E4M3.UNPACK_B R15, R30 ;  /* 0x0000001eff0f723e */ /* 0x000fe200020006ff */
[-C--:B------:R-:W-:Y:S01]  /*8860*/  FMUL.FTZ R24, R3, R14.reuse ;  /* 0x0000000e03187220 */ /* 0x080fe20000410000 */
[----:B------:R-:W-:Y:S02]  /*8870*/  HADD2.F32 R5, -RZ, R4.H1_H1 ;  /* 0x30000004ff057230 */ /* 0x000fe40000004100 */
        /* <DEDUP_REMOVED lines=8> */
[C---:B------:R-:W-:Y:S01]  /*8900*/  FMUL.FTZ R25, R5.reuse, R26 ;  /* 0x0000001a05197220 */ /* 0x040fe20000410000 */
[----:B------:R-:W-:Y:S02]  /*8910*/  HADD2.F32 R3, -RZ, R0.H1_H1 ;  /* 0x30000000ff037230 */ /* 0x000fe40000004100 */
[----:B------:R-:W-:Y:S02]  /*8920*/  HADD2.F32 R14, -RZ, R14.H0_H0 ;  /* 0x2000000eff0e7230 */ /* 0x000fe40000004100 */
[-C--:B------:R-:W-:Y:S01]  /*8930*/  FMUL.FTZ R29, R5, R15.reuse ;  /* 0x0000000f051d7220 */ /* 0x080fe20000410000 */
[----:B------:R-:W-:Y:S02]  /*8940*/  HADD2.F32 R4, -RZ, R4.H0_H0 ;  /* 0x20000004ff047230 */ /* 0x000fe40000004100 */
[C---:B------:R-:W-:Y:S01]  /*8950*/  FMUL.FTZ R5, R3.reuse, R24 ;  /* 0x0000001803057220 */ /* 0x040fe20000410000 */
[----:B------:R-:W-:Y:S02]  /*8960*/  HADD2.F32 R0, -RZ, R0.H0_H0 ;  /* 0x20000000ff007230 */ /* 0x000fe40000004100 */
[----:B------:R-:W-:Y:S01]  /*8970*/  FMUL.FTZ R3, R3, R14 ;  /* 0x0000000e03037220 */ /* 0x000fe20000410000 */
[C---:B------:R-:W-:Y:S01]  /*8980*/  FFMA.FTZ R27, R4.reuse, R15, -R25 ;  /* 0x0000000f041b7223 */ /* 0x040fe20000010819 */
[----:B------:R-:W-:Y:S01]  /*8990*/  FFMA.FTZ R26, R4, R26, R29 ;  /* 0x0000001a041a7223 */ /* 0x000fe2000001001d */
[C---:B------:R-:W-:Y:S01]  /*89a0*/  FFMA.FTZ R25, R0.reuse, R14, -R5 ;  /* 0x0000000e00197223 */ /* 0x040fe20000010805 */
[----:B------:R-:W-:Y:S01]  /*89b0*/  FFMA.FTZ R24, R0, R24, R3 ;  /* 0x0000001800187223 */ /* 0x000fe20000010003 */
[----:B------:R-:W-:-:S02]  /*89c0*/  HADD2.F32 R4, -RZ, R28.H1_H1 ;  /* 0x3000001cff047230 */ /* 0x000fc40000004100 */
[--C-:B------:R-:W-:Y:S02]  /*89d0*/  HADD2.F32 R3, -RZ, R7.reuse.H1_H1 ;  /* 0x30000007ff037230 */ /* 0x100fe40000004100 */
        /* <DEDUP_REMOVED lines=23> */
.L_x_1207:
[----:B------:R-:W-:Y:S05]  /*8b50*/  BSYNC B1 ;  /* 0x0000000000017941 */ /* 0x000fea0003800000 */
.L_x_1206:
[----:B------:R-:W-:Y:S04]  /*8b60*/  BSSY B1, `(.L_x_1208) ;  /* 0x000007c000017945 */ /* 0x000fe80003800000 */
[----:B------:R-:W-:Y:S05]  /*8b70*/  @P1 BRA `(.L_x_1209) ;  /* 0x0000000400e81947 */ /* 0x000fea0003800000 */
[----:B01----:R-:W0:Y:S01]  /*8b80*/  LDS.128 R4, [R37+0x10800] ;  /* 0x0108000025047984 */ /* 0x003e220000000c00 */
[----:B-----5:R-:W-:Y:S02]  /*8b90*/  SHF.R.U32.HI R14, RZ, 0x8, R21 ;  /* 0x00000008ff0e7819 */ /* 0x020fe40000011615 */
[----:B------:R-:W-:Y:S02]  /*8ba0*/  SHF.R.U32.HI R26, RZ, 0x8, R13 ;  /* 0x00000008ff1a7819 */ /* 0x000fe4000001160d */
[----:B------:R-:W-:Y:S02]  /*8bb0*/  LOP3.LUT R15, R21, 0xff, RZ, 0xc0, !PT ;  /* 0x000000ff150f7812 */ /* 0x000fe400078ec0ff */
[----:B------:R-:W-:Y:S02]  /*8bc0*/  LOP3.LUT R27, R13, 0xff, RZ, 0xc0, !PT ;  /* 0x000000ff0d1b7812 */ /* 0x000fe400078ec0ff */
[----:B------:R-:W-:Y:S02]  /*8bd0*/  LOP3.LUT R14, R14, 0xff, RZ, 0xc0, !PT ;  /* 0x000000ff0e0e7812 */ /* 0x000fe400078ec0ff */
[----:B------:R-:W-:-:S02]  /*8be0*/  LOP3.LUT R26, R26, 0xff, RZ, 0xc0, !PT ;  /* 0x000000ff1a1a7812 */ /* 0x000fc400078ec0ff */
[----:B------:R-:W-:Y:S02]  /*8bf0*/  SHF.R.U32.HI R0, RZ, 0x8, R20 ;  /* 0x00000008ff007819 */ /* 0x000fe40000011614 */
[----:B------:R-:W-:Y:S02]  /*8c00*/  SHF.R.U32.HI R24, RZ, 0x8, R12 ;  /* 0x00000008ff187819 */ /* 0x000fe4000001160c */
[----:B------:R-:W-:Y:S02]  /*8c10*/  PRMT R15, R14, 0x7604, R15 ;  /* 0x000076040e0f7816 */ /* 0x000fe4000000000f */
[----:B------:R-:W-:Y:S02]  /*8c20*/  PRMT R27, R26, 0x7604, R27 ;  /* 0x000076041a1b7816 */ /* 0x000fe4000000001b */
[----:B------:R-:W-:Y:S02]  /*8c30*/  SHF.R.U32.HI R14, RZ, 0x10, R21 ;  /* 0x00000010ff0e7819 */ /* 0x000fe40000011615 */
[----:B------:R-:W-:-:S02]  /*8c40*/  SHF.R.U32.HI R26, RZ, 0x10, R13 ;  /* 0x00000010ff1a7819 */ /* 0x000fc4000001160d */
        /* <DEDUP_REMOVED lines=8> */
[----:B------:R-:W-:Y:S02]  /*8cd0*/  SHF.R.U32.HI R0, RZ, 0x10, R20 ;  /* 0x00000010ff007819 */ /* 0x000fe40000011614 */
[----:B------:R-:W-:Y:S02]  /*8ce0*/  SHF.R.U32.HI R24, RZ, 0x10, R12 ;  /* 0x00000010ff187819 */ /* 0x000fe4000001160c */
[----:B------:R-:W-:Y:S02]  /*8cf0*/  PRMT R15, R14, 0x7054, R15 ;  /* 0x000070540e0f7816 */ /* 0x000fe4000000000f */
[----:B------:R-:W-:-:S02]  /*8d00*/  PRMT R27, R26, 0x7054, R27 ;  /* 0x000070541a1b7816 */ /* 0x000fc4000000001b */
[----:B------:R-:W-:Y:S02]  /*8d10*/  LOP3.LUT R0, R0, 0xff, RZ, 0xc0, !PT ;  /* 0x000000ff00007812 */ /* 0x000fe400078ec0ff */
[----:B------:R-:W-:Y:S02]  /*8d20*/  LOP3.LUT R24, R24, 0xff, RZ, 0xc0, !PT ;  /* 0x000000ff18187812 */ /* 0x000fe400078ec0ff */
[----:B------:R-:W-:Y:S02]  /*8d30*/  LOP3.LUT R27, R27, 0xff000000, R13, 0xf8, !PT ;  /* 0xff0000001b1b7812 */ /* 0x000fe400078ef80d */
[----:B------:R-:W-:Y:S02]  /*8d40*/  LOP3.LUT R21, R15, 0xff000000, R21, 0xf8, !PT ;  /* 0xff0000000f157812 */ /* 0x000fe400078ef815 */
[----:B------:R-:W-:Y:S02]  /*8d50*/  PRMT R3, R0, 0x7054, R3 ;  /* 0x0000705400037816 */ /* 0x000fe40000000003 */
[----:B------:R-:W-:-:S02]  /*8d60*/  PRMT R25, R24, 0x7054, R25 ;  /* 0x0000705418197816 */ /* 0x000fc40000000019 */
[-C--:B0-----:R-:W-:Y:S02]  /*8d70*/  F2FP.F16.E4M3.UNPACK_B R0, R6.reuse.H1 ;  /* 0x00000006ff00723e */ /* 0x081fe400030006ff */
[----:B------:R-:W-:Y:S02]  /*8d80*/  F2FP.F16.E4M3.UNPACK_B R28, R27 ;  /* 0x0000001bff1c723e */ /* 0x000fe400020006ff */
[----:B------:R-:W-:Y:S01]  /*8d90*/  F2FP.F16.E4M3.UNPACK_B R24, R21 ;  /* 0x00000015ff18723e */ /* 0x000fe200020006ff */
[----:B------:R-:W-:Y:S01]  /*8da0*/  HADD2.F32 R13, -RZ, R0.H1_H1 ;  /* 0x30000000ff0d7230 */ /* 0x000fe20000004100 */
[----:B------:R-:W-:Y:S01]  /*8db0*/  LOP3.LUT R20, R3, 0xff000000, R20, 0xf8, !PT ;  /* 0xff00000003147812 */ /* 0x000fe200078ef814 */
[----:B------:R-:W-:Y:S01]  /*8dc0*/  HADD2.F32 R29, -RZ, R28.H1_H1 ;  /* 0x3000001cff1d7230 */ /* 0x000fe20000004100 */
[----:B------:R-:W-:Y:S01]  /*8dd0*/  LOP3.LUT R26, R25, 0xff000000, R12, 0xf8, !PT ;  /* 0xff000000191a7812 */ /* 0x000fe200078ef80c */
[----:B------:R-:W-:Y:S01]  /*8de0*/  HADD2.F32 R25, -RZ, R24.H1_H1 ;  /* 0x30000018ff197230 */ /* 0x000fe20000004100 */
[----:B------:R-:W-:Y:S01]  /*8df0*/  F2FP.F16.E4M3.UNPACK_B R3, R6 ;  /* 0x00000006ff03723e */ /* 0x000fe200020006ff */
[----:B------:R-:W-:Y:S01]  /*8e00*/  HADD2.F32 R12, -RZ, R0.H0_H0 ;  /* 0x20000000ff0c7230 */ /* 0x000fe20000004100 */
[----:B------:R-:W-:Y:S01]  /*8e10*/  F2FP.F16.E4M3.UNPACK_B R14, R7 ;  /* 0x00000007ff0e723e */ /* 0x000fe200020006ff */
[C---:B------:R-:W-:Y:S01]  /*8e20*/  FMUL.FTZ R31, R13.reuse, R29 ;  /* 0x0000001d0d1f7220 */ /* 0x040fe20000410000 */
[----:B------:R-:W-:Y:S01]  /*8e30*/  F2FP.F16.E4M3.UNPACK_B R15, R7.H1 ;  /* 0x00000007ff0f723e */ /* 0x000fe200030006ff */
[----:B------:R-:W-:Y:S01]  /*8e40*/  FMUL.FTZ R30, R13, R25 ;  /* 0x000000190d1e7220 */ /* 0x000fe20000410000 */
[-C--:B------:R-:W-:Y:S01]  /*8e50*/  F2FP.F16.E4M3.UNPACK_B R6, R5.reuse ;  /* 0x00000005ff06723e */ /* 0x080fe200020006ff */
[----:B------:R-:W-:Y:S01]  /*8e60*/  HADD2.F32 R28, -RZ, R28.H0_H0 ;  /* 0x2000001cff1c7230 */ /* 0x000fe20000004100 */
[----:B------:R-:W-:Y:S01]  /*8e70*/  F2FP.F16.E4M3.UNPACK_B R7, R5.H1 ;  /* 0x00000005ff07723e */ /* 0x000fe200030006ff */
[----:B------:R-:W-:Y:S01]  /*8e80*/  HADD2.F32 R5, -RZ, R3.H1_H1 ;  /* 0x30000003ff057230 */ /* 0x000fe20000004100 */
[----:B------:R-:W-:Y:S01]  /*8e90*/  F2FP.F16.E4M3.UNPACK_B R27, R27.H1 ;  /* 0x0000001bff1b723e */ /* 0x000fe200030006ff */
[----:B------:R-:W-:-:S02]  /*8ea0*/  HADD2.F32 R24, -RZ, R24.H0_H0 ;  /* 0x20000018ff187230 */ /* 0x000fc40000004100 */
[C---:B------:R-:W-:Y:S01]  /*8eb0*/  FFMA.FTZ R31, R12.reuse, R25, -R31 ;  /* 0x000000190c1f7223 */ /* 0x040fe2000001081f */
[----:B------:R-:W-:Y:S01]  /*8ec0*/  FFMA.FTZ R30, R12, R29, R30 ;  /* 0x0000001d0c1e7223 */ /* 0x000fe2000001001e */
[----:B------:R-:W-:Y:S01]  /*8ed0*/  HADD2.F32 R3, -RZ, R3.H0_H0 ;  /* 0x20000003ff037230 */ /* 0x000fe20000004100 */
[----:B------:R-:W-:Y:S01]  /*8ee0*/  F2FP.F16.E4M3.UNPACK_B R21, R21.H1 ;  /* 0x00000015ff15723e */ /* 0x000fe200030006ff */
[C---:B------:R-:W-:Y:S01]  /*8ef0*/  FMUL.FTZ R12, R5.reuse, R28 ;  /* 0x0000001c050c7220 */ /* 0x040fe20000410000 */
[----:B------:R-:W-:Y:S01]  /*8f00*/  FMUL.FTZ R25, R5, R24 ;  /* 0x0000001805197220 */ /* 0x000fe20000410000 */
[--C-:B------:R-:W-:Y:S01]  /*8f10*/  HADD2.F32 R5, -RZ, R14.reuse.H1_H1 ;  /* 0x3000000eff057230 */ /* 0x100fe20000004100 */
[----:B------:R-:W-:Y:S01]  /*8f20*/  F2FP.F16.E4M3.UNPACK_B R0, R4 ;  /* 0x00000004ff00723e */ /* 0x000fe200020006ff */
[----:B------:R-:W-:Y:S02]  /*8f30*/  HADD2.F32 R13, -RZ, R27.H0_H0 ;  /* 0x2000001bff0d7230 */ /* 0x000fe40000004100 */
[C---:B------:R-:W-:Y:S01]  /*8f40*/  FFMA.FTZ R29, R3.reuse, R24, -R12 ;  /* 0x00000018031d7223 */ /* 0x040fe2000001080c */
[----:B------:R-:W-:Y:S01]  /*8f50*/  FFMA.FTZ R28, R3, R28, R25 ;  /* 0x0000001c031c7223 */ /* 0x000fe20000010019 */
[----:B------:R-:W-:Y:S01]  /*8f60*/  HADD2.F32 R12, -RZ, R21.H0_H0 ;  /* 0x20000015ff0c7230 */ /* 0x000fe20000004100 */
[----:B------:R-:W-:Y:S01]  /*8f70*/  F2FP.F16.E4M3.UNPACK_B R4, R4.H1 ;  /* 0x00000004ff04723e */ /* 0x000fe200030006ff */
        /* <DEDUP_REMOVED lines=58> */
.L_x_1209:
[----:B------:R-:W-:Y:S05]  /*9320*/  BSYNC B1 ;  /* 0x0000000000017941 */ /* 0x000fea0003800000 */
.L_x_1208:
[----:B------:R-:W-:Y:S05]  /*9330*/  @P2 BRA `(.L_x_1205) ;  /* 0x0000002c00442947 */ /* 0x000fea0003800000 */
[----:B012---:R-:W0:Y:S01]  /*9340*/  LDS.128 R4, [R37+0x12000] ;  /* 0x0120000025047984 */ /* 0x007e220000000c00 */
[----:B-----5:R-:W-:Y:S02]  /*9350*/  SHF.R.U32.HI R13, RZ, 0x8, R11 ;  /* 0x00000008ff0d7819 */ /* 0x020fe4000001160b */
[----:B------:R-:W-:Y:S02]  /*9360*/  LOP3.LUT R12, R11, 0xff, RZ, 0xc0, !PT ;  /* 0x000000ff0b0c7812 */ /* 0x000fe400078ec0ff */
[----:B------:R-:W-:Y:S02]  /*9370*/  LOP3.LUT R13, R13, 0xff, RZ, 0xc0, !PT ;  /* 0x000000ff0d0d7812 */ /* 0x000fe400078ec0ff */
[----:B------:R-:W-:Y:S02]  /*9380*/  SHF.R.U32.HI R21, RZ, 0x8, R9 ;  /* 0x00000008ff157819 */ /* 0x000fe40000011609 */
[----:B------:R-:W-:Y:S02]  /*9390*/  PRMT R12, R13, 0x7604, R12 ;  /* 0x000076040d0c7816 */ /* 0x000fe4000000000c */
[----:B------:R-:W-:-:S02]  /*93a0*/  SHF.R.U32.HI R24, RZ, 0x10, R11 ;  /* 0x00000010ff187819 */ /* 0x000fc4000001160b */
[----:B------:R-:W-:Y:S02]  /*93b0*/  SHF.R.U32.HI R13, RZ, 0x8, R8 ;  /* 0x00000008ff0d7819 */ /* 0x000fe40000011608 */
[----:B------:R-:W-:Y:S02]  /*93c0*/  LOP3.LUT R14, R9, 0xff, RZ, 0xc0, !PT ;  /* 0x000000ff090e7812 */ /* 0x000fe400078ec0ff */
[----:B------:R-:W-:Y:S02]  /*93d0*/  LOP3.LUT R21, R21, 0xff, RZ, 0xc0, !PT ;  /* 0x000000ff15157812 */ /* 0x000fe400078ec0ff */
[----:B------:R-:W-:Y:S02]  /*93e0*/  SHF.R.U32.HI R20, RZ, 0x10, R9 ;  /* 0x00000010ff147819 */ /* 0x000fe40000011609 */
[----:B------:R-:W-:Y:S02]  /*93f0*/  SHF.R.U32.HI R3, RZ, 0x8, R10 ;  /* 0x00000008ff037819 */ /* 0x000fe4000001160a */
[----:B------:R-:W-:Y:S01]  /*9400*/  LOP3.LUT R15, R13, 0xff, RZ, 0xc0, !PT ;  /* 0x000000ff0d0f7812 */ /* 0x000fe200078ec0ff */
[----:B------:R-:W-:Y:S01]  /*9410*/  IMAD.U32 R13, R24, 0x10000, RZ ;  /* 0x00010000180d7824 */ /* 0x000fe200078e00ff */
[----:B------:R-:W-:Y:S01]  /*9420*/  PRMT R14, R21, 0x7604, R14 ;  /* 0x00007604150e7816 */ /* 0x000fe2000000000e */
[----:B------:R-:W-:Y:S01]  /*9430*/  IMAD.U32 R21, R20, 0x10000, RZ ;  /* 0x0001000014157824 */ /* 0x000fe200078e00ff */
[----:B------:R-:W-:-:S02]  /*9440*/  LOP3.LUT R0, R10, 0xff, RZ, 0xc0, !PT ;  /* 0x000000ff0a007812 */ /* 0x000fc400078ec0ff */
[----:B------:R-:W-:Y:S02]  /*9450*/  LOP3.LUT R3, R3, 0xff, RZ, 0xc0, !PT ;  /* 0x000000ff03037812 */ /* 0x000fe400078ec0ff */
[----:B------:R-:W-:Y:S02]  /*9460*/  LOP3.LUT R13, R12, 0xff0000, R13, 0xf8, !PT ;  /* 0x00ff00000c0d7812 */ /* 0x000fe400078ef80d */
[----:B------:R-:W-:Y:S02]  /*9470*/  PRMT R3, R3, 0x7604, R0 ;  /* 0x0000760403037816 */ /* 0x000fe40000000000 */
[----:B------:R-:W-:Y:S02]  /*9480*/  LOP3.LUT R0, R8, 0xff, RZ, 0xc0, !PT ;  /* 0x000000ff08007812 */ /* 0x000fe400078ec0ff */
[----:B------:R-:W-:Y:S02]  /*9490*/  LOP3.LUT R21, R14, 0xff0000, R21, 0xf8, !PT ;  /* 0x00ff00000e157812 */ /* 0x000fe400078ef815 */
[----:B------:R-:W-:-:S02]  /*94a0*/  PRMT R15, R15, 0x7604, R0 ;  /* 0x000076040f0f7816 */ /* 0x000fc40000000000 */
[----:B------:R-:W-:Y:S02]  /*94b0*/  LOP3.LUT R21, R21, 0xff000000, R9, 0xf8, !PT ;  /* 0xff00000015157812 */ /* 0x000fe400078ef809 */
[----:B------:R-:W-:Y:S02]  /*94c0*/  LOP3.LUT R13, R13, 0xff000000, R11, 0xf8, !PT ;  /* 0xff0000000d0d7812 */ /* 0x000fe400078ef80b */
[----:B------:R-:W-:Y:S02]  /*94d0*/  LOP3.LUT R3, R3, 0xff0000, R10, 0xf8, !PT ;  /* 0x00ff000003037812 */ /* 0x000fe400078ef80a */
[----:B0-----:R-:W-:Y:S02]  /*94e0*/  F2FP.F16.E4M3.UNPACK_B R0, R6.H1 ;  /* 0x00000006ff00723e */ /* 0x001fe400030006ff */
[----:B------:R-:W-:Y:S02]  /*94f0*/  LOP3.LUT R15, R15, 0xff0000, R8, 0xf8, !PT ;  /* 0x00ff00000f0f7812 */ /* 0x000fe400078ef808 */
[----:B------:R-:W-:Y:S01]  /*9500*/  F2FP.F16.E4M3.UNPACK_B R24, R21 ;  /* 0x00000015ff18723e */ /* 0x000fe200020006ff */
[----:B------:R-:W-:Y:S01]  /*9510*/  HADD2.F32 R9, -RZ, R0.H1_H1 ;  /* 0x30000000ff097230 */ /* 0x000fe20000004100 */
[----:B------:R-:W-:-:S02]  /*9520*/  F2FP.F16.E4M3.UNPACK_B R14, R13 ;  /* 0x0000000dff0e723e */ /* 0x000fc400020006ff */
        /* <DEDUP_REMOVED lines=86> */
[----:B------:R0:W-:Y:S01]  /*9a90*/  STS.128 [R37+0x12000], R4 ;  /* 0x0120000425007388 */ /* 0x0001e20000000c00 */
[----:B------:R-:W-:Y:S05]  /*9aa0*/  BRA `(.L_x_1205) ;  /* 0x0000002400687947 */ /* 0x000fea0003800000 */
.L_x_1199:
[----:B------:R-:W0:Y:S01]  /*9ab0*/  LDC R25, c[0x0][0x448] ;  /* 0x00011200ff197b82 */ /* 0x000e220000000800 */
[----:B------:R-:W-:Y:S01]  /*9ac0*/  IMAD.MOV.U32 R9, RZ, RZ, R10 ;  /* 0x000000ffff097224 */ /* 0x000fe200078e000a */
[----:B------:R-:W-:Y:S01]  /*9ad0*/  ULDC.64 UR4, c[0x0][0x3f8] ;  /* 0x0000fe0000047ab9 */ /* 0x000fe20000000a00 */
[----:B------:R-:W-:Y:S01]  /*9ae0*/  IMAD.MOV.U32 R4, RZ, RZ, R26 ;  /* 0x000000ffff047224 */ /* 0x000fe200078e001a */
[----:B------:R-:W-:Y:S01]  /*9af0*/  ULDC.64 UR6, c[0x0][0x408] ;  /* 0x0001020000067ab9 */ /* 0x000fe20000000a00 */
[----:B------:R-:W-:Y:S01]  /*9b00*/  IMAD.MOV.U32 R5, RZ, RZ, R29 ;  /* 0x000000ffff057224 */ /* 0x000fe200078e001d */
[----:B------:R-:W-:Y:S01]  /*9b10*/  ULDC.64 UR8, c[0x0][0x400] ;  /* 0x0001000000087ab9 */ /* 0x000fe20000000a00 */
[----:B------:R-:W-:Y:S02]  /*9b20*/  IMAD.MOV.U32 R6, RZ, RZ, R24 ;  /* 0x000000ffff067224 */ /* 0x000fe400078e0018 */
[----:B------:R-:W-:Y:S01]  /*9b30*/  IMAD.MOV.U32 R7, RZ, RZ, R31 ;  /* 0x000000ffff077224 */ /* 0x000fe200078e001f */
[----:B0-----:R-:W-:-:S13]  /*9b40*/  ISETP.NE.AND P0, PT, R25, 0x1, PT ;  /* 0x000000011900780c */ /* 0x001fda0003f05270 */
[----:B------:R-:W0:Y:S08]  /*9b50*/  @P0 LDC R3, c[0x0][0x44c] ;  /* 0x00011300ff030b82 */ /* 0x000e300000000800 */
[----:B------:R-:W1:Y:S01]  /*9b60*/  @P0 LDC R0, c[0x0][0x450] ;  /* 0x00011400ff000b82 */ /* 0x000e620000000800 */
[----:B0-----:R-:W-:-:S05]  /*9b70*/  @P0 IMAD.HI.U32 R3, R10, R3, RZ ;  /* 0x000000030a030227 */ /* 0x001fca00078e00ff */
[----:B-1----:R-:W-:-:S04]  /*9b80*/  @P0 SHF.R.U32.HI R9, RZ, R0, R3 ;  /* 0x00000000ff090219 */ /* 0x002fc80000011603 */
[----:B------:R-:W-:Y:S01]  /*9b90*/  SHF.R.S32.HI R0, RZ, 0x1f, R9 ;  /* 0x0000001fff007819 */ /* 0x000fe20000011409 */
[----:B------:R-:W-:-:S04]  /*9ba0*/  IMAD.WIDE.U32 R4, R9, UR4, R4 ;  /* 0x0000000409047c25 */ /* 0x000fc8000f8e0004 */
[----:B------:R-:W-:Y:S02]  /*9bb0*/  IMAD R8, R0, UR4, RZ ;  /* 0x0000000400087c24 */ /* 0x000fe4000f8e02ff */
[----:B------:R-:W-:-:S04]  /*9bc0*/  IMAD.WIDE.U32 R6, R9, UR6, R6 ;  /* 0x0000000609067c25 */ /* 0x000fc8000f8e0006 */
[----:B------:R-:W-:Y:S01]  /*9bd0*/  IMAD R0, R0, UR6, RZ ;  /* 0x0000000600007c24 */ /* 0x000fe2000f8e02ff */
[----:B------:R-:W-:Y:S01]  /*9be0*/  IADD3 R21, P1, R6, UR8, RZ ;  /* 0x0000000806157c10 */ /* 0x000fe2000ff3e0ff */
[C---:B------:R-:W-:Y:S01]  /*9bf0*/  IMAD R13, R9.reuse, UR5, R8 ;  /* 0x00000005090d7c24 */ /* 0x040fe2000f8e0208 */
[----:B------:R-:W-:Y:S01]  /*9c00*/  ULDC.64 UR4, c[0x0][0x3e8] ;  /* 0x0000fa0000047ab9 */ /* 0x000fe20000000a00 */
[----:B------:R-:W-:Y:S01]  /*9c10*/  IMAD R9, R9, UR7, R0 ;  /* 0x0000000709097c24 */ /* 0x000fe2000f8e0200 */
[----:B------:R-:W-:Y:S01]  /*9c20*/  IADD3 R3, P0, R4, UR4, RZ ;  /* 0x0000000404037c10 */ /* 0x000fe2000ff1e0ff */
[----:B------:R-:W-:-:S03]  /*9c30*/  UMOV UR4, 0xffffffff ;  /* 0xffffffff00047882 */ /* 0x000fc60000000000 */
[----:B------:R-:W-:Y:S02]  /*9c40*/  IADD3.X R13, R5, UR5, R13, P0, !PT ;  /* 0x00000005050d7c10 */ /* 0x000fe400087fe40d */
[----:B------:R-:W-:Y:S01]  /*9c50*/  IADD3.X R20, R7, UR9, R9, P1, !PT ;  /* 0x0000000907147c10 */ /* 0x000fe20008ffe409 */
[----:B------:R-:W-:Y:S06]  /*9c60*/  BRA.DIV UR4, `(.L_x_1210) ;  /* 0x0000019a04687947 */ /* 0x000fec000b800000 */
[----:B------:R0:W1:Y:S04]  /*9c70*/  SHFL.IDX PT, R0, R13, RZ, 0x1e1f ;  /* 0x001e1fff0d007589 */ /* 0x00006800000e0000 */
[----:B------:R-:W2:Y:S04]  /*9c80*/  SHFL.IDX PT, R3, R3, RZ, 0x1e1f ;  /* 0x001e1fff03037589 */ /* 0x000ea800000e0000 */
[----:B------:R-:W3:Y:S04]  /*9c90*/  SHFL.IDX PT, R20, R20, RZ, 0x1e1f ;  /* 0x001e1fff14147589 */ /* 0x000ee800000e0000 */
[----:B0-----:R-:W4:Y:S02]  /*9ca0*/  SHFL.IDX PT, R21, R21, RZ, 0x1e1f ;  /* 0x001e1fff15157589 */ /* 0x001f2400000e0000 */
.L_x_1493:
[----:B------:R-:W5:Y:S04]  /*9cb0*/  LDL R4, [R1] ;  /* 0x0000000001047983 */ /* 0x000f680000100800 */
[----:B------:R-:W2:Y:S01]  /*9cc0*/  LDL R13, [R1+0x60] ;  /* 0x00006000010d7983 */ /* 0x000ea20000100800 */
[----:B------:R-:W-:Y:S01]  /*9cd0*/  BSSY B1, `(.L_x_1211) ;  /* 0x000002c000017945 */ /* 0x000fe20003800000 */
[----:B------:R-:W-:Y:S02]  /*9ce0*/  CS2R R8, SRZ ;  /* 0x0000000000087805 */ /* 0x000fe4000001ff00 */
[----:B------:R-:W-:Y:S02]  /*9cf0*/  CS2R R14, SRZ ;  /* 0x00000000000e7805 */ /* 0x000fe4000001ff00 */
[----:B------:R-:W-:Y:S01]  /*9d00*/  CS2R R26, SRZ ;  /* 0x00000000001a7805 */ /* 0x000fe2000001ff00 */
[----:B-----5:R-:W-:Y:S01]  /*9d10*/  IMAD R41, R4, R25, RZ ;  /* 0x0000001904297224 */ /* 0x020fe200078e02ff */
[----:B------:R-:W-:-:S02]  /*9d20*/  CS2R R4, SRZ ;  /* 0x0000000000047805 */ /* 0x000fc4000001ff00 */
[----:B------:R-:W-:Y:S02]  /*9d30*/  CS2R R24, SRZ ;  /* 0x0000000000187805 */ /* 0x000fe4000001ff00 */
[----:B--2---:R-:W-:Y:S02]  /*9d40*/  LEA.HI R6, R13, R13, RZ, 0x1 ;  /* 0x0000000d0d067211 */ /* 0x004fe400078f08ff */
[----:B------:R-:W-:Y:S02]  /*9d50*/  ISETP.GE.AND P0, PT, R10, R41, PT ;  /* 0x000000290a00720c */ /* 0x000fe40003f06270 */
[----:B------:R-:W-:Y:S02]  /*9d60*/  CS2R R10, SRZ ;  /* 0x00000000000a7805 */ /* 0x000fe4000001ff00 */
        /* <DEDUP_REMOVED lines=19> */
[----:B----4-:R-:W-:-:S05]  /*9ea0*/  @!P4 IADD3 R30, P1, R152, R21, RZ ;  /* 0x00000015981ec210 */ /* 0x010fca0007f3e0ff */
[----:B---3--:R-:W-:Y:S02]  /*9eb0*/  @!P4 IMAD.X R31, R20, 0x1, R5, P1 ;  /* 0x00000001141fc824 */ /* 0x008fe400008e0605 */
[----:B--2---:R-:W-:Y:S01]  /*9ec0*/  @!P5 IMAD.SHL.U32 R4, R28, 0x10, RZ ;  /* 0x000000101c04d824 */ /* 0x004fe200078e00ff */
[----:B------:R-:W-:-:S04]  /*9ed0*/  @!P4 IADD3 R28, P0, R152, R3, RZ ;  /* 0x00000003981cc210 */ /* 0x000fc80007f1e0ff */
[-C--:B------:R-:W-:Y:S01]  /*9ee0*/  @!P5 IADD3 R32, P2, R3, R4.reuse, RZ ;  /* 0x000000040320d210 */ /* 0x080fe20007f5e0ff */
[C---:B-1----:R-:W-:Y:S01]  /*9ef0*/  @!P4 IMAD.X R29, R0.reuse, 0x1, R5, P0 ;  /* 0x00000001001dc824 */ /* 0x042fe200000e0605 */
[----:B------:R-:W-:Y:S02]  /*9f00*/  @!P5 IADD3 R34, P3, R21, R4, RZ ;  /* 0x000000041522d210 */ /* 0x000fe40007f7e0ff */
[----:B------:R-:W-:Y:S02]  /*9f10*/  @!P5 SHF.R.S32.HI R3, RZ, 0x1f, R4 ;  /* 0x0000001fff03d819 */ /* 0x000fe40000011404 */
[----:B------:R-:W-:Y:S01]  /*9f20*/  CS2R R4, SRZ ;  /* 0x0000000000047805 */ /* 0x000fe2000001ff00 */
[----:B------:R0:W5:Y:S02]  /*9f30*/  @!P4 LD.E.128 R12, desc[UR42][R28.64] ;  /* 0x0000002a1c0cc980 */ /* 0x000164000c101d00 */
[--C-:B------:R-:W-:Y:S02]  /*9f40*/  @!P5 IMAD.X R33, R0, 0x1, R3.reuse, P2 ;  /* 0x000000010021d824 */ /* 0x100fe400010e0603 */
[----:B------:R-:W-:Y:S01]  /*9f50*/  @!P5 IMAD.X R35, R20, 0x1, R3, P3 ;  /* 0x000000011423d824 */ /* 0x000fe200018e0603 */
[----:B------:R0:W5:Y:S04]  /*9f60*/  @!P4 LD.E.128 R4, desc[UR42][R30.64] ;  /* 0x0000002a1e04c980 */ /* 0x000168000c101d00 */
[----:B------:R0:W5:Y:S04]  /*9f70*/  @!P5 LD.E.128 R24, desc[UR42][R32.64] ;  /* 0x0000002a2018d980 */ /* 0x000168000c101d00 */
[----:B------:R0:W5:Y:S02]  /*9f80*/  @!P5 LD.E.128 R8, desc[UR42][R34.64] ;  /* 0x0000002a2208d980 */ /* 0x000164000c101d00 */
.L_x_1212:
[----:B------:R-:W-:Y:S05]  /*9f90*/  BSYNC B1 ;  /* 0x0000000000017941 */ /* 0x000fea0003800000 */
.L_x_1211:
[----:B-1----:R-:W2:Y:S01]  /*9fa0*/  LDL.LU R0, [R1+0x44] ;  /* 0x0000440001007983 */ /* 0x002ea20000300800 */
[----:B------:R-:W1:Y:S01]  /*9fb0*/  SYNCS.PHASECHK.TRANS64.TRYWAIT P0, [R16+URZ+0x19c00], R39 ;  /* 0x019c0027100075a7 */ /* 0x000e62000800017f */
[----:B------:R-:W-:Y:S01]  /*9fc0*/  BSSY B1, `(.L_x_1213) ;  /* 0x0000005000017945 */ /* 0x000fe20003800000 */
[----:B--2---:R-:W-:-:S05]  /*9fd0*/  IMAD R0, R0, -0xc0, R41 ;  /* 0xffffff4000007824 */ /* 0x004fca00078e0229 */
[----:B------:R-:W-:-:S04]  /*9fe0*/  VIMNMX R3, R0, 0xc0, PT ;  /* 0x000000c000037848 */ /* 0x000fc80003fe0100 */
[----:B------:R-:W-:Y:S01]  /*9ff0*/  ISETP.GE.AND P1, PT, R154, R3, PT ;  /* 0x000000039a00720c */ /* 0x000fe20003f26270 */
[----:B-1----:R-:W-:-:S12]  /*a000*/  @!P0 BRA `(.L_x_1214) ;  /* 0x0000019400f08947 */ /* 0x002fd80003800000 */
.L_x_1494:
[----:B------:R-:W-:Y:S05]  /*a010*/  BSYNC B1 ;  /* 0x0000000000017941 */ /* 0x000fea0003800000 */
.L_x_1213:
[----:B------:R-:W-:Y:S05]  /*a020*/  @P1 BRA `(.L_x_1205) ;  /* 0x0000002000081947 */ /* 0x000fea0003800000 */
[----:B------:R2:W5:Y:S01]  /*a030*/  LDL R63, [R1+0x20] ;  /* 0x00002000013f7983 */ /* 0x0005620000100800 */
[----:B------:R-:W0:Y:S03]  /*a040*/  LDC R3, c[0x0][0x3f4] ;  /* 0x0000fd00ff037b82 */ /* 0x000e260000000800 */
[----:B------:R2:W5:Y:S04]  /*a050*/  LDL R62, [R1+0x30] ;  /* 0x00003000013e7983 */ /* 0x0005680000100800 */
[----:B------:R2:W5:Y:S01]  /*a060*/  LDL R60, [R1+0x78] ;  /* 0x00007800013c7983 */ /* 0x0005620000100800 */
[C---:B------:R-:W-:Y:S01]  /*a070*/  VIADD R0, R152.reuse, 0x20 ;  /* 0x0000002098007836 */ /* 0x040fe20000000000 */
[----:B------:R-:W-:Y:S01]  /*a080*/  BSSY B1, `(.L_x_1215) ;  /* 0x00000fd000017945 */ /* 0x000fe20003800000 */
[----:B0-----:R-:W-:-:S03]  /*a090*/  ISETP.GE.AND P0, PT, R152, R3, PT ;  /* 0x000000039800720c */ /* 0x001fc60003f06270 */
[----:B------:R-:W-:-:S10]  /*a0a0*/  ISETP.GE.AND P1, PT, R0, R3, PT ;  /* 0x000000030000720c */ /* 0x000fd40003f26270 */
[----:B--2---:R-:W-:Y:S05]  /*a0b0*/  @P0 BRA `(.L_x_1216) ;  /* 0x0000000c00e40947 */ /* 0x004fea0003800000 */
[----:B----4-:R-:W0:Y:S01]  /*a0c0*/  S2R R21, SR_TID.X ;  /* 0x0000000000157919 */ /* 0x010e220000002100 */
[----:B---3-5:R-:W-:Y:S02]  /*a0d0*/  SHF.R.U32.HI R20, RZ, 0x8, R12 ;  /* 0x00000008ff147819 */ /* 0x028fe4000001160c */
[----:B------:R-:W-:Y:S02]  /*a0e0*/  LOP3.LUT R0, R12, 0xff, RZ, 0xc0, !PT ;  /* 0x000000ff0c007812 */ /* 0x000fe400078ec0ff */
[----:B------:R-:W-:Y:S02]  /*a0f0*/  SHF.R.U32.HI R30, RZ, 0x8, R14 ;  /* 0x00000008ff1e7819 */ /* 0x000fe4000001160e */
[----:B------:R-:W-:Y:S02]  /*a100*/  SHF.R.U32.HI R29, RZ, 0x8, R13 ;  /* 0x00000008ff1d7819 */ /* 0x000fe4000001160d */
[----:B------:R-:W-:Y:S02]  /*a110*/  LOP3.LUT R28, R13, 0xff, RZ, 0xc0, !PT ;  /* 0x000000ff0d1c7812 */ /* 0x000fe400078ec0ff */
[----:B------:R-:W-:-:S02]  /*a120*/  LOP3.LUT R29, R29, 0xff, RZ, 0xc0, !PT ;  /* 0x000000ff1d1d7812 */ /* 0x000fc400078ec0ff */
[----:B------:R-:W-:Y:S02]  /*a130*/  SHF.R.U32.HI R40, RZ, 0x8, R5 ;  /* 0x00000008ff287819 */ /* 0x000fe40000011605 */
[----:B------:R-:W-:Y:S02]  /*a140*/  PRMT R38, R29, 0x7604, R28 ;  /* 0x000076041d267816 */ /* 0x000fe4000000001c */
[----:B------:R-:W-:Y:S02]  /*a150*/  SHF.R.U32.HI R29, RZ, 0x8, R15 ;  /* 0x00000008ff1d7819 */ /* 0x000fe4000001160f */
[----:B------:R-:W-:Y:S02]  /*a160*/  LOP3.LUT R28, R15, 0xff, RZ, 0xc0, !PT ;  /* 0x000000ff0f1c7812 */ /* 0x000fe400078ec0ff */
[----:B------:R-:W-:Y:S02]  /*a170*/  LOP3.LUT R29, R29, 0xff, RZ, 0xc0, !PT ;  /* 0x000000ff1d1d7812 */ /* 0x000fe400078ec0ff */
[----:B------:R-:W-:-:S02]  /*a180*/  SHF.R.U32.HI R43, RZ, 0x8, R6 ;  /* 0x00000008ff2b7819 */ /* 0x000fc40000011606 */
[----:B------:R-:W-:Y:S02]  /*a190*/  LOP3.LUT R40, R40, 0xff, RZ, 0xc0, !PT ;  /* 0x000000ff28287812 */ /* 0x000fe400078ec0ff */
[----:B------:R-:W-:Y:S02]  /*a1a0*/  LOP3.LUT R42, R6, 0xff, RZ, 0xc0, !PT ;  /* 0x000000ff062a7812 */ /* 0x000fe400078ec0ff */
[----:B------:R-:W-:Y:S02]  /*a1b0*/  LOP3.LUT R43, R43, 0xff, RZ, 0xc0, !PT ;  /* 0x000000ff2b2b7812 */ /* 0x000fe400078ec0ff */
[----:B------:R-:W-:Y:S01]  /*a1c0*/  SHF.R.U32.HI R49, RZ, 0x10, R5 ;  /* 0x00000010ff317819 */ /* 0x000fe20000011605 */
[----:B0-----:R-:W-:Y:S01]  /*a1d0*/  VIADD R31, R21, 0xffffff80 ;  /* 0xffffff80151f7836 */ /* 0x001fe20000000000 */
[----:B------:R-:W-:Y:S02]  /*a1e0*/  LOP3.LUT R21, R20, 0xff, RZ, 0xc0, !PT ;  /* 0x000000ff14157812 */ /* 0x000fe400078ec0ff */
[----:B------:R-:W-:Y:S01]  /*a1f0*/  LOP3.LUT R20, R14, 0xff, RZ, 0xc0, !PT ;  /* 0x000000ff0e147812 */ /* 0x000fe200078ec0ff */
[----:B------:R-:W-:Y:S01]  /*a200*/  IMAD.U32 R49, R49, 0x10000, RZ ;  /* 0x0001000031317824 */ /* 0x000fe200078e00ff */
[----:B------:R-:W-:-:S02]  /*a210*/  LEA.HI R32, R31, R31, RZ, 0x1 ;  /* 0x0000001f1f207211 */ /* 0x000fc400078f08ff */
[----:B-1----:R-:W-:Y:S02]  /*a220*/  PRMT R39, R21, 0x7604, R0 ;  /* 0x0000760415277816 */ /* 0x002fe40000000000 */
[----:B------:R-:W-:Y:S02]  /*a230*/  LOP3.LUT R32, R32, 0xfffffffe, RZ, 0xc0, !PT ;  /* 0xfffffffe20207812 */ /* 0x000fe400078ec0ff */
[----:B------:R-:W-:Y:S02]  /*a240*/  SHF.R.U32.HI R21, RZ, 0x8, R4 ;  /* 0x00000008ff157819 */ /* 0x000fe40000011604 */
[----:B------:R-:W-:Y:S01]  /*a250*/  PRMT R51, R43, 0x7604, R42 ;  /* 0x000076042b337816 */ /* 0x000fe2000000002a */
[----:B------:R-:W-:Y:S01]  /*a260*/  IMAD.IADD R32, R31, 0x1, -R32 ;  /* 0x000000011f207824 */ /* 0x000fe200078e0a20 */
[----:B------:R-:W-:Y:S02]  /*a270*/  LOP3.LUT R31, R30, 0xff, RZ, 0xc0, !PT ;  /* 0x000000ff1e1f7812 */ /* 0x000fe400078ec0ff */
[----:B------:R-:W-:-:S02]  /*a280*/  LOP3.LUT R33, R21, 0xff, RZ, 0xc0, !PT ;  /* 0x000000ff15217812 */ /* 0x000fc400078ec0ff */
[----:B------:R-:W-:Y:S02]  /*a290*/  LEA.HI R0, R3, R32, RZ, 0x1c ;  /* 0x0000002003007211 */ /* 0x000fe400078fe0ff */
[----:B------:R-:W-:Y:S02]  /*a2a0*/  PRMT R41, R31, 0x7604, R20 ;  /* 0x000076041f297816 */ /* 0x000fe40000000014 */
[C---:B------:R-:W-:Y:S01]  /*a2b0*/  LEA.HI R20, R0.reuse, R0, RZ, 0x1 ;  /* 0x0000000000147211 */ /* 0x040fe200078f08ff */
[----:B------:R-:W-:Y:S01]  /*a2c0*/  IMAD.SHL.U32 R0, R0, 0x10, RZ ;  /* 0x0000001000007824 */ /* 0x000fe200078e00ff */
[----:B------:R-:W-:Y:S02]  /*a2d0*/  LOP3.LUT R32, R4, 0xff, RZ, 0xc0, !PT ;  /* 0x000000ff04207812 */ /* 0x000fe400078ec0ff */
[----:B------:R-:W-:Y:S02]  /*a2e0*/  SHF.R.S32.HI R20, RZ, 0x1, R20 ;  /* 0x00000001ff147819 */ /* 0x000fe40000011414 */
[----:B------:R-:W-:-:S02]  /*a2f0*/  LOP3.LUT R0, R63, 0x10, R0, 0xf8, !PT ;  /* 0x000000103f007812 */ /* 0x000fc400078ef800 */
[----:B------:R-:W-:Y:S01]  /*a300*/  PRMT R47, R33, 0x7604, R32 ;  /* 0x00007604212f7816 */ /* 0x000fe20000000020 */
[----:B------:R-:W-:Y:S01]  /*a310*/  IMAD R21, R20, 0x1800, R62 ;  /* 0x0000180014157824 */ /* 0x000fe200078e023e */
[----:B------:R-:W-:Y:S02]  /*a320*/  LOP3.LUT R0, R0, R60, RZ, 0x3c, !PT ;  /* 0x0000003c00007212 */ /* 0x000fe400078e3cff */
[----:B------:R-:W-:Y:S02]  /*a330*/  PRMT R20, R29, 0x7604, R28 ;  /* 0x000076041d147816 */ /* 0x000fe4000000001c */
[----:B------:R-:W-:Y:S01]  /*a340*/  IADD3 R0, R16, R21, R0 ;  /* 0x0000001510007210 */ /* 0x000fe20007ffe000 */
[----:B------:R-:W0:Y:S01]  /*a350*/  LDS.128 R28, [R37+0xf000] ;  /* 0x00f00000251c7984 */ /* 0x000e220000000c00 */
[----:B------:R-:W-:Y:S02]  /*a360*/  LOP3.LUT R21, R5, 0xff, RZ, 0xc0, !PT ;  /* 0x000000ff05157812 */ /* 0x000fe400078ec0ff */
[----:B------:R-:W-:Y:S01]  /*a370*/  SHF.R.U32.HI R43, RZ, 0x10, R15 ;  /* 0x00000010ff2b7819 */ /* 0x000fe2000001160f */
[----:B------:R-:W1:Y:S01]  /*a380*/  LDS.128 R32, [R0+0xf000] ;  /* 0x00f0000000207984 */ /* 0x000e620000000c00 */
[----:B------:R-:W-:-:S02]  /*a390*/  PRMT R40, R40, 0x7604, R21 ;  /* 0x0000760428287816 */ /* 0x000fc40000000015 */
[----:B------:R-:W-:Y:S01]  /*a3a0*/  SHF.R.U32.HI R21, RZ, 0x10, R13 ;  /* 0x00000010ff157819 */ /* 0x000fe2000001160d */
[----:B------:R-:W-:Y:S01]  /*a3b0*/  IMAD.U32 R43, R43, 0x10000, RZ ;  /* 0x000100002b2b7824 */ /* 0x000fe200078e00ff */
[----:B------:R-:W-:Y:S02]  /*a3c0*/  SHF.R.U32.HI R45, RZ, 0x8, R7 ;  /* 0x00000008ff2d7819 */ /* 0x000fe40000011607 */
[----:B------:R-:W-:Y:S01]  /*a3d0*/  LOP3.LUT R44, R7, 0xff, RZ, 0xc0, !PT ;  /* 0x000000ff072c7812 */ /* 0x000fe200078ec0ff */
[----:B------:R-:W-:Y:S01]  /*a3e0*/  IMAD.U32 R21, R21, 0x10000, RZ ;  /* 0x0001000015157824 */ /* 0x000fe200078e00ff */
[----:B------:R-:W-:Y:S02]  /*a3f0*/  LOP3.LUT R45, R45, 0xff, RZ, 0xc0, !PT ;  /* 0x000000ff2d2d7812 */ /* 0x000fe400078ec0ff */
[----:B------:R-:W-:Y:S02]  /*a400*/  LOP3.LUT R49, R40, 0xff0000, R49, 0xf8, !PT ;  /* 0x00ff000028317812 */ /* 0x000fe400078ef831 */
[----:B------:R-:W-:-:S02]  /*a410*/  LOP3.LUT R21, R38, 0xff0000, R21, 0xf8, !PT ;  /* 0x00ff000026157812 */ /* 0x000fc400078ef815 */
[----:B------:R-:W-:Y:S02]  /*a420*/  PRMT R44, R45, 0x7604, R44 ;  /* 0x000076042d2c7816 */ /* 0x000fe4000000002c */
[----:B------:R-:W-:Y:S02]  /*a430*/  LOP3.LUT R49, R49, 0xff000000, R5, 0xf8, !PT ;  /* 0xff00000031317812 */ /* 0x000fe400078ef805 */
[----:B------:R-:W-:Y:S02]  /*a440*/  LOP3.LUT R45, R20, 0xff0000, R43, 0xf8, !PT ;  /* 0x00ff0000142d7812 */ /* 0x000fe400078ef82b */
[----:B------:R-:W-:Y:S02]  /*a450*/  LOP3.LUT R39, R39, 0xff0000, R12, 0xf8, !PT ;  /* 0x00ff000027277812 */ /* 0x000fe400078ef80c */
[----:B------:R-:W-:Y:S02]  /*a460*/  LOP3.LUT R41, R41, 0xff0000, R14, 0xf8, !PT ;  /* 0x00ff000029297812 */ /* 0x000fe400078ef80e */
[----:B------:R-:W-:-:S02]  /*a470*/  LOP3.LUT R43, R21, 0xff000000, R13, 0xf8, !PT ;  /* 0xff000000152b7812 */ /* 0x000fc400078ef80d */
[----:B------:R-:W-:Y:S02]  /*a480*/  LOP3.LUT R47, R47, 0xff0000, R4, 0xf8, !PT ;  /* 0x00ff00002f2f7812 */ /* 0x000fe400078ef804 */
[----:B------:R-:W-:Y:S02]  /*a490*/  LOP3.LUT R51, R51, 0xff0000, R6, 0xf8, !PT ;  /* 0x00ff000033337812 */ /* 0x000fe400078ef806 */
[----:B------:R-:W-:Y:S02]  /*a4a0*/  F2FP.F16.E4M3.UNPACK_B R48, R49 ;  /* 0x00000031ff30723e */ /* 0x000fe400020006ff */
[----:B------:R-:W-:Y:S02]  /*a4b0*/  SHF.R.U32.HI R53, RZ, 0x10, R7 ;  /* 0x00000010ff357819 */ /* 0x000fe40000011607 */
[----:B------:R-:W-:Y:S01]  /*a4c0*/  LOP3.LUT R20, R39, 0xff000000, R12, 0xf8, !PT ;  /* 0xff00000027147812 */ /* 0x000fe200078ef80c */
[--C-:B------:R-:W-:Y:S01]  /*a4d0*/  HADD2.F32 R50, -RZ, R48.reuse.H0_H0 ;  /* 0x20000030ff327230 */ /* 0x100fe20000004100 */
[----:B------:R-:W-:Y:S01]  /*a4e0*/  LOP3.LUT R45, R45, 0xff000000, R15, 0xf8, !PT ;  /* 0xff0000002d2d7812 */ /* 0x000fe200078ef80f */
[----:B------:R-:W-:Y:S01]  /*a4f0*/  IMAD.U32 R53, R53, 0x10000, RZ ;  /* 0x0001000035357824 */ /* 0x000fe200078e00ff */
[----:B0-----:R-:W-:Y:S01]  /*a500*/  F2FP.F16.E4M3.UNPACK_B R15, R28 ;  /* 0x0000001cff0f723e */ /* 0x001fe200020006ff */
[----:B------:R-:W-:Y:S01]  /*a510*/  HADD2.F32 R48, -RZ, R48.H1_H1 ;  /* 0x30000030ff307230 */ /* 0x000fe20000004100 */
[----:B-1----:R-:W-:-:S02]  /*a520*/  F2FP.F16.E4M3.UNPACK_B R21, R33 ;  /* 0x00000021ff15723e */ /* 0x002fc400020006ff */
[----:B------:R-:W-:Y:S02]  /*a530*/  F2FP.F16.E4M3.UNPACK_B R39, R28.H1 ;  /* 0x0000001cff27723e */ /* 0x000fe400030006ff */
[----:B------:R-:W-:Y:S02]  /*a540*/  LOP3.LUT R12, R41, 0xff000000, R14, 0xf8, !PT ;  /* 0xff000000290c7812 */ /* 0x000fe400078ef80e */
[----:B------:R-:W-:Y:S02]  /*a550*/  LOP3.LUT R38, R47, 0xff000000, R4, 0xf8, !PT ;  /* 0xff0000002f267812 */ /* 0x000fe400078ef804 */
[----:B------:R-:W-:Y:S02]  /*a560*/  F2FP.F16.E4M3.UNPACK_B R28, R43 ;  /* 0x0000002bff1c723e */ /* 0x000fe400020006ff */
[----:B------:R-:W-:Y:S01]  /*a570*/  LOP3.LUT R4, R51, 0xff000000, R6, 0xf8, !PT ;  /* 0xff00000033047812 */ /* 0x000fe200078ef806 */
[--C-:B------:R-:W-:Y:S01]  /*a580*/  HADD2.F32 R6, -RZ, R21.reuse.H0_H0 ;  /* 0x20000015ff067230 */ /* 0x100fe20000004100 */
[-C--:B------:R-:W-:Y:S01]  /*a590*/  F2FP.F16.E4M3.UNPACK_B R14, R29.reuse ;  /* 0x0000001dff0e723e */ /* 0x080fe200020006ff */
[----:B------:R-:W-:Y:S01]  /*a5a0*/  HADD2.F32 R21, -RZ, R21.H1_H1 ;  /* 0x30000015ff157230 */ /* 0x000fe20000004100 */
[----:B------:R-:W-:Y:S01]  /*a5b0*/  F2FP.F16.E4M3.UNPACK_B R40, R29.H1 ;  /* 0x0000001dff28723e */ /* 0x000fe200030006ff */
[----:B------:R-:W-:Y:S01]  /*a5c0*/  HADD2.F32 R29, -RZ, R28.H0_H0 ;  /* 0x2000001cff1d7230 */ /* 0x000fe20000004100 */
[-C--:B------:R-:W-:Y:S01]  /*a5d0*/  F2FP.F16.E4M3.UNPACK_B R42, R31.reuse ;  /* 0x0000001fff2a723e */ /* 0x080fe200020006ff */
[--C-:B------:R-:W-:Y:S01]  /*a5e0*/  HADD2.F32 R13, -RZ, R14.reuse.H0_H0 ;  /* 0x2000000eff0d7230 */ /* 0x100fe20000004100 */
[----:B------:R-:W-:Y:S01]  /*a5f0*/  F2FP.F16.E4M3.UNPACK_B R46, R31.H1 ;  /* 0x0000001fff2e723e */ /* 0x000fe200030006ff */
[----:B------:R-:W-:Y:S01]  /*a600*/  HADD2.F32 R14, -RZ, R14.H1_H1 ;  /* 0x3000000eff0e7230 */ /* 0x000fe20000004100 */
[----:B------:R-:W-:Y:S01]  /*a610*/  F2FP.F16.E4M3.UNPACK_B R31, R32 ;  /* 0x00000020ff1f723e */ /* 0x000fe200020006ff */
[----:B------:R-:W-:Y:S01]  /*a620*/  FMUL.FTZ R51, R21, R48 ;  /* 0x0000003015337220 */ /* 0x000fe20000410000 */
[----:B------:R-:W-:Y:S01]  /*a630*/  F2FP.F16.E4M3.UNPACK_B R41, R32.H1 ;  /* 0x00000020ff29723e */ /* 0x000fe200030006ff */
[----:B------:R-:W-:Y:S01]  /*a640*/  FMUL.FTZ R32, R6, R50 ;  /* 0x0000003206207220 */ /* 0x000fe20000410000 */
[----:B------:R-:W-:-:S02]  /*a650*/  LOP3.LUT R53, R44, 0xff0000, R53, 0xf8, !PT ;  /* 0x00ff00002c357812 */ /* 0x000fc400078ef835 */
[-C--:B------:R-:W-:Y:S02]  /*a660*/  F2FP.F16.E4M3.UNPACK_B R44, R35.reuse ;  /* 0x00000023ff2c723e */ /* 0x080fe400020006ff */
[----:B------:R-:W-:Y:S01]  /*a670*/  F2FP.F16.E4M3.UNPACK_B R47, R35.H1 ;  /* 0x00000023ff2f723e */ /* 0x000fe200030006ff */
[----:B------:R-:W-:Y:S01]  /*a680*/  FMUL.FTZ R35, R6, R29 ;  /* 0x0000001d06237220 */ /* 0x000fe20000410000 */
[----:B------:R-:W-:Y:S01]  /*a690*/  F2FP.F16.E4M3.UNPACK_B R33, R33.H1 ;  /* 0x00000021ff21723e */ /* 0x000fe200030006ff */
[C---:B------:R-:W-:Y:S01]  /*a6a0*/  FFMA.FTZ R6, R13.reuse, R29, -R32 ;  /* 0x0000001d0d067223 */ /* 0x040fe20000010820 */
[----:B------:R-:W-:Y:S01]  /*a6b0*/  F2FP.F16.E4M3.UNPACK_B R49, R49.H1 ;  /* 0x00000031ff31723e */ /* 0x000fe200030006ff */
[----:B------:R-:W-:Y:S01]  /*a6c0*/  HADD2.F32 R32, -RZ, R28.H1_H1 ;  /* 0x3000001cff207230 */ /* 0x000fe20000004100 */
[----:B------:R-:W-:Y:S01]  /*a6d0*/  F2FP.F16.E4M3.UNPACK_B R43, R43.H1 ;  /* 0x0000002bff2b723e */ /* 0x000fe200030006ff */
[----:B------:R-:W-:Y:S01]  /*a6e0*/  FFMA.FTZ R13, R13, R50, R35 ;  /* 0x000000320d0d7223 */ /* 0x000fe20000010023 */
[----:B------:R-:W-:Y:S01]  /*a6f0*/  HADD2.F32 R28, -RZ, R33.H0_H0 ;  /* 0x20000021ff1c7230 */ /* 0x000fe20000004100 */
[----:B------:R-:W-:Y:S01]  /*a700*/  LOP3.LUT R53, R53, 0xff000000, R7, 0xf8, !PT ;  /* 0xff00000035357812 */ /* 0x000fe200078ef807 */
[----:B------:R-:W-:-:S02]  /*a710*/  HADD2.F32 R50, -RZ, R49.H0_H0 ;  /* 0x20000031ff327230 */ /* 0x000fc40000004100 */
[-C--:B------:R-:W-:Y:S01]  /*a720*/  FMUL.FTZ R55, R21, R32.reuse ;  /* 0x0000002015377220 */ /* 0x080fe20000410000 */
[----:B------:R-:W-:Y:S02]  /*a730*/  HADD2.F32 R35, -RZ, R43.H0_H0 ;  /* 0x2000002bff237230 */ /* 0x000fe40000004100 */
[----:B------:R-:W-:Y:S01]  /*a740*/  FFMA.FTZ R21, R14, R32, -R51 ;  /* 0x000000200e157223 */ /* 0x000fe20000010833 */
[----:B------:R-:W-:Y:S02]  /*a750*/  HADD2.F32 R29, -RZ, R40.H0_H0 ;  /* 0x20000028ff1d7230 */ /* 0x000fe40000004100 */
[----:B------:R-:W-:Y:S01]  /*a760*/  FMUL.FTZ R52, R28, R50 ;  /* 0x000000321c347220 */ /* 0x000fe20000410000 */
[----:B------:R-:W-:Y:S01]  /*a770*/  FFMA.FTZ R14, R14, R48, R55 ;  /* 0x000000300e0e7223 */ /* 0x000fe20000010037 */
[----:B------:R-:W-:Y:S01]  /*a780*/  FMUL.FTZ R57, R28, R35 ;  /* 0x000000231c397220 */ /* 0x000fe20000410000 */
[----:B------:R-:W-:Y:S01]  /*a790*/  F2FP.F16.E4M3.UNPACK_B R51, R53 ;  /* 0x00000035ff33723e */ /* 0x000fe200020006ff */
[C---:B------:R-:W-:Y:S01]  /*a7a0*/  FFMA.FTZ R28, R29.reuse, R35, -R52 ;  /* 0x000000231d1c7223 */ /* 0x040fe20000010834 */
[----:B------:R-:W-:Y:S01]  /*a7b0*/  F2FP.F16.E4M3.UNPACK_B R48, R45 ;  /* 0x0000002dff30723e */ /* 0x000fe200020006ff */
[----:B------:R-:W-:Y:S01]  /*a7c0*/  FFMA.FTZ R29, R29, R50, R57 ;  /* 0x000000321d1d7223 */ /* 0x000fe20000010039 */
[----:B------:R-:W-:Y:S01]  /*a7d0*/  HADD2.F32 R50, -RZ, R49.H1_H1 ;  /* 0x30000031ff327230 */ /* 0x000fe20000004100 */
        /* <DEDUP_REMOVED lines=8> */
[C---:B------:R-:W-:Y:S01]  /*a860*/  FMUL.FTZ R59, R35.reuse, R52 ;  /* 0x00000034233b7220 */ /* 0x040fe20000410000 */
[----:B------:R-:W-:Y:S02]  /*a870*/  HADD2.F32 R33, -RZ, R33.H1_H1 ;  /* 0x30000021ff217230 */ /* 0x000fe40000004100 */
[-C--:B------:R-:W-:Y:S01]  /*a880*/  FMUL.FTZ R61, R35, R49.reuse ;  /* 0x00000031233d7220 */ /* 0x080fe20000410000 */
[----:B------:R-:W-:Y:S02]  /*a890*/  HADD2.F32 R43, -RZ, R43.H1_H1 ;  /* 0x3000002bff2b7230 */ /* 0x000fe40000004100 */
[C---:B------:R-:W-:Y:S01]  /*a8a0*/  FFMA.FTZ R35, R32.reuse, R49, -R59 ;  /* 0x0000003120237223 */ /* 0x040fe2000001083b */
[----:B------:R-:W-:Y:S02]  /*a8b0*/  HADD2.F32 R40, -RZ, R40.H1_H1 ;  /* 0x30000028ff287230 */ /* 0x000fe40000004100 */
[C---:B------:R-:W-:Y:S01]  /*a8c0*/  FMUL.FTZ R55, R33.reuse, R50 ;  /* 0x0000003221377220 */ /* 0x040fe20000410000 */
[----:B------:R-:W-:Y:S01]  /*a8d0*/  FFMA.FTZ R32, R32, R52, R61 ;  /* 0x0000003420207223 */ /* 0x000fe2000001003d */
[----:B------:R-:W-:Y:S01]  /*a8e0*/  HADD2.F32 R49, -RZ, R48.H1_H1 ;  /* 0x30000030ff317230 */ /* 0x000fe20000004100 */
[----:B------:R-:W-:Y:S01]  /*a8f0*/  F2FP.F16.E4M3.UNPACK_B R52, R53.H1 ;  /* 0x00000035ff34723e */ /* 0x000fe200030006ff */
[----:B------:R-:W-:Y:S01]  /*a900*/  FMUL.FTZ R57, R33, R43 ;  /* 0x0000002b21397220 */ /* 0x000fe20000410000 */
[----:B------:R-:W-:Y:S01]  /*a910*/  F2FP.F16.E4M3.UNPACK_B R48, R45.H1 ;  /* 0x0000002dff30723e */ /* 0x000fe200030006ff */
[----:B------:R-:W-:Y:S01]  /*a920*/  FFMA.FTZ R33, R40, R43, -R55 ;  /* 0x0000002b28217223 */ /* 0x000fe20000010837 */
[----:B------:R-:W-:-:S02]  /*a930*/  HADD2.F32 R51, -RZ, R51.H1_H1 ;  /* 0x30000033ff337230 */ /* 0x000fc40000004100 */
[----:B------:R-:W-:Y:S01]  /*a940*/  FFMA.FTZ R40, R40, R50, R57 ;  /* 0x0000003228287223 */ /* 0x000fe20000010039 */
[----:B------:R-:W-:Y:S02]  /*a950*/  HADD2.F32 R44, -RZ, R44.H1_H1 ;  /* 0x3000002cff2c7230 */ /* 0x000fe40000004100 */
[----:B------:R-:W-:Y:S02]  /*a960*/  HADD2.F32 R43, -RZ, R42.H1_H1 ;  /* 0x3000002aff2b7230 */ /* 0x000fe40000004100 */
[----:B------:R-:W-:Y:S02]  /*a970*/  HADD2.F32 R53, -RZ, R52.H0_H0 ;  /* 0x20000034ff357230 */ /* 0x000fe40000004100 */
[C---:B------:R-:W-:Y:S01]  /*a980*/  FMUL.FTZ R54, R44.reuse, R51 ;  /* 0x000000332c367220 */ /* 0x040fe20000410000 */
[----:B------:R-:W-:Y:S02]  /*a990*/  HADD2.F32 R42, -RZ, R47.H0_H0 ;  /* 0x2000002fff2a7230 */ /* 0x000fe40000004100 */
[----:B------:R-:W-:Y:S01]  /*a9a0*/  FMUL.FTZ R44, R44, R49 ;  /* 0x000000312c2c7220 */ /* 0x000fe20000410000 */
[----:B------:R-:W-:Y:S01]  /*a9b0*/  HADD2.F32 R50, -RZ, R48.H0_H0 ;  /* 0x20000030ff327230 */ /* 0x000fe20000004100 */
[----:B------:R-:W-:Y:S01]  /*a9c0*/  F2FP.SATFINITE.E4M3.F32.PACK_AB_MERGE_C R29, R40, R29, RZ ;  /* 0x0000001d281d723e */ /* 0x000fe200048070ff */
[----:B------:R-:W-:-:S02]  /*a9d0*/  HADD2.F32 R45, -RZ, R46.H0_H0 ;  /* 0x2000002eff2d7230 */ /* 0x000fc40000004100 */
[C---:B------:R-:W-:Y:S01]  /*a9e0*/  FMUL.FTZ R56, R42.reuse, R53 ;  /* 0x000000352a387220 */ /* 0x040fe20000410000 */
[----:B------:R-:W-:Y:S02]  /*a9f0*/  HADD2.F32 R55, -RZ, R52.H1_H1 ;  /* 0x30000034ff377230 */ /* 0x000fe40000004100 */
[-C--:B------:R-:W-:Y:S01]  /*aa00*/  FMUL.FTZ R58, R42, R50.reuse ;  /* 0x000000322a3a7220 */ /* 0x080fe20000410000 */
[C---:B------:R-:W-:Y:S01]  /*aa10*/  FFMA.FTZ R42, R43.reuse, R49, -R54 ;  /* 0x000000312b2a7223 */ /* 0x040fe20000010836 */
[----:B------:R-:W-:Y:S01]  /*aa20*/  FFMA.FTZ R43, R43, R51, R44 ;  /* 0x000000332b2b7223 */ /* 0x000fe2000001002c */
[C---:B------:R-:W-:Y:S01]  /*aa30*/  FFMA.FTZ R44, R45.reuse, R50, -R56 ;  /* 0x000000322d2c7223 */ /* 0x040fe20000010838 */
[----:B------:R-:W-:Y:S01]  /*aa40*/  FFMA.FTZ R45, R45, R53, R58 ;  /* 0x000000352d2d7223 */ /* 0x000fe2000001003a */
[----:B------:R-:W-:Y:S01]  /*aa50*/  F2FP.F16.E4M3.UNPACK_B R53, R38.H1 ;  /* 0x00000026ff35723e */ /* 0x000fe200030006ff */
[----:B------:R-:W-:Y:S01]  /*aa60*/  HADD2.F32 R51, -RZ, R48.H1_H1 ;  /* 0x30000030ff337230 */ /* 0x000fe20000004100 */
[----:B------:R-:W-:Y:S01]  /*aa70*/  F2FP.F16.E4M3.UNPACK_B R50, R20.H1 ;  /* 0x00000014ff32723e */ /* 0x000fe200030006ff */
[----:B------:R-:W-:Y:S01]  /*aa80*/  HADD2.F32 R48, -RZ, R47.H1_H1 ;  /* 0x3000002fff307230 */ /* 0x000fe20000004100 */
[----:B------:R-:W-:Y:S01]  /*aa90*/  F2FP.SATFINITE.E4M3.F32.PACK_AB_MERGE_C R13, R14, R13, R29 ;  /* 0x0000000d0e0d723e */ /* 0x000fe2000480701d */
[----:B------:R-:W-:-:S02]  /*aaa0*/  HADD2.F32 R54, -RZ, R53.H0_H0 ;  /* 0x20000035ff367230 */ /* 0x000fc40000004100 */
[----:B------:R-:W-:Y:S02]  /*aab0*/  HADD2.F32 R47, -RZ, R41.H0_H0 ;  /* 0x20000029ff2f7230 */ /* 0x000fe40000004100 */
        /* <DEDUP_REMOVED lines=11> */
[----:B------:R-:W-:Y:S02]  /*ab70*/  HADD2.F32 R54, -RZ, R53.H1_H1 ;  /* 0x30000035ff367230 */ /* 0x000fe40000004100 */
[C---:B------:R-:W-:Y:S01]  /*ab80*/  FFMA.FTZ R47, R46.reuse, R51, -R59 ;  /* 0x000000332e2f7223 */ /* 0x040fe2000001083b */
[----:B------:R-:W-:Y:S01]  /*ab90*/  HADD2.F32 R39, -RZ, R39.H1_H1 ;  /* 0x30000027ff277230 */ /* 0x000fe20000004100 */
[----:B------:R-:W-:Y:S01]  /*aba0*/  F2FP.F16.E4M3.UNPACK_B R50, R20 ;  /* 0x00000014ff32723e */ /* 0x000fe200020006ff */
[C---:B------:R-:W-:Y:S01]  /*abb0*/  FMUL.FTZ R53, R41.reuse, R52 ;  /* 0x0000003429357220 */ /* 0x040fe20000410000 */
[----:B------:R-:W-:Y:S01]  /*abc0*/  F2FP.F16.E4M3.UNPACK_B R51, R38 ;  /* 0x00000026ff33723e */ /* 0x000fe200020006ff */
[-C--:B------:R-:W-:Y:S01]  /*abd0*/  FMUL.FTZ R20, R41, R54.reuse ;  /* 0x0000003629147220 */ /* 0x080fe20000410000 */
[----:B------:R-:W-:Y:S01]  /*abe0*/  FFMA.FTZ R46, R46, R55, R56 ;  /* 0x000000372e2e7223 */ /* 0x000fe20000010038 */
[----:B------:R-:W-:Y:S01]  /*abf0*/  FFMA.FTZ R56, R39, R54, R53 ;  /* 0x0000003627387223 */ /* 0x000fe20000010035 */
[----:B------:R-:W-:-:S02]  /*ac00*/  HADD2.F32 R38, -RZ, R31.H0_H0 ;  /* 0x2000001fff267230 */ /* 0x000fc40000004100 */
[----:B------:R-:W-:Y:S01]  /*ac10*/  FFMA.FTZ R57, R39, R52, -R20 ;  /* 0x0000003427397223 */ /* 0x000fe20000010814 */
[--C-:B------:R-:W-:Y:S02]  /*ac20*/  HADD2.F32 R41, -RZ, R51.reuse.H0_H0 ;  /* 0x20000033ff297230 */ /* 0x100fe40000004100 */
[--C-:B------:R-:W-:Y:S02]  /*ac30*/  HADD2.F32 R39, -RZ, R50.reuse.H0_H0 ;  /* 0x20000032ff277230 */ /* 0x100fe40000004100 */
[----:B------:R-:W-:Y:S02]  /*ac40*/  HADD2.F32 R52, -RZ, R51.H1_H1 ;  /* 0x30000033ff347230 */ /* 0x000fe40000004100 */
[C---:B------:R-:W-:Y:S01]  /*ac50*/  FMUL.FTZ R53, R38.reuse, R41 ;  /* 0x0000002926357220 */ /* 0x040fe20000410000 */
[----:B------:R-:W-:Y:S02]  /*ac60*/  HADD2.F32 R31, -RZ, R31.H1_H1 ;  /* 0x3000001fff1f7230 */ /* 0x000fe40000004100 */
[----:B------:R-:W-:Y:S01]  /*ac70*/  FMUL.FTZ R55, R38, R39 ;  /* 0x0000002726377220 */ /* 0x000fe20000410000 */
[----:B------:R-:W-:Y:S01]  /*ac80*/  HADD2.F32 R20, -RZ, R15.H0_H0 ;  /* 0x2000000fff147230 */ /* 0x000fe20000004100 */
[----:B------:R-:W-:Y:S01]  /*ac90*/  F2FP.F16.E4M3.UNPACK_B R51, R4.H1 ;  /* 0x00000004ff33723e */ /* 0x000fe200030006ff */
[----:B------:R-:W-:-:S02]  /*aca0*/  HADD2.F32 R50, -RZ, R50.H1_H1 ;  /* 0x30000032ff327230 */ /* 0x000fc40000004100 */
[C---:B------:R-:W-:Y:S01]  /*acb0*/  FMUL.FTZ R54, R31.reuse, R52 ;  /* 0x000000341f367220 */ /* 0x040fe20000410000 */
[----:B------:R-:W-:Y:S02]  /*acc0*/  HADD2.F32 R15, -RZ, R15.H1_H1 ;  /* 0x3000000fff0f7230 */ /* 0x000fe40000004100 */
[C---:B------:R-:W-:Y:S01]  /*acd0*/  FFMA.FTZ R53, R20.reuse, R39, -R53 ;  /* 0x0000002714357223 */ /* 0x040fe20000010835 */
[----:B------:R-:W-:Y:S01]  /*ace0*/  FFMA.FTZ R55, R20, R41, R55 ;  /* 0x0000002914377223 */ /* 0x000fe20000010037 */
[----:B------:R-:W-:Y:S01]  /*acf0*/  F2FP.F16.E4M3.UNPACK_B R38, R12.H1 ;  /* 0x0000000cff26723e */ /* 0x000fe200030006ff */
[-C--:B------:R-:W-:Y:S01]  /*ad00*/  FMUL.FTZ R31, R31, R50.reuse ;  /* 0x000000321f1f7220 */ /* 0x080fe20000410000 */
[----:B------:R-:W-:Y:S02]  /*ad10*/  HADD2.F32 R41, -RZ, R51.H0_H0 ;  /* 0x20000033ff297230 */ /* 0x000fe40000004100 */
[----:B------:R-:W-:Y:S01]  /*ad20*/  FFMA.FTZ R54, R15, R50, -R54 ;  /* 0x000000320f367223 */ /* 0x000fe20000010836 */
[----:B------:R-:W-:-:S02]  /*ad30*/  HADD2.F32 R20, -RZ, R34.H0_H0 ;  /* 0x20000022ff147230 */ /* 0x000fc40000004100 */
[----:B------:R-:W-:Y:S01]  /*ad40*/  FFMA.FTZ R52, R15, R52, R31 ;  /* 0x000000340f347223 */ /* 0x000fe2000001001f */
[--C-:B------:R-:W-:Y:S01]  /*ad50*/  HADD2.F32 R31, -RZ, R38.reuse.H0_H0 ;  /* 0x20000026ff1f7230 */ /* 0x100fe20000004100 */
[----:B------:R-:W-:Y:S01]  /*ad60*/  F2FP.F16.E4M3.UNPACK_B R12, R12 ;  /* 0x0000000cff0c723e */ /* 0x000fe200020006ff */
[----:B------:R-:W-:Y:S02]  /*ad70*/  HADD2.F32 R39, -RZ, R38.H1_H1 ;  /* 0x30000026ff277230 */ /* 0x000fe40000004100 */
[C---:B------:R-:W-:Y:S01]  /*ad80*/  FMUL.FTZ R38, R20.reuse, R41 ;  /* 0x0000002914267220 */ /* 0x040fe20000410000 */
[----:B------:R-:W-:Y:S02]  /*ad90*/  HADD2.F32 R15, -RZ, R30.H0_H0 ;  /* 0x2000001eff0f7230 */ /* 0x000fe40000004100 */
[----:B------:R-:W-:Y:S01]  /*ada0*/  FMUL.FTZ R20, R20, R31 ;  /* 0x0000001f14147220 */ /* 0x000fe20000410000 */
[----:B------:R-:W-:Y:S01]  /*adb0*/  HADD2.F32 R51, -RZ, R51.H1_H1 ;  /* 0x30000033ff337230 */ /* 0x000fe20000004100 */
[----:B------:R-:W-:Y:S01]  /*adc0*/  F2FP.F16.E4M3.UNPACK_B R4, R4 ;  /* 0x00000004ff04723e */ /* 0x000fe200020006ff */
[----:B------:R-:W-:-:S02]  /*add0*/  HADD2.F32 R34, -RZ, R34.H1_H1 ;  /* 0x30000022ff227230 */ /* 0x000fc40000004100 */
[C---:B------:R-:W-:Y:S01]  /*ade0*/  FFMA.FTZ R38, R15.reuse, R31, -R38 ;  /* 0x0000001f0f267223 */ /* 0x040fe20000010826 */
[----:B------:R-:W-:Y:S02]  /*adf0*/  HADD2.F32 R30, -RZ, R30.H1_H1 ;  /* 0x3000001eff1e7230 */ /* 0x000fe40000004100 */
[----:B------:R-:W-:Y:S01]  /*ae00*/  FFMA.FTZ R41, R15, R41, R20 ;  /* 0x000000290f297223 */ /* 0x000fe20000010014 */
[--C-:B------:R-:W-:Y:S02]  /*ae10*/  HADD2.F32 R15, -RZ, R12.reuse.H0_H0 ;  /* 0x2000000cff0f7230 */ /* 0x100fe40000004100 */
[C---:B------:R-:W-:Y:S01]  /*ae20*/  FMUL.FTZ R31, R34.reuse, R51 ;  /* 0x00000033221f7220 */ /* 0x040fe20000410000 */
[-C--:B------:R-:W-:Y:S01]  /*ae30*/  FMUL.FTZ R34, R34, R39.reuse ;  /* 0x0000002722227220 */ /* 0x080fe20000410000 */
[----:B------:R-:W-:Y:S02]  /*ae40*/  HADD2.F32 R20, -RZ, R12.H1_H1 ;  /* 0x3000000cff147230 */ /* 0x000fe40000004100 */
[C---:B------:R-:W-:Y:S01]  /*ae50*/  FFMA.FTZ R59, R30.reuse, R39, -R31 ;  /* 0x000000271e3b7223 */ /* 0x040fe2000001081f */
[----:B------:R-:W-:Y:S01]  /*ae60*/  FFMA.FTZ R50, R30, R51, R34 ;  /* 0x000000331e327223 */ /* 0x000fe20000010022 */
[----:B------:R-:W-:-:S02]  /*ae70*/  HADD2.F32 R12, -RZ, R7.H0_H0 ;  /* 0x20000007ff0c7230 */ /* 0x000fc40000004100 */
[--C-:B------:R-:W-:Y:S01]  /*ae80*/  HADD2.F32 R30, -RZ, R4.reuse.H1_H1 ;  /* 0x30000004ff1e7230 */ /* 0x100fe20000004100 */
[----:B------:R-:W-:Y:S01]  /*ae90*/  F2FP.SATFINITE.E4M3.F32.PACK_AB_MERGE_C R38, R59, R38, RZ ;  /* 0x000000263b26723e */ /* 0x000fe200048070ff */
[----:B------:R-:W-:Y:S01]  /*aea0*/  HADD2.F32 R7, -RZ, R7.H1_H1 ;  /* 0x30000007ff077230 */ /* 0x000fe20000004100 */
[----:B------:R-:W-:Y:S01]  /*aeb0*/  F2FP.SATFINITE.E4M3.F32.PACK_AB_MERGE_C R41, R50, R41, RZ ;  /* 0x000000293229723e */ /* 0x000fe200048070ff */
[----:B------:R-:W-:Y:S02]  /*aec0*/  HADD2.F32 R31, -RZ, R4.H0_H0 ;  /* 0x20000004ff1f7230 */ /* 0x000fe40000004100 */
[--C-:B------:R-:W-:Y:S02]  /*aed0*/  HADD2.F32 R4, -RZ, R5.reuse.H0_H0 ;  /* 0x20000005ff047230 */ /* 0x100fe40000004100 */
[C---:B------:R-:W-:Y:S01]  /*aee0*/  FMUL.FTZ R34, R7.reuse, R30 ;  /* 0x0000001e07227220 */ /* 0x040fe20000410000 */
[----:B------:R-:W-:Y:S02]  /*aef0*/  HADD2.F32 R5, -RZ, R5.H1_H1 ;  /* 0x30000005ff057230 */ /* 0x000fe40000004100 */
[C---:B------:R-:W-:Y:S01]  /*af00*/  FMUL.FTZ R39, R12.reuse, R31 ;  /* 0x0000001f0c277220 */ /* 0x040fe20000410000 */
[-C--:B------:R-:W-:Y:S01]  /*af10*/  FMUL.FTZ R7, R7, R20.reuse ;  /* 0x0000001407077220 */ /* 0x080fe20000410000 */
[----:B------:R-:W-:Y:S01]  /*af20*/  FMUL.FTZ R12, R12, R15 ;  /* 0x0000000f0c0c7220 */ /* 0x000fe20000410000 */
[----:B------:R-:W-:-:S02]  /*af30*/  FFMA.FTZ R34, R5, R20, -R34 ;  /* 0x0000001405227223 */ /* 0x000fc40000010822 */
[----:B------:R-:W-:Y:S01]  /*af40*/  FFMA.FTZ R30, R5, R30, R7 ;  /* 0x0000001e051e7223 */ /* 0x000fe20000010007 */
[C---:B------:R-:W-:Y:S01]  /*af50*/  FFMA.FTZ R39, R4.reuse, R15, -R39 ;  /* 0x0000000f04277223 */ /* 0x040fe20000010827 */
[----:B------:R-:W-:Y:S01]  /*af60*/  FFMA.FTZ R31, R4, R31, R12 ;  /* 0x0000001f041f7223 */ /* 0x000fe2000001000c */
[----:B------:R-:W-:Y:S02]  /*af70*/  F2FP.SATFINITE.E4M3.F32.PACK_AB_MERGE_C R5, R33, R28, RZ ;  /* 0x0000001c2105723e */ /* 0x000fe400048070ff */
[----:B------:R-:W-:Y:S02]  /*af80*/  F2FP.SATFINITE.E4M3.F32.PACK_AB_MERGE_C R7, R47, R44, RZ ;  /* 0x0000002c2f07723e */ /* 0x000fe400048070ff */
[----:B------:R-:W-:Y:S02]  /*af90*/  F2FP.SATFINITE.E4M3.F32.PACK_AB_MERGE_C R4, R57, R48, RZ ;  /* 0x000000303904723e */ /* 0x000fe400048070ff */
[----:B------:R-:W-:Y:S02]  /*afa0*/  F2FP.SATFINITE.E4M3.F32.PACK_AB_MERGE_C R15, R46, R45, RZ ;  /* 0x0000002d2e0f723e */ /* 0x000fe400048070ff */
[----:B------:R-:W-:-:S02]  /*afb0*/  F2FP.SATFINITE.E4M3.F32.PACK_AB_MERGE_C R12, R56, R49, RZ ;  /* 0x00000031380c723e */ /* 0x000fc400048070ff */
[----:B------:R-:W-:Y:S02]  /*afc0*/  F2FP.SATFINITE.E4M3.F32.PACK_AB_MERGE_C R5, R21, R6, R5 ;  /* 0x000000061505723e */ /* 0x000fe40004807005 */
[----:B------:R-:W-:Y:S02]  /*afd0*/  F2FP.SATFINITE.E4M3.F32.PACK_AB_MERGE_C R7, R42, R35, R7 ;  /* 0x000000232a07723e */ /* 0x000fe40004807007 */
[----:B------:R-:W-:Y:S02]  /*afe0*/  F2FP.SATFINITE.E4M3.F32.PACK_AB_MERGE_C R4, R54, R53, R4 ;  /* 0x000000353604723e */ /* 0x000fe40004807004 */
[----:B------:R-:W-:Y:S02]  /*aff0*/  F2FP.SATFINITE.E4M3.F32.PACK_AB_MERGE_C R6, R34, R39, R38 ;  /* 0x000000272206723e */ /* 0x000fe40004807026 */
[----:B------:R-:W-:Y:S02]  /*b000*/  F2FP.SATFINITE.E4M3.F32.PACK_AB_MERGE_C R15, R43, R32, R15 ;  /* 0x000000202b0f723e */ /* 0x000fe4000480700f */
[----:B------:R-:W-:Y:S01]  /*b010*/  F2FP.SATFINITE.E4M3.F32.PACK_AB_MERGE_C R12, R52, R55, R12 ;  /* 0x00000037340c723e */ /* 0x000fe2000480700c */
[----:B------:R0:W-:Y:S01]  /*b020*/  STS.128 [R37+0xf000], R4 ;  /* 0x00f0000425007388 */ /* 0x0001e20000000c00 */
[----:B------:R-:W-:-:S05]  /*b030*/  F2FP.SATFINITE.E4M3.F32.PACK_AB_MERGE_C R14, R30, R31, R41 ;  /* 0x0000001f1e0e723e */ /* 0x000fca0004807029 */
[----:B------:R0:W-:Y:S02]  /*b040*/  STS.128 [R0+0xf000], R12 ;  /* 0x00f0000c00007388 */ /* 0x0001e40000000c00 */
.L_x_1216:
[----:B------:R-:W-:Y:S05]  /*b050*/  BSYNC B1 ;  /* 0x0000000000017941 */ /* 0x000fea0003800000 */
.L_x_1215:
[----:B------:R-:W-:Y:S05]  /*b060*/  @P1 BRA `(.L_x_1205) ;  /* 0x0000000c00f81947 */ /* 0x000fea0003800000 */
[----:B----4-:R-:W2:Y:S04]  /*b070*/  LDL R21, [R1+0x70] ;  /* 0x0000700001157983 */ /* 0x010ea80000100800 */
[----:B------:R-:W4:Y:S01]  /*b080*/  LDL R49, [R1+0x74] ;  /* 0x0000740001317983 */ /* 0x000f220000100800 */
[----:B0----5:R-:W-:Y:S02]  /*b090*/  SHF.R.U32.HI R0, RZ, 0x8, R24 ;  /* 0x00000008ff007819 */ /* 0x021fe40000011618 */
[----:B------:R-:W-:Y:S02]  /*b0a0*/  LOP3.LUT R5, R24, 0xff, RZ, 0xc0, !PT ;  /* 0x000000ff18057812 */ /* 0x000fe400078ec0ff */
[----:B------:R-:W-:Y:S02]  /*b0b0*/  LOP3.LUT R0, R0, 0xff, RZ, 0xc0, !PT ;  /* 0x000000ff00007812 */ /* 0x000fe400078ec0ff */
[----:B------:R-:W-:-:S02]  /*b0c0*/  SHF.R.U32.HI R14, RZ, 0x8, R25 ;  /* 0x00000008ff0e7819 */ /* 0x000fc40000011619 */
[----:B---3--:R-:W-:Y:S02]  /*b0d0*/  PRMT R20, R0, 0x7604, R5 ;  /* 0x0000760400147816 */ /* 0x008fe40000000005 */
[----:B------:R-:W-:Y:S02]  /*b0e0*/  LOP3.LUT R7, R25, 0xff, RZ, 0xc0, !PT ;  /* 0x000000ff19077812 */ /* 0x000fe400078ec0ff */
[----:B------:R-:W-:Y:S02]  /*b0f0*/  SHF.R.U32.HI R6, RZ, 0x8, R27 ;  /* 0x00000008ff067819 */ /* 0x000fe4000001161b */
[----:B------:R-:W-:Y:S02]  /*b100*/  LOP3.LUT R0, R14, 0xff, RZ, 0xc0, !PT ;  /* 0x000000ff0e007812 */ /* 0x000fe400078ec0ff */
[----:B------:R-:W-:Y:S02]  /*b110*/  LOP3.LUT R13, R27, 0xff, RZ, 0xc0, !PT ;  /* 0x000000ff1b0d7812 */ /* 0x000fe400078ec0ff */
[----:B------:R-:W-:-:S02]  /*b120*/  LOP3.LUT R6, R6, 0xff, RZ, 0xc0, !PT ;  /* 0x000000ff06067812 */ /* 0x000fc400078ec0ff */
[----:B------:R-:W-:Y:S02]  /*b130*/  PRMT R28, R0, 0x7604, R7 ;  /* 0x00007604001c7816 */ /* 0x000fe40000000007 */
[----:B------:R-:W-:Y:S02]  /*b140*/  SHF.R.U32.HI R12, RZ, 0x8, R8 ;  /* 0x00000008ff0c7819 */ /* 0x000fe40000011608 */
[----:B------:R-:W-:Y:S02]  /*b150*/  PRMT R32, R6, 0x7604, R13 ;  /* 0x0000760406207816 */ /* 0x000fe4000000000d */
[----:B------:R-:W-:Y:S02]  /*b160*/  LOP3.LUT R15, R8, 0xff, RZ, 0xc0, !PT ;  /* 0x000000ff080f7812 */ /* 0x000fe400078ec0ff */
[----:B------:R-:W-:Y:S02]  /*b170*/  LOP3.LUT R12, R12, 0xff, RZ, 0xc0, !PT ;  /* 0x000000ff0c0c7812 */ /* 0x000fe400078ec0ff */
[----:B------:R-:W-:-:S02]  /*b180*/  SHF.R.U32.HI R13, RZ, 0x8, R10 ;  /* 0x00000008ff0d7819 */ /* 0x000fc4000001160a */
[----:B------:R-:W-:Y:S02]  /*b190*/  PRMT R33, R12, 0x7604, R15 ;  /* 0x000076040c217816 */ /* 0x000fe4000000000f */
[----:B------:R-:W-:Y:S02]  /*b1a0*/  LOP3.LUT R14, R13, 0xff, RZ, 0xc0, !PT ;  /* 0x000000ff0d0e7812 */ /* 0x000fe400078ec0ff */
        /* <DEDUP_REMOVED lines=8> */
[----:B------:R-:W-:Y:S02]  /*b230*/  SHF.R.U32.HI R29, RZ, 0x8, R11 ;  /* 0x00000008ff1d7819 */ /* 0x000fe4000001160b */
[----:B------:R-:W-:-:S02]  /*b240*/  LOP3.LUT R34, R11, 0xff, RZ, 0xc0, !PT ;  /* 0x000000ff0b227812 */ /* 0x000fc400078ec0ff */
[----:B------:R-:W-:-:S04]  /*b250*/  SHF.R.U32.HI R31, RZ, 0x10, R27 ;  /* 0x00000010ff1f7819 */ /* 0x000fc8000001161b */
[----:B------:R-:W-:-:S04]  /*b260*/  LOP3.LUT R31, R31, 0xff, RZ, 0xc0, !PT ;  /* 0x000000ff1f1f7812 */ /* 0x000fc800078ec0ff */
[----:B------:R-:W-:Y:S02]  /*b270*/  PRMT R31, R31, 0x7054, R32 ;  /* 0x000070541f1f7816 */ /* 0x000fe40000000020 */
[----:B------:R-:W-:Y:S02]  /*b280*/  SHF.R.U32.HI R32, RZ, 0x10, R11 ;  /* 0x00000010ff207819 */ /* 0x000fe4000001160b */
[----:B------:R-:W-:Y:S02]  /*b290*/  LOP3.LUT R38, R31, 0xff000000, R27, 0xf8, !PT ;  /* 0xff0000001f267812 */ /* 0x000fe400078ef81b */
[----:B------:R-:W-:Y:S02]  /*b2a0*/  LOP3.LUT R32, R32, 0xff, RZ, 0xc0, !PT ;  /* 0x000000ff20207812 */ /* 0x000fe400078ec0ff */
[----:B--2---:R-:W-:Y:S02]  /*b2b0*/  LEA.HI R3, R3, R21, RZ, 0x1c ;  /* 0x0000001503037211 */ /* 0x004fe400078fe0ff */
[----:B------:R-:W-:-:S02]  /*b2c0*/  LOP3.LUT R21, R10, 0xff, RZ, 0xc0, !PT ;  /* 0x000000ff0a157812 */ /* 0x000fc400078ec0ff */
[C---:B------:R-:W-:Y:S01]  /*b2d0*/  LEA.HI R0, R3.reuse, R3, RZ, 0x1 ;  /* 0x0000000303007211 */ /* 0x040fe200078f08ff */
[----:B------:R-:W-:Y:S01]  /*b2e0*/  IMAD.SHL.U32 R3, R3, 0x10, RZ ;  /* 0x0000001003037824 */ /* 0x000fe200078e00ff */
[----:B------:R-:W-:Y:S01]  /*b2f0*/  PRMT R37, R14, 0x7604, R21 ;  /* 0x000076040e257816 */ /* 0x000fe20000000015 */
[----:B----4-:R-:W-:Y:S01]  /*b300*/  LDS.128 R4, [R49+0xf000] ;  /* 0x00f0000031047984 */ /* 0x010fe20000000c00 */
[----:B------:R-:W-:Y:S02]  /*b310*/  SHF.R.S32.HI R0, RZ, 0x1, R0 ;  /* 0x00000001ff007819 */ /* 0x000fe40000011400 */
[----:B------:R-:W-:Y:S02]  /*b320*/  LOP3.LUT R3, R63, 0x10, R3, 0xf8, !PT ;  /* 0x000000103f037812 */ /* 0x000fe400078ef803 */
[----:B------:R-:W-:Y:S01]  /*b330*/  SHF.R.U32.HI R21, RZ, 0x10, R25 ;  /* 0x00000010ff157819 */ /* 0x000fe20000011619 */
[----:B------:R-:W-:Y:S01]  /*b340*/  IMAD R13, R0, 0x1800, R62 ;  /* 0x00001800000d7824 */ /* 0x000fe200078e023e */
[----:B------:R-:W-:-:S02]  /*b350*/  LOP3.LUT R0, R3, R60, RZ, 0x3c, !PT ;  /* 0x0000003c03007212 */ /* 0x000fc400078e3cff */
[----:B------:R-:W-:Y:S02]  /*b360*/  LOP3.LUT R3, R29, 0xff, RZ, 0xc0, !PT ;  /* 0x000000ff1d037812 */ /* 0x000fe400078ec0ff */
[----:B------:R-:W-:Y:S02]  /*b370*/  IADD3 R0, R16, R13, R0 ;  /* 0x0000000d10007210 */ /* 0x000fe40007ffe000 */
[----:B-1----:R-:W-:Y:S02]  /*b380*/  PRMT R39, R3, 0x7604, R34 ;  /* 0x0000760403277816 */ /* 0x002fe40000000022 */
[----:B------:R-:W-:Y:S01]  /*b390*/  LOP3.LUT R21, R21, 0xff, RZ, 0xc0, !PT ;  /* 0x000000ff15157812 */ /* 0x000fe200078ec0ff */
[----:B------:R-:W0:Y:S01]  /*b3a0*/  LDS.128 R12, [R0+0xf000] ;  /* 0x00f00000000c7984 */ /* 0x000e220000000c00 */
[----:B------:R-:W-:Y:S02]  /*b3b0*/  SHF.R.U32.HI R3, RZ, 0x10, R24 ;  /* 0x00000010ff037819 */ /* 0x000fe40000011618 */
[----:B------:R-:W-:-:S02]  /*b3c0*/  SHF.R.U32.HI R29, RZ, 0x10, R26 ;  /* 0x00000010ff1d7819 */ /* 0x000fc4000001161a */
[----:B------:R-:W-:Y:S02]  /*b3d0*/  PRMT R21, R21, 0x7054, R28 ;  /* 0x0000705415157816 */ /* 0x000fe4000000001c */
[----:B------:R-:W-:Y:S02]  /*b3e0*/  LOP3.LUT R3, R3, 0xff, RZ, 0xc0, !PT ;  /* 0x000000ff03037812 */ /* 0x000fe400078ec0ff */
[----:B------:R-:W-:Y:S02]  /*b3f0*/  SHF.R.U32.HI R28, RZ, 0x10, R9 ;  /* 0x00000010ff1c7819 */ /* 0x000fe40000011609 */
[----:B------:R-:W-:Y:S02]  /*b400*/  LOP3.LUT R29, R29, 0xff, RZ, 0xc0, !PT ;  /* 0x000000ff1d1d7812 */ /* 0x000fe400078ec0ff */
[----:B------:R-:W-:Y:S02]  /*b410*/  PRMT R3, R3, 0x7054, R20 ;  /* 0x0000705403037816 */ /* 0x000fe40000000014 */
[----:B------:R-:W-:-:S02]  /*b420*/  LOP3.LUT R28, R28, 0xff, RZ, 0xc0, !PT ;  /* 0x000000ff1c1c7812 */ /* 0x000fc400078ec0ff */
[----:B------:R-:W-:Y:S02]  /*b430*/  SHF.R.U32.HI R20, RZ, 0x10, R8 ;  /* 0x00000010ff147819 */ /* 0x000fe40000011608 */
[----:B------:R-:W-:Y:S02]  /*b440*/  PRMT R29, R29, 0x7054, R30 ;  /* 0x000070541d1d7816 */ /* 0x000fe4000000001e */
[----:B------:R-:W-:Y:S02]  /*b450*/  SHF.R.U32.HI R30, RZ, 0x10, R10 ;  /* 0x00000010ff1e7819 */ /* 0x000fe4000001160a */
[----:B------:R-:W-:Y:S02]  /*b460*/  PRMT R35, R28, 0x7054, R35 ;  /* 0x000070541c237816 */ /* 0x000fe40000000023 */
[----:B------:R-:W-:Y:S02]  /*b470*/  LOP3.LUT R20, R20, 0xff, RZ, 0xc0, !PT ;  /* 0x000000ff14147812 */ /* 0x000fe400078ec0ff */
[----:B------:R-:W-:-:S02]  /*b480*/  LOP3.LUT R30, R30, 0xff, RZ, 0xc0, !PT ;  /* 0x000000ff1e1e7812 */ /* 0x000fc400078ec0ff */
[----:B------:R-:W-:Y:S02]  /*b490*/  PRMT R41, R32, 0x7054, R39 ;  /* 0x0000705420297816 */ /* 0x000fe40000000027 */
[----:B------:R-:W-:Y:S02]  /*b4a0*/  LOP3.LUT R39, R35, 0xff000000, R9, 0xf8, !PT ;  /* 0xff00000023277812 */ /* 0x000fe400078ef809 */
[----:B------:R-:W-:Y:S02]  /*b4b0*/  PRMT R33, R20, 0x7054, R33 ;  /* 0x0000705414217816 */ /* 0x000fe40000000021 */
[----:B------:R-:W-:Y:S02]  /*b4c0*/  LOP3.LUT R28, R21, 0xff000000, R25, 0xf8, !PT ;  /* 0xff000000151c7812 */ /* 0x000fe400078ef819 */
[----:B------:R-:W-:Y:S02]  /*b4d0*/  LOP3.LUT R20, R3, 0xff000000, R24, 0xf8, !PT ;  /* 0xff00000003147812 */ /* 0x000fe400078ef818 */
[----:B------:R-:W-:-:S02]  /*b4e0*/  PRMT R37, R30, 0x7054, R37 ;  /* 0x000070541e257816 */ /* 0x000fc40000000025 */
[----:B------:R-:W-:Y:S02]  /*b4f0*/  LOP3.LUT R3, R29, 0xff000000, R26, 0xf8, !PT ;  /* 0xff0000001d037812 */ /* 0x000fe400078ef81a */
[----:B------:R-:W-:Y:S02]  /*b500*/  F2FP.F16.E4M3.UNPACK_B R40, R39 ;  /* 0x00000027ff28723e */ /* 0x000fe400020006ff */
[----:B0-----:R-:W-:Y:S02]  /*b510*/  F2FP.F16.E4M3.UNPACK_B R26, R13 ;  /* 0x0000000dff1a723e */ /* 0x001fe400020006ff */
[----:B------:R-:W-:Y:S01]  /*b520*/  F2FP.F16.E4M3.UNPACK_B R32, R28 ;  /* 0x0000001cff20723e */ /* 0x000fe200020006ff */
[----:B------:R-:W-:Y:S01]  /*b530*/  HADD2.F32 R42, -RZ, R40.H0_H0 ;  /* 0x20000028ff2a7230 */ /* 0x000fe20000004100 */
[----:B------:R-:W-:Y:S02]  /*b540*/  LOP3.LUT R21, R33, 0xff000000, R8, 0xf8, !PT ;  /* 0xff00000021157812 */ /* 0x000fe400078ef808 */
[----:B------:R-:W-:Y:S01]  /*b550*/  LOP3.LUT R8, R37, 0xff000000, R10, 0xf8, !PT ;  /* 0xff00000025087812 */ /* 0x000fe200078ef80a */
[----:B------:R-:W-:Y:S01]  /*b560*/  HADD2.F32 R34, -RZ, R32.H0_H0 ;  /* 0x20000020ff227230 */ /* 0x000fe20000004100 */
[----:B------:R-:W-:-:S02]  /*b570*/  F2FP.F16.E4M3.UNPACK_B R10, R5 ;  /* 0x00000005ff0a723e */ /* 0x000fc400020006ff */
[----:B------:R-:W-:Y:S01]  /*b580*/  F2FP.F16.E4M3.UNPACK_B R25, R5.H1 ;  /* 0x00000005ff19723e */ /* 0x000fe200030006ff */
[----:B------:R-:W-:Y:S01]  /*b590*/  HADD2.F32 R5, -RZ, R26.H0_H0 ;  /* 0x2000001aff057230 */ /* 0x000fe20000004100 */
[-C--:B------:R-:W-:Y:S01]  /*b5a0*/  F2FP.F16.E4M3.UNPACK_B R24, R12.reuse ;  /* 0x0000000cff18723e */ /* 0x080fe200020006ff */
[----:B------:R-:W-:Y:S01]  /*b5b0*/  HADD2.F32 R9, -RZ, R10.H0_H0 ;  /* 0x2000000aff097230 */ /* 0x000fe20000004100 */
[----:B------:R-:W-:Y:S01]  /*b5c0*/  F2FP.F16.E4M3.UNPACK_B R30, R12.H1 ;  /* 0x0000000cff1e723e */ /* 0x000fe200030006ff */
[----:B------:R-:W-:Y:S01]  /*b5d0*/  HADD2.F32 R26, -RZ, R26.H1_H1 ;  /* 0x3000001aff1a7230 */ /* 0x000fe20000004100 */
[----:B------:R-:W-:Y:S01]  /*b5e0*/  F2FP.F16.E4M3.UNPACK_B R27, R13.H1 ;  /* 0x0000000dff1b723e */ /* 0x000fe200030006ff */
[C---:B------:R-:W-:Y:S01]  /*b5f0*/  FMUL.FTZ R12, R5.reuse, R42 ;  /* 0x0000002a050c7220 */ /* 0x040fe20000410000 */
[----:B------:R-:W-:Y:S01]  /*b600*/  FMUL.FTZ R13, R5, R34 ;  /* 0x00000022050d7220 */ /* 0x000fe20000410000 */
[----:B------:R-:W-:Y:S01]  /*b610*/  F2FP.F16.E4M3.UNPACK_B R39, R39.H1 ;  /* 0x00000027ff27723e */ /* 0x000fe200030006ff */
[----:B------:R-:W-:Y:S01]  /*b620*/  HADD2.F32 R10, -RZ, R10.H1_H1 ;  /* 0x3000000aff0a7230 */ /* 0x000fe20000004100 */
[----:B------:R-:W-:Y:S01]  /*b630*/  F2FP.F16.E4M3.UNPACK_B R28, R28.H1 ;  /* 0x0000001cff1c723e */ /* 0x000fe200030006ff */
[----:B------:R-:W-:Y:S01]  /*b640*/  FFMA.FTZ R5, R9, R34, -R12 ;  /* 0x0000002209057223 */ /* 0x000fe2000001080c */
[----:B------:R-:W-:Y:S01]  /*b650*/  LOP3.LUT R43, R41, 0xff000000, R11, 0xf8, !PT ;  /* 0xff000000292b7812 */ /* 0x000fe200078ef80b */
[----:B------:R-:W-:Y:S01]  /*b660*/  FFMA.FTZ R9, R9, R42, R13 ;  /* 0x0000002a09097223 */ /* 0x000fe2000001000d */
[----:B------:R-:W-:Y:S01]  /*b670*/  HADD2.F32 R41, -RZ, R40.H1_H1 ;  /* 0x30000028ff297230 */ /* 0x000fe20000004100 */
[-C--:B------:R-:W-:Y:S01]  /*b680*/  F2FP.F16.E4M3.UNPACK_B R33, R15.reuse ;  /* 0x0000000fff21723e */ /* 0x080fe200020006ff */
[----:B------:R-:W-:Y:S01]  /*b690*/  HADD2.F32 R13, -RZ, R32.H1_H1 ;  /* 0x30000020ff0d7230 */ /* 0x000fe20000004100 */
[----:B------:R-:W-:Y:S01]  /*b6a0*/  F2FP.F16.E4M3.UNPACK_B R37, R15.H1 ;  /* 0x0000000fff25723e */ /* 0x000fe200030006ff */
[----:B------:R-:W-:-:S02]  /*b6b0*/  HADD2.F32 R34, -RZ, R39.H0_H0 ;  /* 0x20000027ff227230 */ /* 0x000fc40000004100 */
[C---:B------:R-:W-:Y:S01]  /*b6c0*/  FMUL.FTZ R45, R26.reuse, R41 ;  /* 0x000000291a2d7220 */ /* 0x040fe20000410000 */
[----:B------:R-:W-:Y:S02]  /*b6d0*/  HADD2.F32 R12, -RZ, R27.H0_H0 ;  /* 0x2000001bff0c7230 */ /* 0x000fe40000004100 */
[----:B------:R-:W-:Y:S01]  /*b6e0*/  FMUL.FTZ R26, R26, R13 ;  /* 0x0000000d1a1a7220 */ /* 0x000fe20000410000 */
[--C-:B------:R-:W-:Y:S01]  /*b6f0*/  HADD2.F32 R32, -RZ, R28.reuse.H0_H0 ;  /* 0x2000001cff207230 */ /* 0x100fe20000004100 */
[----:B------:R-:W-:Y:S01]  /*b700*/  F2FP.F16.E4M3.UNPACK_B R31, R7 ;  /* 0x00000007ff1f723e */ /* 0x000fe200020006ff */
[----:B------:R-:W-:Y:S02]  /*b710*/  HADD2.F32 R15, -RZ, R25.H0_H0 ;  /* 0x20000019ff0f7230 */ /* 0x000fe40000004100 */
[C---:B------:R-:W-:Y:S01]  /*b720*/  FMUL.FTZ R40, R12.reuse, R34 ;  /* 0x000000220c287220 */ /* 0x040fe20000410000 */
[----:B------:R-:W-:Y:S02]  /*b730*/  HADD2.F32 R27, -RZ, R27.H1_H1 ;  /* 0x3000001bff1b7230 */ /* 0x000fe40000004100 */
[-C--:B------:R-:W-:Y:S01]  /*b740*/  FMUL.FTZ R47, R12, R32.reuse ;  /* 0x000000200c2f7220 */ /* 0x080fe20000410000 */
[C---:B------:R-:W-:Y:S01]  /*b750*/  FFMA.FTZ R12, R10.reuse, R13, -R45 ;  /* 0x0000000d0a0c7223 */ /* 0x040fe2000001082d */
[C---:B------:R-:W-:Y:S01]  /*b760*/  FFMA.FTZ R13, R15.reuse, R32, -R40 ;  /* 0x000000200f0d7223 */ /* 0x040fe20000010828 */
[----:B------:R-:W-:Y:S01]  /*b770*/  FFMA.FTZ R10, R10, R41, R26 ;  /* 0x000000290a0a7223 */ /* 0x000fe2000001001a */
[----:B------:R-:W-:Y:S01]  /*b780*/  FFMA.FTZ R15, R15, R34, R47 ;  /* 0x000000220f0f7223 */ /* 0x000fe2000001002f */
[----:B------:R-:W-:Y:S01]  /*b790*/  F2FP.F16.E4M3.UNPACK_B R41, R43 ;  /* 0x0000002bff29723e */ /* 0x000fe200020006ff */
        /* <DEDUP_REMOVED lines=8> */
[----:B------:R-:W-:Y:S01]  /*b820*/  HADD2.F32 R39, -RZ, R34.H0_H0 ;  /* 0x20000022ff277230 */ /* 0x000fe20000004100 */
[----:B------:R-:W-:Y:S01]  /*b830*/  F2FP.F16.E4M3.UNPACK_B R35, R7.H1 ;  /* 0x00000007ff23723e */ /* 0x000fe200030006ff */
[----:B------:R-:W-:Y:S02]  /*b840*/  HADD2.F32 R25, -RZ, R25.H1_H1 ;  /* 0x30000019ff197230 */ /* 0x000fe40000004100 */
[C---:B------:R-:W-:Y:S01]  /*b850*/  FMUL.FTZ R47, R26.reuse, R45 ;  /* 0x0000002d1a2f7220 */ /* 0x040fe20000410000 */
[----:B------:R-:W-:Y:S02]  /*b860*/  HADD2.F32 R32, -RZ, R31.H0_H0 ;  /* 0x2000001fff207230 */ /* 0x000fe40000004100 */
[----:B------:R-:W-:Y:S01]  /*b870*/  FMUL.FTZ R44, R26, R39 ;  /* 0x000000271a2c7220 */ /* 0x000fe20000410000 */
[----:B------:R-:W-:-:S02]  /*b880*/  HADD2.F32 R41, -RZ, R41.H1_H1 ;  /* 0x30000029ff297230 */ /* 0x000fc40000004100 */
[C---:B------:R-:W-:Y:S01]  /*b890*/  FFMA.FTZ R26, R25.reuse, R28, -R42 ;  /* 0x0000001c191a7223 */ /* 0x040fe2000001082a */
[----:B------:R-:W-:Y:S01]  /*b8a0*/  F2FP.F16.E4M3.UNPACK_B R42, R43.H1 ;  /* 0x0000002bff2a723e */ /* 0x000fe200030006ff */
[----:B------:R-:W-:Y:S01]  /*b8b0*/  FFMA.FTZ R28, R25, R40, R27 ;  /* 0x00000028191c7223 */ /* 0x000fe2000001001b */
[C---:B------:R-:W-:Y:S01]  /*b8c0*/  FFMA.FTZ R27, R32.reuse, R39, -R47 ;  /* 0x00000027201b7223 */ /* 0x040fe2000001082f */
[----:B------:R-:W-:Y:S01]  /*b8d0*/  FFMA.FTZ R25, R32, R45, R44 ;  /* 0x0000002d20197223 */ /* 0x000fe2000001002c */
[----:B------:R-:W-:Y:S01]  /*b8e0*/  HADD2.F32 R32, -RZ, R33.H1_H1 ;  /* 0x30000021ff207230 */ /* 0x000fe20000004100 */
[-C--:B------:R-:W-:Y:S01]  /*b8f0*/  F2FP.F16.E4M3.UNPACK_B R29, R4.reuse.H1 ;  /* 0x00000004ff1d723e */ /* 0x080fe200030006ff */
[----:B------:R-:W-:Y:S01]  /*b900*/  HADD2.F32 R39, -RZ, R34.H1_H1 ;  /* 0x30000022ff277230 */ /* 0x000fe20000004100 */
[----:B------:R-:W-:Y:S01]  /*b910*/  F2FP.F16.E4M3.UNPACK_B R11, R4 ;  /* 0x00000004ff0b723e */ /* 0x000fe200020006ff */
[----:B------:R-:W-:Y:S02]  /*b920*/  HADD2.F32 R43, -RZ, R42.H0_H0 ;  /* 0x2000002aff2b7230 */ /* 0x000fe40000004100 */
[----:B------:R-:W-:Y:S01]  /*b930*/  FMUL.FTZ R44, R32, R41 ;  /* 0x00000029202c7220 */ /* 0x000fe20000410000 */
[----:B------:R-:W-:-:S02]  /*b940*/  HADD2.F32 R34, -RZ, R37.H0_H0 ;  /* 0x20000025ff227230 */ /* 0x000fc40000004100 */
[----:B------:R-:W-:Y:S01]  /*b950*/  FMUL.FTZ R32, R32, R39 ;  /* 0x0000002720207220 */ /* 0x000fe20000410000 */
[----:B------:R-:W-:Y:S01]  /*b960*/  HADD2.F32 R40, -RZ, R38.H0_H0 ;  /* 0x20000026ff287230 */ /* 0x000fe20000004100 */
[----:B------:R-:W-:Y:S01]  /*b970*/  F2FP.F16.E4M3.UNPACK_B R4, R6 ;  /* 0x00000006ff04723e */ /* 0x000fe200020006ff */
[----:B------:R-:W-:Y:S02]  /*b980*/  HADD2.F32 R31, -RZ, R31.H1_H1 ;  /* 0x3000001fff1f7230 */ /* 0x000fe40000004100 */
[C---:B------:R-:W-:Y:S01]  /*b990*/  FMUL.FTZ R46, R34.reuse, R43 ;  /* 0x0000002b222e7220 */ /* 0x040fe20000410000 */
[--C-:B------:R-:W-:Y:S02]  /*b9a0*/  HADD2.F32 R33, -RZ, R35.reuse.H0_H0 ;  /* 0x20000023ff217230 */ /* 0x100fe40000004100 */
[-C--:B------:R-:W-:Y:S01]  /*b9b0*/  FMUL.FTZ R48, R34, R40.reuse ;  /* 0x0000002822307220 */ /* 0x080fe20000410000 */
[----:B------:R-:W-:Y:S02]  /*b9c0*/  HADD2.F32 R35, -RZ, R35.H1_H1 ;  /* 0x30000023ff237230 */ /* 0x000fe40000004100 */
        /* <DEDUP_REMOVED lines=8> */
[----:B------:R-:W-:Y:S01]  /*ba50*/  F2FP.F16.E4M3.UNPACK_B R7, R6.H1 ;  /* 0x00000006ff07723e */ /* 0x000fe200030006ff */
[----:B------:R-:W-:Y:S01]  /*ba60*/  HADD2.F32 R40, -RZ, R38.H1_H1 ;  /* 0x30000026ff287230 */ /* 0x000fe20000004100 */
[----:B------:R-:W-:Y:S01]  /*ba70*/  F2FP.F16.E4M3.UNPACK_B R6, R14 ;  /* 0x0000000eff06723e */ /* 0x000fe200020006ff */
[----:B------:R-:W-:-:S02]  /*ba80*/  HADD2.F32 R38, -RZ, R30.H0_H0 ;  /* 0x2000001eff267230 */ /* 0x000fc40000004100 */
[C---:B------:R-:W-:Y:S01]  /*ba90*/  FMUL.FTZ R50, R39.reuse, R46 ;  /* 0x0000002e27327220 */ /* 0x040fe20000410000 */
[----:B------:R-:W-:Y:S02]  /*baa0*/  HADD2.F32 R42, -RZ, R41.H0_H0 ;  /* 0x20000029ff2a7230 */ /* 0x000fe40000004100 */
[----:B------:R-:W-:Y:S01]  /*bab0*/  FMUL.FTZ R45, R39, R40 ;  /* 0x00000028272d7220 */ /* 0x000fe20000410000 */
[----:B------:R-:W-:Y:S01]  /*bac0*/  HADD2.F32 R44, -RZ, R43.H0_H0 ;  /* 0x2000002bff2c7230 */ /* 0x000fe20000004100 */
[----:B------:R-:W-:Y:S01]  /*bad0*/  F2FP.F16.E4M3.UNPACK_B R14, R14.H1 ;  /* 0x0000000eff0e723e */ /* 0x000fe200030006ff */
[----:B------:R-:W-:Y:S02]  /*bae0*/  HADD2.F32 R37, -RZ, R29.H0_H0 ;  /* 0x2000001dff257230 */ /* 0x000fe40000004100 */
[C---:B------:R-:W-:Y:S01]  /*baf0*/  FMUL.FTZ R39, R38.reuse, R42 ;  /* 0x0000002a26277220 */ /* 0x040fe20000410000 */
[----:B------:R-:W-:Y:S02]  /*bb00*/  HADD2.F32 R43, -RZ, R43.H1_H1 ;  /* 0x3000002bff2b7230 */ /* 0x000fe40000004100 */
[----:B------:R-:W-:Y:S01]  /*bb10*/  FMUL.FTZ R48, R38, R44 ;  /* 0x0000002c26307220 */ /* 0x000fe20000410000 */
[C---:B------:R-:W-:Y:S01]  /*bb20*/  FFMA.FTZ R38, R35.reuse, R40, -R50 ;  /* 0x0000002823267223 */ /* 0x040fe20000010832 */
[----:B------:R-:W-:Y:S01]  /*bb30*/  FFMA.FTZ R40, R35, R46, R45 ;  /* 0x0000002e23287223 */ /* 0x000fe2000001002d */
[----:B------:R-:W-:Y:S01]  /*bb40*/  FFMA.FTZ R45, R37, R44, R39 ;  /* 0x0000002c252d7223 */ /* 0x000fe20000010027 */
[----:B------:R-:W-:Y:S01]  /*bb50*/  HADD2.F32 R30, -RZ, R30.H1_H1 ;  /* 0x3000001eff1e7230 */ /* 0x000fe20000004100 */
[----:B------:R-:W-:Y:S01]  /*bb60*/  F2FP.F16.E4M3.UNPACK_B R39, R21 ;  /* 0x00000015ff27723e */ /* 0x000fe200020006ff */
[----:B------:R-:W-:-:S02]  /*bb70*/  HADD2.F32 R41, -RZ, R41.H1_H1 ;  /* 0x30000029ff297230 */ /* 0x000fc40000004100 */
[----:B------:R-:W-:Y:S01]  /*bb80*/  FFMA.FTZ R35, R37, R42, -R48 ;  /* 0x0000002a25237223 */ /* 0x000fe20000010830 */
[----:B------:R-:W-:Y:S01]  /*bb90*/  HADD2.F32 R29, -RZ, R29.H1_H1 ;  /* 0x3000001dff1d7230 */ /* 0x000fe20000004100 */
[----:B------:R-:W-:Y:S01]  /*bba0*/  F2FP.F16.E4M3.UNPACK_B R37, R20 ;  /* 0x00000014ff25723e */ /* 0x000fe200020006ff */
[C---:B------:R-:W-:Y:S01]  /*bbb0*/  FMUL.FTZ R20, R30.reuse, R43 ;  /* 0x0000002b1e147220 */ /* 0x040fe20000410000 */
[----:B------:R-:W-:Y:S01]  /*bbc0*/  FMUL.FTZ R42, R30, R41 ;  /* 0x000000291e2a7220 */ /* 0x000fe20000410000 */
[----:B------:R-:W-:Y:S01]  /*bbd0*/  HADD2.F32 R30, -RZ, R39.H0_H0 ;  /* 0x20000027ff1e7230 */ /* 0x000fe20000004100 */
[----:B------:R-:W-:Y:S01]  /*bbe0*/  F2FP.SATFINITE.E4M3.F32.PACK_AB_MERGE_C R13, R26, R13, RZ ;  /* 0x0000000d1a0d723e */ /* 0x000fe200048070ff */
[----:B------:R-:W-:Y:S02]  /*bbf0*/  HADD2.F32 R21, -RZ, R24.H0_H0 ;  /* 0x20000018ff157230 */ /* 0x000fe40000004100 */
[C---:B------:R-:W-:Y:S01]  /*bc00*/  FFMA.FTZ R46, R29.reuse, R41, -R20 ;  /* 0x000000291d2e7223 */ /* 0x040fe20000010814 */
[----:B------:R-:W-:Y:S01]  /*bc10*/  FFMA.FTZ R48, R29, R43, R42 ;  /* 0x0000002b1d307223 */ /* 0x000fe2000001002a */
[----:B------:R-:W-:Y:S01]  /*bc20*/  HADD2.F32 R29, -RZ, R37.H0_H0 ;  /* 0x20000025ff1d7230 */ /* 0x000fe20000004100 */
[----:B------:R-:W-:Y:S01]  /*bc30*/  F2FP.SATFINITE.E4M3.F32.PACK_AB_MERGE_C R15, R28, R15, RZ ;  /* 0x0000000f1c0f723e */ /* 0x000fe200048070ff */
[----:B------:R-:W-:-:S02]  /*bc40*/  HADD2.F32 R20, -RZ, R11.H0_H0 ;  /* 0x2000000bff147230 */ /* 0x000fc40000004100 */
[C---:B------:R-:W-:Y:S01]  /*bc50*/  FMUL.FTZ R41, R21.reuse, R30 ;  /* 0x0000001e15297220 */ /* 0x040fe20000410000 */
[----:B------:R-:W-:Y:S02]  /*bc60*/  HADD2.F32 R39, -RZ, R39.H1_H1 ;  /* 0x30000027ff277230 */ /* 0x000fe40000004100 */
[-C--:B------:R-:W-:Y:S01]  /*bc70*/  FMUL.FTZ R21, R21, R29.reuse ;  /* 0x0000001d15157220 */ /* 0x080fe20000410000 */
[----:B------:R-:W-:Y:S02]  /*bc80*/  HADD2.F32 R24, -RZ, R24.H1_H1 ;  /* 0x30000018ff187230 */ /* 0x000fe40000004100 */
[----:B------:R-:W-:Y:S01]  /*bc90*/  FFMA.FTZ R41, R20, R29, -R41 ;  /* 0x0000001d14297223 */ /* 0x000fe20000010829 */
[----:B------:R-:W-:Y:S01]  /*bca0*/  HADD2.F32 R37, -RZ, R37.H1_H1 ;  /* 0x30000025ff257230 */ /* 0x000fe20000004100 */
[----:B------:R-:W-:Y:S01]  /*bcb0*/  F2FP.F16.E4M3.UNPACK_B R29, R8.H1 ;  /* 0x00000008ff1d723e */ /* 0x000fe200030006ff */
[----:B------:R-:W-:Y:S02]  /*bcc0*/  HADD2.F32 R11, -RZ, R11.H1_H1 ;  /* 0x3000000bff0b7230 */ /* 0x000fe40000004100 */
[----:B------:R-:W-:Y:S01]  /*bcd0*/  FMUL.FTZ R44, R24, R39 ;  /* 0x00000027182c7220 */ /* 0x000fe20000410000 */
[----:B------:R-:W-:Y:S01]  /*bce0*/  FFMA.FTZ R42, R20, R30, R21 ;  /* 0x0000001e142a7223 */ /* 0x000fe20000010015 */
        /* <DEDUP_REMOVED lines=16> */
[----:B------:R-:W-:Y:S01]  /*bdf0*/  HADD2.F32 R7, -RZ, R7.H1_H1 ;  /* 0x30000007ff077230 */ /* 0x000fe20000004100 */
[----:B------:R-:W-:Y:S01]  /*be00*/  F2FP.SATFINITE.E4M3.F32.PACK_AB_MERGE_C R5, R12, R5, R13 ;  /* 0x000000050c05723e */ /* 0x000fe2000480700d */
[--C-:B------:R-:W-:Y:S02]  /*be10*/  HADD2.F32 R11, -RZ, R3.reuse.H1_H1 ;  /* 0x30000003ff0b7230 */ /* 0x100fe40000004100 */
[C---:B------:R-:W-:Y:S01]  /*be20*/  FMUL.FTZ R24, R14.reuse, R29 ;  /* 0x0000001d0e187220 */ /* 0x040fe20000410000 */
[----:B------:R-:W-:Y:S01]  /*be30*/  FMUL.FTZ R52, R14, R21 ;  /* 0x000000150e347220 */ /* 0x000fe20000410000 */
[----:B------:R-:W-:Y:S01]  /*be40*/  F2FP.F16.E4M3.UNPACK_B R14, R8 ;  /* 0x00000008ff0e723e */ /* 0x000fe200020006ff */
[----:B------:R-:W-:-:S02]  /*be50*/  HADD2.F32 R8, -RZ, R3.H0_H0 ;  /* 0x20000003ff087230 */ /* 0x000fc40000004100 */
[C---:B------:R-:W-:Y:S01]  /*be60*/  FFMA.FTZ R37, R7.reuse, R21, -R24 ;  /* 0x0000001507257223 */ /* 0x040fe20000010818 */
[----:B------:R-:W-:Y:S01]  /*be70*/  FFMA.FTZ R43, R7, R29, R52 ;  /* 0x0000001d072b7223 */ /* 0x000fe20000010034 */
[----:B------:R-:W-:Y:S01]  /*be80*/  HADD2.F32 R7, -RZ, R6.H0_H0 ;  /* 0x20000006ff077230 */ /* 0x000fe20000004100 */
[----:B------:R-:W-:Y:S01]  /*be90*/  F2FP.SATFINITE.E4M3.F32.PACK_AB_MERGE_C R9, R10, R9, R15 ;  /* 0x000000090a09723e */ /* 0x000fe2000480700f */
[--C-:B------:R-:W-:Y:S01]  /*bea0*/  HADD2.F32 R20, -RZ, R14.reuse.H0_H0 ;  /* 0x2000000eff147230 */ /* 0x100fe20000004100 */
[----:B------:R-:W-:Y:S01]  /*beb0*/  F2FP.SATFINITE.E4M3.F32.PACK_AB_MERGE_C R37, R37, R50, RZ ;  /* 0x000000322525723e */ /* 0x000fe200048070ff */
[----:B------:R-:W-:Y:S01]  /*bec0*/  HADD2.F32 R21, -RZ, R14.H1_H1 ;  /* 0x3000000eff157230 */ /* 0x000fe20000004100 */
[----:B------:R-:W-:Y:S01]  /*bed0*/  F2FP.SATFINITE.E4M3.F32.PACK_AB_MERGE_C R30, R43, R30, RZ ;  /* 0x0000001e2b1e723e */ /* 0x000fe200048070ff */
[----:B------:R-:W-:Y:S02]  /*bee0*/  HADD2.F32 R6, -RZ, R6.H1_H1 ;  /* 0x30000006ff067230 */ /* 0x000fe40000004100 */
[----:B------:R-:W-:Y:S01]  /*bef0*/  FMUL.FTZ R14, R7, R20 ;  /* 0x00000014070e7220 */ /* 0x000fe20000410000 */
[----:B------:R-:W-:-:S02]  /*bf00*/  HADD2.F32 R3, -RZ, R4.H0_H0 ;  /* 0x20000004ff037230 */ /* 0x000fc40000004100 */
[-C--:B------:R-:W-:Y:S01]  /*bf10*/  FMUL.FTZ R7, R7, R8.reuse ;  /* 0x0000000807077220 */ /* 0x080fe20000410000 */
[----:B------:R-:W-:Y:S02]  /*bf20*/  HADD2.F32 R4, -RZ, R4.H1_H1 ;  /* 0x30000004ff047230 */ /* 0x000fe40000004100 */
[C---:B------:R-:W-:Y:S01]  /*bf30*/  FMUL.FTZ R29, R6.reuse, R21 ;  /* 0x00000015061d7220 */ /* 0x040fe20000410000 */
        /* <DEDUP_REMOVED lines=12> */
[----:B------:R-:W-:-:S02]  /*c000*/  F2FP.SATFINITE.E4M3.F32.PACK_AB_MERGE_C R11, R32, R25, R11 ;  /* 0x00000019200b723e */ /* 0x000fc4000480700b */
[----:B------:R-:W-:Y:S01]  /*c010*/  F2FP.SATFINITE.E4M3.F32.PACK_AB_MERGE_C R8, R39, R42, R8 ;  /* 0x0000002a2708723e */ /* 0x000fe20004807008 */
[----:B------:R2:W-:Y:S01]  /*c020*/  STS.128 [R49+0xf000], R4 ;  /* 0x00f0000431007388 */ /* 0x0005e20000000c00 */
[----:B------:R-:W-:-:S05]  /*c030*/  F2FP.SATFINITE.E4M3.F32.PACK_AB_MERGE_C R10, R24, R3, R30 ;  /* 0x00000003180a723e */ /* 0x000fca000480701e */
[----:B------:R2:W-:Y:S02]  /*c040*/  STS.128 [R0+0xf000], R8 ;  /* 0x00f0000800007388 */ /* 0x0005e40000000c00 */
.L_x_1205:
[----:B------:R-:W-:Y:S05]  /*c050*/  BSYNC B0 ;  /* 0x0000000000007941 */ /* 0x000fea0003800000 */
.L_x_1198:
        /* <DEDUP_REMOVED lines=8> */
.L_x_1195:
[----:B0-2---:R-:W-:Y:S01]  /*c0e0*/  IMAD.U32 R0, RZ, RZ, UR36 ;  /* 0x00000024ff007e24 */ /* 0x005fe2000f8e00ff */
[----:B------:R-:W-:-:S04]  /*c0f0*/  LOP3.LUT R17, R17, 0xfffffffe, RZ, 0xc0, !PT ;  /* 0xfffffffe11117812 */ /* 0x000fc800078ec0ff */
[----:B------:R-:W-:-:S13]  /*c100*/  ISETP.NE.AND P0, PT, R0, 0x3, PT ;  /* 0x000000030000780c */ /* 0x000fda0003f05270 */
[----:B------:R-:W-:Y:S01]  /*c110*/  @P0 LOP3.LUT R17, R17, 0x1, RZ, 0xfc, !PT ;  /* 0x0000000111110812 */ /* 0x000fe200078efcff */
[----:B------:R-:W-:Y:S06]  /*c120*/  @!P0 BRA `(.L_x_1217) ;  /* 0x0000000000048947 */ /* 0x000fec0003800000 */
[----:B------:R-:W-:Y:S01]  /*c130*/  BPT.TRAP 0x1 ;  /* 0x000000040000795c */ /* 0x000fe20000300000 */
.L_x_1217:
[----:B-1----:R-:W-:Y:S01]  /*c140*/  IMAD R3, R18, 0x8, R16 ;  /* 0x0000000812037824 */ /* 0x002fe200078e0210 */
[----:B------:R-:W-:-:S04]  /*c150*/  SHF.L.U32 R0, R22, 0x1f, RZ ;  /* 0x0000001f16007819 */ /* 0x000fc800000006ff */
[----:B------:R0:W1:Y:S01]  /*c160*/  SYNCS.PHASECHK.TRANS64.TRYWAIT P1, [R3+URZ+0x19c30], R0 ;  /* 0x019c3000030075a7 */ /* 0x000062000802017f */
[----:B------:R-:W-:Y:S05]  /*c170*/  @!P0 BRA `(.L_x_1218) ;  /* 0x0000000000048947 */ /* 0x000fea0003800000 */
[----:B------:R-:W-:Y:S01]  /*c180*/  BPT.TRAP 0x1 ;  /* 0x000000040000795c */ /* 0x000fe20000300000 */
.L_x_1218:
[----:B---3-5:R-:W2:Y:S02]  /*c190*/  S2R R4, SR_TID.X ;  /* 0x0000000000047919 */ /* 0x028ea40000002100 */
[----:B--2---:R-:W-:-:S04]  /*c1a0*/  LOP3.LUT R4, R4, 0x7f, RZ, 0xc0, !PT ;  /* 0x0000007f04047812 */ /* 0x004fc800078ec0ff */
[----:B------:R-:W-:Y:S01]  /*c1b0*/  ISETP.NE.AND P0, PT, R4, RZ, PT ;  /* 0x000000ff0400720c */ /* 0x000fe20003f05270 */
[----:B-1----:R-:W-:-:S12]  /*c1c0*/  @P1 BRA `(.L_x_1219) ;  /* 0x0000000000081947 */ /* 0x002fd80003800000 */
[----:B------:R-:W1:Y:S02]  /*c1d0*/  SYNCS.PHASECHK.TRANS64.TRYWAIT P1, [R3+URZ+0x19c30], R0 ;  /* 0x019c3000030075a7 */ /* 0x000e64000802017f */
[----:B-1----:R-:W-:Y:S05]  /*c1e0*/  @!P1 BRA `(.L_x_1220) ;  /* 0x00000174008c9947 */ /* 0x002fea0003800000 */
.L_x_1219:
[----:B------:R-:W-:Y:S05]  /*c1f0*/  WARPSYNC.ALL ;  /* 0x0000000000007948 */ /* 0x000fea0003800000 */
[----:B01----:R-:W-:Y:S01]  /*c200*/  VIADD R0, R16, 0x13800 ;  /* 0x0001380010007836 */ /* 0x003fe20000000000 */
[----:B------:R-:W4:Y:S01]  /*c210*/  LDL R10, [R1+0x34] ;  /* 0x00003400010a7983 */ /* 0x000f220000100800 */
[----:B------:R-:W-:-:S03]  /*c220*/  IMAD.MOV.U32 R9, RZ, RZ, -0x3ffffff0 ;  /* 0xc0000010ff097424 */ /* 0x000fc600078e00ff */
[----:B------:R-:W4:Y:S01]  /*c230*/  LDL R94, [R1+0xc] ;  /* 0x00000c00015e7983 */ /* 0x000f220000100800 */
[----:B------:R-:W-:Y:S01]  /*c240*/  SHF.R.U32.HI R0, RZ, 0x4, R0 ;  /* 0x00000004ff007819 */ /* 0x000fe20000011600 */
[----:B------:R-:W-:Y:S01]  /*c250*/  IMAD.MOV.U32 R5, RZ, RZ, -0x3ffffff0 ;  /* 0xc0000010ff057424 */ /* 0x000fe200078e00ff */
[----:B------:R-:W-:Y:S01]  /*c260*/  LOP3.LUT R8, R36, 0x10000, RZ, 0xfc, !PT ;  /* 0x0001000024087812 */ /* 0x000fe200078efcff */
[----:B------:R-:W-:Y:S01]  /*c270*/  IMAD.MOV.U32 R157, RZ, RZ, -0x3ffffff0 ;  /* 0xc0000010ff9d7424 */ /* 0x000fe200078e00ff */
[----:B------:R-:W-:Y:S01]  /*c280*/  LOP3.LUT R0, R0, 0x3fff, RZ, 0xc0, !PT ;  /* 0x00003fff00007812 */ /* 0x000fe200078ec0ff */
[----:B------:R-:W-:Y:S01]  /*c290*/  IMAD.MOV.U32 R7, RZ, RZ, -0x3ffffff0 ;  /* 0xc0000010ff077424 */ /* 0x000fe200078e00ff */
[----:B------:R-:W0:Y:S02]  /*c2a0*/  LDC R96, c[0x0][0x448] ;  /* 0x00011200ff607b82 */ /* 0x000e240000000800 */
[----:B------:R-:W-:-:S05]  /*c2b0*/  LOP3.LUT R4, R0, 0x10000, RZ, 0xfc, !PT ;  /* 0x0001000000047812 */ /* 0x000fca00078efcff */
[----:B------:R1:W-:Y:S01]  /*c2c0*/  STL [R1+0x18], R4 ;  /* 0x0000180401007387 */ /* 0x0003e20000100800 */
[----:B------:R-:W-:Y:S02]  /*c2d0*/  R2UR UR4, R8 ;  /* 0x00000000080472ca */ /* 0x000fe400000e0000 */
[----:B------:R-:W-:Y:S02]  /*c2e0*/  R2UR UR5, R9 ;  /* 0x00000000090572ca */ /* 0x000fe400000e0000 */
[----:B------:R-:W-:Y:S01]  /*c2f0*/  R2UR UR7, R5 ;  /* 0x00000000050772ca */ /* 0x000fe200000e0000 */
[----:B------:R-:W-:Y:S01]  /*c300*/  WARPGROUP.ARRIVE ;  /* 0x00000000000079c5 */ /* 0x000fe20000000000 */
[----:B------:R-:W2:Y:S01]  /*c310*/  LDL R100, [R1+0x4] ;  /* 0x0000040001647983 */ /* 0x000ea20000100800 */
[----:B-1----:R-:W-:-:S03]  /*c320*/  IMAD R4, R18, 0x300, R4 ;  /* 0x0000030012047824 */ /* 0x002fc600078e0204 */
[----:B------:R-:W3:Y:S02]  /*c330*/  LDL R98, [R1] ;  /* 0x0000000001627983 */ /* 0x000ee40000100800 */
[----:B------:R-:W-:-:S13]  /*c340*/  R2UR UR6, R4 ;  /* 0x00000000040672ca */ /* 0x000fda00000e0000 */
[----:B------:R-:W-:Y:S01]  /*c350*/  QGMMA.64x128x32.F32.E4M3.E4M3 R24, gdesc[UR4], RZ, !UPT, gsb0 ;  /* 0x01e00000041879f3 */ /* 0x000fe2000c0008ff */
[----:B------:R-:W-:Y:S02]  /*c360*/  VIADD R156, R8, 0x180 ;  /* 0x00000180089c7836 */ /* 0x000fe40000000000 */
[----:B------:R-:W-:Y:S01]  /*c370*/  VIADD R6, R4, 0x100 ;  /* 0x0000010004067836 */ /* 0x000fe20000000000 */
[----:B------:R-:W-:Y:S02]  /*c380*/  R2UR UR5, R157 ;  /* 0x000000009d0572ca */ /* 0x000fe400000e0000 */
[----:B------:R-:W-:Y:S02]  /*c390*/  R2UR UR4, R156 ;  /* 0x000000009c0472ca */ /* 0x000fe400000e0000 */
[----:B------:R-:W-:Y:S02]  /*c3a0*/  R2UR UR6, R6 ;  /* 0x00000000060672ca */ /* 0x000fe400000e0000 */
[----:B------:R-:W-:Y:S01]  /*c3b0*/  R2UR UR7, R7 ;  /* 0x00000000070772ca */ /* 0x000fe200000e0000 */
[----:B------:R-:W-:-:S02]  /*c3c0*/  VIADD R12, R8, 0x300 ;  /* 0x00000300080c7836 */ /* 0x000fc40000000000 */
[----:B------:R-:W-:Y:S02]  /*c3d0*/  VIADD R4, R4, 0x200 ;  /* 0x0000020004047836 */ /* 0x000fe40000000000 */
[----:B------:R-:W-:Y:S02]  /*c3e0*/  IMAD.MOV.U32 R13, RZ, RZ, -0x3ffffff0 ;  /* 0xc0000010ff0d7424 */ /* 0x000fe400078e00ff */
[----:B------:R-:W-:Y:S01]  /*c3f0*/  IMAD.MOV.U32 R5, RZ, RZ, -0x3ffffff0 ;  /* 0xc0000010ff057424 */ /* 0x000fe200078e00ff */
[----:B------:R-:W-:Y:S02]  /*c400*/  WARPGROUP.DEPBAR.LE gsb0, 0x0 ;  /* 0x00008000000079c5 */ /* 0x000fe40000010000 */
[----:B------:R-:W-:-:S06]  /*c410*/  WARPGROUP.ARRIVE ;  /* 0x00000000000079c5 */ /* 0x000fcc0000000000 */
[----:B------:R-:W-:Y:S01]  /*c420*/  QGMMA.64x128x32.F32.E4M3.E4M3 R24, gdesc[UR4], R24, gsb0 ;  /* 0x01e00000041879f3 */ /* 0x000fe20008000818 */
[----:B------:R-:W-:Y:S02]  /*c430*/  R2UR UR4, R12 ;  /* 0x000000000c0472ca */ /* 0x000fe400000e0000 */
[----:B------:R-:W-:Y:S02]  /*c440*/  R2UR UR5, R13 ;  /* 0x000000000d0572ca */ /* 0x000fe400000e0000 */
[----:B------:R-:W-:Y:S02]  /*c450*/  R2UR UR6, R4 ;  /* 0x00000000040672ca */ /* 0x000fe400000e0000 */
[----:B------:R-:W-:Y:S02]  /*c460*/  R2UR UR7, R5 ;  /* 0x00000000050772ca */ /* 0x000fe400000e0000 */
[----:B0-----:R-:W-:-:S13]  /*c470*/  ISETP.NE.AND P1, PT, R96, 0x1, PT ;  /* 0x000000016000780c */ /* 0x001fda0003f25270 */
[----:B------:R-:W0:Y:S08]  /*c480*/  @P1 LDC R0, c[0x0][0x44c] ;  /* 0x00011300ff001b82 */ /* 0x000e300000000800 */
[----:B------:R-:W1:Y:S01]  /*c490*/  @P1 LDC R5, c[0x0][0x450] ;  /* 0x00011400ff051b82 */ /* 0x000e620000000800 */
[----:B------:R-:W-:Y:S02]  /*c4a0*/  WARPGROUP.DEPBAR.LE gsb0, 0x0 ;  /* 0x00008000000079c5 */ /* 0x000fe40000010000 */
[----:B------:R-:W-:-:S06]  /*c4b0*/  WARPGROUP.ARRIVE ;  /* 0x00000000000079c5 */ /* 0x000fcc0000000000 */
[----:B------:R-:W-:Y:S01]  /*c4c0*/  QGMMA.64x128x32.F32.E4M3.E4M3 R24, gdesc[UR4], R24, gsb0 ;  /* 0x01e00000041879f3 */ /* 0x000fe20008000818 */
[----:B----4-:R-:W-:Y:S01]  /*c4d0*/  IMAD.IADD R21, R10, 0x1, R94 ;  /* 0x000000010a157824 */ /* 0x010fe200078e025e */
[----:B------:R-:W-:Y:S01]  /*c4e0*/  LOP3.LUT R17, R17, 0xffffffbf, RZ, 0xc0, !PT ;  /* 0xffffffbf11117812 */ /* 0x000fe200078ec0ff */
[----:B------:R-:W4:Y:S01]  /*c4f0*/  LDC.64 R10, c[0x0][0x9e0] ;  /* 0x00027800ff0a7b82 */ /* 0x000f220000000a00 */
[----:B------:R-:W-:Y:S01]  /*c500*/  ULDC UR4, c[0x0][0x9dc] ;  /* 0x0002770000047ab9 */ /* 0x000fe20000000800 */
[----:B0-----:R-:W-:-:S05]  /*c510*/  @P1 IMAD.HI.U32 R0, R21, R0, RZ ;  /* 0x0000000015001227 */ /* 0x001fca00078e00ff */
[----:B-1----:R-:W-:Y:S01]  /*c520*/  @P1 SHF.R.U32.HI R21, RZ, R5, R0 ;  /* 0x00000005ff151219 */ /* 0x002fe20000011600 */
[----:B------:R-:W-:Y:S02]  /*c530*/  @!P0 VIADD R0, R3, 0x19c40 ;  /* 0x00019c4003008836 */ /* 0x000fe40000000000 */
[----:B------:R-:W-:Y:S02]  /*c540*/  IMAD.MOV.U32 R3, RZ, RZ, -0x80 ;  /* 0xffffff80ff037424 */ /* 0x000fe400078e00ff */
[----:B------:R-:W0:Y:S01]  /*c550*/  SHFL.IDX PT, R92, R21, RZ, 0x1c1f ;  /* 0x001c1fff155c7589 */ /* 0x000e2200000e0000 */
[----:B------:R-:W-:Y:S01]  /*c560*/  @!P0 PRMT R0, RZ, 0x654, R0 ;  /* 0x00000654ff008816 */ /* 0x000fe20000000000 */
[----:B------:R-:W-:Y:S01]  /*c570*/  IMAD R90, R88, R3, 0x80 ;  /* 0x00000080585a7424 */ /* 0x000fe200078e0203 */
[----:B------:R-:W-:Y:S01]  /*c580*/  @P1 LOP3.LUT R17, R17, 0x40, RZ, 0xfc, !PT ;  /* 0x0000004011111812 */ /* 0x000fe200078efcff */
[----:B------:R-:W-:Y:S01]  /*c590*/  IMAD.U32 R14, RZ, RZ, UR4 ;  /* 0x00000004ff0e7e24 */ /* 0x000fe2000f8e00ff */
[----:B----4-:R-:W-:-:S04]  /*c5a0*/  ISETP.GE.AND P1, PT, R11, 0x1, PT ;  /* 0x000000010b00780c */ /* 0x010fc80003f26270 */
[----:B------:R-:W-:Y:S02]  /*c5b0*/  LOP3.LUT R4, RZ, R14, RZ, 0x33, !PT ;  /* 0x0000000eff047212 */ /* 0x000fe400078e33ff */
[----:B--2---:R-:W-:Y:S02]  /*c5c0*/  IADD3 R20, -R23, R100, R90 ;  /* 0x0000006417147210 */ /* 0x004fe40007ffe15a */
[----:B------:R-:W-:-:S05]  /*c5d0*/  LOP3.LUT R17, R17, 0xffffffdf, RZ, 0xc0, !PT ;  /* 0xffffffdf11117812 */ /* 0x000fca00078ec0ff */
[----:B------:R-:W-:Y:S01]  /*c5e0*/  @P1 LOP3.LUT R17, R17, 0x20, RZ, 0xfc, !PT ;  /* 0x0000002011111812 */ /* 0x000fe200078efcff */
[----:B------:R-:W-:Y:S02]  /*c5f0*/  WARPGROUP.DEPBAR.LE gsb0, 0x0 ;  /* 0x00008000000079c5 */ /* 0x000fe40000010000 */
[----:B------:R1:W-:Y:S02]  /*c600*/  @!P0 SYNCS.ARRIVE.TRANS64.RED.A1T0 RZ, [R0+URZ], RZ ;  /* 0x000000ff00ff89a7 */ /* 0x0003e4000810043f */
[----:B-1----:R-:W-:-:S04]  /*c610*/  IADD3 R0, -R23, 0x1, R90 ;  /* 0x0000000117007810 */ /* 0x002fc80007ffe15a */
[----:B---3--:R-:W-:-:S05]  /*c620*/  IADD3 R7, -R98, R0, R100 ;  /* 0x0000000062077210 */ /* 0x008fca0007ffe164 */
[C---:B------:R-:W-:Y:S02]  /*c630*/  IMAD.IADD R15, R7.reuse, 0x1, R4 ;  /* 0x00000001070f7824 */ /* 0x040fe400078e0204 */
[----:B------:R-:W-:Y:S01]  /*c640*/  IMAD.IADD R7, R7, 0x1, R10 ;  /* 0x0000000107077824 */ /* 0x000fe200078e020a */
[----:B------:R-:W-:Y:S01]  /*c650*/  LEA R0, R88, 0xffffff80, 0x7 ;  /* 0xffffff8058007811 */ /* 0x000fe200078e38ff */
[----:B0-----:R-:W-:-:S03]  /*c660*/  IMAD.IADD R3, R15, 0x1, R92 ;  /* 0x000000010f037824 */ /* 0x001fc600078e025c */
[----:B------:R-:W-:Y:S01]  /*c670*/  VIADDMNMX R6, R92, R7, R20, PT ;  /* 0x000000075c067246 */ /* 0x000fe20003800114 */
[----:B------:R-:W-:Y:S06]  /*c680*/  @!P1 BRA `(.L_x_1221) ;  /* 0x0000000000509947 */ /* 0x000fec0003800000 */
[----:B------:R-:W-:Y:S01]  /*c690*/  IADD3 R91, -R98, R100, R92 ;  /* 0x00000064625b7210 */ /* 0x000fe20007ffe15c */
[----:B------:R-:W-:Y:S03]  /*c6a0*/  BSSY B0, `(.L_x_1222) ;  /* 0x000000e000007945 */ /* 0x000fe60003800000 */
[----:B------:R-:W-:-:S13]  /*c6b0*/  ISETP.GT.AND P1, PT, R91, -0x1, PT ;  /* 0xffffffff5b00780c */ /* 0x000fda0003f24270 */
        /* <DEDUP_REMOVED lines=8> */
.L_x_1223:
[----:B------:R-:W-:-:S13]  /*c740*/  ISETP.NE.AND P1, PT, R11, 0x1, PT ;  /* 0x000000010b00780c */ /* 0x000fda0003f25270 */
[----:B------:R-:W0:Y:S02]  /*c750*/  @P1 LDC.64 R4, c[0x0][0x9e8] ;  /* 0x00027a00ff041b82 */ /* 0x000e240000000a00 */
[----:B0-----:R-:W-:-:S05]  /*c760*/  @P1 IMAD.HI.U32 R4, R91, R4, RZ ;  /* 0x000000045b041227 */ /* 0x001fca00078e00ff */
[----:B------:R-:W-:-:S07]  /*c770*/  @P1 SHF.R.U32.HI R91, RZ, R5, R4 ;  /* 0x00000005ff5b1219 */ /* 0x000fce0000011604 */
.L_x_1224:
[----:B------:R-:W-:Y:S05]  /*c780*/  BSYNC B0 ;  /* 0x0000000000007941 */ /* 0x000fea0003800000 */
.L_x_1222:
[----:B------:R-:W-:-:S04]  /*c790*/  IMAD R4, R91, R11, -R0 ;  /* 0x0000000b5b047224 */ /* 0x000fc800078e0a00 */
[----:B------:R-:W-:-:S05]  /*c7a0*/  IMAD.IADD R4, R4, 0x1, -R23 ;  /* 0x0000000104047824 */ /* 0x000fca00078e0a17 */
[----:B------:R-:W-:Y:S02]  /*c7b0*/  VIMNMX R3, R3, R4, !PT ;  /* 0x0000000403037248 */ /* 0x000fe40007fe0100 */
[----:B------:R-:W-:-:S07]  /*c7c0*/  VIADDMNMX R6, R4, R11, R6, PT ;  /* 0x0000000b04067246 */ /* 0x000fce0003800106 */
.L_x_1221:
[C---:B------:R-:W-:Y:S01]  /*c7d0*/  ISETP.GE.AND P1, PT, R90.reuse, 0x2, PT ;  /* 0x000000025a00780c */ /* 0x040fe20003f26270 */
[----:B------:R-:W0:Y:S01]  /*c7e0*/  SHFL.IDX PT, R4, R21, 0x1, 0x1c1f ;  /* 0x003c1f0015047f89 */ /* 0x000e2200000e0000 */
[C---:B------:R-:W-:Y:S02]  /*c7f0*/  ISETP.GE.AND P5, PT, R90.reuse, 0x9, PT ;  /* 0x000000095a00780c */ /* 0x040fe40003fa6270 */
[----:B------:R-:W-:Y:S02]  /*c800*/  ISETP.GT.AND P2, PT, R3, 0x1, !P1 ;  /* 0x000000010300780c */ /* 0x000fe40004f44270 */
[----:B------:R-:W-:Y:S02]  /*c810*/  ISETP.GE.AND P3, PT, R90, 0xa, PT ;  /* 0x0000000a5a00780c */ /* 0x000fe40003f66270 */
[----:B------:R-:W-:Y:S02]  /*c820*/  ISETP.LT.OR P2, PT, R6, 0x2, P2 ;  /* 0x000000020600780c */ /* 0x000fe40001741670 */
[----:B------:R-:W-:-:S02]  /*c830*/  LOP3.LUT R17, R17, 0xf7ffffff, RZ, 0xc0, !PT ;  /* 0xf7ffffff11117812 */ /* 0x000fc400078ec0ff */
[----:B------:R-:W-:Y:S02]  /*c840*/  FSEL R25, R25, -INF , !P2 ;  /* 0xff80000019197808 */ /* 0x000fe40005000000 */
[----:B------:R-:W-:Y:S02]  /*c850*/  ISETP.GT.AND P2, PT, R3, 0x8, !P5 ;  /* 0x000000080300780c */ /* 0x000fe40006f44270 */
[----:B------:R-:W-:Y:S02]  /*c860*/  ISETP.GE.AND P6, PT, R90, 0x71, PT ;  /* 0x000000715a00780c */ /* 0x000fe40003fc6270 */
[----:B------:R-:W-:Y:S02]  /*c870*/  ISETP.LT.OR P2, PT, R6, 0x9, P2 ;  /* 0x000000090600780c */ /* 0x000fe40001741670 */
[----:B------:R-:W-:Y:S02]  /*c880*/  @P3 LOP3.LUT R17, R17, 0x8000000, RZ, 0xfc, !PT ;  /* 0x0800000011113812 */ /* 0x000fe400078efcff */
[----:B------:R-:W-:-:S02]  /*c890*/  FSEL R91, R28, -INF , !P2 ;  /* 0xff8000001c5b7808 */ /* 0x000fc40005000000 */
[----:B------:R-:W-:Y:S01]  /*c8a0*/  ISETP.GT.AND P2, PT, R3, 0x9, !P3 ;  /* 0x000000090300780c */ /* 0x000fe20005f44270 */
[----:B0-----:R-:W-:Y:S01]  /*c8b0*/  IMAD.IADD R15, R15, 0x1, R4 ;  /* 0x000000010f0f7824 */ /* 0x001fe200078e0204 */
[----:B------:R-:W-:Y:S02]  /*c8c0*/  ISETP.GE.AND P3, PT, R90, 0x11, PT ;  /* 0x000000115a00780c */ /* 0x000fe40003f66270 */
[----:B------:R-:W-:Y:S02]  /*c8d0*/  ISETP.LT.OR P2, PT, R6, 0xa, P2 ;  /* 0x0000000a0600780c */ /* 0x000fe40001741670 */
[----:B------:R-:W-:Y:S02]  /*c8e0*/  LOP3.LUT R17, R17, 0xfbffffff, RZ, 0xc0, !PT ;  /* 0xfbffffff11117812 */ /* 0x000fe400078ec0ff */
[----:B------:R-:W-:Y:S02]  /*c8f0*/  FSEL R29, R29, -INF , !P2 ;  /* 0xff8000001d1d7808 */ /* 0x000fe40005000000 */
[----:B------:R-:W-:-:S02]  /*c900*/  ISETP.GT.AND P2, PT, R3, 0x10, !P3 ;  /* 0x000000100300780c */ /* 0x000fc40005f44270 */
[----:B------:R-:W-:Y:S02]  /*c910*/  ISETP.GE.AND P4, PT, R90, 0x1, PT ;  /* 0x000000015a00780c */ /* 0x000fe40003f86270 */
[----:B------:R-:W-:Y:S02]  /*c920*/  ISETP.LT.OR P2, PT, R6, 0x11, P2 ;  /* 0x000000110600780c */ /* 0x000fe40001741670 */
[----:B------:R-:W-:Y:S02]  /*c930*/  @P3 LOP3.LUT R17, R17, 0x4000000, RZ, 0xfc, !PT ;  /* 0x0400000011113812 */ /* 0x000fe400078efcff */
[----:B------:R-:W-:Y:S02]  /*c940*/  ISETP.GE.AND P3, PT, R90, 0x12, PT ;  /* 0x000000125a00780c */ /* 0x000fe40003f66270 */
[----:B------:R-:W-:Y:S02]  /*c950*/  LOP3.LUT R17, R17, 0xfdffffff, RZ, 0xc0, !PT ;  /* 0xfdffffff11117812 */ /* 0x000fe400078ec0ff */
[----:B------:R-:W-:-:S02]  /*c960*/  FSEL R93, R32, -INF , !P2 ;  /* 0xff800000205d7808 */ /* 0x000fc40005000000 */
[----:B------:R-:W-:Y:S02]  /*c970*/  ISETP.GT.AND P2, PT, R3, 0x11, !P3 ;  /* 0x000000110300780c */ /* 0x000fe40005f44270 */
[----:B------:R-:W-:Y:S02]  /*c980*/  VIADDMNMX R20, R4, R7, R20, PT ;  /* 0x0000000704147246 */ /* 0x000fe40003800114 */
        /* <DEDUP_REMOVED lines=134> */
[----:B------:R-:W-:Y:S02]  /*d1f0*/  ISETP.GT.AND P2, PT, R3, 0x70, !P6 ;  /* 0x000000700300780c */ /* 0x000fe40007744270 */
[----:B------:R-:W-:Y:S02]  /*d200*/  @P3 LOP3.LUT R17, R17, 0x2, RZ, 0xfc, !PT ;  /* 0x0000000211113812 */ /* 0x000fe400078efcff */
[----:B------:R-:W-:Y:S02]  /*d210*/  ISETP.LT.OR P2, PT, R6, 0x71, P2 ;  /* 0x000000710600780c */ /* 0x000fe40001741670 */
[----:B------:R-:W-:Y:S02]  /*d220*/  ISETP.GE.AND P3, PT, R90, 0x72, PT ;  /* 0x000000725a00780c */ /* 0x000fe40003f66270 */
[----:B------:R-:W-:-:S02]  /*d230*/  FSEL R117, R80, -INF , !P2 ;  /* 0xff80000050757808 */ /* 0x000fc40005000000 */
        /* <DEDUP_REMOVED lines=10> */
[----:B------:R-:W-:-:S04]  /*d2e0*/  ISETP.GT.AND P3, PT, R3, RZ, !P4 ;  /* 0x000000ff0300720c */ /* 0x000fc80006764270 */
[----:B------:R-:W-:-:S04]  /*d2f0*/  ISETP.LT.OR P3, PT, R6, 0x1, P3 ;  /* 0x000000010600780c */ /* 0x000fc80001f61670 */
[----:B------:R-:W-:Y:S02]  /*d300*/  FSEL R24, R24, -INF , !P3 ;  /* 0xff80000018187808 */ /* 0x000fe40005800000 */
[----:B------:R-:W-:-:S13]  /*d310*/  ISETP.GE.AND P3, PT, R90, 0x7a, PT ;  /* 0x0000007a5a00780c */ /* 0x000fda0003f66270 */
[----:B------:R-:W-:Y:S02]  /*d320*/  @P3 LOP3.LUT R17, R17, 0x20000000, RZ, 0xfc, !PT ;  /* 0x2000000011113812 */ /* 0x000fe400078efcff */
[----:B------:R-:W-:-:S04]  /*d330*/  ISETP.GT.AND P3, PT, R3, 0x79, !P3 ;  /* 0x000000790300780c */ /* 0x000fc80005f64270 */
[----:B------:R-:W-:-:S04]  /*d340*/  ISETP.LT.OR P3, PT, R6, 0x7a, P3 ;  /* 0x0000007a0600780c */ /* 0x000fc80001f61670 */
[----:B------:R-:W-:Y:S02]  /*d350*/  FSEL R85, R85, -INF , !P3 ;  /* 0xff80000055557808 */ /* 0x000fe40005800000 */
[----:B------:R-:W-:-:S13]  /*d360*/  ISETP.GE.AND P3, PT, R11, 0x1, PT ;  /* 0x000000010b00780c */ /* 0x000fda0003f66270 */
[----:B------:R-:W-:Y:S05]  /*d370*/  @!P3 BRA `(.L_x_1225) ;  /* 0x000000000050b947 */ /* 0x000fea0003800000 */
        /* <DEDUP_REMOVED lines=11> */
.L_x_1227:
[----:B------:R-:W-:-:S13]  /*d430*/  ISETP.NE.AND P3, PT, R11, 0x1, PT ;  /* 0x000000010b00780c */ /* 0x000fda0003f65270 */
[----:B------:R-:W0:Y:S02]  /*d440*/  @P3 LDC.64 R4, c[0x0][0x9e8] ;  /* 0x00027a00ff043b82 */ /* 0x000e240000000a00 */
[----:B0-----:R-:W-:-:S05]  /*d450*/  @P3 IMAD.HI.U32 R4, R3, R4, RZ ;  /* 0x0000000403043227 */ /* 0x001fca00078e00ff */
[----:B------:R-:W-:-:S07]  /*d460*/  @P3 SHF.R.U32.HI R3, RZ, R5, R4 ;  /* 0x00000005ff033219 */ /* 0x000fce0000011604 */
.L_x_1228:
[----:B------:R-:W-:Y:S05]  /*d470*/  BSYNC B0 ;  /* 0x0000000000007941 */ /* 0x000fea0003800000 */
.L_x_1226:
[----:B------:R-:W-:-:S04]  /*d480*/  IMAD R0, R3, R11, -R0 ;  /* 0x0000000b03007224 */ /* 0x000fc800078e0a00 */
[----:B------:R-:W-:-:S05]  /*d490*/  IMAD.IADD R0, R0, 0x1, -R23 ;  /* 0x0000000100007824 */ /* 0x000fca00078e0a17 */
[----:B------:R-:W-:Y:S02]  /*d4a0*/  VIMNMX R15, R15, R0, !PT ;  /* 0x000000000f0f7248 */ /* 0x000fe40007fe0100 */
[----:B------:R-:W-:-:S07]  /*d4b0*/  VIADDMNMX R20, R0, R11, R20, PT ;  /* 0x0000000b00147246 */ /* 0x000fce0003800114 */
.L_x_1225:
[C---:B------:R-:W-:Y:S02]  /*d4c0*/  ISETP.GT.AND P1, PT, R15.reuse, 0x1, !P1 ;  /* 0x000000010f00780c */ /* 0x040fe40004f24270 */
[----:B------:R-:W-:Y:S02]  /*d4d0*/  ISETP.GT.AND P5, PT, R15, 0x8, !P5 ;  /* 0x000000080f00780c */ /* 0x000fe40006fa4270 */
[C---:B------:R-:W-:Y:S02]  /*d4e0*/  ISETP.LT.OR P1, PT, R20.reuse, 0x2, P1 ;  /* 0x000000021400780c */ /* 0x040fe40000f21670 */
[----:B------:R-:W-:Y:S02]  /*d4f0*/  ISETP.LT.OR P5, PT, R20, 0x9, P5 ;  /* 0x000000091400780c */ /* 0x000fe40002fa1670 */
[----:B------:R-:W-:Y:S02]  /*d500*/  FSEL R27, R27, -INF , !P1 ;  /* 0xff8000001b1b7808 */ /* 0x000fe40004800000 */
[----:B------:R-:W-:-:S02]  /*d510*/  LOP3.LUT P1, RZ, R17, 0x8000000, RZ, 0xc0, !PT ;  /* 0x0800000011ff7812 */ /* 0x000fc4000782c0ff */
[----:B------:R-:W-:Y:S02]  /*d520*/  FSEL R5, R30, -INF , !P5 ;  /* 0xff8000001e057808 */ /* 0x000fe40006800000 */
[----:B------:R-:W-:Y:S02]  /*d530*/  ISETP.GT.AND P1, PT, R15, 0x9, !P1 ;  /* 0x000000090f00780c */ /* 0x000fe40004f24270 */
[C---:B------:R-:W-:Y:S02]  /*d540*/  LOP3.LUT P5, RZ, R17.reuse, 0x4000000, RZ, 0xc0, !PT ;  /* 0x0400000011ff7812 */ /* 0x040fe400078ac0ff */
[----:B------:R-:W-:Y:S02]  /*d550*/  ISETP.LT.OR P1, PT, R20, 0xa, P1 ;  /* 0x0000000a1400780c */ /* 0x000fe40000f21670 */
[----:B------:R-:W-:Y:S02]  /*d560*/  LOP3.LUT P3, RZ, R17, 0x2000000, RZ, 0xc0, !PT ;  /* 0x0200000011ff7812 */ /* 0x000fe4000786c0ff */
[----:B------:R-:W-:-:S02]  /*d570*/  FSEL R31, R31, -INF , !P1 ;  /* 0xff8000001f1f7808 */ /* 0x000fc40004800000 */
[----:B------:R-:W-:Y:S02]  /*d580*/  ISETP.GT.AND P1, PT, R15, 0x10, !P5 ;  /* 0x000000100f00780c */ /* 0x000fe40006f24270 */
[----:B------:R-:W-:Y:S02]  /*d590*/  FMNMX.FTZ R0, R24, R25, !PT ;  /* 0x0000001918007209 */ /* 0x000fe40007810000 */
[----:B------:R-:W-:Y:S02]  /*d5a0*/  ISETP.LT.OR P1, PT, R20, 0x11, P1 ;  /* 0x000000111400780c */ /* 0x000fe40000f21670 */
[----:B------:R-:W-:Y:S02]  /*d5b0*/  FMNMX.FTZ R0, R91, R0, !PT ;  /* 0x000000005b007209 */ /* 0x000fe40007810000 */
[----:B------:R-:W-:Y:S02]  /*d5c0*/  FSEL R7, R34, -INF , !P1 ;  /* 0xff80000022077808 */ /* 0x000fe40004800000 */
        /* <DEDUP_REMOVED lines=47> */
[C---:B------:R-:W-:Y:S02]  /*d8c0*/  LOP3.LUT P1, RZ, R17.reuse, 0x40000, RZ, 0xc0, !PT ;  /* 0x0004000011ff7812 */ /* 0x040fe4000782c0ff */
[----:B------:R-:W-:-:S02]  /*d8d0*/  LOP3.LUT P5, RZ, R17, 0x8000, RZ, 0xc0, !PT ;  /* 0x0000800011ff7812 */ /* 0x000fc400078ac0ff */
        /* <DEDUP_REMOVED lines=8> */
[----:B------:R-:W-:Y:S02]  /*d960*/  LOP3.LUT P3, RZ, R17, 0x4000, RZ, 0xc0, !PT ;  /* 0x0000400011ff7812 */ /* 0x000fe4000786c0ff */
        /* <DEDUP_REMOVED lines=13> */
[----:B------:R-:W-:Y:S02]  /*da40*/  FMNMX.FTZ R0, R85, R0, !PT ;  /* 0x0000000055007209 */ /* 0x000fe40007810000 */
[----:B------:R-:W-:-:S02]  /*da50*/  FSEL R55, R55, -INF , !P1 ;  /* 0xff80000037377808 */ /* 0x000fc40004800000 */
[C---:B------:R-:W-:Y:S01]  /*da60*/  ISETP.GT.AND P1, PT, R15.reuse, 0x40, !P3 ;  /* 0x000000400f00780c */ /* 0x040fe20005f24270 */
[----:B------:R-:W0:Y:S01]  /*da70*/  SHFL.BFLY PT, R3, R0, 0x2, 0x1f ;  /* 0x0c401f0000037f89 */ /* 0x000e2200000e0000 */
[----:B------:R-:W-:Y:S02]  /*da80*/  ISETP.GT.AND P4, PT, R15, RZ, !P4 ;  /* 0x000000ff0f00720c */ /* 0x000fe40006784270 */
        /* <DEDUP_REMOVED lines=10> */
[----:B------:R-:W-:Y:S02]  /*db30*/  LOP3.LUT P1, RZ, R17, 0x1000, RZ, 0xc0, !PT ;  /* 0x0000100011ff7812 */ /* 0x000fe4000782c0ff */
[----:B0-----:R-:W-:Y:S02]  /*db40*/  FMNMX.FTZ R6, R0, R3, !PT ;  /* 0x0000000300067209 */ /* 0x001fe40007810000 */
[----:B------:R-:W-:Y:S02]  /*db50*/  ISETP.GT.AND P1, PT, R15, 0x48, !P1 ;  /* 0x000000480f00780c */ /* 0x000fe40004f24270 */
[----:B------:R-:W-:Y:S01]  /*db60*/  FMNMX.FTZ R0, R26, R27, !PT ;  /* 0x0000001b1a007209 */ /* 0x000fe20007810000 */
[----:B------:R-:W0:Y:S01]  /*db70*/  SHFL.BFLY PT, R3, R6, 0x1, 0x1f ;  /* 0x0c201f0006037f89 */ /* 0x000e2200000e0000 */
        /* <DEDUP_REMOVED lines=52> */
[----:B------:R-:W-:Y:S02]  /*dec0*/  ISETP.GT.AND P1, PT, R15, 0x68, !P5 ;  /* 0x000000680f00780c */ /* 0x000fe40006f24270 */
[----:B0-----:R-:W-:Y:S02]  /*ded0*/  FMNMX.FTZ R3, R6, R3, !PT ;  /* 0x0000000306037209 */ /* 0x001fe40007810000 */
[----:B------:R-:W-:Y:S02]  /*dee0*/  ISETP.LT.OR P1, PT, R20, 0x69, P1 ;  /* 0x000000691400780c */ /* 0x000fe40000f21670 */
[----:B------:R-:W-:Y:S01]  /*def0*/  FMNMX.FTZ R0, R137, R0, !PT ;  /* 0x0000000089007209 */ /* 0x000fe20007810000 */
[----:B------:R-:W-:-:S01]  /*df00*/  FFMA.FTZ R141, R2, R3, -8 ;  /* 0xc1000000028d7423 */ /* 0x000fc20000010003 */
[----:B------:R-:W-:-:S02]  /*df10*/  FSEL R139, R78, -INF , !P1 ;  /* 0xff8000004e8b7808 */ /* 0x000fc40004800000 */
[----:B------:R-:W-:Y:S02]  /*df20*/  ISETP.GT.AND P1, PT, R15, 0x69, !P3 ;  /* 0x000000690f00780c */ /* 0x000fe40005f24270 */
[----:B------:R-:W-:Y:S02]  /*df30*/  LOP3.LUT P5, RZ, R17, 0x10000000, RZ, 0xc0, !PT ;  /* 0x1000000011ff7812 */ /* 0x000fe400078ac0ff */
[----:B------:R-:W-:Y:S02]  /*df40*/  ISETP.LT.OR P1, PT, R20, 0x6a, P1 ;  /* 0x0000006a1400780c */ /* 0x000fe40000f21670 */
[----:B------:R-:W-:Y:S02]  /*df50*/  ISETP.GT.AND P6, PT, R15, 0x70, !P6 ;  /* 0x000000700f00780c */ /* 0x000fe400077c4270 */
[----:B------:R-:W-:Y:S02]  /*df60*/  FSEL R79, R79, -INF , !P1 ;  /* 0xff8000004f4f7808 */ /* 0x000fe40004800000 */
[----:B------:R-:W-:-:S02]  /*df70*/  FSETP.NEU.FTZ.AND P1, PT, R3, -INF , PT ;  /* 0xff8000000300780b */ /* 0x000fc40003f3d000 */
[----:B------:R-:W-:Y:S02]  /*df80*/  FMNMX.FTZ R0, R75, R0, !PT ;  /* 0x000000004b007209 */ /* 0x000fe40007810000 */
[----:B------:R-:W-:Y:S02]  /*df90*/  FSEL R141, R141, RZ, P1 ;  /* 0x000000ff8d8d7208 */ /* 0x000fe40000800000 */
[----:B------:R-:W-:Y:S02]  /*dfa0*/  ISETP.LT.OR P6, PT, R20, 0x71, P6 ;  /* 0x000000711400780c */ /* 0x000fe400037c1670 */
[----:B------:R-:W-:Y:S01]  /*dfb0*/  ISETP.GT.AND P1, PT, R15, 0x71, !P5 ;  /* 0x000000710f00780c */ /* 0x000fe20006f24270 */
[----:B------:R-:W-:-:S01]  /*dfc0*/  FFMA.FTZ R40, R2, R57, -R141 ;  /* 0x0000003902287223 */ /* 0x000fc2000001088d */
[----:B------:R-:W-:Y:S01]  /*dfd0*/  FMNMX.FTZ R0, R139, R0, !PT ;  /* 0x000000008b007209 */ /* 0x000fe20007810000 */
[----:B------:R-:W-:-:S01]  /*dfe0*/  FFMA.FTZ R6, R2, R91, -R141 ;  /* 0x0000005b02067223 */ /* 0x000fc2000001088d */
[----:B------:R-:W-:Y:S01]  /*dff0*/  LOP3.LUT P3, RZ, R17, 0x20000000, RZ, 0xc0, !PT ;  /* 0x2000000011ff7812 */ /* 0x000fe2000786c0ff */
[----:B------:R-:W-:-:S01]  /*e000*/  FFMA.FTZ R4, R2, R24, -R141 ;  /* 0x0000001802047223 */ /* 0x000fc2000001088d */
[----:B------:R-:W-:Y:S01]  /*e010*/  FSEL R143, R82, -INF , !P6 ;  /* 0xff800000528f7808 */ /* 0x000fe20007000000 */
[----:B------:R-:W-:-:S01]  /*e020*/  FFMA.FTZ R24, R2, R93, -R141 ;  /* 0x0000005d02187223 */ /* 0x000fc2000001088d */
[----:B------:R-:W-:Y:S01]  /*e030*/  ISETP.GT.AND P2, PT, R15, 0x78, !P2 ;  /* 0x000000780f00780c */ /* 0x000fe20005744270 */
[----:B------:R-:W-:-:S01]  /*e040*/  FFMA.FTZ R25, R2, R25, -R141 ;  /* 0x0000001902197223 */ /* 0x000fc2000001088d */
[----:B------:R-:W-:Y:S01]  /*e050*/  ISETP.LT.OR P1, PT, R20, 0x72, P1 ;  /* 0x000000721400780c */ /* 0x000fe20000f21670 */
[----:B------:R-:W-:Y:S01]  /*e060*/  MUFU.EX2 R4, R4 ;  /* 0x0000000400047308 */ /* 0x000fe20000000800 */
[----:B------:R-:W-:Y:S01]  /*e070*/  FMNMX.FTZ R0, R79, R0, !PT ;  /* 0x000000004f007209 */ /* 0x000fe20007810000 */
[C-C-:B------:R-:W-:Y:S01]  /*e080*/  FFMA.FTZ R29, R2.reuse, R29, -R141.reuse ;  /* 0x0000001d021d7223 */ /* 0x140fe2000001088d */
[----:B------:R-:W-:Y:S01]  /*e090*/  ISETP.GT.AND P3, PT, R15, 0x79, !P3 ;  /* 0x000000790f00780c */ /* 0x000fe20005f64270 */
[--C-:B------:R-:W-:Y:S01]  /*e0a0*/  FFMA.FTZ R33, R2, R33, -R141.reuse ;  /* 0x0000002102217223 */ /* 0x100fe2000001088d */
[----:B------:R-:W-:Y:S01]  /*e0b0*/  ISETP.LT.OR P2, PT, R20, 0x79, P2 ;  /* 0x000000791400780c */ /* 0x000fe20001741670 */
[C-C-:B------:R-:W-:Y:S01]  /*e0c0*/  FFMA.FTZ R28, R2.reuse, R95, -R141.reuse ;  /* 0x0000005f021c7223 */ /* 0x140fe2000001088d */
[----:B------:R-:W-:Y:S01]  /*e0d0*/  FSEL R83, R83, -INF , !P1 ;  /* 0xff80000053537808 */ /* 0x000fe20004800000 */
[----:B------:R-:W-:Y:S01]  /*e0e0*/  MUFU.EX2 R25, R25 ;  /* 0x0000001900197308 */ /* 0x000fe20000000800 */
[----:B------:R-:W-:Y:S01]  /*e0f0*/  FMNMX.FTZ R0, R143, R0, !PT ;  /* 0x000000008f007209 */ /* 0x000fe20007810000 */
[--C-:B------:R-:W-:Y:S01]  /*e100*/  FFMA.FTZ R37, R2, R37, -R141.reuse ;  /* 0x0000002502257223 */ /* 0x100fe2000001088d */
[----:B------:R-:W-:Y:S01]  /*e110*/  ISETP.LT.OR P3, PT, R20, 0x7a, P3 ;  /* 0x0000007a1400780c */ /* 0x000fe20001f61670 */
[--C-:B------:R-:W-:Y:S01]  /*e120*/  FFMA.FTZ R30, R2, R97, -R141.reuse ;  /* 0x00000061021e7223 */ /* 0x100fe2000001088d */
[----:B------:R-:W-:Y:S01]  /*e130*/  FSEL R57, R86, -INF , !P2 ;  /* 0xff80000056397808 */ /* 0x000fe20005000000 */
[C-C-:B------:R-:W-:Y:S01]  /*e140*/  FFMA.FTZ R41, R2.reuse, R41, -R141.reuse ;  /* 0x0000002902297223 */ /* 0x140fe2000001088d */
[----:B------:R-:W-:Y:S01]  /*e150*/  FMNMX.FTZ R0, R83, R0, !PT ;  /* 0x0000000053007209 */ /* 0x000fe20007810000 */
[----:B------:R-:W-:Y:S01]  /*e160*/  MUFU.EX2 R6, R6 ;  /* 0x0000000600067308 */ /* 0x000fe20000000800 */
[----:B------:R-:W-:Y:S01]  /*e170*/  FSEL R87, R87, -INF , !P3 ;  /* 0xff80000057577808 */ /* 0x000fe20005800000 */
[C-C-:B------:R-:W-:Y:S01]  /*e180*/  FFMA.FTZ R32, R2.reuse, R99, -R141.reuse ;  /* 0x0000006302207223 */ /* 0x140fe2000001088d */
[----:B------:R-:W-:Y:S01]  /*e190*/  FMNMX.FTZ R0, R57, R0, !PT ;  /* 0x0000000039007209 */ /* 0x000fe20007810000 */
[C-C-:B------:R-:W-:Y:S01]  /*e1a0*/  FFMA.FTZ R45, R2.reuse, R45, -R141.reuse ;  /* 0x0000002d022d7223 */ /* 0x140fe2000001088d */
[----:B------:R-:W-:-:S01]  /*e1b0*/  FFMA.FTZ R34, R2, R101, -R141 ;  /* 0x0000006502227223 */ /* 0x000fc2000001088d */
[C-C-:B------:R-:W-:Y:S01]  /*e1c0*/  FFMA.FTZ R49, R2.reuse, R49, -R141.reuse ;  /* 0x0000003102317223 */ /* 0x140fe2000001088d */
[----:B------:R-:W-:Y:S01]  /*e1d0*/  FMNMX.FTZ R0, R87, R0, !PT ;  /* 0x0000000057007209 */ /* 0x000fe20007810000 */
[----:B------:R-:W0:Y:S01]  /*e1e0*/  MUFU.EX2 R29, R29 ;  /* 0x0000001d001d7308 */ /* 0x000e220000000800 */
[----:B------:R-:W-:-:S01]  /*e1f0*/  FFMA.FTZ R36, R2, R103, -R141 ;  /* 0x0000006702247223 */ /* 0x000fc2000001088d */
[C-C-:B------:R-:W-:Y:S01]  /*e200*/  FFMA.FTZ R53, R2.reuse, R53, -R141.reuse ;  /* 0x0000003502357223 */ /* 0x140fe2000001088d */
[----:B------:R-:W-:-:S01]  /*e210*/  FFMA.FTZ R38, R2, R107, -R141 ;  /* 0x0000006b02267223 */ /* 0x000fc2000001088d */
[----:B------:R-:W1:Y:S01]  /*e220*/  SHFL.BFLY PT, R91, R0, 0x2, 0x1f ;  /* 0x0c401f00005b7f89 */ /* 0x000e6200000e0000 */
[----:B------:R-:W-:-:S01]  /*e230*/  FFMA.FTZ R61, R2, R61, -R141 ;  /* 0x0000003d023d7223 */ /* 0x000fc2000001088d */
[C-C-:B------:R-:W-:Y:S01]  /*e240*/  FFMA.FTZ R105, R2.reuse, R105, -R141.reuse ;  /* 0x0000006902697223 */ /* 0x140fe2000001088d */
[----:B------:R-:W-:-:S01]  /*e250*/  FFMA.FTZ R42, R2, R111, -R141 ;  /* 0x0000006f022a7223 */ /* 0x000fc2000001088d */
[----:B------:R-:W-:Y:S01]  /*e260*/  MUFU.EX2 R24, R24 ;  /* 0x0000001800187308 */ /* 0x000fe20000000800 */
[----:B------:R-:W-:-:S01]  /*e270*/  FFMA.FTZ R69, R2, R69, -R141 ;  /* 0x0000004502457223 */ /* 0x000fc2000001088d */
[C-C-:B------:R-:W-:Y:S01]  /*e280*/  FFMA.FTZ R65, R2.reuse, R65, -R141.reuse ;  /* 0x0000004102417223 */ /* 0x140fe2000001088d */
[----:B------:R-:W-:-:S01]  /*e290*/  FFMA.FTZ R109, R2, R109, -R141 ;  /* 0x0000006d026d7223 */ /* 0x000fc2000001088d */
[----:B------:R-:W-:Y:S01]  /*e2a0*/  ISETP.NE.AND P5, PT, R96, 0x1, PT ;  /* 0x000000016000780c */ /* 0x000fe20003fa5270 */
[----:B------:R-:W-:-:S01]  /*e2b0*/  FFMA.FTZ R46, R2, R115, -R141 ;  /* 0x00000073022e7223 */ /* 0x000fc2000001088d */
[C-C-:B------:R-:W-:Y:S01]  /*e2c0*/  FFMA.FTZ R77, R2.reuse, R77, -R141.reuse ;  /* 0x0000004d024d7223 */ /* 0x140fe2000001088d */
[----:B------:R-:W-:-:S01]  /*e2d0*/  FFMA.FTZ R44, R2, R113, -R141 ;  /* 0x00000071022c7223 */ /* 0x000fc2000001088d */
[----:B------:R-:W-:Y:S01]  /*e2e0*/  MUFU.EX2 R33, R33 ;  /* 0x0000002100217308 */ /* 0x000fe20000000800 */
[----:B0-----:R-:W-:Y:S01]  /*e2f0*/  F2FP.SATFINITE.E4M3.F32.PACK_AB_MERGE_C R148, R29, R6, RZ ;  /* 0x000000061d94723e */ /* 0x001fe200048070ff */
[C-C-:B------:R-:W-:Y:S01]  /*e300*/  FFMA.FTZ R73, R2.reuse, R73, -R141.reuse ;  /* 0x0000004902497223 */ /* 0x140fe2000001088d */
[----:B------:R-:W-:-:S02]  /*e310*/  FFMA.FTZ R48, R2, R117, -R141 ;  /* 0x0000007502307223 */ /* 0x000fc4000001088d */
[----:B------:R-:W-:-:S03]  /*e320*/  F2FP.SATFINITE.E4M3.F32.PACK_AB_MERGE_C R148, R25, R4, R148 ;  /* 0x000000041994723e */ /* 0x000fc60004807094 */
[----:B------:R-:W-:Y:S01]  /*e330*/  MUFU.EX2 R28, R28 ;  /* 0x0000001c001c7308 */ /* 0x000fe20000000800 */
[----:B-1----:R-:W-:Y:S01]  /*e340*/  FMNMX.FTZ R50, R0, R91, !PT ;  /* 0x0000005b00327209 */ /* 0x002fe20007810000 */
[----:B------:R-:W-:-:S06]  /*e350*/  FFMA.FTZ R91, R2, R119, -R141 ;  /* 0x00000077025b7223 */ /* 0x000fcc000001088d */
[----:B------:R-:W0:Y:S01]  /*e360*/  MUFU.EX2 R37, R37 ;  /* 0x0000002500257308 */ /* 0x000e220000000800 */
[----:B------:R-:W1:Y:S07]  /*e370*/  SHFL.BFLY PT, R93, R50, 0x1, 0x1f ;  /* 0x0c201f00325d7f89 */ /* 0x000e6e00000e0000 */
[----:B------:R-:W-:Y:S08]  /*e380*/  MUFU.EX2 R30, R30 ;  /* 0x0000001e001e7308 */ /* 0x000ff00000000800 */
[----:B------:R-:W-:Y:S01]  /*e390*/  MUFU.EX2 R41, R41 ;  /* 0x0000002900297308 */ /* 0x000fe20000000800 */
[----:B0-----:R-:W-:-:S04]  /*e3a0*/  F2FP.SATFINITE.E4M3.F32.PACK_AB_MERGE_C R150, R37, R28, RZ ;  /* 0x0000001c2596723e */ /* 0x001fc800048070ff */
[----:B------:R-:W-:-:S03]  /*e3b0*/  F2FP.SATFINITE.E4M3.F32.PACK_AB_MERGE_C R150, R33, R24, R150 ;  /* 0x000000182196723e */ /* 0x000fc60004807096 */
[----:B------:R-:W-:Y:S01]  /*e3c0*/  MUFU.EX2 R32, R32 ;  /* 0x0000002000207308 */ /* 0x000fe20000000800 */
[----:B-1----:R-:W-:Y:S01]  /*e3d0*/  FMNMX.FTZ R0, R50, R93, !PT ;  /* 0x0000005d32007209 */ /* 0x002fe20007810000 */
[C-C-:B------:R-:W-:Y:S01]  /*e3e0*/  FFMA.FTZ R50, R2.reuse, R81, -R141.reuse ;  /* 0x0000005102327223 */ /* 0x140fe2000001088d */
[----:B------:R-:W-:-:S02]  /*e3f0*/  FFMA.FTZ R81, R2, R85, -R141 ;  /* 0x0000005502517223 */ /* 0x000fc4000001088d */
[----:B------:R-:W-:Y:S01]  /*e400*/  FSETP.NEU.FTZ.AND P1, PT, R0, -INF , PT ;  /* 0xff8000000000780b */ /* 0x000fe20003f3d000 */
[----:B------:R-:W-:-:S02]  /*e410*/  FFMA.FTZ R52, R2, R0, -8 ;  /* 0xc100000002347423 */ /* 0x000fc40000010000 */
[----:B------:R-:W0:Y:S03]  /*e420*/  MUFU.EX2 R45, R45 ;  /* 0x0000002d002d7308 */ /* 0x000e260000000800 */
[----:B------:R-:W-:-:S05]  /*e430*/  FSEL R52, R52, RZ, P1 ;  /* 0x000000ff34347208 */ /* 0x000fca0000800000 */
[C-C-:B------:R-:W-:Y:S01]  /*e440*/  FFMA.FTZ R26, R2.reuse, R26, -R52.reuse ;  /* 0x0000001a021a7223 */ /* 0x140fe20000010834 */
[----:B------:R-:W-:-:S01]  /*e450*/  FFMA.FTZ R27, R2, R27, -R52 ;  /* 0x0000001b021b7223 */ /* 0x000fc20000010834 */
[C-C-:B------:R-:W-:Y:S01]  /*e460*/  FFMA.FTZ R5, R2.reuse, R5, -R52.reuse ;  /* 0x0000000502057223 */ /* 0x140fe20000010834 */
[----:B------:R-:W-:-:S01]  /*e470*/  FFMA.FTZ R54, R2, R31, -R52 ;  /* 0x0000001f02367223 */ /* 0x000fc20000010834 */
[C-C-:B------:R-:W-:Y:S01]  /*e480*/  FFMA.FTZ R7, R2.reuse, R7, -R52.reuse ;  /* 0x0000000702077223 */ /* 0x140fe20000010834 */
[----:B------:R-:W-:-:S01]  /*e490*/  FFMA.FTZ R66, R2, R55, -R52 ;  /* 0x0000003702427223 */ /* 0x000fc20000010834 */
[----:B------:R-:W-:Y:S01]  /*e4a0*/  MUFU.EX2 R26, R26 ;  /* 0x0000001a001a7308 */ /* 0x000fe20000000800 */
[----:B------:R-:W-:-:S01]  /*e4b0*/  FADD.FTZ R55, R4, R25 ;  /* 0x0000001904377221 */ /* 0x000fc20000010000 */
[C-C-:B------:R-:W-:Y:S01]  /*e4c0*/  FFMA.FTZ R56, R2.reuse, R35, -R52.reuse ;  /* 0x0000002302387223 */ /* 0x140fe20000010834 */
[----:B------:R-:W-:-:S01]  /*e4d0*/  FFMA.FTZ R21, R2, R21, -R52 ;  /* 0x0000001502157223 */ /* 0x000fc20000010834 */
[----:B------:R-:W-:Y:S01]  /*e4e0*/  FFMA.FTZ R58, R2, R39, -R52 ;  /* 0x00000027023a7223 */ /* 0x000fe20000010834 */
[----:B------:R-:W-:-:S01]  /*e4f0*/  FADD.FTZ R70, R6, R55 ;  /* 0x0000003706467221 */ /* 0x000fc20000010000 */
[C-C-:B------:R-:W-:Y:S01]  /*e500*/  FFMA.FTZ R68, R2.reuse, R59, -R52.reuse ;  /* 0x0000003b02447223 */ /* 0x140fe20000010834 */
[----:B------:R-:W-:-:S01]  /*e510*/  FFMA.FTZ R31, R2, R121, -R52 ;  /* 0x00000079021f7223 */ /* 0x000fc20000010834 */
[----:B------:R-:W1:Y:S01]  /*e520*/  MUFU.EX2 R27, R27 ;  /* 0x0000001b001b7308 */ /* 0x000e620000000800 */
[----:B------:R-:W-:-:S01]  /*e530*/  FADD.FTZ R55, R29, R70 ;  /* 0x000000461d377221 */ /* 0x000fc20000010000 */
[C-C-:B------:R-:W-:Y:S01]  /*e540*/  FFMA.FTZ R70, R2.reuse, R63, -R52.reuse ;  /* 0x0000003f02467223 */ /* 0x140fe20000010834 */
[----:B------:R-:W-:-:S01]  /*e550*/  FFMA.FTZ R60, R2, R43, -R52 ;  /* 0x0000002b023c7223 */ /* 0x000fc20000010834 */
[----:B------:R-:W-:Y:S01]  /*e560*/  FFMA.FTZ R35, R2, R123, -R52 ;  /* 0x0000007b02237223 */ /* 0x000fe20000010834 */
[----:B------:R-:W-:-:S01]  /*e570*/  FADD.FTZ R74, R24, R55 ;  /* 0x00000037184a7221 */ /* 0x000fc20000010000 */
[C-C-:B------:R-:W-:Y:S01]  /*e580*/  FFMA.FTZ R64, R2.reuse, R47, -R52.reuse ;  /* 0x0000002f02407223 */ /* 0x140fe20000010834 */
[----:B------:R-:W-:-:S01]  /*e590*/  FFMA.FTZ R39, R2, R125, -R52 ;  /* 0x0000007d02277223 */ /* 0x000fc20000010834 */
[----:B------:R-:W2:Y:S01]  /*e5a0*/  MUFU.EX2 R5, R5 ;  /* 0x0000000500057308 */ /* 0x000ea20000000800 */
[----:B------:R-:W-:-:S01]  /*e5b0*/  FADD.FTZ R63, R33, R74 ;  /* 0x0000004a213f7221 */ /* 0x000fc20000010000 */
[C-C-:B------:R-:W-:Y:S01]  /*e5c0*/  FFMA.FTZ R62, R2.reuse, R51, -R52.reuse ;  /* 0x00000033023e7223 */ /* 0x140fe20000010834 */
[----:B------:R-:W-:-:S01]  /*e5d0*/  FFMA.FTZ R43, R2, R127, -R52 ;  /* 0x0000007f022b7223 */ /* 0x000fc20000010834 */
[----:B0-----:R-:W-:Y:S01]  /*e5e0*/  F2FP.SATFINITE.E4M3.F32.PACK_AB_MERGE_C R144, R45, R32, RZ ;  /* 0x000000202d90723e */ /* 0x001fe200048070ff */
[----:B------:R-:W-:-:S01]  /*e5f0*/  FADD.FTZ R74, R28, R63 ;  /* 0x0000003f1c4a7221 */ /* 0x000fc20000010000 */
[C-C-:B------:R-:W-:Y:S01]  /*e600*/  FFMA.FTZ R47, R2.reuse, R129, -R52.reuse ;  /* 0x00000081022f7223 */ /* 0x140fe20000010834 */
[----:B------:R-:W-:-:S01]  /*e610*/  FFMA.FTZ R51, R2, R131, -R52 ;  /* 0x0000008302337223 */ /* 0x000fc20000010834 */
[----:B------:R-:W0:Y:S01]  /*e620*/  MUFU.EX2 R54, R54 ;  /* 0x0000003600367308 */ /* 0x000e220000000800 */
[----:B-1----:R-:W-:-:S01]  /*e630*/  FADD.FTZ R72, R26, R27 ;  /* 0x0000001b1a487221 */ /* 0x002fc20000010000 */
[----:B------:R-:W-:Y:S01]  /*e640*/  F2FP.SATFINITE.E4M3.F32.PACK_AB_MERGE_C R144, R41, R30, R144 ;  /* 0x0000001e2990723e */ /* 0x000fe20004807090 */
[----:B------:R-:W-:-:S01]  /*e650*/  FFMA.FTZ R55, R2, R133, -R52 ;  /* 0x0000008502377223 */ /* 0x000fc20000010834 */
[C-C-:B------:R-:W-:Y:S01]  /*e660*/  FFMA.FTZ R6, R2.reuse, R67, -R52.reuse ;  /* 0x0000004302067223 */ /* 0x140fe20000010834 */
[----:B------:R-:W-:-:S01]  /*e670*/  FFMA.FTZ R4, R2, R135, -R52 ;  /* 0x0000008702047223 */ /* 0x000fc20000010834 */
[C-C-:B------:R-:W-:Y:S01]  /*e680*/  FFMA.FTZ R75, R2.reuse, R75, -R52.reuse ;  /* 0x0000004b024b7223 */ /* 0x140fe20000010834 */
[----:B------:R-:W-:-:S01]  /*e690*/  FFMA.FTZ R79, R2, R79, -R52 ;  /* 0x0000004f024f7223 */ /* 0x000fc20000010834 */
[----:B------:R-:W1:Y:S01]  /*e6a0*/  MUFU.EX2 R7, R7 ;  /* 0x0000000700077308 */ /* 0x000e620000000800 */
[----:B--2---:R-:W-:-:S01]  /*e6b0*/  FADD.FTZ R59, R5, R72 ;  /* 0x00000048053b7221 */ /* 0x004fc20000010000 */
[C-C-:B------:R-:W-:Y:S01]  /*e6c0*/  FFMA.FTZ R143, R2.reuse, R143, -R52.reuse ;  /* 0x0000008f028f7223 */ /* 0x140fe20000010834 */
[----:B------:R-:W-:-:S01]  /*e6d0*/  FFMA.FTZ R83, R2, R83, -R52 ;  /* 0x0000005302537223 */ /* 0x000fc20000010834 */
[----:B------:R-:W-:-:S04]  /*e6e0*/  FFMA.FTZ R57, R2, R57, -R52 ;  /* 0x0000003902397223 */ /* 0x000fc80000010834 */
[----:B------:R-:W2:Y:S01]  /*e6f0*/  MUFU.EX2 R56, R56 ;  /* 0x0000003800387308 */ /* 0x000ea20000000800 */
[----:B0-----:R-:W-:-:S01]  /*e700*/  FADD.FTZ R72, R54, R59 ;  /* 0x0000003b36487221 */ /* 0x001fc20000010000 */
[----:B------:R-:W-:Y:S01]  /*e710*/  FADD.FTZ R59, R37, R74 ;  /* 0x0000004a253b7221 */ /* 0x000fe20000010000 */
[----:B------:R-:W-:-:S04]  /*e720*/  F2FP.SATFINITE.E4M3.F32.PACK_AB_MERGE_C R149, R54, R5, RZ ;  /* 0x000000053695723e */ /* 0x000fc800048070ff */
[----:B------:R-:W-:Y:S01]  /*e730*/  F2FP.SATFINITE.E4M3.F32.PACK_AB_MERGE_C R149, R27, R26, R149 ;  /* 0x0000001a1b95723e */ /* 0x000fe20004807095 */
[----:B------:R-:W0:Y:S01]  /*e740*/  MUFU.EX2 R21, R21 ;  /* 0x0000001500157308 */ /* 0x000e220000000800 */
[----:B-1----:R-:W-:-:S01]  /*e750*/  FADD.FTZ R29, R7, R72 ;  /* 0x00000048071d7221 */ /* 0x002fc20000010000 */
[----:B------:R-:W-:Y:S01]  /*e760*/  FADD.FTZ R72, R30, R59 ;  /* 0x0000003b1e487221 */ /* 0x000fe20000010000 */
[----:B------:R-:W1:Y:S05]  /*e770*/  @P5 LDC R27, c[0x0][0x44c] ;  /* 0x00011300ff1b5b82 */ /* 0x000e6a0000000800 */
[----:B------:R-:W3:Y:S01]  /*e780*/  MUFU.EX2 R58, R58 ;  /* 0x0000003a003a7308 */ /* 0x000ee20000000800 */
[----:B--2---:R-:W-:-:S01]  /*e790*/  FADD.FTZ R28, R56, R29 ;  /* 0x0000001d381c7221 */ /* 0x004fc20000010000 */
[----:B------:R-:W-:-:S06]  /*e7a0*/  FADD.FTZ R29, R41, R72 ;  /* 0x00000048291d7221 */ /* 0x000fcc0000010000 */
[----:B------:R-:W2:Y:S01]  /*e7b0*/  MUFU.EX2 R31, R31 ;  /* 0x0000001f001f7308 */ /* 0x000ea20000000800 */
[----:B0-----:R-:W-:-:S01]  /*e7c0*/  FADD.FTZ R25, R21, R28 ;  /* 0x0000001c15197221 */ /* 0x001fc20000010000 */
[----:B------:R-:W-:-:S04]  /*e7d0*/  FADD.FTZ R28, R32, R29 ;  /* 0x0000001d201c7221 */ /* 0x000fc80000010000 */
[----:B------:R-:W-:Y:S02]  /*e7e0*/  FADD.FTZ R45, R45, R28 ;  /* 0x0000001c2d2d7221 */ /* 0x000fe40000010000 */
[----:B------:R-:W0:Y:S01]  /*e7f0*/  MUFU.EX2 R60, R60 ;  /* 0x0000003c003c7308 */ /* 0x000e220000000800 */
[----:B---3--:R-:W-:-:S01]  /*e800*/  FADD.FTZ R24, R58, R25 ;  /* 0x000000193a187221 */ /* 0x008fc20000010000 */
[----:B------:R-:W-:Y:S01]  /*e810*/  FFMA.FTZ R25, R2, R71, -R52 ;  /* 0x0000004702197223 */ /* 0x000fe20000010834 */
[----:B------:R-:W-:Y:S01]  /*e820*/  F2FP.SATFINITE.E4M3.F32.PACK_AB_MERGE_C R151, R58, R21, RZ ;  /* 0x000000153a97723e */ /* 0x000fe200048070ff */
[----:B-1----:R-:W-:-:S03]  /*e830*/  @P5 IMAD.HI.U32 R27, R94, R27, RZ ;  /* 0x0000001b5e1b5227 */ /* 0x002fc600078e00ff */
[----:B------:R-:W-:Y:S01]  /*e840*/  F2FP.SATFINITE.E4M3.F32.PACK_AB_MERGE_C R151, R56, R7, R151 ;  /* 0x000000073897723e */ /* 0x000fe20004807097 */
        /* <DEDUP_REMOVED lines=8> */
[----:B------:R-:W-:-:S06]  /*e8d0*/  FFMA.FTZ R24, R2, R137, -R52 ;  /* 0x0000008902187223 */ /* 0x000fcc0000010834 */
[----:B------:R-:W2:Y:S01]  /*e8e0*/  MUFU.EX2 R39, R39 ;  /* 0x0000002700277308 */ /* 0x000ea20000000800 */
[----:B0-----:R-:W-:-:S07]  /*e8f0*/  FADD.FTZ R33, R49, R28 ;  /* 0x0000001c31217221 */ /* 0x001fce0000010000 */
[----:B------:R-:W0:Y:S01]  /*e900*/  MUFU.EX2 R62, R62 ;  /* 0x0000003e003e7308 */ /* 0x000e220000000800 */
[----:B-1----:R-:W-:-:S01]  /*e910*/  FADD.FTZ R28, R64, R29 ;  /* 0x0000001d401c7221 */ /* 0x002fc20000010000 */
[----:B------:R-:W-:-:S04]  /*e920*/  F2FP.SATFINITE.E4M3.F32.PACK_AB_MERGE_C R35, R64, R35, RZ ;  /* 0x000000234023723e */ /* 0x000fc800048070ff */
[----:B------:R-:W-:Y:S02]  /*e930*/  F2FP.SATFINITE.E4M3.F32.PACK_AB_MERGE_C R145, R60, R31, R35 ;  /* 0x0000001f3c91723e */ /* 0x000fe40004807023 */
[----:B------:R-:W-:Y:S01]  /*e940*/  MUFU.EX2 R36, R36 ;  /* 0x0000002400247308 */ /* 0x000fe20000000800 */
[----:B--2---:R-:W-:-:S01]  /*e950*/  FADD.FTZ R29, R39, R28 ;  /* 0x0000001c271d7221 */ /* 0x004fc20000010000 */
[C-C-:B------:R-:W-:Y:S01]  /*e960*/  FFMA.FTZ R28, R2.reuse, R139, -R52.reuse ;  /* 0x0000008b021c7223 */ /* 0x140fe20000010834 */
[----:B------:R-:W-:-:S05]  /*e970*/  FFMA.FTZ R52, R2, R87, -R52 ;  /* 0x0000005702347223 */ /* 0x000fca0000010834 */
[----:B------:R-:W1:Y:S01]  /*e980*/  MUFU.EX2 R53, R53 ;  /* 0x0000003500357308 */ /* 0x000e620000000800 */
[----:B0-----:R-:W-:-:S07]  /*e990*/  FADD.FTZ R30, R62, R29 ;  /* 0x0000001d3e1e7221 */ /* 0x001fce0000010000 */
[----:B------:R-:W0:Y:S08]  /*e9a0*/  MUFU.EX2 R43, R43 ;  /* 0x0000002b002b7308 */ /* 0x000e300000000800 */
[----:B------:R-:W2:Y:S01]  /*e9b0*/  MUFU.EX2 R66, R66 ;  /* 0x0000004200427308 */ /* 0x000ea20000000800 */
[----:B-1----:R-:W-:Y:S01]  /*e9c0*/  F2FP.SATFINITE.E4M3.F32.PACK_AB_MERGE_C R146, R53, R36, RZ ;  /* 0x000000243592723e */ /* 0x002fe200048070ff */
[----:B------:R-:W-:-:S03]  /*e9d0*/  FADD.FTZ R36, R36, R33 ;  /* 0x0000002124247221 */ /* 0x000fc60000010000 */
[----:B------:R-:W-:Y:S01]  /*e9e0*/  F2FP.SATFINITE.E4M3.F32.PACK_AB_MERGE_C R146, R49, R34, R146 ;  /* 0x000000223192723e */ /* 0x000fe20004807092 */
[----:B------:R-:W-:-:S02]  /*e9f0*/  FADD.FTZ R36, R53, R36 ;  /* 0x0000002435247221 */ /* 0x000fc40000010000 */
[----:B------:R-:W1:Y:S01]  /*ea00*/  MUFU.EX2 R15, R105 ;  /* 0x00000069000f7308 */ /* 0x000e620000000800 */
[----:B0-----:R-:W-:-:S07]  /*ea10*/  FADD.FTZ R29, R43, R30 ;  /* 0x0000001e2b1d7221 */ /* 0x001fce0000010000 */
[----:B------:R-:W-:Y:S01]  /*ea20*/  MUFU.EX2 R38, R38 ;  /* 0x0000002600267308 */ /* 0x000fe20000000800 */
[----:B--2---:R-:W-:-:S01]  /*ea30*/  FADD.FTZ R30, R66, R29 ;  /* 0x0000001d421e7221 */ /* 0x004fc20000010000 */
[----:B------:R-:W-:-:S04]  /*ea40*/  F2FP.SATFINITE.E4M3.F32.PACK_AB_MERGE_C R43, R66, R43, RZ ;  /* 0x0000002b422b723e */ /* 0x000fc800048070ff */
[----:B------:R-:W-:Y:S02]  /*ea50*/  F2FP.SATFINITE.E4M3.F32.PACK_AB_MERGE_C R147, R62, R39, R43 ;  /* 0x000000273e93723e */ /* 0x000fe4000480702b */
[----:B------:R-:W0:Y:S01]  /*ea60*/  MUFU.EX2 R61, R61 ;  /* 0x0000003d003d7308 */ /* 0x000e220000000800 */
[----:B-1----:R-:W-:-:S07]  /*ea70*/  FADD.FTZ R33, R15, R36 ;  /* 0x000000240f217221 */ /* 0x002fce0000010000 */
[----:B------:R-:W1:Y:S08]  /*ea80*/  MUFU.EX2 R47, R47 ;  /* 0x0000002f002f7308 */ /* 0x000e700000000800 */
[----:B------:R-:W2:Y:S01]  /*ea90*/  MUFU.EX2 R20, R40 ;  /* 0x0000002800147308 */ /* 0x000ea20000000800 */
[----:B0-----:R-:W-:-:S07]  /*eaa0*/  F2FP.SATFINITE.E4M3.F32.PACK_AB_MERGE_C R140, R61, R38, RZ ;  /* 0x000000263d8c723e */ /* 0x001fce00048070ff */
[----:B------:R-:W0:Y:S01]  /*eab0*/  MUFU.EX2 R68, R68 ;  /* 0x0000004400447308 */ /* 0x000e220000000800 */
[----:B-1----:R-:W-:-:S07]  /*eac0*/  FADD.FTZ R29, R47, R30 ;  /* 0x0000001e2f1d7221 */ /* 0x002fce0000010000 */
[----:B------:R-:W1:Y:S01]  /*ead0*/  MUFU.EX2 R51, R51 ;  /* 0x0000003300337308 */ /* 0x000e620000000800 */
[C---:B--2---:R-:W-:Y:S01]  /*eae0*/  F2FP.SATFINITE.E4M3.F32.PACK_AB_MERGE_C R140, R20.reuse, R15, R140 ;  /* 0x0000000f148c723e */ /* 0x044fe2000480708c */
[----:B------:R-:W-:-:S04]  /*eaf0*/  FADD.FTZ R33, R20, R33 ;  /* 0x0000002114217221 */ /* 0x000fc80000010000 */
[----:B------:R-:W-:Y:S02]  /*eb00*/  FADD.FTZ R38, R38, R33 ;  /* 0x0000002126267221 */ /* 0x000fe40000010000 */
[----:B------:R-:W2:Y:S01]  /*eb10*/  MUFU.EX2 R70, R70 ;  /* 0x0000004600467308 */ /* 0x000ea20000000800 */
[----:B0-----:R-:W-:-:S01]  /*eb20*/  FADD.FTZ R20, R68, R29 ;  /* 0x0000001d44147221 */ /* 0x001fc20000010000 */
[----:B------:R-:W-:-:S06]  /*eb30*/  FADD.FTZ R61, R61, R38 ;  /* 0x000000263d3d7221 */ /* 0x000fcc0000010000 */
[----:B------:R-:W0:Y:S01]  /*eb40*/  MUFU.EX2 R55, R55 ;  /* 0x0000003700377308 */ /* 0x000e220000000800 */
[----:B-1----:R-:W-:-:S07]  /*eb50*/  FADD.FTZ R21, R51, R20 ;  /* 0x0000001433157221 */ /* 0x002fce0000010000 */
[----:B------:R-:W1:Y:S01]  /*eb60*/  MUFU.EX2 R6, R6 ;  /* 0x0000000600067308 */ /* 0x000e620000000800 */
[----:B--2---:R-:W-:-:S01]  /*eb70*/  FADD.FTZ R30, R70, R21 ;  /* 0x00000015461e7221 */ /* 0x004fc20000010000 */
[----:B------:R-:W-:-:S04]  /*eb80*/  F2FP.SATFINITE.E4M3.F32.PACK_AB_MERGE_C R51, R70, R51, RZ ;  /* 0x000000334633723e */ /* 0x000fc800048070ff */
[----:B------:R-:W-:Y:S02]  /*eb90*/  F2FP.SATFINITE.E4M3.F32.PACK_AB_MERGE_C R141, R68, R47, R51 ;  /* 0x0000002f448d723e */ /* 0x000fe40004807033 */
[----:B------:R-:W-:Y:S01]  /*eba0*/  MUFU.EX2 R42, R42 ;  /* 0x0000002a002a7308 */ /* 0x000fe20000000800 */
[----:B0-----:R-:W-:-:S07]  /*ebb0*/  FADD.FTZ R21, R55, R30 ;  /* 0x0000001e37157221 */ /* 0x001fce0000010000 */
        /* <DEDUP_REMOVED lines=8> */
[----:B------:R-:W-:Y:S01]  /*ec40*/  MUFU.EX2 R46, R46 ;  /* 0x0000002e002e7308 */ /* 0x000fe20000000800 */
[----:B0-----:R-:W-:Y:S01]  /*ec50*/  F2FP.SATFINITE.E4M3.F32.PACK_AB_MERGE_C R142, R65, R40, R142 ;  /* 0x00000028418e723e */ /* 0x001fe2000480708e */
[----:B------:R-:W-:-:S04]  /*ec60*/  FADD.FTZ R40, R40, R61 ;  /* 0x0000003d28287221 */ /* 0x000fc80000010000 */
[----:B------:R-:W-:Y:S02]  /*ec70*/  FADD.FTZ R65, R65, R40 ;  /* 0x0000002841417221 */ /* 0x000fe40000010000 */
[----:B------:R-:W0:Y:S01]  /*ec80*/  MUFU.EX2 R77, R77 ;  /* 0x0000004d004d7308 */ /* 0x000e220000000800 */
[C---:B-1----:R-:W-:Y:S01]  /*ec90*/  F2FP.SATFINITE.E4M3.F32.PACK_AB_MERGE_C R21, R25.reuse, R4, RZ ;  /* 0x000000041915723e */ /* 0x042fe200048070ff */
[----:B------:R-:W-:Y:S01]  /*eca0*/  FADD.FTZ R25, R25, R26 ;  /* 0x0000001a19197221 */ /* 0x000fe20000010000 */
[----:B------:R-:W-:-:S01]  /*ecb0*/  FADD.FTZ R42, R42, R65 ;  /* 0x000000412a2a7221 */ /* 0x000fc20000010000 */
[----:B------:R-:W1:Y:S03]  /*ecc0*/  @P5 LDC R26, c[0x0][0x450] ;  /* 0x00011400ff1a5b82 */ /* 0x000e660000000800 */
[----:B------:R-:W-:-:S01]  /*ecd0*/  FADD.FTZ R69, R69, R42 ;  /* 0x0000002a45457221 */ /* 0x000fc20000010000 */
[----:B------:R-:W2:Y:S08]  /*ece0*/  MUFU.EX2 R24, R24 ;  /* 0x0000001800187308 */ /* 0x000eb00000000800 */
[----:B------:R-:W-:Y:S01]  /*ecf0*/  MUFU.EX2 R44, R44 ;  /* 0x0000002c002c7308 */ /* 0x000fe20000000800 */
[----:B0-----:R-:W-:-:S07]  /*ed00*/  F2FP.SATFINITE.E4M3.F32.PACK_AB_MERGE_C R7, R77, R46, RZ ;  /* 0x0000002e4d07723e */ /* 0x001fce00048070ff */
[----:B------:R-:W0:Y:S01]  /*ed10*/  MUFU.EX2 R73, R73 ;  /* 0x0000004900497308 */ /* 0x000e220000000800 */
[----:B--2---:R-:W-:-:S07]  /*ed20*/  FADD.FTZ R4, R24, R25 ;  /* 0x0000001918047221 */ /* 0x004fce0000010000 */
[----:B------:R-:W2:Y:S08]  /*ed30*/  MUFU.EX2 R15, R75 ;  /* 0x0000004b000f7308 */ /* 0x000eb00000000800 */
[----:B------:R-:W3:Y:S01]  /*ed40*/  MUFU.EX2 R28, R28 ;  /* 0x0000001c001c7308 */ /* 0x000ee20000000800 */
[----:B0-----:R-:W-:Y:S01]  /*ed50*/  F2FP.SATFINITE.E4M3.F32.PACK_AB_MERGE_C R136, R73, R44, R7 ;  /* 0x0000002c4988723e */ /* 0x001fe20004807007 */
[----:B------:R-:W-:-:S04]  /*ed60*/  FADD.FTZ R44, R44, R69 ;  /* 0x000000452c2c7221 */ /* 0x000fc80000010000 */
[----:B------:R-:W-:Y:S02]  /*ed70*/  FADD.FTZ R73, R73, R44 ;  /* 0x0000002c49497221 */ /* 0x000fe40000010000 */
[----:B------:R-:W0:Y:S01]  /*ed80*/  MUFU.EX2 R5, R79 ;  /* 0x0000004f00057308 */ /* 0x000e220000000800 */
[----:B--2---:R-:W-:-:S01]  /*ed90*/  FADD.FTZ R7, R15, R4 ;  /* 0x000000040f077221 */ /* 0x004fc20000010000 */
[----:B------:R-:W-:-:S04]  /*eda0*/  FADD.FTZ R46, R46, R73 ;  /* 0x000000492e2e7221 */ /* 0x000fc80000010000 */
[----:B------:R-:W-:Y:S02]  /*edb0*/  FADD.FTZ R77, R77, R46 ;  /* 0x0000002e4d4d7221 */ /* 0x000fe40000010000 */
[----:B------:R-:W-:Y:S01]  /*edc0*/  MUFU.EX2 R50, R50 ;  /* 0x0000003200327308 */ /* 0x000fe20000000800 */
[----:B---3--:R-:W-:-:S07]  /*edd0*/  FADD.FTZ R4, R28, R7 ;  /* 0x000000071c047221 */ /* 0x008fce0000010000 */
[----:B------:R-:W2:Y:S01]  /*ede0*/  MUFU.EX2 R81, R81 ;  /* 0x0000005100517308 */ /* 0x000ea20000000800 */
[C---:B0-----:R-:W-:Y:S01]  /*edf0*/  F2FP.SATFINITE.E4M3.F32.PACK_AB_MERGE_C R28, R5.reuse, R28, RZ ;  /* 0x0000001c051c723e */ /* 0x041fe200048070ff */
[----:B------:R-:W-:-:S03]  /*ee00*/  FADD.FTZ R5, R5, R4 ;  /* 0x0000000405057221 */ /* 0x000fc60000010000 */
[----:B------:R-:W-:Y:S01]  /*ee10*/  F2FP.SATFINITE.E4M3.F32.PACK_AB_MERGE_C R137, R15, R24, R28 ;  /* 0x000000180f89723e */ /* 0x000fe2000480701c */
[----:B------:R-:W-:Y:S01]  /*ee20*/  IMAD.MOV.U32 R24, RZ, RZ, R94 ;  /* 0x000000ffff187224 */ /* 0x000fe200078e005e */
[----:B-1----:R-:W-:Y:S01]  /*ee30*/  @P5 SHF.R.U32.HI R24, RZ, R26, R27 ;  /* 0x0000001aff185219 */ /* 0x002fe2000001161b */
[----:B------:R-:W-:Y:S01]  /*ee40*/  MUFU.EX2 R48, R48 ;  /* 0x0000003000307308 */ /* 0x000fe20000000800 */
[----:B------:R-:W-:-:S03]  /*ee50*/  ISETP.GE.AND P5, PT, R11, 0x1, PT ;  /* 0x000000010b00780c */ /* 0x000fc60003fa6270 */
[----:B------:R-:W-:-:S04]  /*ee60*/  IMAD.IADD R89, R89, 0x1, R24 ;  /* 0x0000000159597824 */ /* 0x000fc800078e0218 */
[----:B------:R-:W0:Y:S01]  /*ee70*/  MUFU.EX2 R91, R91 ;  /* 0x0000005b005b7308 */ /* 0x000e220000000800 */
[----:B------:R-:W-:-:S07]  /*ee80*/  IMAD.IADD R10, R89, 0x1, R10 ;  /* 0x00000001590a7824 */ /* 0x000fce00078e020a */
[----:B------:R1:W3:Y:S08]  /*ee90*/  MUFU.EX2 R20, R143 ;  /* 0x0000008f00147308 */ /* 0x0002f00000000800 */
[----:B------:R-:W4:Y:S01]  /*eea0*/  MUFU.EX2 R83, R83 ;  /* 0x0000005300537308 */ /* 0x000f220000000800 */
[----:B-1----:R-:W-:Y:S02]  /*eeb0*/  F2FP.SATFINITE.E4M3.F32.PACK_AB_MERGE_C R143, R6, R55, R21 ;  /* 0x00000037068f723e */ /* 0x002fe40004807015 */
[----:B--2---:R-:W-:-:S04]  /*eec0*/  F2FP.SATFINITE.E4M3.F32.PACK_AB_MERGE_C R6, R81, R50, RZ ;  /* 0x000000325106723e */ /* 0x004fc800048070ff */
[----:B0-----:R-:W-:Y:S01]  /*eed0*/  F2FP.SATFINITE.E4M3.F32.PACK_AB_MERGE_C R138, R91, R48, R6 ;  /* 0x000000305b8a723e */ /* 0x001fe20004807006 */
[----:B------:R-:W0:Y:S01]  /*eee0*/  MUFU.EX2 R57, R57 ;  /* 0x0000003900397308 */ /* 0x000e220000000800 */
[----:B------:R-:W-:-:S01]  /*eef0*/  FADD.FTZ R48, R48, R77 ;  /* 0x0000004d30307221 */ /* 0x000fc20000010000 */
[----:B---3--:R-:W-:-:S03]  /*ef00*/  FADD.FTZ R4, R20, R5 ;  /* 0x0000000514047221 */ /* 0x008fc60000010000 */
[----:B------:R-:W-:-:S03]  /*ef10*/  FADD.FTZ R91, R91, R48 ;  /* 0x000000305b5b7221 */ /* 0x000fc60000010000 */
[----:B------:R-:W1:Y:S01]  /*ef20*/  MUFU.EX2 R52, R52 ;  /* 0x0000003400347308 */ /* 0x000e620000000800 */
[----:B----4-:R-:W-:-:S01]  /*ef30*/  FADD.FTZ R4, R83, R4 ;  /* 0x0000000453047221 */ /* 0x010fc20000010000 */
[----:B------:R-:W-:-:S04]  /*ef40*/  FADD.FTZ R6, R50, R91 ;  /* 0x0000005b32067221 */ /* 0x000fc80000010000 */
[----:B------:R-:W-:Y:S01]  /*ef50*/  FADD.FTZ R6, R81, R6 ;  /* 0x0000000651067221 */ /* 0x000fe20000010000 */
[----:B0-----:R-:W-:-:S01]  /*ef60*/  FADD.FTZ R5, R57, R4 ;  /* 0x0000000439057221 */ /* 0x001fc20000010000 */
[----:B------:R-:W-:Y:S01]  /*ef70*/  VIADD R4, R88, 0xfffffffe ;  /* 0xfffffffe58047836 */ /* 0x000fe20000000000 */
[C---:B-1----:R-:W-:Y:S02]  /*ef80*/  F2FP.SATFINITE.E4M3.F32.PACK_AB_MERGE_C R7, R52.reuse, R57, RZ ;  /* 0x000000393407723e */ /* 0x042fe400048070ff */
[----:B------:R-:W-:Y:S02]  /*ef90*/  FADD.FTZ R5, R52, R5 ;  /* 0x0000000534057221 */ /* 0x000fe40000010000 */
[----:B------:R-:W-:Y:S01]  /*efa0*/  F2FP.SATFINITE.E4M3.F32.PACK_AB_MERGE_C R139, R83, R20, R7 ;  /* 0x00000014538b723e */ /* 0x000fe20004807007 */
        /* <DEDUP_REMOVED lines=12> */
.L_x_1231:
[----:B------:R-:W-:-:S13]  /*f070*/  ISETP.NE.AND P1, PT, R11, 0x1, PT ;  /* 0x000000010b00780c */ /* 0x000fda0003f25270 */
[----:B------:R-:W0:Y:S02]  /*f080*/  @P1 LDC.64 R20, c[0x0][0x9e8] ;  /* 0x00027a00ff141b82 */ /* 0x000e240000000a00 */
[----:B0-----:R-:W-:-:S05]  /*f090*/  @P1 IMAD.HI.U32 R20, R7, R20, RZ ;  /* 0x0000001407141227 */ /* 0x001fca00078e00ff */
[----:B------:R-:W-:-:S07]  /*f0a0*/  @P1 SHF.R.U32.HI R7, RZ, R21, R20 ;  /* 0x00000015ff071219 */ /* 0x000fce0000011614 */
.L_x_1232:
[----:B------:R-:W-:Y:S05]  /*f0b0*/  BSYNC B0 ;  /* 0x0000000000007941 */ /* 0x000fea0003800000 */
.L_x_1230:
[----:B------:R-:W-:-:S05]  /*f0c0*/  IMAD R7, R7, R11, R11 ;  /* 0x0000000b07077224 */ /* 0x000fca00078e020b */
[----:B------:R-:W-:-:S07]  /*f0d0*/  VIMNMX R10, R10, R7, PT ;  /* 0x000000070a0a7248 */ /* 0x000fce0003fe0100 */
.L_x_1229:
[----:B------:R-:W2:Y:S01]  /*f0e0*/  LDL R11, [R1+0x38] ;  /* 0x00003800010b7983 */ /* 0x000ea20000100800 */
[----:B------:R-:W-:Y:S01]  /*f0f0*/  SHF.R.S32.HI R7, RZ, 0x1f, R10 ;  /* 0x0000001fff077819 */ /* 0x000fe2000001140a */
[----:B------:R-:W-:Y:S01]  /*f100*/  ULDC UR39, c[0x0][0x9e4] ;  /* 0x0002790000277ab9 */ /* 0x000fe20000000800 */
[----:B------:R-:W-:Y:S01]  /*f110*/  ULDC UR38, c[0x0][0x9e4] ;  /* 0x0002790000267ab9 */ /* 0x000fe20000000800 */
[----:B------:R-:W-:Y:S01]  /*f120*/  ULDC UR40, c[0x0][0x9dc] ;  /* 0x0002770000287ab9 */ /* 0x000fe20000000800 */
[----:B------:R-:W-:Y:S01]  /*f130*/  LEA.HI R7, R7, R10, RZ, 0x7 ;  /* 0x0000000a07077211 */ /* 0x000fe200078f38ff */
[----:B------:R-:W-:Y:S01]  /*f140*/  ULDC UR44, c[0x0][0x9dc] ;  /* 0x00027700002c7ab9 */ /* 0x000fe20000000800 */
[----:B------:R-:W-:Y:S01]  /*f150*/  ULDC UR45, c[0x0][0x9e0] ;  /* 0x00027800002d7ab9 */ /* 0x000fe20000000800 */
[----:B------:R-:W-:Y:S01]  /*f160*/  ULDC UR41, c[0x0][0x9e0] ;  /* 0x0002780000297ab9 */ /* 0x000fe20000000800 */
[----:B------:R-:W-:Y:S01]  /*f170*/  SHF.R.S32.HI R7, RZ, 0x7, R7 ;  /* 0x00000007ff077819 */ /* 0x000fe20000011407 */
[----:B------:R-:W-:Y:S01]  /*f180*/  BSSY B1, `(.L_x_1233) ;  /* 0x0000330000017945 */ /* 0x000fe20003800000 */
        /* <DEDUP_REMOVED lines=24> */
[----:B--2---:R-:W-:-:S04]  /*f310*/  VIMNMX R155, R11, R7, !PT ;  /* 0x000000070b9b7248 */ /* 0x004fc80007fe0100 */
[----:B------:R-:W-:-:S13]  /*f320*/  ISETP.GE.AND P1, PT, R4, R155, PT ;  /* 0x0000009b0400720c */ /* 0x000fda0003f26270 */
[----:B------:R-:W-:Y:S05]  /*f330*/  @!P1 BRA `(.L_x_1234) ;  /* 0x0000003000509947 */ /* 0x000fea0003800000 */
[----:B------:R-:W-:Y:S01]  /*f340*/  BSSY B0, `(.L_x_1235) ;  /* 0x000030f000007945 */ /* 0x000fe20003800000 */
        /* <DEDUP_REMOVED lines=24> */
.L_x_1255:
[----:B------:R-:W-:Y:S02]  /*f4d0*/  IMAD.U32 R10, RZ, RZ, UR36 ;  /* 0x00000024ff0a7e24 */ /* 0x000fe4000f8e00ff */
[----:B------:R-:W-:-:S03]  /*f4e0*/  VIADD R7, R18, 0x1 ;  /* 0x0000000112077836 */ /* 0x000fc60000000000 */
[----:B------:R-:W-:Y:S02]  /*f4f0*/  ISETP.NE.AND P2, PT, R10, 0x3, PT ;  /* 0x000000030a00780c */ /* 0x000fe40003f45270 */
[----:B------:R-:W-:-:S04]  /*f500*/  ISETP.NE.AND P1, PT, R7, 0x2, PT ;  /* 0x000000020700780c */ /* 0x000fc80003f25270 */
[----:B------:R-:W-:Y:S02]  /*f510*/  SEL R11, RZ, 0x1, P1 ;  /* 0x00000001ff0b7807 */ /* 0x000fe40000800000 */
[----:B------:R-:W-:Y:S02]  /*f520*/  SEL R7, R7, RZ, P1 ;  /* 0x000000ff07077207 */ /* 0x000fe40000800000 */
[----:B------:R-:W-:-:S03]  /*f530*/  LOP3.LUT R20, R22, R11, RZ, 0x3c, !PT ;  /* 0x0000000b16147212 */ /* 0x000fc600078e3cff */
[----:B------:R-:W-:Y:S05]  /*f540*/  @!P2 BRA `(.L_x_1236) ;  /* 0x000000000004a947 */ /* 0x000fea0003800000 */
[----:B------:R-:W-:Y:S01]  /*f550*/  BPT.TRAP 0x1 ;  /* 0x000000040000795c */ /* 0x000fe20000300000 */
.L_x_1236:
[----:B------:R-:W-:Y:S01]  /*f560*/  IMAD R21, R7, 0x8, R16 ;  /* 0x0000000807157824 */ /* 0x000fe200078e0210 */
[----:B------:R-:W-:-:S04]  /*f570*/  SHF.L.U32 R10, R20, 0x1f, RZ ;  /* 0x0000001f140a7819 */ /* 0x000fc800000006ff */
[----:B------:R0:W1:Y:S01]  /*f580*/  SYNCS.PHASECHK.TRANS64.TRYWAIT P1, [R21+URZ+0x19c30], R10 ;  /* 0x019c300a150075a7 */ /* 0x000062000802017f */
[----:B------:R-:W-:Y:S05]  /*f590*/  @!P2 BRA `(.L_x_1237) ;  /* 0x000000000004a947 */ /* 0x000fea0003800000 */
[----:B------:R-:W-:Y:S01]  /*f5a0*/  BPT.TRAP 0x1 ;  /* 0x000000040000795c */ /* 0x000fe20000300000 */
.L_x_1237:
[----:B------:R-:W2:Y:S01]  /*f5b0*/  LDL R11, [R1+0x18] ;  /* 0x00001800010b7983 */ /* 0x000ea20000100800 */
[----:B------:R-:W-:Y:S01]  /*f5c0*/  BSSY B2, `(.L_x_1238) ;  /* 0x0000006000027945 */ /* 0x000fe20003800000 */
[----:B------:R-:W-:Y:S02]  /*f5d0*/  IMAD.MOV.U32 R15, RZ, RZ, -0x3ffffff0 ;  /* 0xc0000010ff0f7424 */ /* 0x000fe400078e00ff */
[----:B--2---:R-:W-:Y:S01]  /*f5e0*/  IMAD R14, R7, 0x300, R11 ;  /* 0x00000300070e7824 */ /* 0x004fe200078e020b */
[----:B-1----:R-:W-:Y:S06]  /*f5f0*/  @P1 BRA `(.L_x_1239) ;  /* 0x0000000000081947 */ /* 0x002fec0003800000 */
[----:B------:R-:W1:Y:S02]  /*f600*/  SYNCS.PHASECHK.TRANS64.TRYWAIT P1, [R21+URZ+0x19c30], R10 ;  /* 0x019c300a150075a7 */ /* 0x000e64000802017f */
[----:B-1----:R-:W-:Y:S05]  /*f610*/  @!P1 BRA `(.L_x_1240) ;  /* 0x0000014000949947 */ /* 0x002fea0003800000 */
.L_x_1239:
[----:B------:R-:W-:Y:S05]  /*f620*/  BSYNC B2 ;  /* 0x0000000000027941 */ /* 0x000fea0003800000 */
.L_x_1238:
[C---:B------:R-:W-:Y:S01]  /*f630*/  R2UR UR6, R14.reuse ;  /* 0x000000000e0672ca */ /* 0x040fe200000e0000 */
[----:B------:R-:W-:Y:S01]  /*f640*/  WARPGROUP.ARRIVE ;  /* 0x00000000000079c5 */ /* 0x000fe20000000000 */
[----:B------:R-:W-:Y:S01]  /*f650*/  R2UR UR7, R15 ;  /* 0x000000000f0772ca */ /* 0x000fe200000e0000 */
[----:B01----:R-:W-:Y:S01]  /*f660*/  VIADD R10, R14, 0x100 ;  /* 0x000001000e0a7836 */ /* 0x003fe20000000000 */
[----:B------:R-:W-:Y:S01]  /*f670*/  R2UR UR4, R8 ;  /* 0x00000000080472ca */ /* 0x000fe200000e0000 */
[----:B------:R-:W-:Y:S01]  /*f680*/  IMAD.MOV.U32 R11, RZ, RZ, -0x3ffffff0 ;  /* 0xc0000010ff0b7424 */ /* 0x000fe200078e00ff */
[----:B------:R-:W-:Y:S01]  /*f690*/  R2UR UR5, R9 ;  /* 0x00000000090572ca */ /* 0x000fe200000e0000 */
[----:B------:R-:W-:Y:S01]  /*f6a0*/  VIADD R14, R14, 0x200 ;  /* 0x000002000e0e7836 */ /* 0x000fe20000000000 */
[----:B------:R-:W-:Y:S01]  /*f6b0*/  R2UR UR10, R10 ;  /* 0x000000000a0a72ca */ /* 0x000fe200000e0000 */
[----:B------:R-:W-:Y:S01]  /*f6c0*/  IMAD.MOV.U32 R15, RZ, RZ, -0x3ffffff0 ;  /* 0xc0000010ff0f7424 */ /* 0x000fe200078e00ff */
[----:B------:R-:W-:Y:S01]  /*f6d0*/  R2UR UR11, R11 ;  /* 0x000000000b0b72ca */ /* 0x000fe200000e0000 */
[----:B------:R-:W-:Y:S01]  /*f6e0*/  IMAD.U32 R11, RZ, RZ, UR36 ;  /* 0x00000024ff0b7e24 */ /* 0x000fe2000f8e00ff */
[----:B------:R-:W-:-:S02]  /*f6f0*/  R2UR UR8, R156 ;  /* 0x000000009c0872ca */ /* 0x000fc400000e0000 */
[----:B------:R-:W-:Y:S02]  /*f700*/  R2UR UR9, R157 ;  /* 0x000000009d0972ca */ /* 0x000fe400000e0000 */
[----:B------:R-:W-:Y:S02]  /*f710*/  R2UR UR14, R14 ;  /* 0x000000000e0e72ca */ /* 0x000fe400000e0000 */
[----:B------:R-:W-:Y:S01]  /*f720*/  R2UR UR15, R15 ;  /* 0x000000000f0f72ca */ /* 0x000fe200000e0000 */
[----:B------:R-:W-:Y:S01]  /*f730*/  QGMMA.64x128x32.F32.E4M3.E4M3 R24, gdesc[UR4], RZ, !UPT, gsb0 ;  /* 0x01e00000041879f3 */ /* 0x000fe2000c0008ff */
[----:B------:R-:W-:Y:S02]  /*f740*/  R2UR UR12, R12 ;  /* 0x000000000c0c72ca */ /* 0x000fe400000e0000 */
[----:B------:R-:W-:Y:S02]  /*f750*/  R2UR UR13, R13 ;  /* 0x000000000d0d72ca */ /* 0x000fe400000e0000 */
[----:B------:R-:W-:Y:S01]  /*f760*/  ISETP.NE.AND P2, PT, R11, 0x3, PT ;  /* 0x000000030b00780c */ /* 0x000fe20003f45270 */
[----:B------:R-:W-:-:S02]  /*f770*/  WARPGROUP.DEPBAR.LE gsb0, 0x0 ;  /* 0x00008000000079c5 */ /* 0x000fc40000010000 */
[----:B------:R-:W-:-:S06]  /*f780*/  WARPGROUP.ARRIVE ;  /* 0x00000000000079c5 */ /* 0x000fcc0000000000 */
[----:B------:R-:W-:Y:S03]  /*f790*/  QGMMA.64x128x32.F32.E4M3.E4M3 R24, gdesc[UR8], R24, gsb0 ;  /* 0x01e00000081879f3 */ /* 0x000fe60008000818 */
[----:B------:R-:W-:Y:S02]  /*f7a0*/  WARPGROUP.DEPBAR.LE gsb0, 0x0 ;  /* 0x00008000000079c5 */ /* 0x000fe40000010000 */
[----:B------:R-:W-:-:S07]  /*f7b0*/  WARPGROUP.ARRIVE ;  /* 0x00000000000079c5 */ /* 0x000fce0000000000 */
[----:B------:R-:W-:Y:S03]  /*f7c0*/  QGMMA.64x128x32.F32.E4M3.E4M3 R24, gdesc[UR12], R24, gsb0 ;  /* 0x01e000000c1879f3 */ /* 0x000fe60008000818 */
[----:B------:R-:W-:Y:S02]  /*f7d0*/  WARPGROUP.DEPBAR.LE gsb0, 0x0 ;  /* 0x00008000000079c5 */ /* 0x000fe40000010000 */
[----:B------:R-:W-:Y:S05]  /*f7e0*/  @!P2 BRA `(.L_x_1241) ;  /* 0x000000000004a947 */ /* 0x000fea0003800000 */
[----:B------:R-:W-:Y:S01]  /*f7f0*/  BPT.TRAP 0x1 ;  /* 0x000000040000795c */ /* 0x000fe20000300000 */
.L_x_1241:
[----:B------:R-:W-:Y:S01]  /*f800*/  SHF.L.U32 R10, R22, 0x1f, RZ ;  /* 0x0000001f160a7819 */ /* 0x000fe200000006ff */
[----:B------:R-:W-:-:S04]  /*f810*/  IMAD R22, R18, 0x8, R16 ;  /* 0x0000000812167824 */ /* 0x000fc800078e0210 */
[----:B------:R0:W1:Y:S01]  /*f820*/  SYNCS.PHASECHK.TRANS64.TRYWAIT P1, [R22+URZ+0x19c50], R10 ;  /* 0x019c500a160075a7 */ /* 0x000062000802017f */
[----:B------:R-:W-:Y:S05]  /*f830*/  @!P2 BRA `(.L_x_1242) ;  /* 0x000000000004a947 */ /* 0x000fea0003800000 */
[----:B------:R-:W-:Y:S01]  /*f840*/  BPT.TRAP 0x1 ;  /* 0x000000040000795c */ /* 0x000fe20000300000 */
.L_x_1242:
[----:B------:R-:W-:Y:S04]  /*f850*/  BSSY B2, `(.L_x_1243) ;  /* 0x0000004000027945 */ /* 0x000fe80003800000 */
[----:B-1----:R-:W-:Y:S05]  /*f860*/  @P1 BRA `(.L_x_1244) ;  /* 0x0000000000081947 */ /* 0x002fea0003800000 */
[----:B------:R-:W1:Y:S02]  /*f870*/  SYNCS.PHASECHK.TRANS64.TRYWAIT P1, [R22+URZ+0x19c50], R10 ;  /* 0x019c500a160075a7 */ /* 0x000e64000802017f */
[----:B-1----:R-:W-:Y:S05]  /*f880*/  @!P1 BRA `(.L_x_1245) ;  /* 0x00000140000c9947 */ /* 0x002fea0003800000 */
.L_x_1244:
[----:B------:R-:W-:Y:S05]  /*f890*/  BSYNC B2 ;  /* 0x0000000000027941 */ /* 0x000fea0003800000 */
.L_x_1243:
[----:B01----:R-:W-:Y:S01]  /*f8a0*/  VIADD R10, R16, 0x3000 ;  /* 0x00003000100a7836 */ /* 0x003fe20000000000 */
[----:B------:R-:W-:-:S04]  /*f8b0*/  LOP3.LUT P4, RZ, R17, 0x20, RZ, 0xc0, !PT ;  /* 0x0000002011ff7812 */ /* 0x000fc8000788c0ff */
[----:B------:R-:W-:-:S04]  /*f8c0*/  SHF.R.U32.HI R10, RZ, 0x4, R10 ;  /* 0x00000004ff0a7819 */ /* 0x000fc8000001160a */
[----:B------:R-:W-:-:S04]  /*f8d0*/  LOP3.LUT R10, R10, 0x3fff, RZ, 0xc0, !PT ;  /* 0x00003fff0a0a7812 */ /* 0x000fc800078ec0ff */
[----:B------:R-:W-:Y:S01]  /*f8e0*/  LOP3.LUT R10, R10, 0x10000, RZ, 0xfc, !PT ;  /* 0x000100000a0a7812 */ /* 0x000fe200078efcff */
[----:B------:R-:W-:-:S04]  /*f8f0*/  IMAD.MOV.U32 R11, RZ, RZ, 0x40000040 ;  /* 0x40000040ff0b7424 */ /* 0x000fc800078e00ff */
[----:B------:R-:W-:Y:S01]  /*f900*/  IMAD R10, R18, 0x300, R10 ;  /* 0x00000300120a7824 */ /* 0x000fe200078e020a */
[----:B------:R-:W-:Y:S01]  /*f910*/  R2UR UR7, R11 ;  /* 0x000000000b0772ca */ /* 0x000fe200000e0000 */
[----:B------:R-:W-:Y:S01]  /*f920*/  WARPGROUP.ARRIVE ;  /* 0x00000000000079c5 */ /* 0x000fe20000000000 */
[----:B------:R-:W2:Y:S02]  /*f930*/  LDL R18, [R1+0x34] ;  /* 0x0000340001127983 */ /* 0x000ea40000100800 */
[----:B------:R-:W-:-:S13]  /*f940*/  R2UR UR6, R10 ;  /* 0x000000000a0672ca */ /* 0x000fda00000e0000 */
[----:B------:R-:W-:Y:S01]  /*f950*/  QGMMA.64x96x32.F32.E4M3.E4M3 R88, R148, gdesc[UR4], R88, gsb0 ;  /* 0x0160000494587df3 */ /* 0x000fe20008000858 */
[----:B------:R-:W-:Y:S02]  /*f960*/  VIADD R14, R10, 0x2 ;  /* 0x000000020a0e7836 */ /* 0x000fe40000000000 */
[----:B------:R-:W-:-:S03]  /*f970*/  IMAD.MOV.U32 R15, RZ, RZ, 0x40000040 ;  /* 0x40000040ff0f7424 */ /* 0x000fc600078e00ff */
[----:B------:R-:W-:Y:S02]  /*f980*/  R2UR UR6, R14 ;  /* 0x000000000e0672ca */ /* 0x000fe400000e0000 */
[----:B------:R-:W-:Y:S01]  /*f990*/  R2UR UR7, R15 ;  /* 0x000000000f0772ca */ /* 0x000fe200000e0000 */
[----:B------:R-:W-:Y:S02]  /*f9a0*/  WARPGROUP.DEPBAR.LE gsb0, 0x0 ;  /* 0x00008000000079c5 */ /* 0x000fe40000010000 */
[----:B------:R-:W2:Y:S01]  /*f9b0*/  LDL R149, [R1+0xc] ;  /* 0x00000c0001957983 */ /* 0x000ea20000100800 */
[----:B------:R-:W-:Y:S01]  /*f9c0*/  VIADD R14, R10, 0x4 ;  /* 0x000000040a0e7836 */ /* 0x000fe20000000000 */
[----:B------:R-:W0:Y:S02]  /*f9d0*/  LDC R148, c[0x0][0x448] ;  /* 0x00011200ff947b82 */ /* 0x000e240000000800 */
[----:B------:R-:W3:Y:S04]  /*f9e0*/  LDL R150, [R1+0x4] ;  /* 0x0000040001967983 */ /* 0x000ee80000100800 */
[----:B------:R-:W3:Y:S01]  /*f9f0*/  LDL R151, [R1] ;  /* 0x0000000001977983 */ /* 0x000ee20000100800 */
[----:B------:R-:W-:Y:S01]  /*fa00*/  WARPGROUP.ARRIVE ;  /* 0x00000000000079c5 */ /* 0x000fe20000000000 */
[----:B------:R-:W-:-:S02]  /*fa10*/  IMAD.MOV.U32 R15, RZ, RZ, 0x40000040 ;  /* 0x40000040ff0f7424 */ /* 0x000fc400078e00ff */
[----:B------:R-:W-:Y:S02]  /*fa20*/  VIADD R10, R10, 0x6 ;  /* 0x000000060a0a7836 */ /* 0x000fe40000000000 */
[----:B------:R-:W-:Y:S01]  /*fa30*/  IMAD.MOV.U32 R11, RZ, RZ, 0x40000040 ;  /* 0x40000040ff0b7424 */ /* 0x000fe200078e00ff */
[----:B------:R-:W-:Y:S01]  /*fa40*/  QGMMA.64x96x32.F32.E4M3.E4M3 R88, R144, gdesc[UR4], R88, gsb0 ;  /* 0x0160000490587df3 */ /* 0x000fe20008000858 */
[----:B------:R-:W-:Y:S01]  /*fa50*/  R2UR UR6, R14 ;  /* 0x000000000e0672ca */ /* 0x000fe200000e0000 */
[----:B------:R-:W-:Y:S01]  /*fa60*/  IMAD.U32 R14, RZ, RZ, UR40 ;  /* 0x00000028ff0e7e24 */ /* 0x000fe2000f8e00ff */
[----:B------:R-:W-:Y:S02]  /*fa70*/  R2UR UR7, R15 ;  /* 0x000000000f0772ca */ /* 0x000fe400000e0000 */
[----:B0-----:R-:W-:Y:S01]  /*fa80*/  ISETP.NE.AND P1, PT, R148, 0x1, PT ;  /* 0x000000019400780c */ /* 0x001fe20003f25270 */
[----:B------:R-:W-:Y:S02]  /*fa90*/  WARPGROUP.DEPBAR.LE gsb0, 0x0 ;  /* 0x00008000000079c5 */ /* 0x000fe40000010000 */
[----:B------:R-:W-:-:S08]  /*faa0*/  WARPGROUP.ARRIVE ;  /* 0x00000000000079c5 */ /* 0x000fd00000000000 */
[----:B------:R-:W-:Y:S01]  /*fab0*/  QGMMA.64x96x32.F32.E4M3.E4M3 R88, R140, gdesc[UR4], R88, gsb0 ;  /* 0x016000048c587df3 */ /* 0x000fe20008000858 */
[----:B------:R-:W-:Y:S02]  /*fac0*/  R2UR UR6, R10 ;  /* 0x000000000a0672ca */ /* 0x000fe400000e0000 */
[----:B------:R-:W-:Y:S01]  /*fad0*/  R2UR UR7, R11 ;  /* 0x000000000b0772ca */ /* 0x000fe200000e0000 */
[----:B------:R-:W0:Y:S08]  /*fae0*/  @P1 LDC R10, c[0x0][0x450] ;  /* 0x00011400ff0a1b82 */ /* 0x000e300000000800 */
[----:B------:R-:W1:Y:S01]  /*faf0*/  @P1 LDC R11, c[0x0][0x44c] ;  /* 0x00011300ff0b1b82 */ /* 0x000e620000000800 */
[----:B------:R-:W-:-:S02]  /*fb00*/  WARPGROUP.DEPBAR.LE gsb0, 0x0 ;  /* 0x00008000000079c5 */ /* 0x000fc40000010000 */
[----:B------:R-:W-:-:S06]  /*fb10*/  WARPGROUP.ARRIVE ;  /* 0x00000000000079c5 */ /* 0x000fcc0000000000 */
[----:B------:R-:W-:Y:S01]  /*fb20*/  QGMMA.64x96x32.F32.E4M3.E4M3 R88, R136, gdesc[UR4], R88, gsb0 ;  /* 0x0160000488587df3 */ /* 0x000fe20008000858 */
[----:B--2---:R-:W-:Y:S02]  /*fb30*/  IMAD.IADD R15, R18, 0x1, R149 ;  /* 0x00000001120f7824 */ /* 0x004fe400078e0295 */
[----:B------:R-:W-:Y:S02]  /*fb40*/  IMAD.SHL.U32 R18, R4, 0x80, RZ ;  /* 0x0000008004127824 */ /* 0x000fe400078e00ff */
[----:B-1----:R-:W-:-:S05]  /*fb50*/  @P1 IMAD.HI.U32 R11, R15, R11, RZ ;  /* 0x0000000b0f0b1227 */ /* 0x002fca00078e00ff */
[----:B0-----:R-:W-:Y:S01]  /*fb60*/  @P1 SHF.R.U32.HI R15, RZ, R10, R11 ;  /* 0x0000000aff0f1219 */ /* 0x001fe2000001160b */
[----:B------:R-:W-:Y:S01]  /*fb70*/  @!P0 VIADD R10, R21, 0x19c40 ;  /* 0x00019c40150a8836 */ /* 0x000fe20000000000 */
[----:B------:R-:W-:-:S04]  /*fb80*/  LOP3.LUT R21, RZ, R14, RZ, 0x33, !PT ;  /* 0x0000000eff157212 */ /* 0x000fc800078e33ff */
[----:B------:R-:W-:Y:S01]  /*fb90*/  @!P0 PRMT R10, RZ, 0x654, R10 ;  /* 0x00000654ff0a8816 */ /* 0x000fe2000000000a */
[----:B------:R-:W-:Y:S02]  /*fba0*/  WARPGROUP.DEPBAR.LE gsb0, 0x0 ;  /* 0x00008000000079c5 */ /* 0x000fe40000010000 */
[----:B------:R-:W0:Y:S01]  /*fbb0*/  SHFL.IDX PT, R139, R15, RZ, 0x1c1f ;  /* 0x001c1fff0f8b7589 */ /* 0x000e2200000e0000 */
[----:B------:R-:W-:Y:S01]  /*fbc0*/  IADD3 R136, -R23, 0x1, -R18 ;  /* 0x0000000117887810 */ /* 0x000fe20007ffe912 */
[----:B------:R1:W-:Y:S03]  /*fbd0*/  @!P0 SYNCS.ARRIVE.TRANS64.RED.A1T0 RZ, [R10+URZ], RZ ;  /* 0x000000ff0aff89a7 */ /* 0x0003e6000810043f */
[----:B---3--:R-:W-:-:S05]  /*fbe0*/  IADD3 R136, -R151, R136, R150 ;  /* 0x0000008897887210 */ /* 0x008fca0007ffe196 */
[----:B------:R-:W-:Y:S02]  /*fbf0*/  IMAD.IADD R21, R21, 0x1, R136 ;  /* 0x0000000115157824 */ /* 0x000fe400078e0288 */
[----:B------:R-:W-:-:S04]  /*fc00*/  VIADD R136, R136, UR45 ;  /* 0x0000002d88887c36 */ /* 0x000fc80008000000 */
[--C-:B0-----:R-:W-:Y:S02]  /*fc10*/  IMAD.IADD R137, R136, 0x1, R139.reuse ;  /* 0x0000000188897824 */ /* 0x101fe400078e028b */
[----:B------:R-:W-:Y:S01]  /*fc20*/  IMAD.IADD R138, R21, 0x1, R139 ;  /* 0x00000001158a7824 */ /* 0x000fe200078e028b */
[----:B-1----:R-:W-:Y:S06]  /*fc30*/  @!P4 BRA `(.L_x_1246) ;  /* 0x000000000058c947 */ /* 0x002fec0003800000 */
[----:B------:R-:W-:Y:S01]  /*fc40*/  IADD3 R139, -R151, R150, R139 ;  /* 0x00000096978b7210 */ /* 0x000fe20007ffe18b */
[----:B------:R-:W-:Y:S03]  /*fc50*/  BSSY B2, `(.L_x_1247) ;  /* 0x0000010000027945 */ /* 0x000fe60003800000 */
        /* <DEDUP_REMOVED lines=10> */
.L_x_1248:
[----:B------:R-:W-:-:S05]  /*fd00*/  IMAD.U32 R140, RZ, RZ, UR39 ;  /* 0x00000027ff8c7e24 */ /* 0x000fca000f8e00ff */
[----:B------:R-:W-:-:S13]  /*fd10*/  ISETP.NE.AND P1, PT, R140, 0x1, PT ;  /* 0x000000018c00780c */ /* 0x000fda0003f25270 */
[----:B------:R-:W0:Y:S02]  /*fd20*/  @P1 LDC.64 R10, c[0x0][0x9e8] ;  /* 0x00027a00ff0a1b82 */ /* 0x000e240000000a00 */
[----:B0-----:R-:W-:-:S05]  /*fd30*/  @P1 IMAD.HI.U32 R10, R139, R10, RZ ;  /* 0x0000000a8b0a1227 */ /* 0x001fca00078e00ff */
[----:B------:R-:W-:-:S07]  /*fd40*/  @P1 SHF.R.U32.HI R139, RZ, R11, R10 ;  /* 0x0000000bff8b1219 */ /* 0x000fce000001160a */
.L_x_1249:
[----:B------:R-:W-:Y:S05]  /*fd50*/  BSYNC B2 ;  /* 0x0000000000027941 */ /* 0x000fea0003800000 */
.L_x_1247:
[----:B------:R-:W-:-:S04]  /*fd60*/  IMAD R139, R139, R140, -R18 ;  /* 0x0000008c8b8b7224 */ /* 0x000fc800078e0a12 */
[----:B------:R-:W-:-:S05]  /*fd70*/  IMAD.IADD R139, R139, 0x1, -R23 ;  /* 0x000000018b8b7824 */ /* 0x000fca00078e0a17 */
[----:B------:R-:W-:Y:S02]  /*fd80*/  VIMNMX R138, R138, R139, !PT ;  /* 0x0000008b8a8a7248 */ /* 0x000fe40007fe0100 */
[----:B------:R-:W-:-:S07]  /*fd90*/  VIADDMNMX R137, R139, R140, R137, PT ;  /* 0x0000008c8b897246 */ /* 0x000fce0003800189 */
.L_x_1246:
        /* <DEDUP_REMOVED lines=9> */
[----:B------:R-:W-:Y:S02]  /*fe30*/  ISETP.GT.AND P1, PT, R138, 0x9, P3 ;  /* 0x000000098a00780c */ /* 0x000fe40001f24270 */
[C---:B------:R-:W-:Y:S02]  /*fe40*/  ISETP.LT.OR P2, PT, R137.reuse, 0x9, P2 ;  /* 0x000000098900780c */ /* 0x040fe40001741670 */
[----:B------:R-:W-:-:S02]  /*fe50*/  ISETP.LT.OR P1, PT, R137, 0xa, P1 ;  /* 0x0000000a8900780c */ /* 0x000fc40000f21670 */
[----:B------:R-:W-:Y:S01]  /*fe60*/  FSEL R28, R28, -INF , !P2 ;  /* 0xff8000001c1c7808 */ /* 0x000fe20005000000 */
[--C-:B0-----:R-:W-:Y:S01]  /*fe70*/  IMAD.IADD R136, R136, 0x1, R15.reuse ;  /* 0x0000000188887824 */ /* 0x101fe200078e020f */
[----:B------:R-:W-:Y:S01]  /*fe80*/  FSEL R29, R29, -INF , !P1 ;  /* 0xff8000001d1d7808 */ /* 0x000fe20004800000 */
[----:B------:R-:W-:Y:S01]  /*fe90*/  IMAD.IADD R21, R21, 0x1, R15 ;  /* 0x0000000115157824 */ /* 0x000fe200078e020f */
[C---:B------:R-:W-:Y:S02]  /*fea0*/  ISETP.GT.AND P2, PT, R138.reuse, 0x10, P3 ;  /* 0x000000108a00780c */ /* 0x040fe40001f44270 */
        /* <DEDUP_REMOVED lines=82> */
[----:B------:R-:W-:Y:S01]  /*103d0*/  FSEL R85, R85, -INF , !P1 ;  /* 0xff80000055557808 */ /* 0x000fe20004800000 */
[----:B------:R-:W-:Y:S08]  /*103e0*/  @!P4 BRA `(.L_x_1250) ;  /* 0x000000000058c947 */ /* 0x000ff00003800000 */
        /* <DEDUP_REMOVED lines=12> */
.L_x_1252:
[----:B------:R-:W-:-:S05]  /*104b0*/  IMAD.U32 R137, RZ, RZ, UR39 ;  /* 0x00000027ff897e24 */ /* 0x000fca000f8e00ff */
[----:B------:R-:W-:-:S13]  /*104c0*/  ISETP.NE.AND P1, PT, R137, 0x1, PT ;  /* 0x000000018900780c */ /* 0x000fda0003f25270 */
[----:B------:R-:W0:Y:S02]  /*104d0*/  @P1 LDC.64 R10, c[0x0][0x9e8] ;  /* 0x00027a00ff0a1b82 */ /* 0x000e240000000a00 */
[----:B0-----:R-:W-:-:S05]  /*104e0*/  @P1 IMAD.HI.U32 R10, R15, R10, RZ ;  /* 0x0000000a0f0a1227 */ /* 0x001fca00078e00ff */
[----:B------:R-:W-:-:S07]  /*104f0*/  @P1 SHF.R.U32.HI R15, RZ, R11, R10 ;  /* 0x0000000bff0f1219 */ /* 0x000fce000001160a */
.L_x_1253:
[----:B------:R-:W-:Y:S05]  /*10500*/  BSYNC B2 ;  /* 0x0000000000027941 */ /* 0x000fea0003800000 */
.L_x_1251:
[----:B------:R-:W-:-:S04]  /*10510*/  IMAD R15, R15, R137, -R18 ;  /* 0x000000890f0f7224 */ /* 0x000fc800078e0a12 */
[----:B------:R-:W-:-:S05]  /*10520*/  IMAD.IADD R15, R15, 0x1, -R23 ;  /* 0x000000010f0f7824 */ /* 0x000fca00078e0a17 */
[----:B------:R-:W-:Y:S02]  /*10530*/  VIMNMX R21, R21, R15, !PT ;  /* 0x0000000f15157248 */ /* 0x000fe40007fe0100 */
[----:B------:R-:W-:-:S07]  /*10540*/  VIADDMNMX R136, R15, R137, R136, PT ;  /* 0x000000890f887246 */ /* 0x000fce0003800188 */
.L_x_1250:
[C---:B------:R-:W-:Y:S01]  /*10550*/  ISETP.GT.AND P1, PT, R21.reuse, 0x1, P3 ;  /* 0x000000011500780c */ /* 0x040fe20001f24270 */
[----:B------:R-:W-:Y:S01]  /*10560*/  IMAD.U32 R137, RZ, RZ, UR36 ;  /* 0x00000024ff897e24 */ /* 0x000fe2000f8e00ff */
[----:B------:R-:W-:Y:S02]  /*10570*/  ISETP.GT.AND P2, PT, R21, 0x8, P3 ;  /* 0x000000081500780c */ /* 0x000fe40001f44270 */
[C---:B------:R-:W-:Y:S02]  /*10580*/  ISETP.LT.OR P1, PT, R136.reuse, 0x2, P1 ;  /* 0x000000028800780c */ /* 0x040fe40000f21670 */
[----:B------:R-:W-:Y:S02]  /*10590*/  ISETP.LT.OR P2, PT, R136, 0x9, P2 ;  /* 0x000000098800780c */ /* 0x000fe40001741670 */
[----:B------:R-:W-:Y:S02]  /*105a0*/  FSEL R27, R27, -INF , !P1 ;  /* 0xff8000001b1b7808 */ /* 0x000fe40004800000 */
[----:B------:R-:W-:-:S02]  /*105b0*/  ISETP.GT.AND P1, PT, R21, 0x9, P3 ;  /* 0x000000091500780c */ /* 0x000fc40001f24270 */
[----:B------:R-:W-:Y:S02]  /*105c0*/  FSEL R30, R30, -INF , !P2 ;  /* 0xff8000001e1e7808 */ /* 0x000fe40005000000 */
[C---:B------:R-:W-:Y:S02]  /*105d0*/  ISETP.LT.OR P1, PT, R136.reuse, 0xa, P1 ;  /* 0x0000000a8800780c */ /* 0x040fe40000f21670 */
[----:B------:R-:W-:Y:S02]  /*105e0*/  ISETP.GT.AND P2, PT, R21, 0x10, P3 ;  /* 0x000000101500780c */ /* 0x000fe40001f44270 */
[----:B------:R-:W-:Y:S02]  /*105f0*/  FSEL R31, R31, -INF , !P1 ;  /* 0xff8000001f1f7808 */ /* 0x000fe40004800000 */
[----:B------:R-:W-:Y:S02]  /*10600*/  ISETP.GT.AND P1, PT, R21, 0x11, P3 ;  /* 0x000000111500780c */ /* 0x000fe40001f24270 */
[----:B------:R-:W-:-:S02]  /*10610*/  ISETP.LT.OR P2, PT, R136, 0x11, P2 ;  /* 0x000000118800780c */ /* 0x000fc40001741670 */
[----:B------:R-:W-:Y:S02]  /*10620*/  ISETP.LT.OR P1, PT, R136, 0x12, P1 ;  /* 0x000000128800780c */ /* 0x000fe40000f21670 */
[----:B------:R-:W-:Y:S02]  /*10630*/  FMNMX.FTZ R10, R24, R3, !PT ;  /* 0x00000003180a7209 */ /* 0x000fe40007810000 */
[----:B------:R-:W-:Y:S02]  /*10640*/  FSEL R34, R34, -INF , !P2 ;  /* 0xff80000022227808 */ /* 0x000fe40005000000 */
[----:B------:R-:W-:Y:S02]  /*10650*/  FSEL R35, R35, -INF , !P1 ;  /* 0xff80000023237808 */ /* 0x000fe40004800000 */
[C---:B------:R-:W-:Y:S02]  /*10660*/  ISETP.GT.AND P2, PT, R21.reuse, 0x18, P3 ;  /* 0x000000181500780c */ /* 0x040fe40001f44270 */
[----:B------:R-:W-:-:S02]  /*10670*/  ISETP.GT.AND P1, PT, R21, 0x19, P3 ;  /* 0x000000191500780c */ /* 0x000fc40001f24270 */
[----:B------:R-:W-:Y:S02]  /*10680*/  FMNMX.FTZ R10, R25, R10, !PT ;  /* 0x0000000a190a7209 */ /* 0x000fe40007810000 */
[C---:B------:R-:W-:Y:S02]  /*10690*/  ISETP.LT.OR P2, PT, R136.reuse, 0x19, P2 ;  /* 0x000000198800780c */ /* 0x040fe40001741670 */
[----:B------:R-:W-:Y:S02]  /*106a0*/  ISETP.LT.OR P1, PT, R136, 0x1a, P1 ;  /* 0x0000001a8800780c */ /* 0x000fe40000f21670 */
[----:B------:R-:W-:Y:S02]  /*106b0*/  FMNMX.FTZ R10, R28, R10, !PT ;  /* 0x0000000a1c0a7209 */ /* 0x000fe40007810000 */
[----:B------:R-:W-:Y:S02]  /*106c0*/  FSEL R38, R38, -INF , !P2 ;  /* 0xff80000026267808 */ /* 0x000fe40005000000 */
[----:B------:R-:W-:-:S02]  /*106d0*/  FSEL R39, R39, -INF , !P1 ;  /* 0xff80000027277808 */ /* 0x000fc40004800000 */
[C---:B------:R-:W-:Y:S02]  /*106e0*/  ISETP.GT.AND P2, PT, R21.reuse, 0x20, P3 ;  /* 0x000000201500780c */ /* 0x040fe40001f44270 */
[----:B------:R-:W-:Y:S02]  /*106f0*/  ISETP.GT.AND P1, PT, R21, 0x21, P3 ;  /* 0x000000211500780c */ /* 0x000fe40001f24270 */
[----:B------:R-:W-:Y:S02]  /*10700*/  FMNMX.FTZ R10, R29, R10, !PT ;  /* 0x0000000a1d0a7209 */ /* 0x000fe40007810000 */
[C---:B------:R-:W-:Y:S02]  /*10710*/  ISETP.LT.OR P2, PT, R136.reuse, 0x21, P2 ;  /* 0x000000218800780c */ /* 0x040fe40001741670 */
[----:B------:R-:W-:Y:S02]  /*10720*/  ISETP.LT.OR P1, PT, R136, 0x22, P1 ;  /* 0x000000228800780c */ /* 0x000fe40000f21670 */
[----:B------:R-:W-:-:S02]  /*10730*/  FMNMX.FTZ R10, R32, R10, !PT ;  /* 0x0000000a200a7209 */ /* 0x000fc40007810000 */
[----:B------:R-:W-:Y:S02]  /*10740*/  FSEL R42, R42, -INF , !P2 ;  /* 0xff8000002a2a7808 */ /* 0x000fe40005000000 */
[----:B------:R-:W-:Y:S02]  /*10750*/  FSEL R43, R43, -INF , !P1 ;  /* 0xff8000002b2b7808 */ /* 0x000fe40004800000 */
[----:B------:R-:W-:Y:S02]  /*10760*/  FMNMX.FTZ R10, R33, R10, !PT ;  /* 0x0000000a210a7209 */ /* 0x000fe40007810000 */
[C---:B------:R-:W-:Y:S02]  /*10770*/  ISETP.GT.AND P2, PT, R21.reuse, 0x28, P3 ;  /* 0x000000281500780c */ /* 0x040fe40001f44270 */
[----:B------:R-:W-:Y:S02]  /*10780*/  ISETP.GT.AND P1, PT, R21, 0x29, P3 ;  /* 0x000000291500780c */ /* 0x000fe40001f24270 */
[----:B------:R-:W-:-:S02]  /*10790*/  FMNMX.FTZ R10, R36, R10, !PT ;  /* 0x0000000a240a7209 */ /* 0x000fc40007810000 */
[C---:B------:R-:W-:Y:S02]  /*107a0*/  ISETP.LT.OR P2, PT, R136.reuse, 0x29, P2 ;  /* 0x000000298800780c */ /* 0x040fe40001741670 */
[----:B------:R-:W-:Y:S02]  /*107b0*/  ISETP.LT.OR P1, PT, R136, 0x2a, P1 ;  /* 0x0000002a8800780c */ /* 0x000fe40000f21670 */
[----:B------:R-:W-:Y:S02]  /*107c0*/  FMNMX.FTZ R10, R37, R10, !PT ;  /* 0x0000000a250a7209 */ /* 0x000fe40007810000 */
[----:B------:R-:W-:Y:S02]  /*107d0*/  FSEL R46, R46, -INF , !P2 ;  /* 0xff8000002e2e7808 */ /* 0x000fe40005000000 */
[----:B------:R-:W-:Y:S02]  /*107e0*/  FSEL R47, R47, -INF , !P1 ;  /* 0xff8000002f2f7808 */ /* 0x000fe40004800000 */
[----:B------:R-:W-:-:S02]  /*107f0*/  ISETP.GT.AND P2, PT, R21, 0x30, P3 ;  /* 0x000000301500780c */ /* 0x000fc40001f44270 */
[----:B------:R-:W-:Y:S02]  /*10800*/  ISETP.GT.AND P1, PT, R21, 0x31, P3 ;  /* 0x000000311500780c */ /* 0x000fe40001f24270 */
[----:B------:R-:W-:Y:S02]  /*10810*/  FMNMX.FTZ R10, R40, R10, !PT ;  /* 0x0000000a280a7209 */ /* 0x000fe40007810000 */
[C---:B------:R-:W-:Y:S02]  /*10820*/  ISETP.LT.OR P2, PT, R136.reuse, 0x31, P2 ;  /* 0x000000318800780c */ /* 0x040fe40001741670 */
[----:B------:R-:W-:Y:S02]  /*10830*/  ISETP.LT.OR P1, PT, R136, 0x32, P1 ;  /* 0x000000328800780c */ /* 0x000fe40000f21670 */
[----:B------:R-:W-:Y:S02]  /*10840*/  FMNMX.FTZ R10, R41, R10, !PT ;  /* 0x0000000a290a7209 */ /* 0x000fe40007810000 */
[----:B------:R-:W-:-:S02]  /*10850*/  FSEL R50, R50, -INF , !P2 ;  /* 0xff80000032327808 */ /* 0x000fc40005000000 */
[----:B------:R-:W-:Y:S02]  /*10860*/  FSEL R51, R51, -INF , !P1 ;  /* 0xff80000033337808 */ /* 0x000fe40004800000 */
[C---:B------:R-:W-:Y:S02]  /*10870*/  ISETP.GT.AND P2, PT, R21.reuse, 0x38, P3 ;  /* 0x000000381500780c */ /* 0x040fe40001f44270 */
[----:B------:R-:W-:Y:S02]  /*10880*/  ISETP.GT.AND P1, PT, R21, 0x39, P3 ;  /* 0x000000391500780c */ /* 0x000fe40001f24270 */
[----:B------:R-:W-:Y:S02]  /*10890*/  FMNMX.FTZ R10, R44, R10, !PT ;  /* 0x0000000a2c0a7209 */ /* 0x000fe40007810000 */
[C---:B------:R-:W-:Y:S02]  /*108a0*/  ISETP.LT.OR P2, PT, R136.reuse, 0x39, P2 ;  /* 0x000000398800780c */ /* 0x040fe40001741670 */
[----:B------:R-:W-:-:S02]  /*108b0*/  ISETP.LT.OR P1, PT, R136, 0x3a, P1 ;  /* 0x0000003a8800780c */ /* 0x000fc40000f21670 */
[----:B------:R-:W-:Y:S02]  /*108c0*/  FMNMX.FTZ R10, R45, R10, !PT ;  /* 0x0000000a2d0a7209 */ /* 0x000fe40007810000 */
[----:B------:R-:W-:Y:S02]  /*108d0*/  FSEL R54, R54, -INF , !P2 ;  /* 0xff80000036367808 */ /* 0x000fe40005000000 */
[----:B------:R-:W-:Y:S02]  /*108e0*/  FSEL R55, R55, -INF , !P1 ;  /* 0xff80000037377808 */ /* 0x000fe40004800000 */
        /* <DEDUP_REMOVED lines=8> */
[----:B------:R-:W-:-:S02]  /*10970*/  FMNMX.FTZ R10, R52, R10, !PT ;  /* 0x0000000a340a7209 */ /* 0x000fc40007810000 */
        /* <DEDUP_REMOVED lines=8> */
[C---:B------:R-:W-:Y:S02]  /*10a00*/  ISETP.GT.AND P2, PT, R21.reuse, 0x50, P3 ;  /* 0x000000501500780c */ /* 0x040fe40001f44270 */
[----:B------:R-:W-:Y:S02]  /*10a10*/  ISETP.GT.AND P1, PT, R21, 0x51, P3 ;  /* 0x000000511500780c */ /* 0x000fe40001f24270 */
[----:B------:R-:W-:Y:S02]  /*10a20*/  FMNMX.FTZ R10, R57, R10, !PT ;  /* 0x0000000a390a7209 */ /* 0x000fe40007810000 */
[----:B------:R-:W-:-:S02]  /*10a30*/  ISETP.LT.OR P2, PT, R136, 0x51, P2 ;  /* 0x000000518800780c */ /* 0x000fc40001741670 */
[----:B------:R-:W-:Y:S02]  /*10a40*/  ISETP.LT.OR P1, PT, R136, 0x52, P1 ;  /* 0x000000528800780c */ /* 0x000fe40000f21670 */
[----:B------:R-:W-:Y:S02]  /*10a50*/  LOP3.LUT R17, R17, 0xbfffffff, RZ, 0xc0, !PT ;  /* 0xbfffffff11117812 */ /* 0x000fe400078ec0ff */
[----:B------:R-:W-:Y:S02]  /*10a60*/  FMNMX.FTZ R10, R60, R10, !PT ;  /* 0x0000000a3c0a7209 */ /* 0x000fe40007810000 */
[----:B------:R-:W-:Y:S02]  /*10a70*/  FSEL R66, R66, -INF , !P2 ;  /* 0xff80000042427808 */ /* 0x000fe40005000000 */
[----:B------:R-:W-:Y:S02]  /*10a80*/  FSEL R67, R67, -INF , !P1 ;  /* 0xff80000043437808 */ /* 0x000fe40004800000 */
[----:B------:R-:W-:-:S02]  /*10a90*/  ISETP.GT.AND P2, PT, R21, 0x58, P3 ;  /* 0x000000581500780c */ /* 0x000fc40001f44270 */
[----:B------:R-:W-:Y:S02]  /*10aa0*/  ISETP.GT.AND P1, PT, R21, 0x59, P3 ;  /* 0x000000591500780c */ /* 0x000fe40001f24270 */
[----:B------:R-:W-:Y:S02]  /*10ab0*/  @P0 LOP3.LUT R17, R17, 0x40000000, RZ, 0xfc, !PT ;  /* 0x4000000011110812 */ /* 0x000fe400078efcff */
[----:B------:R-:W-:Y:S02]  /*10ac0*/  FMNMX.FTZ R10, R61, R10, !PT ;  /* 0x0000000a3d0a7209 */ /* 0x000fe40007810000 */
[----:B------:R-:W-:Y:S02]  /*10ad0*/  ISETP.GT.AND P0, PT, R21, RZ, P3 ;  /* 0x000000ff1500720c */ /* 0x000fe40001f04270 */
        /* <DEDUP_REMOVED lines=8> */
[----:B------:R-:W-:Y:S02]  /*10b60*/  LOP3.LUT R17, R17, 0xfffffff7, RZ, 0xc0, !PT ;  /* 0xfffffff711117812 */ /* 0x000fe400078ec0ff */
[C---:B------:R-:W-:Y:S02]  /*10b70*/  ISETP.LT.OR P2, PT, R136.reuse, 0x61, P2 ;  /* 0x000000618800780c */ /* 0x040fe40001741670 */
[----:B------:R-:W-:Y:S02]  /*10b80*/  ISETP.LT.OR P1, PT, R136, 0x62, P1 ;  /* 0x000000628800780c */ /* 0x000fe40000f21670 */
[----:B------:R-:W-:Y:S02]  /*10b90*/  FMNMX.FTZ R10, R68, R10, !PT ;  /* 0x0000000a440a7209 */ /* 0x000fe40007810000 */
[----:B------:R-:W-:Y:S02]  /*10ba0*/  @P0 LOP3.LUT R17, R17, 0x8, RZ, 0xfc, !PT ;  /* 0x0000000811110812 */ /* 0x000fe400078efcff */
[----:B------:R-:W-:-:S02]  /*10bb0*/  FSEL R74, R74, -INF , !P2 ;  /* 0xff8000004a4a7808 */ /* 0x000fc40005000000 */
[----:B------:R-:W-:Y:S02]  /*10bc0*/  FSEL R75, R75, -INF , !P1 ;  /* 0xff8000004b4b7808 */ /* 0x000fe40004800000 */
[----:B------:R-:W-:Y:S02]  /*10bd0*/  FMNMX.FTZ R10, R69, R10, !PT ;  /* 0x0000000a450a7209 */ /* 0x000fe40007810000 */
[C---:B------:R-:W-:Y:S02]  /*10be0*/  ISETP.GT.AND P4, PT, R21.reuse, 0x68, P3 ;  /* 0x000000681500780c */ /* 0x040fe40001f84270 */
[C---:B------:R-:W-:Y:S02]  /*10bf0*/  ISETP.GT.AND P5, PT, R21.reuse, 0x69, P3 ;  /* 0x000000691500780c */ /* 0x040fe40001fa4270 */
[C---:B------:R-:W-:Y:S02]  /*10c00*/  ISETP.GT.AND P6, PT, R21.reuse, 0x70, P3 ;  /* 0x000000701500780c */ /* 0x040fe40001fc4270 */
[----:B------:R-:W-:-:S02]  /*10c10*/  ISETP.GT.AND P2, PT, R21, 0x71, P3 ;  /* 0x000000711500780c */ /* 0x000fc40001f44270 */
[C---:B------:R-:W-:Y:S02]  /*10c20*/  ISETP.GT.AND P1, PT, R21.reuse, 0x78, P3 ;  /* 0x000000781500780c */ /* 0x040fe40001f24270 */
[----:B------:R-:W-:Y:S02]  /*10c30*/  ISETP.GT.AND P0, PT, R21, 0x79, P3 ;  /* 0x000000791500780c */ /* 0x000fe40001f04270 */
[----:B------:R-:W-:Y:S02]  /*10c40*/  LOP3.LUT P3, RZ, R17, 0x8, RZ, 0xc0, !PT ;  /* 0x0000000811ff7812 */ /* 0x000fe4000786c0ff */
[----:B------:R-:W-:Y:S02]  /*10c50*/  FMNMX.FTZ R10, R72, R10, !PT ;  /* 0x0000000a480a7209 */ /* 0x000fe40007810000 */
[----:B------:R-:W-:Y:S02]  /*10c60*/  ISETP.LT.OR P3, PT, R136, 0x1, P3 ;  /* 0x000000018800780c */ /* 0x000fe40001f61670 */
[----:B------:R-:W-:-:S02]  /*10c70*/  FMNMX.FTZ R10, R73, R10, !PT ;  /* 0x0000000a490a7209 */ /* 0x000fc40007810000 */
[----:B------:R-:W-:Y:S02]  /*10c80*/  FSEL R26, R26, -INF , !P3 ;  /* 0xff8000001a1a7808 */ /* 0x000fe40005800000 */
        /* <DEDUP_REMOVED lines=12> */
[----:B------:R-:W-:Y:S01]  /*10d50*/  LOP3.LUT R17, R17, 0xfffffffd, RZ, 0xc0, !PT ;  /* 0xfffffffd11117812 */ /* 0x000fe200078ec0ff */
[----:B------:R-:W0:Y:S01]  /*10d60*/  SHFL.BFLY PT, R11, R10, 0x2, 0x1f ;  /* 0x0c401f000a0b7f89 */ /* 0x000e2200000e0000 */
[----:B------:R-:W-:Y:S02]  /*10d70*/  FMNMX.FTZ R15, R38, R15, !PT ;  /* 0x0000000f260f7209 */ /* 0x000fe40007810000 */
[----:B------:R-:W-:Y:S02]  /*10d80*/  @P0 LOP3.LUT R17, R17, 0x2, RZ, 0xfc, !PT ;  /* 0x0000000211110812 */ /* 0x000fe400078efcff */
[----:B------:R-:W-:Y:S02]  /*10d90*/  FMNMX.FTZ R15, R39, R15, !PT ;  /* 0x0000000f270f7209 */ /* 0x000fe40007810000 */
[----:B------:R-:W-:-:S02]  /*10da0*/  ISETP.LT.OR P0, PT, R136, 0x69, P4 ;  /* 0x000000698800780c */ /* 0x000fc40002701670 */
[----:B------:R-:W-:Y:S02]  /*10db0*/  FMNMX.FTZ R15, R42, R15, !PT ;  /* 0x0000000f2a0f7209 */ /* 0x000fe40007810000 */
[----:B------:R-:W-:Y:S02]  /*10dc0*/  LOP3.LUT P4, RZ, R17, 0x2, RZ, 0xc0, !PT ;  /* 0x0000000211ff7812 */ /* 0x000fe4000788c0ff */
[----:B------:R-:W-:Y:S02]  /*10dd0*/  FMNMX.FTZ R15, R43, R15, !PT ;  /* 0x0000000f2b0f7209 */ /* 0x000fe40007810000 */
[----:B------:R-:W-:Y:S02]  /*10de0*/  LOP3.LUT R17, R17, 0xffffffef, RZ, 0xc0, !PT ;  /* 0xffffffef11117812 */ /* 0x000fe400078ec0ff */
[----:B------:R-:W-:Y:S02]  /*10df0*/  FMNMX.FTZ R15, R46, R15, !PT ;  /* 0x0000000f2e0f7209 */ /* 0x000fe40007810000 */
[----:B------:R-:W-:-:S02]  /*10e00*/  ISETP.LT.OR P6, PT, R136, 0x71, P6 ;  /* 0x000000718800780c */ /* 0x000fc400037c1670 */
[----:B------:R-:W-:Y:S02]  /*10e10*/  FMNMX.FTZ R15, R47, R15, !PT ;  /* 0x0000000f2f0f7209 */ /* 0x000fe40007810000 */
[----:B------:R-:W-:Y:S02]  /*10e20*/  @P0 LOP3.LUT R17, R17, 0x10, RZ, 0xfc, !PT ;  /* 0x0000001011110812 */ /* 0x000fe400078efcff */
[----:B0-----:R-:W-:Y:S02]  /*10e30*/  FMNMX.FTZ R10, R10, R11, !PT ;  /* 0x0000000b0a0a7209 */ /* 0x001fe40007810000 */
[----:B------:R-:W-:Y:S02]  /*10e40*/  FMNMX.FTZ R15, R50, R15, !PT ;  /* 0x0000000f320f7209 */ /* 0x000fe40007810000 */
[----:B------:R-:W-:Y:S01]  /*10e50*/  ISETP.LT.OR P0, PT, R136, 0x6a, P5 ;  /* 0x0000006a8800780c */ /* 0x000fe20002f01670 */
[----:B------:R-:W0:Y:S01]  /*10e60*/  SHFL.BFLY PT, R11, R10, 0x1, 0x1f ;  /* 0x0c201f000a0b7f89 */ /* 0x000e2200000e0000 */
[----:B------:R-:W-:-:S02]  /*10e70*/  FMNMX.FTZ R15, R51, R15, !PT ;  /* 0x0000000f330f7209 */ /* 0x000fc40007810000 */
[----:B------:R-:W-:Y:S02]  /*10e80*/  FSEL R79, R79, -INF , !P0 ;  /* 0xff8000004f4f7808 */ /* 0x000fe40004000000 */
[----:B------:R-:W-:Y:S02]  /*10e90*/  FMNMX.FTZ R15, R54, R15, !PT ;  /* 0x0000000f360f7209 */ /* 0x000fe40007810000 */
[----:B------:R-:W-:Y:S02]  /*10ea0*/  ISETP.LT.OR P2, PT, R136, 0x72, P2 ;  /* 0x000000728800780c */ /* 0x000fe40001741670 */
[----:B------:R-:W-:Y:S02]  /*10eb0*/  FMNMX.FTZ R15, R55, R15, !PT ;  /* 0x0000000f370f7209 */ /* 0x000fe40007810000 */
[----:B------:R-:W-:Y:S02]  /*10ec0*/  FSEL R82, R82, -INF , !P6 ;  /* 0xff80000052527808 */ /* 0x000fe40007000000 */
[----:B------:R-:W-:-:S02]  /*10ed0*/  FMNMX.FTZ R15, R58, R15, !PT ;  /* 0x0000000f3a0f7209 */ /* 0x000fc40007810000 */
[----:B------:R-:W-:Y:S02]  /*10ee0*/  ISETP.LT.OR P1, PT, R136, 0x79, P1 ;  /* 0x000000798800780c */ /* 0x000fe40000f21670 */
[----:B------:R-:W-:Y:S02]  /*10ef0*/  FMNMX.FTZ R15, R59, R15, !PT ;  /* 0x0000000f3b0f7209 */ /* 0x000fe40007810000 */
[----:B------:R-:W-:Y:S02]  /*10f00*/  FSEL R83, R83, -INF , !P2 ;  /* 0xff80000053537808 */ /* 0x000fe40005000000 */
[----:B------:R-:W-:Y:S02]  /*10f10*/  FMNMX.FTZ R15, R62, R15, !PT ;  /* 0x0000000f3e0f7209 */ /* 0x000fe40007810000 */
[----:B------:R-:W-:Y:S02]  /*10f20*/  ISETP.LT.OR P4, PT, R136, 0x7a, P4 ;  /* 0x0000007a8800780c */ /* 0x000fe40002781670 */
[----:B0-----:R-:W-:-:S02]  /*10f30*/  FMNMX.FTZ R10, R10, R11, !PT ;  /* 0x0000000b0a0a7209 */ /* 0x001fc40007810000 */
[----:B------:R-:W-:Y:S02]  /*10f40*/  FMNMX.FTZ R15, R63, R15, !PT ;  /* 0x0000000f3f0f7209 */ /* 0x000fe40007810000 */
[----:B------:R-:W-:Y:S02]  /*10f50*/  FSETP.NEU.FTZ.AND P5, PT, R10, -INF , PT ;  /* 0xff8000000a00780b */ /* 0x000fe40003fbd000 */
[----:B------:R-:W-:Y:S02]  /*10f60*/  FMNMX.FTZ R15, R66, R15, !PT ;  /* 0x0000000f420f7209 */ /* 0x000fe40007810000 */
[----:B------:R-:W-:Y:S02]  /*10f70*/  FSEL R11, R10, RZ, P5 ;  /* 0x000000ff0a0b7208 */ /* 0x000fe40002800000 */
[----:B------:R-:W-:Y:S02]  /*10f80*/  FMNMX.FTZ R15, R67, R15, !PT ;  /* 0x0000000f430f7209 */ /* 0x000fe40007810000 */
[----:B------:R-:W-:Y:S01]  /*10f90*/  FSEL R86, R86, -INF , !P1 ;  /* 0xff80000056567808 */ /* 0x000fe20004800000 */
[----:B------:R-:W-:-:S01]  /*10fa0*/  FADD.FTZ R3, -R11, R3 ;  /* 0x000000030b037221 */ /* 0x000fc20000010100 */
[----:B------:R-:W-:Y:S01]  /*10fb0*/  FMNMX.FTZ R15, R70, R15, !PT ;  /* 0x0000000f460f7209 */ /* 0x000fe20007810000 */
[----:B------:R-:W-:-:S01]  /*10fc0*/  FFMA.FTZ R11, R2, R10, -8 ;  /* 0xc1000000020b7423 */ /* 0x000fc2000001000a */
[----:B------:R-:W-:Y:S01]  /*10fd0*/  FSEL R87, R87, -INF , !P4 ;  /* 0xff80000057577808 */ /* 0x000fe20006000000 */
[----:B------:R-:W-:Y:S01]  /*10fe0*/  FMUL.FTZ R3, R2, R3 ;  /* 0x0000000302037220 */ /* 0x000fe20000410000 */
[----:B------:R-:W-:-:S02]  /*10ff0*/  FMNMX.FTZ R15, R71, R15, !PT ;  /* 0x0000000f470f7209 */ /* 0x000fc40007810000 */
[----:B------:R-:W-:Y:S02]  /*11000*/  FSEL R11, R11, RZ, P5 ;  /* 0x000000ff0b0b7208 */ /* 0x000fe40002800000 */
[----:B------:R-:W-:Y:S01]  /*11010*/  LOP3.LUT P5, RZ, R17, 0x10, RZ, 0xc0, !PT ;  /* 0x0000001011ff7812 */ /* 0x000fe200078ac0ff */
[----:B------:R-:W-:Y:S01]  /*11020*/  MUFU.EX2 R3, R3 ;  /* 0x0000000300037308 */ /* 0x000fe20000000800 */
[----:B------:R-:W-:Y:S01]  /*11030*/  FMNMX.FTZ R15, R74, R15, !PT ;  /* 0x0000000f4a0f7209 */ /* 0x000fe20007810000 */
[--C-:B------:R-:W-:Y:S01]  /*11040*/  FFMA.FTZ R24, R2, R24, -R11.reuse ;  /* 0x0000001802187223 */ /* 0x100fe2000001080b */
[----:B------:R-:W-:Y:S01]  /*11050*/  FSEL R78, R78, -INF , !P5 ;  /* 0xff8000004e4e7808 */ /* 0x000fe20006800000 */
[C-C-:B------:R-:W-:Y:S01]  /*11060*/  FFMA.FTZ R25, R2.reuse, R25, -R11.reuse ;  /* 0x0000001902197223 */ /* 0x140fe2000001080b */
[----:B------:R-:W-:Y:S01]  /*11070*/  FMNMX.FTZ R15, R75, R15, !PT ;  /* 0x0000000f4b0f7209 */ /* 0x000fe20007810000 */
[C-C-:B------:R-:W-:Y:S01]  /*11080*/  FFMA.FTZ R28, R2.reuse, R28, -R11.reuse ;  /* 0x0000001c021c7223 */ /* 0x140fe2000001080b */
[----:B------:R-:W-:-:S01]  /*11090*/  FFMA.FTZ R29, R2, R29, -R11 ;  /* 0x0000001d021d7223 */ /* 0x000fc2000001080b */
[----:B------:R-:W0:Y:S01]  /*110a0*/  MUFU.EX2 R24, R24 ;  /* 0x0000001800187308 */ /* 0x000e220000000800 */
[----:B------:R-:W-:Y:S01]  /*110b0*/  FMNMX.FTZ R15, R78, R15, !PT ;  /* 0x0000000f4e0f7209 */ /* 0x000fe20007810000 */
[C-C-:B------:R-:W-:Y:S01]  /*110c0*/  FFMA.FTZ R32, R2.reuse, R32, -R11.reuse ;  /* 0x0000002002207223 */ /* 0x140fe2000001080b */
[----:B------:R-:W-:-:S01]  /*110d0*/  FFMA.FTZ R33, R2, R33, -R11 ;  /* 0x0000002102217223 */ /* 0x000fc2000001080b */
[C-C-:B------:R-:W-:Y:S01]  /*110e0*/  FFMA.FTZ R36, R2.reuse, R36, -R11.reuse ;  /* 0x0000002402247223 */ /* 0x140fe2000001080b */
[----:B------:R-:W-:Y:S01]  /*110f0*/  FMNMX.FTZ R15, R79, R15, !PT ;  /* 0x0000000f4f0f7209 */ /* 0x000fe20007810000 */
[C-C-:B------:R-:W-:Y:S01]  /*11100*/  FFMA.FTZ R37, R2.reuse, R37, -R11.reuse ;  /* 0x0000002502257223 */ /* 0x140fe2000001080b */
[----:B------:R-:W-:-:S01]  /*11110*/  FFMA.FTZ R40, R2, R40, -R11 ;  /* 0x0000002802287223 */ /* 0x000fc2000001080b */
[----:B------:R-:W1:Y:S01]  /*11120*/  MUFU.EX2 R25, R25 ;  /* 0x0000001900197308 */ /* 0x000e620000000800 */
[----:B------:R-:W-:Y:S01]  /*11130*/  FMNMX.FTZ R15, R82, R15, !PT ;  /* 0x0000000f520f7209 */ /* 0x000fe20007810000 */
[C-C-:B------:R-:W-:Y:S01]  /*11140*/  FFMA.FTZ R41, R2.reuse, R41, -R11.reuse ;  /* 0x0000002902297223 */ /* 0x140fe2000001080b */
[----:B------:R-:W-:-:S01]  /*11150*/  FFMA.FTZ R44, R2, R44, -R11 ;  /* 0x0000002c022c7223 */ /* 0x000fc2000001080b */
[C-C-:B------:R-:W-:Y:S01]  /*11160*/  FFMA.FTZ R45, R2.reuse, R45, -R11.reuse ;  /* 0x0000002d022d7223 */ /* 0x140fe2000001080b */
[----:B------:R-:W-:Y:S01]  /*11170*/  FMNMX.FTZ R15, R83, R15, !PT ;  /* 0x0000000f530f7209 */ /* 0x000fe20007810000 */
[C-C-:B------:R-:W-:Y:S01]  /*11180*/  FFMA.FTZ R48, R2.reuse, R48, -R11.reuse ;  /* 0x0000003002307223 */ /* 0x140fe2000001080b */
[----:B------:R-:W-:-:S01]  /*11190*/  FFMA.FTZ R49, R2, R49, -R11 ;  /* 0x0000003102317223 */ /* 0x000fc2000001080b */
[----:B------:R-:W-:Y:S01]  /*111a0*/  MUFU.EX2 R28, R28 ;  /* 0x0000001c001c7308 */ /* 0x000fe20000000800 */
[----:B------:R-:W-:Y:S01]  /*111b0*/  FMNMX.FTZ R15, R86, R15, !PT ;  /* 0x0000000f560f7209 */ /* 0x000fe20007810000 */
[----:B0-----:R-:W-:Y:S01]  /*111c0*/  FFMA.FTZ R6, R3, R6, R24 ;  /* 0x0000000603067223 */ /* 0x001fe20000010018 */
[----:B------:R-:W-:-:S01]  /*111d0*/  FFMA.FTZ R52, R2, R52, -R11 ;  /* 0x0000003402347223 */ /* 0x000fc2000001080b */
[C-C-:B------:R-:W-:Y:S01]  /*111e0*/  FFMA.FTZ R53, R2.reuse, R53, -R11.reuse ;  /* 0x0000003502357223 */ /* 0x140fe2000001080b */
[----:B------:R-:W-:Y:S01]  /*111f0*/  FMNMX.FTZ R15, R87, R15, !PT ;  /* 0x0000000f570f7209 */ /* 0x000fe20007810000 */
[C-C-:B------:R-:W-:Y:S01]  /*11200*/  FFMA.FTZ R56, R2.reuse, R56, -R11.reuse ;  /* 0x0000003802387223 */ /* 0x140fe2000001080b */
[----:B------:R-:W-:-:S01]  /*11210*/  FFMA.FTZ R57, R2, R57, -R11 ;  /* 0x0000003902397223 */ /* 0x000fc2000001080b */
[----:B------:R-:W-:Y:S01]  /*11220*/  MUFU.EX2 R29, R29 ;  /* 0x0000001d001d7308 */ /* 0x000fe20000000800 */
[----:B-1----:R-:W-:-:S01]  /*11230*/  FADD.FTZ R6, R25, R6 ;  /* 0x0000000619067221 */ /* 0x002fc20000010000 */
[----:B------:R-:W0:Y:S01]  /*11240*/  SHFL.BFLY PT, R18, R15, 0x2, 0x1f ;  /* 0x0c401f000f127f89 */ /* 0x000e2200000e0000 */
        /* <DEDUP_REMOVED lines=15> */
[----:B------:R-:W-:Y:S01]  /*11340*/  FFMA.FTZ R11, R2, R85, -R11 ;  /* 0x00000055020b7223 */ /* 0x000fe2000001080b */
[----:B------:R-:W-:-:S02]  /*11350*/  ISETP.NE.AND P5, PT, R137, 0x3, PT ;  /* 0x000000038900780c */ /* 0x000fc40003fa5270 */
[----:B------:R-:W-:-:S03]  /*11360*/  LOP3.LUT P0, RZ, R17, 0x40000000, RZ, 0xc0, !PT ;  /* 0x4000000011ff7812 */ /* 0x000fc6000780c0ff */
[----:B------:R-:W-:Y:S01]  /*11370*/  MUFU.EX2 R36, R36 ;  /* 0x0000002400247308 */ /* 0x000fe20000000800 */
[----:B0-----:R-:W-:-:S05]  /*11380*/  FMNMX.FTZ R15, R15, R18, !PT ;  /* 0x000000120f0f7209 */ /* 0x001fca0007810000 */
[----:B------:R-:W0:Y:S02]  /*11390*/  SHFL.BFLY PT, R18, R15, 0x1, 0x1f ;  /* 0x0c201f000f127f89 */ /* 0x000e2400000e0000 */
[----:B------:R-:W-:Y:S08]  /*113a0*/  MUFU.EX2 R37, R37 ;  /* 0x0000002500257308 */ /* 0x000ff00000000800 */
[----:B------:R-:W-:Y:S08]  /*113b0*/  MUFU.EX2 R40, R40 ;  /* 0x0000002800287308 */ /* 0x000ff00000000800 */
[----:B------:R-:W-:Y:S01]  /*113c0*/  MUFU.EX2 R41, R41 ;  /* 0x0000002900297308 */ /* 0x000fe20000000800 */
[----:B0-----:R-:W-:-:S07]  /*113d0*/  FMNMX.FTZ R15, R15, R18, !PT ;  /* 0x000000120f0f7209 */ /* 0x001fce0007810000 */
[----:B------:R-:W-:Y:S01]  /*113e0*/  MUFU.EX2 R44, R44 ;  /* 0x0000002c002c7308 */ /* 0x000fe20000000800 */
[----:B------:R-:W-:-:S04]  /*113f0*/  FSETP.NEU.FTZ.AND P1, PT, R15, -INF , PT ;  /* 0xff8000000f00780b */ /* 0x000fc80003f3d000 */
[----:B------:R-:W-:-:S03]  /*11400*/  FSEL R18, R15, RZ, P1 ;  /* 0x000000ff0f127208 */ /* 0x000fc60000800000 */
[----:B------:R-:W-:Y:S02]  /*11410*/  MUFU.EX2 R45, R45 ;  /* 0x0000002d002d7308 */ /* 0x000fe40000000800 */
[----:B------:R-:W-:-:S01]  /*11420*/  FADD.FTZ R0, -R18, R0 ;  /* 0x0000000012007221 */ /* 0x000fc20000010100 */
[----:B------:R-:W-:-:S03]  /*11430*/  FFMA.FTZ R18, R2, R15, -8 ;  /* 0xc100000002127423 */ /* 0x000fc6000001000f */
[----:B------:R-:W-:Y:S02]  /*11440*/  FMUL.FTZ R0, R2, R0 ;  /* 0x0000000002007220 */ /* 0x000fe40000410000 */
[----:B------:R-:W-:Y:S01]  /*11450*/  MUFU.EX2 R48, R48 ;  /* 0x0000003000307308 */ /* 0x000fe20000000800 */
[----:B------:R-:W-:-:S05]  /*11460*/  FSEL R21, R18, RZ, P1 ;  /* 0x000000ff12157208 */ /* 0x000fca0000800000 */
        /* <DEDUP_REMOVED lines=11> */
[----:B------:R-:W-:-:S01]  /*11520*/  FFMA.FTZ R43, R2, R43, -R21 ;  /* 0x0000002b022b7223 */ /* 0x000fc20000010815 */
[C-C-:B------:R-:W-:Y:S01]  /*11530*/  FFMA.FTZ R46, R2.reuse, R46, -R21.reuse ;  /* 0x0000002e022e7223 */ /* 0x140fe20000010815 */
[----:B------:R-:W-:-:S01]  /*11540*/  FFMA.FTZ R47, R2, R47, -R21 ;  /* 0x0000002f022f7223 */ /* 0x000fc20000010815 */
[C-C-:B------:R-:W-:Y:S01]  /*11550*/  FFMA.FTZ R50, R2.reuse, R50, -R21.reuse ;  /* 0x0000003202327223 */ /* 0x140fe20000010815 */
[----:B------:R-:W-:-:S01]  /*11560*/  FFMA.FTZ R51, R2, R51, -R21 ;  /* 0x0000003302337223 */ /* 0x000fc20000010815 */
[C-C-:B------:R-:W-:Y:S01]  /*11570*/  FFMA.FTZ R54, R2.reuse, R54, -R21.reuse ;  /* 0x0000003602367223 */ /* 0x140fe20000010815 */
[----:B------:R-:W-:-:S01]  /*11580*/  FFMA.FTZ R55, R2, R55, -R21 ;  /* 0x0000003702377223 */ /* 0x000fc20000010815 */
[----:B------:R-:W1:Y:S01]  /*11590*/  MUFU.EX2 R27, R27 ;  /* 0x0000001b001b7308 */ /* 0x000e620000000800 */
[----:B------:R-:W-:-:S01]  /*115a0*/  FFMA.FTZ R58, R2, R58, -R21 ;  /* 0x0000003a023a7223 */ /* 0x000fc20000010815 */
[C-C-:B------:R-:W-:Y:S01]  /*115b0*/  FFMA.FTZ R59, R2.reuse, R59, -R21.reuse ;  /* 0x0000003b023b7223 */ /* 0x140fe20000010815 */
[----:B------:R-:W-:-:S01]  /*115c0*/  FFMA.FTZ R62, R2, R62, -R21 ;  /* 0x0000003e023e7223 */ /* 0x000fc20000010815 */
[C-C-:B------:R-:W-:Y:S01]  /*115d0*/  FFMA.FTZ R63, R2.reuse, R63, -R21.reuse ;  /* 0x0000003f023f7223 */ /* 0x140fe20000010815 */
[----:B------:R-:W-:-:S01]  /*115e0*/  FFMA.FTZ R66, R2, R66, -R21 ;  /* 0x0000004202427223 */ /* 0x000fc20000010815 */
[C-C-:B------:R-:W-:Y:S01]  /*115f0*/  FFMA.FTZ R67, R2.reuse, R67, -R21.reuse ;  /* 0x0000004302437223 */ /* 0x140fe20000010815 */
[----:B------:R-:W-:-:S01]  /*11600*/  FFMA.FTZ R70, R2, R70, -R21 ;  /* 0x0000004602467223 */ /* 0x000fc20000010815 */
[----:B------:R-:W2:Y:S01]  /*11610*/  MUFU.EX2 R30, R30 ;  /* 0x0000001e001e7308 */ /* 0x000ea20000000800 */
[----:B0-----:R-:W-:-:S01]  /*11620*/  FFMA.FTZ R5, R0, R5, R26 ;  /* 0x0000000500057223 */ /* 0x001fc2000001001a */
[C-C-:B------:R-:W-:Y:S01]  /*11630*/  FFMA.FTZ R71, R2.reuse, R71, -R21.reuse ;  /* 0x0000004702477223 */ /* 0x140fe20000010815 */
[----:B------:R-:W-:-:S01]  /*11640*/  FFMA.FTZ R74, R2, R74, -R21 ;  /* 0x0000004a024a7223 */ /* 0x000fc20000010815 */
[C-C-:B------:R-:W-:Y:S01]  /*11650*/  FFMA.FTZ R75, R2.reuse, R75, -R21.reuse ;  /* 0x0000004b024b7223 */ /* 0x140fe20000010815 */
[----:B------:R-:W-:-:S01]  /*11660*/  FFMA.FTZ R78, R2, R78, -R21 ;  /* 0x0000004e024e7223 */ /* 0x000fc20000010815 */
[C-C-:B------:R-:W-:Y:S01]  /*11670*/  FFMA.FTZ R79, R2.reuse, R79, -R21.reuse ;  /* 0x0000004f024f7223 */ /* 0x140fe20000010815 */
[----:B------:R-:W-:-:S01]  /*11680*/  FFMA.FTZ R82, R2, R82, -R21 ;  /* 0x0000005202527223 */ /* 0x000fc20000010815 */
[----:B------:R-:W0:Y:S01]  /*11690*/  MUFU.EX2 R31, R31 ;  /* 0x0000001f001f7308 */ /* 0x000e220000000800 */
[----:B-1----:R-:W-:-:S01]  /*116a0*/  FADD.FTZ R18, R27, R5 ;  /* 0x000000051b127221 */ /* 0x002fc20000010000 */
[----:B------:R-:W-:Y:S01]  /*116b0*/  FADD.FTZ R5, R28, R6 ;  /* 0x000000061c057221 */ /* 0x000fe20000010000 */
[----:B------:R-:W-:-:S01]  /*116c0*/  FFMA.FTZ R83, R2, R83, -R21 ;  /* 0x0000005302537223 */ /* 0x000fc20000010815 */
[C-C-:B------:R-:W-:Y:S01]  /*116d0*/  FFMA.FTZ R86, R2.reuse, R86, -R21.reuse ;  /* 0x0000005602567223 */ /* 0x140fe20000010815 */
[----:B------:R-:W-:-:S01]  /*116e0*/  FFMA.FTZ R21, R2, R87, -R21 ;  /* 0x0000005702157223 */ /* 0x000fc20000010815 */
[----:B------:R-:W-:-:S02]  /*116f0*/  FADD.FTZ R5, R29, R5 ;  /* 0x000000051d057221 */ /* 0x000fc40000010000 */
        /* <DEDUP_REMOVED lines=107> */
.L_x_1254:
[----:B------:R-:W2:Y:S01]  /*11db0*/  LDL R18, [R1+0x1c] ;  /* 0x00001c0001127983 */ /* 0x000ea20000100800 */
[----:B------:R-:W-:Y:S01]  /*11dc0*/  ISETP.GT.AND P1, PT, R4, R155, PT ;  /* 0x0000009b0400720c */ /* 0x000fe20003f24270 */
[----:B------:R-:W-:Y:S01]  /*11dd0*/  VIADD R22, R22, 0x19c60 ;  /* 0x00019c6016167836 */ /* 0x000fe20000000000 */
        /* <DEDUP_REMOVED lines=95> */
[----:B------:R-:W-:Y:S01]  /*123d0*/  IMAD.MOV.U32 R136, RZ, RZ, R76 ;  /* 0x000000ffff887224 */ /* 0x000fe200078e004c */
[----:B--2---:R-:W-:Y:S01]  /*123e0*/  PRMT R22, R18, 0x654, R22 ;  /* 0x0000065412167816 */ /* 0x004fe20000000016 */
[----:B------:R-:W-:-:S03]  /*123f0*/  IMAD.MOV.U32 R18, RZ, RZ, R7 ;  /* 0x000000ffff127224 */ /* 0x000fc600078e0007 */
[----:B------:R0:W-:Y:S02]  /*12400*/  SYNCS.ARRIVE.TRANS64.RED.A1T0 RZ, [R22+URZ], RZ ;  /* 0x000000ff16ff79a7 */ /* 0x0001e4000810043f */
[----:B0-----:R-:W-:Y:S01]  /*12410*/  IMAD.MOV.U32 R22, RZ, RZ, R20 ;  /* 0x000000ffff167224 */ /* 0x001fe200078e0014 */
[----:B------:R-:W-:Y:S06]  /*12420*/  @P1 BRA `(.L_x_1255) ;  /* 0xffffffd000281947 */ /* 0x000fec000383ffff */
[----:B------:R-:W-:Y:S05]  /*12430*/  BSYNC B0 ;  /* 0x0000000000007941 */ /* 0x000fea0003800000 */
.L_x_1235:
[----:B------:R-:W-:Y:S02]  /*12440*/  IMAD.MOV.U32 R0, RZ, RZ, R15 ;  /* 0x000000ffff007224 */ /* 0x000fe400078e000f */
[----:B------:R-:W-:Y:S02]  /*12450*/  IMAD.MOV.U32 R3, RZ, RZ, R10 ;  /* 0x000000ffff037224 */ /* 0x000fe400078e000a */
[----:B------:R-:W-:Y:S02]  /*12460*/  IMAD.MOV.U32 R18, RZ, RZ, R7 ;  /* 0x000000ffff127224 */ /* 0x000fe400078e0007 */
[----:B------:R-:W-:-:S07]  /*12470*/  IMAD.MOV.U32 R22, RZ, RZ, R20 ;  /* 0x000000ffff167224 */ /* 0x000fce00078e0014 */
.L_x_1234:
[----:B------:R-:W-:Y:S05]  /*12480*/  BSYNC B1 ;  /* 0x0000000000017941 */ /* 0x000fea0003800000 */
.L_x_1233:
[----:B------:R-:W2:Y:S01]  /*12490*/  LDL R7, [R1+0xc] ;  /* 0x00000c0001077983 */ /* 0x000ea20000100800 */
[----:B------:R-:W0:Y:S03]  /*124a0*/  LDC R10, c[0x0][0x448] ;  /* 0x00011200ff0a7b82 */ /* 0x000e260000000800 */
[----:B------:R-:W3:Y:S04]  /*124b0*/  LDL R21, [R1] ;  /* 0x0000000001157983 */ /* 0x000ee80000100800 */
[----:B------:R-:W3:Y:S01]  /*124c0*/  LDL R20, [R1+0x4] ;  /* 0x0000040001147983 */ /* 0x000ee20000100800 */
[----:B------:R-:W1:Y:S01]  /*124d0*/  LDC R15, c[0x0][0x9e4] ;  /* 0x00027900ff0f7b82 */ /* 0x000e620000000800 */
[----:B------:R-:W-:-:S02]  /*124e0*/  LOP3.LUT R17, R17, 0xffffffdf, RZ, 0xc0, !PT ;  /* 0xffffffdf11117812 */ /* 0x000fc400078ec0ff */
[----:B0-----:R-:W-:-:S13]  /*124f0*/  ISETP.NE.AND P1, PT, R10, 0x1, PT ;  /* 0x000000010a00780c */ /* 0x001fda0003f25270 */
[----:B------:R-:W0:Y:S01]  /*12500*/  @P1 LDC R10, c[0x0][0x44c] ;  /* 0x00011300ff0a1b82 */ /* 0x000e220000000800 */
[----:B------:R-:W-:-:S04]  /*12510*/  @P1 LOP3.LUT R17, R17, 0x20, RZ, 0xfc, !PT ;  /* 0x0000002011111812 */ /* 0x000fc800078efcff */
[----:B------:R-:W-:-:S03]  /*12520*/  LOP3.LUT R17, R17, 0xffffffbf, RZ, 0xc0, !PT ;  /* 0xffffffbf11117812 */ /* 0x000fc600078ec0ff */
[----:B------:R-:W4:Y:S01]  /*12530*/  @P1 LDC R11, c[0x0][0x450] ;  /* 0x00011400ff0b1b82 */ /* 0x000f220000000800 */
[----:B--2---:R-:W-:-:S04]  /*12540*/  VIADD R7, R7, 0xbf ;  /* 0x000000bf07077836 */ /* 0x004fc80000000000 */
[----:B0-----:R-:W-:Y:S01]  /*12550*/  @P1 IMAD.HI.U32 R10, R7, R10, RZ ;  /* 0x0000000a070a1227 */ /* 0x001fe200078e00ff */
[----:B---3--:R-:W-:-:S04]  /*12560*/  IADD3 R20, R20, 0x1, -R21 ;  /* 0x0000000114147810 */ /* 0x008fc80007ffe815 */
[----:B----4-:R-:W-:Y:S02]  /*12570*/  @P1 SHF.R.U32.HI R7, RZ, R11, R10 ;  /* 0x0000000bff071219 */ /* 0x010fe4000001160a */
[----:B-1----:R-:W-:-:S03]  /*12580*/  ISETP.GE.AND P1, PT, R15, 0x1, PT ;  /* 0x000000010f00780c */ /* 0x002fc60003f26270 */
[----:B------:R-:W-:-:S04]  /*12590*/  IMAD.IADD R7, R7, 0x1, R20 ;  /* 0x0000000107077824 */ /* 0x000fc800078e0214 */
[----:B------:R-:W-:-:S06]  /*125a0*/  IMAD.IADD R14, R7, 0x1, -R14 ;  /* 0x00000001070e7824 */ /* 0x000fcc00078e0a0e */
[----:B------:R-:W-:Y:S01]  /*125b0*/  @P1 LOP3.LUT R17, R17, 0x40, RZ, 0xfc, !PT ;  /* 0x0000004011111812 */ /* 0x000fe200078efcff */
        /* <DEDUP_REMOVED lines=11> */
.L_x_1258:
[----:B------:R-:W-:-:S13]  /*12670*/  ISETP.NE.AND P1, PT, R15, 0x1, PT ;  /* 0x000000010f00780c */ /* 0x000fda0003f25270 */
[----:B------:R-:W0:Y:S02]  /*12680*/  @P1 LDC.64 R10, c[0x0][0x9e8] ;  /* 0x00027a00ff0a1b82 */ /* 0x000e240000000a00 */
[----:B0-----:R-:W-:-:S05]  /*12690*/  @P1 IMAD.HI.U32 R10, R7, R10, RZ ;  /* 0x0000000a070a1227 */ /* 0x001fca00078e00ff */
[----:B------:R-:W-:-:S07]  /*126a0*/  @P1 SHF.R.U32.HI R7, RZ, R11, R10 ;  /* 0x0000000bff071219 */ /* 0x000fce000001160a */
.L_x_1259:
[----:B------:R-:W-:Y:S05]  /*126b0*/  BSYNC B0 ;  /* 0x0000000000007941 */ /* 0x000fea0003800000 */
.L_x_1257:
[----:B------:R-:W-:-:S05]  /*126c0*/  IMAD R7, R7, R15, RZ ;  /* 0x0000000f07077224 */ /* 0x000fca00078e02ff */
[----:B------:R-:W-:-:S07]  /*126d0*/  VIMNMX R14, R14, R7, !PT ;  /* 0x000000070e0e7248 */ /* 0x000fce0007fe0100 */
.L_x_1256:
[----:B------:R-:W2:Y:S01]  /*126e0*/  LDL R10, [R1+0x38] ;  /* 0x00003800010a7983 */ /* 0x000ea20000100800 */
[----:B------:R-:W-:Y:S01]  /*126f0*/  VIADD R14, R14, 0x7f ;  /* 0x0000007f0e0e7836 */ /* 0x000fe20000000000 */
[----:B------:R-:W-:Y:S04]  /*12700*/  BSSY B0, `(.L_x_1260) ;  /* 0x00001ec000007945 */ /* 0x000fe80003800000 */
[----:B------:R-:W-:-:S04]  /*12710*/  SHF.R.S32.HI R7, RZ, 0x1f, R14 ;  /* 0x0000001fff077819 */ /* 0x000fc8000001140e */
[----:B------:R-:W-:-:S04]  /*12720*/  LEA.HI R7, R7, R14, RZ, 0x7 ;  /* 0x0000000e07077211 */ /* 0x000fc800078f38ff */
[----:B------:R-:W-:-:S04]  /*12730*/  SHF.R.S32.HI R7, RZ, 0x7, R7 ;  /* 0x00000007ff077819 */ /* 0x000fc80000011407 */
[----:B--2---:R-:W-:-:S04]  /*12740*/  VIMNMX R10, R10, R7, !PT ;  /* 0x000000070a0a7248 */ /* 0x004fc80007fe0100 */
[----:B------:R-:W-:Y:S01]  /*12750*/  ISETP.GE.AND P1, PT, R4, R10, PT ;  /* 0x0000000a0400720c */ /* 0x000fe20003f26270 */
[----:B------:R0:W-:-:S12]  /*12760*/  STL [R1+0x24], R10 ;  /* 0x0000240a01007387 */ /* 0x0001d80000100800 */
[----:B0-----:R-:W-:Y:S05]  /*12770*/  @!P1 BRA `(.L_x_1261) ;  /* 0x0000001c00909947 */ /* 0x001fea0003800000 */
[----:B------:R-:W-:Y:S01]  /*12780*/  BSSY B1, `(.L_x_1261) ;  /* 0x00001e3000017945 */ /* 0x000fe20003800000 */
[----:B------:R-:W-:Y:S02]  /*12790*/  IMAD.MOV.U32 R20, RZ, RZ, R0 ;  /* 0x000000ffff147224 */ /* 0x000fe400078e0000 */
[----:B------:R-:W-:Y:S02]  /*127a0*/  IMAD.MOV.U32 R7, RZ, RZ, R3 ;  /* 0x000000ffff077224 */ /* 0x000fe400078e0003 */
[----:B------:R-:W-:Y:S02]  /*127b0*/  IMAD.MOV.U32 R11, RZ, RZ, R22 ;  /* 0x000000ffff0b7224 */ /* 0x000fe400078e0016 */
[----:B------:R-:W-:-:S07]  /*127c0*/  IMAD.MOV.U32 R10, RZ, RZ, R18 ;  /* 0x000000ffff0a7224 */ /* 0x000fce00078e0012 */
.L_x_1273:
[----:B------:R-:W-:Y:S01]  /*127d0*/  IMAD.U32 R0, RZ, RZ, UR36 ;  /* 0x00000024ff007e24 */ /* 0x000fe2000f8e00ff */
[----:B------:R-:W-:-:S04]  /*127e0*/  ISETP.NE.AND P1, PT, R10, 0x1, PT ;  /* 0x000000010a00780c */ /* 0x000fc80003f25270 */
[----:B------:R-:W-:Y:S02]  /*127f0*/  ISETP.NE.AND P2, PT, R0, 0x3, PT ;  /* 0x000000030000780c */ /* 0x000fe40003f45270 */
[----:B------:R-:W-:-:S04]  /*12800*/  SEL R22, RZ, 0x1, P1 ;  /* 0x00000001ff167807 */ /* 0x000fc80000800000 */
[----:B------:R-:W-:-:S07]  /*12810*/  LOP3.LUT R22, R11, R22, RZ, 0x3c, !PT ;  /* 0x000000160b167212 */ /* 0x000fce00078e3cff */
[----:B------:R-:W-:Y:S05]  /*12820*/  @!P2 BRA `(.L_x_1262) ;  /* 0x000000000004a947 */ /* 0x000fea0003800000 */
[----:B------:R-:W-:Y:S01]  /*12830*/  BPT.TRAP 0x1 ;  /* 0x000000040000795c */ /* 0x000fe20000300000 */
.L_x_1262:
        /* <DEDUP_REMOVED lines=8> */
.L_x_1263:
[----:B------:R-:W2:Y:S01]  /*128c0*/  LDL R3, [R1+0x18] ;  /* 0x0000180001037983 */ /* 0x000ea20000100800 */
[----:B------:R-:W-:Y:S01]  /*128d0*/  BSSY B2, `(.L_x_1264) ;  /* 0x0000006000027945 */ /* 0x000fe20003800000 */
[----:B------:R-:W-:Y:S02]  /*128e0*/  IMAD.MOV.U32 R25, RZ, RZ, -0x3ffffff0 ;  /* 0xc0000010ff197424 */ /* 0x000fe400078e00ff */
[----:B--2---:R-:W-:Y:S01]  /*128f0*/  IMAD R24, R18, 0x300, R3 ;  /* 0x0000030012187824 */ /* 0x004fe200078e0203 */
[----:B-1----:R-:W-:Y:S06]  /*12900*/  @P1 BRA `(.L_x_1265) ;  /* 0x0000000000081947 */ /* 0x002fec0003800000 */
[----:B------:R-:W1:Y:S02]  /*12910*/  SYNCS.PHASECHK.TRANS64.TRYWAIT P1, [R21+URZ+0x19c30], R0 ;  /* 0x019c3000150075a7 */ /* 0x000e64000802017f */
[----:B-1----:R-:W-:Y:S05]  /*12920*/  @!P1 BRA `(.L_x_1266) ;  /* 0x0000010c00f89947 */ /* 0x002fea0003800000 */
.L_x_1265:
[----:B------:R-:W-:Y:S05]  /*12930*/  BSYNC B2 ;  /* 0x0000000000027941 */ /* 0x000fea0003800000 */
.L_x_1264:
        /* <DEDUP_REMOVED lines=8> */
[----:B------:R-:W-:Y:S01]  /*129c0*/  R2UR UR14, R24 ;  /* 0x00000000180e72ca */ /* 0x000fe200000e0000 */
[----:B------:R-:W-:Y:S01]  /*129d0*/  IMAD.U32 R3, RZ, RZ, UR36 ;  /* 0x00000024ff037e24 */ /* 0x000fe2000f8e00ff */
[----:B------:R-:W-:-:S02]  /*129e0*/  R2UR UR15, R25 ;  /* 0x00000000190f72ca */ /* 0x000fc400000e0000 */
[----:B------:R-:W-:Y:S01]  /*129f0*/  WARPGROUP.ARRIVE ;  /* 0x00000000000079c5 */ /* 0x000fe20000000000 */
[----:B------:R-:W-:Y:S02]  /*12a00*/  R2UR UR10, R14 ;  /* 0x000000000e0a72ca */ /* 0x000fe400000e0000 */
[----:B------:R-:W-:Y:S02]  /*12a10*/  R2UR UR11, R15 ;  /* 0x000000000f0b72ca */ /* 0x000fe400000e0000 */
[----:B------:R-:W-:Y:S02]  /*12a20*/  R2UR UR8, R156 ;  /* 0x000000009c0872ca */ /* 0x000fe400000e0000 */
[----:B------:R-:W-:Y:S01]  /*12a30*/  QGMMA.64x128x32.F32.E4M3.E4M3 R24, gdesc[UR4], RZ, !UPT, gsb0 ;  /* 0x01e00000041879f3 */ /* 0x000fe2000c0008ff */
[----:B------:R-:W-:Y:S02]  /*12a40*/  R2UR UR9, R157 ;  /* 0x000000009d0972ca */ /* 0x000fe400000e0000 */
[----:B------:R-:W-:-:S02]  /*12a50*/  R2UR UR12, R12 ;  /* 0x000000000c0c72ca */ /* 0x000fc400000e0000 */
[----:B------:R-:W-:Y:S02]  /*12a60*/  R2UR UR13, R13 ;  /* 0x000000000d0d72ca */ /* 0x000fe400000e0000 */
[----:B------:R-:W-:Y:S01]  /*12a70*/  ISETP.NE.AND P2, PT, R3, 0x3, PT ;  /* 0x000000030300780c */ /* 0x000fe20003f45270 */
[----:B------:R-:W-:Y:S02]  /*12a80*/  WARPGROUP.DEPBAR.LE gsb0, 0x0 ;  /* 0x00008000000079c5 */ /* 0x000fe40000010000 */
        /* <DEDUP_REMOVED lines=8> */
.L_x_1267:
[----:B01----:R-:W-:Y:S01]  /*12b10*/  SHF.L.U32 R0, R11, 0x1f, RZ ;  /* 0x0000001f0b007819 */ /* 0x003fe200000006ff */
[----:B------:R-:W-:-:S04]  /*12b20*/  IMAD R155, R10, 0x8, R16 ;  /* 0x000000080a9b7824 */ /* 0x000fc800078e0210 */
[----:B------:R0:W1:Y:S01]  /*12b30*/  SYNCS.PHASECHK.TRANS64.TRYWAIT P1, [R155+URZ+0x19c50], R0 ;  /* 0x019c50009b0075a7 */ /* 0x000062000802017f */
[----:B------:R-:W-:Y:S05]  /*12b40*/  @!P2 BRA `(.L_x_1268) ;  /* 0x000000000004a947 */ /* 0x000fea0003800000 */
[----:B------:R-:W-:Y:S01]  /*12b50*/  BPT.TRAP 0x1 ;  /* 0x000000040000795c */ /* 0x000fe20000300000 */
.L_x_1268:
[----:B------:R-:W-:Y:S04]  /*12b60*/  BSSY B2, `(.L_x_1269) ;  /* 0x0000004000027945 */ /* 0x000fe80003800000 */
[----:B-1----:R-:W-:Y:S05]  /*12b70*/  @P1 BRA `(.L_x_1270) ;  /* 0x0000000000081947 */ /* 0x002fea0003800000 */
[----:B------:R-:W1:Y:S02]  /*12b80*/  SYNCS.PHASECHK.TRANS64.TRYWAIT P1, [R155+URZ+0x19c50], R0 ;  /* 0x019c50009b0075a7 */ /* 0x000e64000802017f */
[----:B-1----:R-:W-:Y:S05]  /*12b90*/  @!P1 BRA `(.L_x_1271) ;  /* 0x0000010c00709947 */ /* 0x002fea0003800000 */
.L_x_1270:
[----:B------:R-:W-:Y:S05]  /*12ba0*/  BSYNC B2 ;  /* 0x0000000000027941 */ /* 0x000fea0003800000 */
.L_x_1269:
[----:B01----:R-:W-:Y:S01]  /*12bb0*/  VIADD R0, R16, 0x3000 ;  /* 0x0000300010007836 */ /* 0x003fe20000000000 */
[----:B------:R-:W-:Y:S01]  /*12bc0*/  WARPGROUP.ARRIVE ;  /* 0x00000000000079c5 */ /* 0x000fe20000000000 */
[----:B------:R-:W-:Y:S01]  /*12bd0*/  IMAD.MOV.U32 R11, RZ, RZ, 0x40000040 ;  /* 0x40000040ff0b7424 */ /* 0x000fe200078e00ff */
[----:B------:R-:W-:Y:S01]  /*12be0*/  FMNMX.FTZ R3, R26, R20, !PT ;  /* 0x000000141a037209 */ /* 0x000fe20007810000 */
[----:B------:R-:W-:Y:S01]  /*12bf0*/  IMAD.MOV.U32 R15, RZ, RZ, 0x40000040 ;  /* 0x40000040ff0f7424 */ /* 0x000fe200078e00ff */
[----:B------:R-:W-:Y:S01]  /*12c00*/  SHF.R.U32.HI R0, RZ, 0x4, R0 ;  /* 0x00000004ff007819 */ /* 0x000fe20000011600 */
[----:B------:R-:W-:Y:S01]  /*12c10*/  @!P0 VIADD R21, R21, 0x19c40 ;  /* 0x00019c4015158836 */ /* 0x000fe20000000000 */
[----:B------:R-:W-:Y:S02]  /*12c20*/  R2UR UR7, R11 ;  /* 0x000000000b0772ca */ /* 0x000fe400000e0000 */
[----:B------:R-:W-:Y:S02]  /*12c30*/  LOP3.LUT R0, R0, 0x3fff, RZ, 0xc0, !PT ;  /* 0x00003fff00007812 */ /* 0x000fe400078ec0ff */
[----:B------:R-:W-:-:S02]  /*12c40*/  FMNMX.FTZ R3, R27, R3, !PT ;  /* 0x000000031b037209 */ /* 0x000fc40007810000 */
[----:B------:R-:W-:Y:S02]  /*12c50*/  LOP3.LUT R0, R0, 0x10000, RZ, 0xfc, !PT ;  /* 0x0001000000007812 */ /* 0x000fe400078efcff */
[----:B------:R-:W-:Y:S02]  /*12c60*/  FMNMX.FTZ R3, R30, R3, !PT ;  /* 0x000000031e037209 */ /* 0x000fe40007810000 */
[----:B------:R-:W-:Y:S01]  /*12c70*/  @!P0 PRMT R21, RZ, 0x654, R21 ;  /* 0x00000654ff158816 */ /* 0x000fe20000000015 */
[----:B------:R-:W-:Y:S01]  /*12c80*/  IMAD R10, R10, 0x300, R0 ;  /* 0x000003000a0a7824 */ /* 0x000fe200078e0200 */
[----:B------:R-:W-:Y:S02]  /*12c90*/  FMNMX.FTZ R0, R24, R7, !PT ;  /* 0x0000000718007209 */ /* 0x000fe40007810000 */
[----:B------:R-:W-:Y:S01]  /*12ca0*/  FMNMX.FTZ R3, R31, R3, !PT ;  /* 0x000000031f037209 */ /* 0x000fe20007810000 */
[C---:B------:R-:W-:Y:S01]  /*12cb0*/  VIADD R14, R10.reuse, 0x2 ;  /* 0x000000020a0e7836 */ /* 0x040fe20000000000 */
[----:B------:R-:W-:-:S02]  /*12cc0*/  R2UR UR6, R10 ;  /* 0x000000000a0672ca */ /* 0x000fc400000e0000 */
[----:B------:R-:W-:Y:S02]  /*12cd0*/  FMNMX.FTZ R0, R25, R0, !PT ;  /* 0x0000000019007209 */ /* 0x000fe40007810000 */
[----:B------:R-:W-:Y:S02]  /*12ce0*/  FMNMX.FTZ R3, R34, R3, !PT ;  /* 0x0000000322037209 */ /* 0x000fe40007810000 */
[----:B------:R-:W-:Y:S02]  /*12cf0*/  FMNMX.FTZ R0, R28, R0, !PT ;  /* 0x000000001c007209 */ /* 0x000fe40007810000 */
[----:B------:R-:W-:Y:S02]  /*12d00*/  FMNMX.FTZ R3, R35, R3, !PT ;  /* 0x0000000323037209 */ /* 0x000fe40007810000 */
[----:B------:R-:W-:Y:S02]  /*12d10*/  FMNMX.FTZ R0, R29, R0, !PT ;  /* 0x000000001d007209 */ /* 0x000fe40007810000 */
[----:B------:R-:W-:Y:S01]  /*12d20*/  FMNMX.FTZ R3, R38, R3, !PT ;  /* 0x0000000326037209 */ /* 0x000fe20007810000 */
[----:B------:R-:W-:Y:S01]  /*12d30*/  QGMMA.64x96x32.F32.E4M3.E4M3 R88, R148, gdesc[UR4], R88, gsb0 ;  /* 0x0160000494587df3 */ /* 0x000fe20008000858 */
        /* <DEDUP_REMOVED lines=15> */
[----:B------:R-:W-:Y:S01]  /*12e30*/  R2UR UR6, R14 ;  /* 0x000000000e0672ca */ /* 0x000fe200000e0000 */
[----:B------:R-:W-:Y:S01]  /*12e40*/  VIADD R14, R10, 0x4 ;  /* 0x000000040a0e7836 */ /* 0x000fe20000000000 */
[----:B------:R-:W-:Y:S01]  /*12e50*/  FMNMX.FTZ R0, R48, R0, !PT ;  /* 0x0000000030007209 */ /* 0x000fe20007810000 */
[----:B------:R-:W-:Y:S01]  /*12e60*/  VIADD R10, R10, 0x6 ;  /* 0x000000060a0a7836 */ /* 0x000fe20000000000 */
[----:B------:R-:W-:Y:S01]  /*12e70*/  R2UR UR7, R15 ;  /* 0x000000000f0772ca */ /* 0x000fe200000e0000 */
[----:B------:R-:W-:Y:S01]  /*12e80*/  IMAD.MOV.U32 R15, RZ, RZ, 0x40000040 ;  /* 0x40000040ff0f7424 */ /* 0x000fe200078e00ff */
        /* <DEDUP_REMOVED lines=36> */
[----:B------:R-:W-:Y:S01]  /*130d0*/  FMNMX.FTZ R0, R85, R0, !PT ;  /* 0x0000000055007209 */ /* 0x000fe20007810000 */
[----:B------:R-:W-:-:S02]  /*130e0*/  WARPGROUP.DEPBAR.LE gsb0, 0x0 ;  /* 0x00008000000079c5 */ /* 0x000fc40000010000 */
[----:B------:R-:W-:Y:S01]  /*130f0*/  WARPGROUP.ARRIVE ;  /* 0x00000000000079c5 */ /* 0x000fe20000000000 */
[----:B------:R-:W-:Y:S01]  /*13100*/  IMAD.U32 R151, RZ, RZ, UR36 ;  /* 0x00000024ff977e24 */ /* 0x000fe2000f8e00ff */
[----:B------:R-:W0:Y:S04]  /*13110*/  SHFL.BFLY PT, R11, R0, 0x2, 0x1f ;  /* 0x0c401f00000b7f89 */ /* 0x000e2800000e0000 */
[----:B------:R-:W-:Y:S01]  /*13120*/  QGMMA.64x96x32.F32.E4M3.E4M3 R88, R144, gdesc[UR4], R88, gsb0 ;  /* 0x0160000490587df3 */ /* 0x000fe20008000858 */
[----:B------:R-:W-:Y:S02]  /*13130*/  R2UR UR6, R14 ;  /* 0x000000000e0672ca */ /* 0x000fe400000e0000 */
[----:B------:R-:W1:Y:S01]  /*13140*/  SHFL.BFLY PT, R14, R3, 0x2, 0x1f ;  /* 0x0c401f00030e7f89 */ /* 0x000e6200000e0000 */
[----:B------:R-:W-:-:S02]  /*13150*/  R2UR UR7, R15 ;  /* 0x000000000f0772ca */ /* 0x000fc400000e0000 */
[----:B------:R-:W-:Y:S02]  /*13160*/  ISETP.NE.AND P1, PT, R151, 0x3, PT ;  /* 0x000000039700780c */ /* 0x000fe40003f25270 */
[----:B0-----:R-:W-:Y:S01]  /*13170*/  FMNMX.FTZ R0, R0, R11, !PT ;  /* 0x0000000b00007209 */ /* 0x001fe20007810000 */
[----:B------:R-:W-:Y:S01]  /*13180*/  IMAD.MOV.U32 R11, RZ, RZ, 0x40000040 ;  /* 0x40000040ff0b7424 */ /* 0x000fe200078e00ff */
[----:B-1----:R-:W-:-:S03]  /*13190*/  FMNMX.FTZ R14, R3, R14, !PT ;  /* 0x0000000e030e7209 */ /* 0x002fc60007810000 */
[----:B------:R-:W0:Y:S02]  /*131a0*/  SHFL.BFLY PT, R3, R0, 0x1, 0x1f ;  /* 0x0c201f0000037f89 */ /* 0x000e2400000e0000 */
[----:B0-----:R-:W-:Y:S01]  /*131b0*/  FMNMX.FTZ R3, R0, R3, !PT ;  /* 0x0000000300037209 */ /* 0x001fe20007810000 */
[----:B------:R-:W-:Y:S02]  /*131c0*/  WARPGROUP.DEPBAR.LE gsb0, 0x0 ;  /* 0x00008000000079c5 */ /* 0x000fe40000010000 */
[----:B------:R-:W-:-:S06]  /*131d0*/  WARPGROUP.ARRIVE ;  /* 0x00000000000079c5 */ /* 0x000fcc0000000000 */
[----:B------:R-:W-:Y:S01]  /*131e0*/  QGMMA.64x96x32.F32.E4M3.E4M3 R88, R140, gdesc[UR4], R88, gsb0 ;  /* 0x016000048c587df3 */ /* 0x000fe20008000858 */
[----:B------:R-:W-:Y:S02]  /*131f0*/  R2UR UR6, R10 ;  /* 0x000000000a0672ca */ /* 0x000fe400000e0000 */
[----:B------:R-:W0:Y:S01]  /*13200*/  SHFL.BFLY PT, R10, R14, 0x1, 0x1f ;  /* 0x0c201f000e0a7f89 */ /* 0x000e2200000e0000 */
[----:B------:R-:W-:Y:S01]  /*13210*/  R2UR UR7, R11 ;  /* 0x000000000b0772ca */ /* 0x000fe200000e0000 */
[----:B------:R-:W-:-:S04]  /*13220*/  FFMA.FTZ R11, R2, R3, -8 ;  /* 0xc1000000020b7423 */ /* 0x000fc80000010003 */
        /* <DEDUP_REMOVED lines=10> */
[----:B------:R-:W-:-:S04]  /*132d0*/  FFMA.FTZ R73, R2, R80, -R11 ;  /* 0x0000005002497223 */ /* 0x000fc8000001080b */
[----:B------:R-:W-:Y:S01]  /*132e0*/  MUFU.EX2 R25, R25 ;  /* 0x0000001900197308 */ /* 0x000fe20000000800 */
[----:B0-----:R-:W-:Y:S01]  /*132f0*/  FMNMX.FTZ R0, R14, R10, !PT ;  /* 0x0000000a0e007209 */ /* 0x001fe20007810000 */
[----:B------:R-:W-:Y:S01]  /*13300*/  FADD.FTZ R10, -R3, R7 ;  /* 0x00000007030a7221 */ /* 0x000fe20000010100 */
[----:B------:R-:W-:-:S01]  /*13310*/  FFMA.FTZ R14, R2, R24, -R11 ;  /* 0x00000018020e7223 */ /* 0x000fc2000001080b */
[C-C-:B------:R-:W-:Y:S01]  /*13320*/  FFMA.FTZ R24, R2.reuse, R29, -R11.reuse ;  /* 0x0000001d02187223 */ /* 0x140fe2000001080b */
[----:B------:R-:W-:-:S01]  /*13330*/  FFMA.FTZ R29, R2, R36, -R11 ;  /* 0x00000024021d7223 */ /* 0x000fc2000001080b */
[----:B------:R-:W-:Y:S01]  /*13340*/  FADD.FTZ R7, -R0, R20 ;  /* 0x0000001400077221 */ /* 0x000fe20000010100 */
        /* <DEDUP_REMOVED lines=9> */
[C---:B------:R-:W-:Y:S01]  /*133e0*/  FFMA.FTZ R76, R2.reuse, R81, -R11 ;  /* 0x00000051024c7223 */ /* 0x040fe2000001080b */
[----:B------:R-:W-:-:S01]  /*133f0*/  FFMA.FTZ R81, R2, R0, -8 ;  /* 0xc100000002517423 */ /* 0x000fc20000010000 */
[C---:B------:R-:W-:Y:S01]  /*13400*/  FMUL.FTZ R10, R2.reuse, R10 ;  /* 0x0000000a020a7220 */ /* 0x040fe20000410000 */
[C---:B------:R-:W-:Y:S01]  /*13410*/  FMUL.FTZ R7, R2.reuse, R7 ;  /* 0x0000000702077220 */ /* 0x040fe20000410000 */
        /* <DEDUP_REMOVED lines=10> */
[C---:B------:R-:W-:Y:S01]  /*134c0*/  FFMA.FTZ R42, R2.reuse, R42, -R81 ;  /* 0x0000002a022a7223 */ /* 0x040fe20000010851 */
[----:B------:R-:W-:-:S01]  /*134d0*/  FFMA.FTZ R36, R2, R41, -R11 ;  /* 0x0000002902247223 */ /* 0x000fc2000001080b */
[C-C-:B------:R-:W-:Y:S01]  /*134e0*/  FFMA.FTZ R43, R2.reuse, R43, -R81.reuse ;  /* 0x0000002b022b7223 */ /* 0x140fe20000010851 */
[----:B------:R-:W-:-:S01]  /*134f0*/  FFMA.FTZ R46, R2, R46, -R81 ;  /* 0x0000002e022e7223 */ /* 0x000fc20000010851 */
[C---:B------:R-:W-:Y:S01]  /*13500*/  FFMA.FTZ R47, R2.reuse, R47, -R81 ;  /* 0x0000002f022f7223 */ /* 0x040fe20000010851 */
[----:B------:R-:W-:-:S01]  /*13510*/  FFMA.FTZ R41, R2, R48, -R11 ;  /* 0x0000003002297223 */ /* 0x000fc2000001080b */
[----:B------:R-:W-:Y:S01]  /*13520*/  MUFU.EX2 R7, R7 ;  /* 0x0000000700077308 */ /* 0x000fe20000000800 */
[----:B------:R-:W-:-:S01]  /*13530*/  FFMA.FTZ R50, R2, R50, -R81 ;  /* 0x0000003202327223 */ /* 0x000fc20000010851 */
[C-C-:B------:R-:W-:Y:S01]  /*13540*/  FFMA.FTZ R51, R2.reuse, R51, -R81.reuse ;  /* 0x0000003302337223 */ /* 0x140fe20000010851 */
[----:B------:R-:W-:-:S01]  /*13550*/  FFMA.FTZ R54, R2, R54, -R81 ;  /* 0x0000003602367223 */ /* 0x000fc20000010851 */
[C---:B------:R-:W-:Y:S01]  /*13560*/  FFMA.FTZ R48, R2.reuse, R53, -R11 ;  /* 0x0000003502307223 */ /* 0x040fe2000001080b */
[----:B------:R-:W-:-:S01]  /*13570*/  FFMA.FTZ R55, R2, R55, -R81 ;  /* 0x0000003702377223 */ /* 0x000fc20000010851 */
[C-C-:B------:R-:W-:Y:S01]  /*13580*/  FFMA.FTZ R58, R2.reuse, R58, -R81.reuse ;  /* 0x0000003a023a7223 */ /* 0x140fe20000010851 */
[----:B------:R-:W-:-:S01]  /*13590*/  FFMA.FTZ R59, R2, R59, -R81 ;  /* 0x0000003b023b7223 */ /* 0x000fc20000010851 */
[----:B------:R-:W1:Y:S01]  /*135a0*/  MUFU.EX2 R26, R26 ;  /* 0x0000001a001a7308 */ /* 0x000e620000000800 */
[----:B0-----:R-:W-:-:S01]  /*135b0*/  FFMA.FTZ R6, R10, R6, R14 ;  /* 0x000000060a067223 */ /* 0x001fc2000001000e */
[C---:B------:R-:W-:Y:S01]  /*135c0*/  FFMA.FTZ R53, R2.reuse, R60, -R11 ;  /* 0x0000003c02357223 */ /* 0x040fe2000001080b */
[----:B------:R-:W-:-:S01]  /*135d0*/  FFMA.FTZ R62, R2, R62, -R81 ;  /* 0x0000003e023e7223 */ /* 0x000fc20000010851 */
[----:B------:R-:W-:Y:S01]  /*135e0*/  FFMA.FTZ R63, R2, R63, -R81 ;  /* 0x0000003f023f7223 */ /* 0x000fe20000010851 */
[----:B------:R-:W-:-:S01]  /*135f0*/  FADD.FTZ R6, R15, R6 ;  /* 0x000000060f067221 */ /* 0x000fc20000010000 */
[C---:B------:R-:W-:Y:S01]  /*13600*/  FFMA.FTZ R66, R2.reuse, R66, -R81 ;  /* 0x0000004202427223 */ /* 0x040fe20000010851 */
[----:B------:R-:W-:-:S01]  /*13610*/  FFMA.FTZ R60, R2, R65, -R11 ;  /* 0x00000041023c7223 */ /* 0x000fc2000001080b */
[----:B------:R-:W0:Y:S01]  /*13620*/  MUFU.EX2 R27, R27 ;  /* 0x0000001b001b7308 */ /* 0x000e220000000800 */
[----:B------:R-:W-:-:S01]  /*13630*/  FFMA.FTZ R67, R2, R67, -R81 ;  /* 0x0000004302437223 */ /* 0x000fc20000010851 */
[C-C-:B------:R-:W-:Y:S01]  /*13640*/  FFMA.FTZ R70, R2.reuse, R70, -R81.reuse ;  /* 0x0000004602467223 */ /* 0x140fe20000010851 */
[----:B------:R-:W-:-:S01]  /*13650*/  FFMA.FTZ R71, R2, R71, -R81 ;  /* 0x0000004702477223 */ /* 0x000fc20000010851 */
[C---:B------:R-:W-:Y:S01]  /*13660*/  FFMA.FTZ R65, R2.reuse, R72, -R11 ;  /* 0x0000004802417223 */ /* 0x040fe2000001080b */
[----:B------:R-:W-:-:S01]  /*13670*/  FFMA.FTZ R74, R2, R74, -R81 ;  /* 0x0000004a024a7223 */ /* 0x000fc20000010851 */
[C-C-:B------:R-:W-:Y:S01]  /*13680*/  FFMA.FTZ R75, R2.reuse, R75, -R81.reuse ;  /* 0x0000004b024b7223 */ /* 0x140fe20000010851 */
[----:B------:R-:W-:-:S01]  /*13690*/  FFMA.FTZ R78, R2, R78, -R81 ;  /* 0x0000004e024e7223 */ /* 0x000fc20000010851 */
[----:B------:R-:W2:Y:S01]  /*136a0*/  MUFU.EX2 R20, R20 ;  /* 0x0000001400147308 */ /* 0x000ea20000000800 */
[----:B-1----:R-:W-:-:S01]  /*136b0*/  FFMA.FTZ R5, R7, R5, R26 ;  /* 0x0000000507057223 */ /* 0x002fc2000001001a */
[C---:B------:R-:W-:Y:S01]  /*136c0*/  FFMA.FTZ R72, R2.reuse, R77, -R11 ;  /* 0x0000004d02487223 */ /* 0x040fe2000001080b */
[----:B------:R-:W-:-:S01]  /*136d0*/  FFMA.FTZ R79, R2, R79, -R81 ;  /* 0x0000004f024f7223 */ /* 0x000fc20000010851 */
[C-C-:B------:R-:W-:Y:S01]  /*136e0*/  FFMA.FTZ R80, R2.reuse, R82, -R81.reuse ;  /* 0x0000005202507223 */ /* 0x140fe20000010851 */
[----:B------:R-:W-:-:S01]  /*136f0*/  FFMA.FTZ R82, R2, R83, -R81 ;  /* 0x0000005302527223 */ /* 0x000fc20000010851 */
[C---:B------:R-:W-:Y:S01]  /*13700*/  FFMA.FTZ R77, R2.reuse, R84, -R11 ;  /* 0x00000054024d7223 */ /* 0x040fe2000001080b */
[----:B------:R-:W-:-:S01]  /*13710*/  FFMA.FTZ R86, R2, R86, -R81 ;  /* 0x0000005602567223 */ /* 0x000fc20000010851 */
[----:B------:R-:W1:Y:S01]  /*13720*/  MUFU.EX2 R30, R30 ;  /* 0x0000001e001e7308 */ /* 0x000e620000000800 */
[----:B0-----:R-:W-:-:S01]  /*13730*/  FADD.FTZ R5, R27, R5 ;  /* 0x000000051b057221 */ /* 0x001fc20000010000 */
[C---:B------:R-:W-:Y:S01]  /*13740*/  FFMA.FTZ R11, R2.reuse, R85, -R11 ;  /* 0x00000055020b7223 */ /* 0x040fe2000001080b */
[----:B------:R-:W-:-:S05]  /*13750*/  FFMA.FTZ R81, R2, R87, -R81 ;  /* 0x0000005702517223 */ /* 0x000fca0000010851 */
[----:B------:R-:W0:Y:S01]  /*13760*/  MUFU.EX2 R24, R24 ;  /* 0x0000001800187308 */ /* 0x000e220000000800 */
[----:B--2---:R-:W-:-:S07]  /*13770*/  FADD.FTZ R6, R20, R6 ;  /* 0x0000000614067221 */ /* 0x004fce0000010000 */
[----:B------:R-:W2:Y:S01]  /*13780*/  MUFU.EX2 R31, R31 ;  /* 0x0000001f001f7308 */ /* 0x000ea20000000800 */
[----:B-1----:R-:W-:-:S01]  /*13790*/  FADD.FTZ R5, R30, R5 ;  /* 0x000000051e057221 */ /* 0x002fc20000010000 */
[----:B------:R-:W-:Y:S02]  /*137a0*/  WARPGROUP.DEPBAR.LE gsb0, 0x0 ;  /* 0x00008000000079c5 */ /* 0x000fe40000010000 */
[----:B------:R-:W-:-:S04]  /*137b0*/  WARPGROUP.ARRIVE ;  /* 0x00000000000079c5 */ /* 0x000fc80000000000 */
[----:B------:R-:W1:Y:S01]  /*137c0*/  MUFU.EX2 R34, R34 ;  /* 0x0000002200227308 */ /* 0x000e620000000800 */
[----:B0-----:R-:W-:-:S01]  /*137d0*/  FADD.FTZ R6, R24, R6 ;  /* 0x0000000618067221 */ /* 0x001fc20000010000 */
[----:B------:R-:W-:Y:S03]  /*137e0*/  QGMMA.64x96x32.F32.E4M3.E4M3 R88, R136, gdesc[UR4], R88, gsb0 ;  /* 0x0160000488587df3 */ /* 0x000fe60008000858 */
[----:B------:R-:W-:-:S03]  /*137f0*/  FADD.FTZ R6, R25, R6 ;  /* 0x0000000619067221 */ /* 0x000fc60000010000 */
        /* <DEDUP_REMOVED lines=28> */
[----:B------:R-:W-:Y:S02]  /*139c0*/  WARPGROUP.DEPBAR.LE gsb0, 0x0 ;  /* 0x00008000000079c5 */ /* 0x000fe40000010000 */
[----:B------:R1:W-:Y:S04]  /*139d0*/  @!P0 SYNCS.ARRIVE.TRANS64.RED.A1T0 RZ, [R21+URZ], RZ ;  /* 0x000000ff15ff89a7 */ /* 0x0003e8000810043f */
[----:B------:R-:W3:Y:S01]  /*139e0*/  MUFU.EX2 R41, R41 ;  /* 0x0000002900297308 */ /* 0x000ee20000000800 */
[----:B0-----:R-:W-:-:S07]  /*139f0*/  FADD.FTZ R6, R40, R6 ;  /* 0x0000000628067221 */ /* 0x001fce0000010000 */
[----:B------:R-:W0:Y:S01]  /*13a00*/  MUFU.EX2 R50, R50 ;  /* 0x0000003200327308 */ /* 0x000e220000000800 */
[----:B--2---:R-:W-:-:S07]  /*13a10*/  FADD.FTZ R5, R47, R5 ;  /* 0x000000052f057221 */ /* 0x004fce0000010000 */
[----:B------:R-:W2:Y:S01]  /*13a20*/  MUFU.EX2 R44, R44 ;  /* 0x0000002c002c7308 */ /* 0x000ea20000000800 */
[----:B---3--:R-:W-:-:S07]  /*13a30*/  FADD.FTZ R6, R41, R6 ;  /* 0x0000000629067221 */ /* 0x008fce0000010000 */
        /* <DEDUP_REMOVED lines=73> */
[----:B0-----:R-:W-:-:S01]  /*13ed0*/  FADD.FTZ R5, R86, R5 ;  /* 0x0000000556057221 */ /* 0x001fc20000010000 */
[----:B--2---:R-:W-:-:S03]  /*13ee0*/  FADD.FTZ R6, R11, R6 ;  /* 0x000000060b067221 */ /* 0x004fc60000010000 */
[----:B---3--:R-:W-:Y:S01]  /*13ef0*/  FADD.FTZ R5, R81, R5 ;  /* 0x0000000551057221 */ /* 0x008fe20000010000 */
[----:B-1----:R-:W-:Y:S06]  /*13f00*/  @!P1 BRA `(.L_x_1272) ;  /* 0x0000000000049947 */ /* 0x002fec0003800000 */
[----:B------:R-:W-:Y:S01]  /*13f10*/  BPT.TRAP 0x1 ;  /* 0x000000040000795c */ /* 0x000fe20000300000 */
.L_x_1272:
        /* <DEDUP_REMOVED lines=58> */
[----:B------:R-:W-:Y:S01]  /*142c0*/  F2FP.SATFINITE.E4M3.F32.PACK_AB_MERGE_C R78, R79, R78, RZ ;  /* 0x0000004e4f4e723e */ /* 0x000fe200048070ff */
[-C--:B------:R-:W-:Y:S01]  /*142d0*/  FMUL.FTZ R94, R94, R7.reuse ;  /* 0x000000075e5e7220 */ /* 0x080fe20000410000 */
[----:B------:R-:W-:Y:S01]  /*142e0*/  F2FP.SATFINITE.E4M3.F32.PACK_AB_MERGE_C R81, R81, R86, RZ ;  /* 0x000000565151723e */ /* 0x000fe200048070ff */
        /* <DEDUP_REMOVED lines=44> */
[----:B------:R-:W-:Y:S05]  /*145b0*/  BSYNC B1 ;  /* 0x0000000000017941 */ /* 0x000fea0003800000 */
.L_x_1261:
[----:B------:R-:W-:Y:S05]  /*145c0*/  BSYNC B0 ;  /* 0x0000000000007941 */ /* 0x000fea0003800000 */
.L_x_1260:
[----:B------:R-:W2:Y:S01]  /*145d0*/  LDL R7, [R1+0x38] ;  /* 0x0000380001077983 */ /* 0x000ea20000100800 */
[----:B------:R-:W-:Y:S01]  /*145e0*/  BSSY B0, `(.L_x_1274) ;  /* 0x00002fe000007945 */ /* 0x000fe20003800000 */
[----:B--2---:R-:W-:-:S13]  /*145f0*/  ISETP.GE.AND P1, PT, R4, R7, PT ;  /* 0x000000070400720c */ /* 0x004fda0003f26270 */
[----:B------:R-:W-:Y:S05]  /*14600*/  @!P1 BRA `(.L_x_1275) ;  /* 0x0000002c00ec9947 */ /* 0x000fea0003800000 */
[----:B------:R-:W-:Y:S02]  /*14610*/  IMAD.MOV.U32 R7, RZ, RZ, R0 ;  /* 0x000000ffff077224 */ /* 0x000fe400078e0000 */
[----:B------:R-:W-:Y:S02]  /*14620*/  IMAD.MOV.U32 R20, RZ, RZ, R3 ;  /* 0x000000ffff147224 */ /* 0x000fe400078e0003 */
[----:B------:R-:W-:Y:S02]  /*14630*/  IMAD.MOV.U32 R11, RZ, RZ, R22 ;  /* 0x000000ffff0b7224 */ /* 0x000fe400078e0016 */
[----:B------:R-:W-:-:S07]  /*14640*/  IMAD.MOV.U32 R10, RZ, RZ, R18 ;  /* 0x000000ffff0a7224 */ /* 0x000fce00078e0012 */
.L_x_1295:
[----:B------:R-:W-:Y:S01]  /*14650*/  IMAD.U32 R0, RZ, RZ, UR36 ;  /* 0x00000024ff007e24 */ /* 0x000fe2000f8e00ff */
[----:B------:R-:W-:-:S04]  /*14660*/  ISETP.NE.AND P1, PT, R10, 0x1, PT ;  /* 0x000000010a00780c */ /* 0x000fc80003f25270 */
[----:B------:R-:W-:Y:S02]  /*14670*/  ISETP.NE.AND P2, PT, R0, 0x3, PT ;  /* 0x000000030000780c */ /* 0x000fe40003f45270 */
[----:B------:R-:W-:-:S04]  /*14680*/  SEL R22, RZ, 0x1, P1 ;  /* 0x00000001ff167807 */ /* 0x000fc80000800000 */
[----:B------:R-:W-:-:S07]  /*14690*/  LOP3.LUT R22, R11, R22, RZ, 0x3c, !PT ;  /* 0x000000160b167212 */ /* 0x000fce00078e3cff */
[----:B------:R-:W-:Y:S05]  /*146a0*/  @!P2 BRA `(.L_x_1276) ;  /* 0x000000000004a947 */ /* 0x000fea0003800000 */
[----:B------:R-:W-:Y:S01]  /*146b0*/  BPT.TRAP 0x1 ;  /* 0x000000040000795c */ /* 0x000fe20000300000 */
.L_x_1276:
        /* <DEDUP_REMOVED lines=8> */
.L_x_1277:
[----:B------:R-:W2:Y:S01]  /*14740*/  LDL R14, [R1+0x18] ;  /* 0x00001800010e7983 */ /* 0x000ea20000100800 */
[----:B------:R-:W-:Y:S01]  /*14750*/  BSSY B1, `(.L_x_1278) ;  /* 0x0000006000017945 */ /* 0x000fe20003800000 */
[----:B------:R-:W-:Y:S02]  /*14760*/  IMAD.MOV.U32 R25, RZ, RZ, -0x3ffffff0 ;  /* 0xc0000010ff197424 */ /* 0x000fe400078e00ff */
[----:B--2---:R-:W-:Y:S01]  /*14770*/  IMAD R24, R18, 0x300, R14 ;  /* 0x0000030012187824 */ /* 0x004fe200078e020e */
[----:B-1----:R-:W-:Y:S06]  /*14780*/  @P1 BRA `(.L_x_1279) ;  /* 0x0000000000081947 */ /* 0x002fec0003800000 */
[----:B------:R-:W1:Y:S02]  /*14790*/  SYNCS.PHASECHK.TRANS64.TRYWAIT P1, [R0+URZ+0x19c30], R3 ;  /* 0x019c3003000075a7 */ /* 0x000e64000802017f */
[----:B-1----:R-:W-:Y:S05]  /*147a0*/  @!P1 BRA `(.L_x_1280) ;  /* 0x000000f000809947 */ /* 0x002fea0003800000 */
.L_x_1279:
[----:B------:R-:W-:Y:S05]  /*147b0*/  BSYNC B1 ;  /* 0x0000000000017941 */ /* 0x000fea0003800000 */
.L_x_1278:
        /* <DEDUP_REMOVED lines=29> */
.L_x_1281:
[----:B01----:R-:W-:Y:S01]  /*14990*/  SHF.L.U32 R3, R11, 0x1f, RZ ;  /* 0x0000001f0b037819 */ /* 0x003fe200000006ff */
[----:B------:R-:W-:-:S04]  /*149a0*/  IMAD R21, R10, 0x8, R16 ;  /* 0x000000080a157824 */ /* 0x000fc800078e0210 */
[----:B------:R0:W1:Y:S01]  /*149b0*/  SYNCS.PHASECHK.TRANS64.TRYWAIT P1, [R21+URZ+0x19c50], R3 ;  /* 0x019c5003150075a7 */ /* 0x000062000802017f */
[----:B------:R-:W-:Y:S05]  /*149c0*/  @!P2 BRA `(.L_x_1282) ;  /* 0x000000000004a947 */ /* 0x000fea0003800000 */
[----:B------:R-:W-:Y:S01]  /*149d0*/  BPT.TRAP 0x1 ;  /* 0x000000040000795c */ /* 0x000fe20000300000 */
.L_x_1282:
[----:B------:R-:W-:Y:S04]  /*149e0*/  BSSY B1, `(.L_x_1283) ;  /* 0x0000004000017945 */ /* 0x000fe80003800000 */
[----:B-1----:R-:W-:Y:S05]  /*149f0*/  @P1 BRA `(.L_x_1284) ;  /* 0x0000000000081947 */ /* 0x002fea0003800000 */
[----:B------:R-:W1:Y:S02]  /*14a00*/  SYNCS.PHASECHK.TRANS64.TRYWAIT P1, [R21+URZ+0x19c50], R3 ;  /* 0x019c5003150075a7 */ /* 0x000e64000802017f */
[----:B-1----:R-:W-:Y:S05]  /*14a10*/  @!P1 BRA `(.L_x_1285) ;  /* 0x000000ec00f89947 */ /* 0x002fea0003800000 */
.L_x_1284:
[----:B------:R-:W-:Y:S05]  /*14a20*/  BSYNC B1 ;  /* 0x0000000000017941 */ /* 0x000fea0003800000 */
.L_x_1283:
[----:B01----:R-:W-:Y:S01]  /*14a30*/  VIADD R3, R16, 0x3000 ;  /* 0x0000300010037836 */ /* 0x003fe20000000000 */
[----:B------:R-:W2:Y:S04]  /*14a40*/  LDL R155, [R1] ;  /* 0x00000000019b7983 */ /* 0x000ea80000100800 */
[----:B------:R-:W-:-:S04]  /*14a50*/  SHF.R.U32.HI R3, RZ, 0x4, R3 ;  /* 0x00000004ff037819 */ /* 0x000fc80000011603 */
[----:B------:R-:W-:-:S04]  /*14a60*/  LOP3.LUT R3, R3, 0x3fff, RZ, 0xc0, !PT ;  /* 0x00003fff03037812 */ /* 0x000fc800078ec0ff */
[----:B------:R-:W-:Y:S01]  /*14a70*/  LOP3.LUT R3, R3, 0x10000, RZ, 0xfc, !PT ;  /* 0x0001000003037812 */ /* 0x000fe200078efcff */
[----:B------:R-:W-:-:S04]  /*14a80*/  IMAD.MOV.U32 R11, RZ, RZ, 0x40000040 ;  /* 0x40000040ff0b7424 */ /* 0x000fc800078e00ff */
[----:B------:R-:W-:Y:S01]  /*14a90*/  IMAD R10, R10, 0x300, R3 ;  /* 0x000003000a0a7824 */ /* 0x000fe200078e0203 */
[----:B------:R-:W-:Y:S01]  /*14aa0*/  R2UR UR7, R11 ;  /* 0x000000000b0772ca */ /* 0x000fe200000e0000 */
[----:B------:R-:W-:Y:S01]  /*14ab0*/  WARPGROUP.ARRIVE ;  /* 0x00000000000079c5 */ /* 0x000fe20000000000 */
[----:B------:R-:W3:Y:S02]  /*14ac0*/  LDL R3, [R1+0x34] ;  /* 0x0000340001037983 */ /* 0x000ee40000100800 */
[----:B------:R-:W-:-:S13]  /*14ad0*/  R2UR UR6, R10 ;  /* 0x000000000a0672ca */ /* 0x000fda00000e0000 */
[----:B------:R-:W-:Y:S01]  /*14ae0*/  QGMMA.64x96x32.F32.E4M3.E4M3 R88, R148, gdesc[UR4], R88, gsb0 ;  /* 0x0160000494587df3 */ /* 0x000fe20008000858 */
[----:B------:R-:W-:Y:S02]  /*14af0*/  VIADD R14, R10, 0x2 ;  /* 0x000000020a0e7836 */ /* 0x000fe40000000000 */
[----:B------:R-:W-:-:S03]  /*14b00*/  IMAD.MOV.U32 R15, RZ, RZ, 0x40000040 ;  /* 0x40000040ff0f7424 */ /* 0x000fc600078e00ff */
[----:B------:R-:W-:Y:S02]  /*14b10*/  R2UR UR6, R14 ;  /* 0x000000000e0672ca */ /* 0x000fe400000e0000 */
[----:B------:R-:W-:Y:S01]  /*14b20*/  R2UR UR7, R15 ;  /* 0x000000000f0772ca */ /* 0x000fe200000e0000 */
[----:B------:R-:W-:Y:S02]  /*14b30*/  WARPGROUP.DEPBAR.LE gsb0, 0x0 ;  /* 0x00008000000079c5 */ /* 0x000fe40000010000 */
[----:B------:R-:W3:Y:S01]  /*14b40*/  LDL R150, [R1+0xc] ;  /* 0x00000c0001967983 */ /* 0x000ee20000100800 */
[C---:B------:R-:W-:Y:S01]  /*14b50*/  VIADD R14, R10.reuse, 0x4 ;  /* 0x000000040a0e7836 */ /* 0x040fe20000000000 */
[----:B------:R-:W0:Y:S02]  /*14b60*/  LDC R149, c[0x0][0x448] ;  /* 0x00011200ff957b82 */ /* 0x000e240000000800 */
[----:B------:R-:W2:Y:S01]  /*14b70*/  LDL R151, [R1+0x4] ;  /* 0x0000040001977983 */ /* 0x000ea20000100800 */
[----:B------:R-:W-:Y:S01]  /*14b80*/  WARPGROUP.ARRIVE ;  /* 0x00000000000079c5 */ /* 0x000fe20000000000 */
[----:B------:R-:W-:Y:S01]  /*14b90*/  IMAD.MOV.U32 R15, RZ, RZ, 0x40000040 ;  /* 0x40000040ff0f7424 */ /* 0x000fe200078e00ff */
[----:B------:R-:W-:Y:S01]  /*14ba0*/  ULOP3.LUT UR4, URZ, UR44, URZ, 0x33, !UPT ;  /* 0x0000002c3f047292 */ /* 0x000fe2000f8e333f */
[----:B------:R-:W-:-:S02]  /*14bb0*/  VIADD R10, R10, 0x6 ;  /* 0x000000060a0a7836 */ /* 0x000fc40000000000 */
[----:B------:R-:W-:-:S06]  /*14bc0*/  IMAD.MOV.U32 R11, RZ, RZ, 0x40000040 ;  /* 0x40000040ff0b7424 */ /* 0x000fcc00078e00ff */
[----:B------:R-:W-:Y:S01]  /*14bd0*/  QGMMA.64x96x32.F32.E4M3.E4M3 R88, R144, gdesc[UR4], R88, gsb0 ;  /* 0x0160000490587df3 */ /* 0x000fe20008000858 */
[----:B------:R-:W-:Y:S02]  /*14be0*/  R2UR UR6, R14 ;  /* 0x000000000e0672ca */ /* 0x000fe400000e0000 */
        /* <DEDUP_REMOVED lines=12> */
[----:B---3--:R-:W-:Y:S02]  /*14cb0*/  IMAD.IADD R3, R3, 0x1, R150 ;  /* 0x0000000103037824 */ /* 0x008fe400078e0296 */
[----:B------:R-:W3:Y:S02]  /*14cc0*/  LDC R150, c[0x0][0x9e4] ;  /* 0x00027900ff967b82 */ /* 0x000ee40000000800 */
[----:B-1----:R-:W-:-:S05]  /*14cd0*/  @P1 IMAD.HI.U32 R11, R3, R11, RZ ;  /* 0x0000000b030b1227 */ /* 0x002fca00078e00ff */
[----:B0-----:R-:W-:Y:S01]  /*14ce0*/  @P1 SHF.R.U32.HI R3, RZ, R10, R11 ;  /* 0x0000000aff031219 */ /* 0x001fe2000001160b */
[----:B------:R-:W-:Y:S02]  /*14cf0*/  @!P0 VIADD R10, R0, 0x19c40 ;  /* 0x00019c40000a8836 */ /* 0x000fe40000000000 */
[----:B------:R-:W-:-:S03]  /*14d00*/  IMAD.SHL.U32 R0, R4, 0x80, RZ ;  /* 0x0000008004007824 */ /* 0x000fc600078e00ff */
[----:B------:R-:W-:Y:S02]  /*14d10*/  @!P0 PRMT R10, RZ, 0x654, R10 ;  /* 0x00000654ff0a8816 */ /* 0x000fe4000000000a */
[----:B------:R-:W-:-:S04]  /*14d20*/  IADD3 R15, -R23, 0x1, -R0 ;  /* 0x00000001170f7810 */ /* 0x000fc80007ffe900 */
[----:B--2---:R-:W-:Y:S02]  /*14d30*/  IADD3 R15, -R155, R15, R151 ;  /* 0x0000000f9b0f7210 */ /* 0x004fe40007ffe197 */
[----:B---3--:R-:W-:-:S03]  /*14d40*/  ISETP.GE.AND P4, PT, R150, 0x1, PT ;  /* 0x000000019600780c */ /* 0x008fc60003f86270 */
[C---:B------:R-:W-:Y:S02]  /*14d50*/  VIADD R14, R15.reuse, UR41 ;  /* 0x000000290f0e7c36 */ /* 0x040fe40008000000 */
[----:B------:R-:W-:Y:S01]  /*14d60*/  VIADD R15, R15, UR4 ;  /* 0x000000040f0f7c36 */ /* 0x000fe20008000000 */
[----:B------:R-:W-:Y:S02]  /*14d70*/  WARPGROUP.DEPBAR.LE gsb0, 0x0 ;  /* 0x00008000000079c5 */ /* 0x000fe40000010000 */
[----:B------:R-:W0:Y:S01]  /*14d80*/  SHFL.IDX PT, R138, R3, RZ, 0x1c1f ;  /* 0x001c1fff038a7589 */ /* 0x000e2200000e0000 */
[----:B------:R1:W-:Y:S01]  /*14d90*/  @!P0 SYNCS.ARRIVE.TRANS64.RED.A1T0 RZ, [R10+URZ], RZ ;  /* 0x000000ff0aff89a7 */ /* 0x0003e2000810043f */
        /* <DEDUP_REMOVED lines=15> */
.L_x_1288:
[----:B------:R-:W-:-:S05]  /*14e90*/  IMAD.U32 R139, RZ, RZ, UR38 ;  /* 0x00000026ff8b7e24 */ /* 0x000fca000f8e00ff */
[----:B------:R-:W-:-:S13]  /*14ea0*/  ISETP.NE.AND P1, PT, R139, 0x1, PT ;  /* 0x000000018b00780c */ /* 0x000fda0003f25270 */
[----:B------:R-:W0:Y:S02]  /*14eb0*/  @P1 LDC.64 R10, c[0x0][0x9e8] ;  /* 0x00027a00ff0a1b82 */ /* 0x000e240000000a00 */
[----:B0-----:R-:W-:-:S05]  /*14ec0*/  @P1 IMAD.HI.U32 R10, R138, R10, RZ ;  /* 0x0000000a8a0a1227 */ /* 0x001fca00078e00ff */
[----:B------:R-:W-:-:S07]  /*14ed0*/  @P1 SHF.R.U32.HI R138, RZ, R11, R10 ;  /* 0x0000000bff8a1219 */ /* 0x000fce000001160a */
.L_x_1289:
[----:B------:R-:W-:Y:S05]  /*14ee0*/  BSYNC B1 ;  /* 0x0000000000017941 */ /* 0x000fea0003800000 */
.L_x_1287:
[----:B------:R-:W-:-:S04]  /*14ef0*/  IMAD R138, R138, R139, -R0 ;  /* 0x0000008b8a8a7224 */ /* 0x000fc800078e0a00 */
[----:B------:R-:W-:-:S05]  /*14f00*/  IMAD.IADD R138, R138, 0x1, -R23 ;  /* 0x000000018a8a7824 */ /* 0x000fca00078e0a17 */
[----:B------:R-:W-:Y:S02]  /*14f10*/  VIMNMX R137, R137, R138, !PT ;  /* 0x0000008a89897248 */ /* 0x000fe40007fe0100 */
[----:B------:R-:W-:-:S07]  /*14f20*/  VIADDMNMX R136, R138, R139, R136, PT ;  /* 0x0000008b8a887246 */ /* 0x000fce0003800188 */
.L_x_1286:
        /* <DEDUP_REMOVED lines=113> */
.L_x_1292:
[----:B------:R-:W-:-:S05]  /*15640*/  IMAD.U32 R136, RZ, RZ, UR38 ;  /* 0x00000026ff887e24 */ /* 0x000fca000f8e00ff */
[----:B------:R-:W-:-:S13]  /*15650*/  ISETP.NE.AND P1, PT, R136, 0x1, PT ;  /* 0x000000018800780c */ /* 0x000fda0003f25270 */
[----:B------:R-:W0:Y:S02]  /*15660*/  @P1 LDC.64 R10, c[0x0][0x9e8] ;  /* 0x00027a00ff0a1b82 */ /* 0x000e240000000a00 */
[----:B0-----:R-:W-:-:S05]  /*15670*/  @P1 IMAD.HI.U32 R10, R3, R10, RZ ;  /* 0x0000000a030a1227 */ /* 0x001fca00078e00ff */
[----:B------:R-:W-:-:S07]  /*15680*/  @P1 SHF.R.U32.HI R3, RZ, R11, R10 ;  /* 0x0000000bff031219 */ /* 0x000fce000001160a */
.L_x_1293:
[----:B------:R-:W-:Y:S05]  /*15690*/  BSYNC B1 ;  /* 0x0000000000017941 */ /* 0x000fea0003800000 */
.L_x_1291:
[----:B------:R-:W-:-:S04]  /*156a0*/  IMAD R0, R3, R136, -R0 ;  /* 0x0000008803007224 */ /* 0x000fc800078e0a00 */
[----:B------:R-:W-:-:S05]  /*156b0*/  IMAD.IADD R0, R0, 0x1, -R23 ;  /* 0x0000000100007824 */ /* 0x000fca00078e0a17 */
[----:B------:R-:W-:Y:S02]  /*156c0*/  VIMNMX R15, R15, R0, !PT ;  /* 0x000000000f0f7248 */ /* 0x000fe40007fe0100 */
[----:B------:R-:W-:-:S07]  /*156d0*/  VIADDMNMX R14, R0, R136, R14, PT ;  /* 0x00000088000e7246 */ /* 0x000fce000380010e */
.L_x_1290:
        /* <DEDUP_REMOVED lines=74> */
[----:B------:R-:W-:Y:S02]  /*15b80*/  FMNMX.FTZ R0, R84, R0, !PT ;  /* 0x0000000054007209 */ /* 0x000fe40007810000 */
[----:B------:R-:W-:Y:S02]  /*15b90*/  FSEL R54, R54, -INF , !P2 ;  /* 0xff80000036367808 */ /* 0x000fe40005000000 */
[----:B------:R-:W-:Y:S02]  /*15ba0*/  FSEL R55, R55, -INF , !P1 ;  /* 0xff80000037377808 */ /* 0x000fe40004800000 */
[----:B------:R-:W-:Y:S02]  /*15bb0*/  FMNMX.FTZ R0, R85, R0, !PT ;  /* 0x0000000055007209 */ /* 0x000fe40007810000 */
[----:B------:R-:W-:-:S02]  /*15bc0*/  ISETP.GT.AND P2, PT, R15, 0x40, P3 ;  /* 0x000000400f00780c */ /* 0x000fc40001f44270 */
[----:B------:R-:W-:Y:S01]  /*15bd0*/  ISETP.GT.AND P1, PT, R15, 0x41, P3 ;  /* 0x000000410f00780c */ /* 0x000fe20001f24270 */
[----:B------:R-:W0:Y:S01]  /*15be0*/  SHFL.BFLY PT, R3, R0, 0x2, 0x1f ;  /* 0x0c401f0000037f89 */ /* 0x000e2200000e0000 */
[C---:B------:R-:W-:Y:S02]  /*15bf0*/  ISETP.LT.OR P2, PT, R14.reuse, 0x41, P2 ;  /* 0x000000410e00780c */ /* 0x040fe40001741670 */
[----:B------:R-:W-:Y:S02]  /*15c00*/  ISETP.LT.OR P1, PT, R14, 0x42, P1 ;  /* 0x000000420e00780c */ /* 0x000fe40000f21670 */
[----:B------:R-:W-:Y:S02]  /*15c10*/  FSEL R58, R58, -INF , !P2 ;  /* 0xff8000003a3a7808 */ /* 0x000fe40005000000 */
[----:B------:R-:W-:Y:S02]  /*15c20*/  FSEL R59, R59, -INF , !P1 ;  /* 0xff8000003b3b7808 */ /* 0x000fe40004800000 */
[----:B------:R-:W-:-:S02]  /*15c30*/  ISETP.GT.AND P2, PT, R15, 0x48, P3 ;  /* 0x000000480f00780c */ /* 0x000fc40001f44270 */
[----:B------:R-:W-:Y:S02]  /*15c40*/  ISETP.GT.AND P1, PT, R15, 0x49, P3 ;  /* 0x000000490f00780c */ /* 0x000fe40001f24270 */
        /* <DEDUP_REMOVED lines=8> */
[----:B------:R-:W-:Y:S02]  /*15cd0*/  LOP3.LUT R17, R17, 0xbfffffff, RZ, 0xc0, !PT ;  /* 0xbfffffff11117812 */ /* 0x000fe400078ec0ff */
[----:B------:R-:W-:Y:S02]  /*15ce0*/  FSEL R66, R66, -INF , !P2 ;  /* 0xff80000042427808 */ /* 0x000fe40005000000 */
[----:B------:R-:W-:-:S02]  /*15cf0*/  FSEL R67, R67, -INF , !P1 ;  /* 0xff80000043437808 */ /* 0x000fc40004800000 */
[C---:B------:R-:W-:Y:S02]  /*15d00*/  ISETP.GT.AND P2, PT, R15.reuse, 0x58, P3 ;  /* 0x000000580f00780c */ /* 0x040fe40001f44270 */
[----:B------:R-:W-:Y:S02]  /*15d10*/  ISETP.GT.AND P1, PT, R15, 0x59, P3 ;  /* 0x000000590f00780c */ /* 0x000fe40001f24270 */
[----:B------:R-:W-:Y:S02]  /*15d20*/  @P0 LOP3.LUT R17, R17, 0x40000000, RZ, 0xfc, !PT ;  /* 0x4000000011110812 */ /* 0x000fe400078efcff */
[----:B0-----:R-:W-:Y:S02]  /*15d30*/  FMNMX.FTZ R3, R0, R3, !PT ;  /* 0x0000000300037209 */ /* 0x001fe40007810000 */
[----:B------:R-:W-:Y:S02]  /*15d40*/  ISETP.GT.AND P0, PT, R15, RZ, P3 ;  /* 0x000000ff0f00720c */ /* 0x000fe40001f04270 */
[C---:B------:R-:W-:Y:S01]  /*15d50*/  ISETP.LT.OR P2, PT, R14.reuse, 0x59, P2 ;  /* 0x000000590e00780c */ /* 0x040fe20001741670 */
[----:B------:R-:W0:Y:S01]  /*15d60*/  SHFL.BFLY PT, R0, R3, 0x1, 0x1f ;  /* 0x0c201f0003007f89 */ /* 0x000e2200000e0000 */
[----:B------:R-:W-:-:S02]  /*15d70*/  ISETP.LT.OR P1, PT, R14, 0x5a, P1 ;  /* 0x0000005a0e00780c */ /* 0x000fc40000f21670 */
[----:B------:R-:W-:Y:S02]  /*15d80*/  FSEL R70, R70, -INF , !P2 ;  /* 0xff80000046467808 */ /* 0x000fe40005000000 */
[----:B------:R-:W-:Y:S02]  /*15d90*/  FSEL R71, R71, -INF , !P1 ;  /* 0xff80000047477808 */ /* 0x000fe40004800000 */
[C---:B------:R-:W-:Y:S02]  /*15da0*/  ISETP.GT.AND P2, PT, R15.reuse, 0x60, P3 ;  /* 0x000000600f00780c */ /* 0x040fe40001f44270 */
[----:B------:R-:W-:Y:S02]  /*15db0*/  ISETP.GT.AND P1, PT, R15, 0x61, P3 ;  /* 0x000000610f00780c */ /* 0x000fe40001f24270 */
[----:B------:R-:W-:Y:S02]  /*15dc0*/  LOP3.LUT R17, R17, 0xfffffff7, RZ, 0xc0, !PT ;  /* 0xfffffff711117812 */ /* 0x000fe400078ec0ff */
[----:B------:R-:W-:-:S02]  /*15dd0*/  ISETP.LT.OR P2, PT, R14, 0x61, P2 ;  /* 0x000000610e00780c */ /* 0x000fc40001741670 */
[----:B------:R-:W-:Y:S02]  /*15de0*/  ISETP.LT.OR P1, PT, R14, 0x62, P1 ;  /* 0x000000620e00780c */ /* 0x000fe40000f21670 */
[----:B------:R-:W-:Y:S02]  /*15df0*/  @P0 LOP3.LUT R17, R17, 0x8, RZ, 0xfc, !PT ;  /* 0x0000000811110812 */ /* 0x000fe400078efcff */
[----:B------:R-:W-:Y:S02]  /*15e00*/  FSEL R74, R74, -INF , !P2 ;  /* 0xff8000004a4a7808 */ /* 0x000fe40005000000 */
[----:B------:R-:W-:Y:S02]  /*15e10*/  FSEL R75, R75, -INF , !P1 ;  /* 0xff8000004b4b7808 */ /* 0x000fe40004800000 */
[C---:B------:R-:W-:Y:S02]  /*15e20*/  ISETP.GT.AND P4, PT, R15.reuse, 0x68, P3 ;  /* 0x000000680f00780c */ /* 0x040fe40001f84270 */
[----:B------:R-:W-:-:S02]  /*15e30*/  ISETP.GT.AND P5, PT, R15, 0x69, P3 ;  /* 0x000000690f00780c */ /* 0x000fc40001fa4270 */
[C---:B------:R-:W-:Y:S02]  /*15e40*/  ISETP.GT.AND P6, PT, R15.reuse, 0x70, P3 ;  /* 0x000000700f00780c */ /* 0x040fe40001fc4270 */
[C---:B------:R-:W-:Y:S02]  /*15e50*/  ISETP.GT.AND P2, PT, R15.reuse, 0x71, P3 ;  /* 0x000000710f00780c */ /* 0x040fe40001f44270 */
[C---:B------:R-:W-:Y:S02]  /*15e60*/  ISETP.GT.AND P1, PT, R15.reuse, 0x78, P3 ;  /* 0x000000780f00780c */ /* 0x040fe40001f24270 */
[----:B------:R-:W-:Y:S02]  /*15e70*/  ISETP.GT.AND P0, PT, R15, 0x79, P3 ;  /* 0x000000790f00780c */ /* 0x000fe40001f04270 */
[----:B------:R-:W-:Y:S02]  /*15e80*/  LOP3.LUT P3, RZ, R17, 0x8, RZ, 0xc0, !PT ;  /* 0x0000000811ff7812 */ /* 0x000fe4000786c0ff */
[----:B0-----:R-:W-:-:S02]  /*15e90*/  FMNMX.FTZ R3, R3, R0, !PT ;  /* 0x0000000003037209 */ /* 0x001fc40007810000 */
[----:B------:R-:W-:Y:S02]  /*15ea0*/  ISETP.LT.OR P3, PT, R14, 0x1, P3 ;  /* 0x000000010e00780c */ /* 0x000fe40001f61670 */
[----:B------:R-:W-:Y:S01]  /*15eb0*/  LOP3.LUT R17, R17, 0xfffffffd, RZ, 0xc0, !PT ;  /* 0xfffffffd11117812 */ /* 0x000fe200078ec0ff */
[----:B------:R-:W-:-:S01]  /*15ec0*/  FFMA.FTZ R11, R2, R3, -8 ;  /* 0xc1000000020b7423 */ /* 0x000fc20000010003 */
[----:B------:R-:W-:Y:S02]  /*15ed0*/  FSEL R26, R26, -INF , !P3 ;  /* 0xff8000001a1a7808 */ /* 0x000fe40005800000 */
[----:B------:R-:W-:Y:S02]  /*15ee0*/  ISETP.LT.OR P6, PT, R14, 0x71, P6 ;  /* 0x000000710e00780c */ /* 0x000fe400037c1670 */
[----:B------:R-:W-:Y:S02]  /*15ef0*/  FMNMX.FTZ R0, R26, R7, !PT ;  /* 0x000000071a007209 */ /* 0x000fe40007810000 */
[----:B------:R-:W-:-:S02]  /*15f00*/  @P0 LOP3.LUT R17, R17, 0x2, RZ, 0xfc, !PT ;  /* 0x0000000211110812 */ /* 0x000fc400078efcff */
[----:B------:R-:W-:Y:S02]  /*15f10*/  FMNMX.FTZ R0, R27, R0, !PT ;  /* 0x000000001b007209 */ /* 0x000fe40007810000 */
[----:B------:R-:W-:Y:S02]  /*15f20*/  ISETP.LT.OR P0, PT, R14, 0x69, P4 ;  /* 0x000000690e00780c */ /* 0x000fe40002701670 */
[----:B------:R-:W-:Y:S02]  /*15f30*/  FMNMX.FTZ R0, R30, R0, !PT ;  /* 0x000000001e007209 */ /* 0x000fe40007810000 */
[----:B------:R-:W-:Y:S02]  /*15f40*/  LOP3.LUT P4, RZ, R17, 0x2, RZ, 0xc0, !PT ;  /* 0x0000000211ff7812 */ /* 0x000fe4000788c0ff */
[----:B------:R-:W-:Y:S02]  /*15f50*/  FMNMX.FTZ R0, R31, R0, !PT ;  /* 0x000000001f007209 */ /* 0x000fe40007810000 */
[----:B------:R-:W-:-:S02]  /*15f60*/  LOP3.LUT R17, R17, 0xffffffef, RZ, 0xc0, !PT ;  /* 0xffffffef11117812 */ /* 0x000fc400078ec0ff */
[----:B------:R-:W-:Y:S02]  /*15f70*/  FMNMX.FTZ R0, R34, R0, !PT ;  /* 0x0000000022007209 */ /* 0x000fe40007810000 */
[----:B------:R-:W-:Y:S02]  /*15f80*/  ISETP.LT.OR P2, PT, R14, 0x72, P2 ;  /* 0x000000720e00780c */ /* 0x000fe40001741670 */
[----:B------:R-:W-:Y:S02]  /*15f90*/  FMNMX.FTZ R0, R35, R0, !PT ;  /* 0x0000000023007209 */ /* 0x000fe40007810000 */
[----:B------:R-:W-:Y:S02]  /*15fa0*/  @P0 LOP3.LUT R17, R17, 0x10, RZ, 0xfc, !PT ;  /* 0x0000001011110812 */ /* 0x000fe400078efcff */
[----:B------:R-:W-:Y:S02]  /*15fb0*/  FMNMX.FTZ R0, R38, R0, !PT ;  /* 0x0000000026007209 */ /* 0x000fe40007810000 */
[----:B------:R-:W-:-:S02]  /*15fc0*/  ISETP.LT.OR P0, PT, R14, 0x6a, P5 ;  /* 0x0000006a0e00780c */ /* 0x000fc40002f01670 */
[----:B------:R-:W-:Y:S02]  /*15fd0*/  FMNMX.FTZ R0, R39, R0, !PT ;  /* 0x0000000027007209 */ /* 0x000fe40007810000 */
[C---:B------:R-:W-:Y:S02]  /*15fe0*/  FSETP.NEU.FTZ.AND P5, PT, R3.reuse, -INF , PT ;  /* 0xff8000000300780b */ /* 0x040fe40003fbd000 */
[----:B------:R-:W-:Y:S02]  /*15ff0*/  FMNMX.FTZ R0, R42, R0, !PT ;  /* 0x000000002a007209 */ /* 0x000fe40007810000 */
[----:B------:R-:W-:Y:S02]  /*16000*/  FSEL R10, R3, RZ, P5 ;  /* 0x000000ff030a7208 */ /* 0x000fe40002800000 */
[----:B------:R-:W-:Y:S02]  /*16010*/  FMNMX.FTZ R0, R43, R0, !PT ;  /* 0x000000002b007209 */ /* 0x000fe40007810000 */
[----:B------:R-:W-:Y:S01]  /*16020*/  FSEL R11, R11, RZ, P5 ;  /* 0x000000ff0b0b7208 */ /* 0x000fe20002800000 */
[----:B------:R-:W-:Y:S01]  /*16030*/  FADD.FTZ R10, -R10, R20 ;  /* 0x000000140a0a7221 */ /* 0x000fe20000010100 */
[----:B------:R-:W-:-:S02]  /*16040*/  FMNMX.FTZ R0, R46, R0, !PT ;  /* 0x000000002e007209 */ /* 0x000fc40007810000 */
[----:B------:R-:W-:Y:S01]  /*16050*/  LOP3.LUT P5, RZ, R17, 0x10, RZ, 0xc0, !PT ;  /* 0x0000001011ff7812 */ /* 0x000fe200078ac0ff */
[----:B------:R-:W-:-:S01]  /*16060*/  FFMA.FTZ R24, R2, R24, -R11 ;  /* 0x0000001802187223 */ /* 0x000fc2000001080b */
[----:B------:R-:W-:Y:S01]  /*16070*/  FMNMX.FTZ R0, R47, R0, !PT ;  /* 0x000000002f007209 */ /* 0x000fe20007810000 */
[----:B------:R-:W-:Y:S01]  /*16080*/  FMUL.FTZ R10, R2, R10 ;  /* 0x0000000a020a7220 */ /* 0x000fe20000410000 */
[----:B------:R-:W-:Y:S01]  /*16090*/  FSEL R78, R78, -INF , !P5 ;  /* 0xff8000004e4e7808 */ /* 0x000fe20006800000 */
[----:B------:R-:W-:-:S01]  /*160a0*/  FFMA.FTZ R25, R2, R25, -R11 ;  /* 0x0000001902197223 */ /* 0x000fc2000001080b */
[----:B------:R-:W-:Y:S01]  /*160b0*/  FMNMX.FTZ R0, R50, R0, !PT ;  /* 0x0000000032007209 */ /* 0x000fe20007810000 */
[----:B------:R-:W-:Y:S01]  /*160c0*/  MUFU.EX2 R24, R24 ;  /* 0x0000001800187308 */ /* 0x000fe20000000800 */
[----:B------:R-:W-:Y:S01]  /*160d0*/  FSEL R79, R79, -INF , !P0 ;  /* 0xff8000004f4f7808 */ /* 0x000fe20004000000 */
[C-C-:B------:R-:W-:Y:S01]  /*160e0*/  FFMA.FTZ R28, R2.reuse, R28, -R11.reuse ;  /* 0x0000001c021c7223 */ /* 0x140fe2000001080b */
[----:B------:R-:W-:Y:S01]  /*160f0*/  FMNMX.FTZ R0, R51, R0, !PT ;  /* 0x0000000033007209 */ /* 0x000fe20007810000 */
[--C-:B------:R-:W-:Y:S01]  /*16100*/  FFMA.FTZ R29, R2, R29, -R11.reuse ;  /* 0x0000001d021d7223 */ /* 0x100fe2000001080b */
[----:B------:R-:W-:Y:S01]  /*16110*/  FSEL R82, R82, -INF , !P6 ;  /* 0xff80000052527808 */ /* 0x000fe20007000000 */
[--C-:B------:R-:W-:Y:S01]  /*16120*/  FFMA.FTZ R32, R2, R32, -R11.reuse ;  /* 0x0000002002207223 */ /* 0x100fe2000001080b */
[----:B------:R-:W-:Y:S01]  /*16130*/  FMNMX.FTZ R0, R54, R0, !PT ;  /* 0x0000000036007209 */ /* 0x000fe20007810000 */
[----:B------:R-:W0:Y:S01]  /*16140*/  MUFU.EX2 R10, R10 ;  /* 0x0000000a000a7308 */ /* 0x000e220000000800 */
[----:B------:R-:W-:Y:S01]  /*16150*/  ISETP.LT.OR P1, PT, R14, 0x79, P1 ;  /* 0x000000790e00780c */ /* 0x000fe20000f21670 */
[C-C-:B------:R-:W-:Y:S01]  /*16160*/  FFMA.FTZ R33, R2.reuse, R33, -R11.reuse ;  /* 0x0000002102217223 */ /* 0x140fe2000001080b */
[----:B------:R-:W-:Y:S01]  /*16170*/  FMNMX.FTZ R0, R55, R0, !PT ;  /* 0x0000000037007209 */ /* 0x000fe20007810000 */
[C-C-:B------:R-:W-:Y:S01]  /*16180*/  FFMA.FTZ R36, R2.reuse, R36, -R11.reuse ;  /* 0x0000002402247223 */ /* 0x140fe2000001080b */
[----:B------:R-:W-:Y:S01]  /*16190*/  FSEL R83, R83, -INF , !P2 ;  /* 0xff80000053537808 */ /* 0x000fe20005000000 */
[--C-:B------:R-:W-:Y:S01]  /*161a0*/  FFMA.FTZ R37, R2, R37, -R11.reuse ;  /* 0x0000002502257223 */ /* 0x100fe2000001080b */
[----:B------:R-:W-:Y:S01]  /*161b0*/  FMNMX.FTZ R0, R58, R0, !PT ;  /* 0x000000003a007209 */ /* 0x000fe20007810000 */
[----:B------:R-:W1:Y:S01]  /*161c0*/  MUFU.EX2 R25, R25 ;  /* 0x0000001900197308 */ /* 0x000e620000000800 */
[----:B------:R-:W-:Y:S01]  /*161d0*/  ISETP.LT.OR P4, PT, R14, 0x7a, P4 ;  /* 0x0000007a0e00780c */ /* 0x000fe20002781670 */
[C-C-:B------:R-:W-:Y:S01]  /*161e0*/  FFMA.FTZ R40, R2.reuse, R40, -R11.reuse ;  /* 0x0000002802287223 */ /* 0x140fe2000001080b */
[----:B------:R-:W-:Y:S01]  /*161f0*/  FMNMX.FTZ R0, R59, R0, !PT ;  /* 0x000000003b007209 */ /* 0x000fe20007810000 */
[--C-:B------:R-:W-:Y:S01]  /*16200*/  FFMA.FTZ R41, R2, R41, -R11.reuse ;  /* 0x0000002902297223 */ /* 0x100fe2000001080b */
[----:B------:R-:W-:Y:S01]  /*16210*/  FSEL R86, R86, -INF , !P1 ;  /* 0xff80000056567808 */ /* 0x000fe20004800000 */
[--C-:B------:R-:W-:Y:S01]  /*16220*/  FFMA.FTZ R44, R2, R44, -R11.reuse ;  /* 0x0000002c022c7223 */ /* 0x100fe2000001080b */
[----:B------:R-:W-:Y:S01]  /*16230*/  FMNMX.FTZ R0, R62, R0, !PT ;  /* 0x000000003e007209 */ /* 0x000fe20007810000 */
[----:B------:R-:W-:Y:S01]  /*16240*/  MUFU.EX2 R28, R28 ;  /* 0x0000001c001c7308 */ /* 0x000fe20000000800 */
[----:B------:R-:W-:Y:S01]  /*16250*/  FSEL R87, R87, -INF , !P4 ;  /* 0xff80000057577808 */ /* 0x000fe20006000000 */
[----:B0-----:R-:W-:Y:S01]  /*16260*/  FFMA.FTZ R6, R10, R6, R24 ;  /* 0x000000060a067223 */ /* 0x001fe20000010018 */
[----:B------:R-:W-:Y:S01]  /*16270*/  FMNMX.FTZ R0, R63, R0, !PT ;  /* 0x000000003f007209 */ /* 0x000fe20007810000 */
[C-C-:B------:R-:W-:Y:S01]  /*16280*/  FFMA.FTZ R45, R2.reuse, R45, -R11.reuse ;  /* 0x0000002d022d7223 */ /* 0x140fe2000001080b */
[----:B------:R-:W-:-:S01]  /*16290*/  FFMA.FTZ R48, R2, R48, -R11 ;  /* 0x0000003002307223 */ /* 0x000fc2000001080b */
[----:B------:R-:W-:Y:S01]  /*162a0*/  FFMA.FTZ R49, R2, R49, -R11 ;  /* 0x0000003102317223 */ /* 0x000fe2000001080b */
[----:B------:R-:W-:Y:S01]  /*162b0*/  FMNMX.FTZ R0, R66, R0, !PT ;  /* 0x0000000042007209 */ /* 0x000fe20007810000 */
[----:B------:R-:W-:Y:S01]  /*162c0*/  MUFU.EX2 R29, R29 ;  /* 0x0000001d001d7308 */ /* 0x000fe20000000800 */
[----:B-1----:R-:W-:-:S01]  /*162d0*/  FADD.FTZ R6, R25, R6 ;  /* 0x0000000619067221 */ /* 0x002fc20000010000 */
[C-C-:B------:R-:W-:Y:S01]  /*162e0*/  FFMA.FTZ R52, R2.reuse, R52, -R11.reuse ;  /* 0x0000003402347223 */ /* 0x140fe2000001080b */
[----:B------:R-:W-:Y:S01]  /*162f0*/  FMNMX.FTZ R0, R67, R0, !PT ;  /* 0x0000000043007209 */ /* 0x000fe20007810000 */
[C-C-:B------:R-:W-:Y:S01]  /*16300*/  FFMA.FTZ R53, R2.reuse, R53, -R11.reuse ;  /* 0x0000003502357223 */ /* 0x140fe2000001080b */
[----:B------:R-:W-:-:S01]  /*16310*/  FFMA.FTZ R56, R2, R56, -R11 ;  /* 0x0000003802387223 */ /* 0x000fc2000001080b */
[--C-:B------:R-:W-:Y:S01]  /*16320*/  FFMA.FTZ R57, R2, R57, -R11.reuse ;  /* 0x0000003902397223 */ /* 0x100fe2000001080b */
[----:B------:R-:W-:Y:S01]  /*16330*/  FMNMX.FTZ R0, R70, R0, !PT ;  /* 0x0000000046007209 */ /* 0x000fe20007810000 */
[----:B------:R-:W-:Y:S01]  /*16340*/  MUFU.EX2 R32, R32 ;  /* 0x0000002000207308 */ /* 0x000fe20000000800 */
[----:B------:R-:W-:-:S01]  /*16350*/  FFMA.FTZ R60, R2, R60, -R11 ;  /* 0x0000003c023c7223 */ /* 0x000fc2000001080b */
        /* <DEDUP_REMOVED lines=20> */
[----:B------:R-:W-:-:S02]  /*164a0*/  ISETP.NE.AND P5, PT, R136, 0x3, PT ;  /* 0x000000038800780c */ /* 0x000fc40003fa5270 */
[----:B------:R-:W-:Y:S01]  /*164b0*/  FMNMX.FTZ R0, R82, R0, !PT ;  /* 0x0000000052007209 */ /* 0x000fe20007810000 */
[----:B------:R-:W-:Y:S01]  /*164c0*/  MUFU.EX2 R37, R37 ;  /* 0x0000002500257308 */ /* 0x000fe20000000800 */
[----:B------:R-:W-:Y:S02]  /*164d0*/  LOP3.LUT P0, RZ, R17, 0x40000000, RZ, 0xc0, !PT ;  /* 0x4000000011ff7812 */ /* 0x000fe4000780c0ff */
[----:B------:R-:W-:-:S04]  /*164e0*/  FMNMX.FTZ R0, R83, R0, !PT ;  /* 0x0000000053007209 */ /* 0x000fc80007810000 */
[----:B------:R-:W-:Y:S01]  /*164f0*/  FMNMX.FTZ R0, R86, R0, !PT ;  /* 0x0000000056007209 */ /* 0x000fe20007810000 */
[----:B------:R-:W-:Y:S03]  /*16500*/  MUFU.EX2 R40, R40 ;  /* 0x0000002800287308 */ /* 0x000fe60000000800 */
[----:B------:R-:W-:-:S05]  /*16510*/  FMNMX.FTZ R0, R87, R0, !PT ;  /* 0x0000000057007209 */ /* 0x000fca0007810000 */
[----:B------:R-:W0:Y:S01]  /*16520*/  SHFL.BFLY PT, R14, R0, 0x2, 0x1f ;  /* 0x0c401f00000e7f89 */ /* 0x000e2200000e0000 */
[----:B------:R-:W-:Y:S08]  /*16530*/  MUFU.EX2 R41, R41 ;  /* 0x0000002900297308 */ /* 0x000ff00000000800 */
[----:B------:R-:W-:Y:S08]  /*16540*/  MUFU.EX2 R44, R44 ;  /* 0x0000002c002c7308 */ /* 0x000ff00000000800 */
[----:B------:R-:W-:Y:S01]  /*16550*/  MUFU.EX2 R45, R45 ;  /* 0x0000002d002d7308 */ /* 0x000fe20000000800 */
[----:B0-----:R-:W-:-:S07]  /*16560*/  FMNMX.FTZ R0, R0, R14, !PT ;  /* 0x0000000e00007209 */ /* 0x001fce0007810000 */
[----:B------:R-:W-:Y:S01]  /*16570*/  MUFU.EX2 R48, R48 ;  /* 0x0000003000307308 */ /* 0x000fe20000000800 */
[----:B------:R-:W0:Y:S07]  /*16580*/  SHFL.BFLY PT, R14, R0, 0x1, 0x1f ;  /* 0x0c201f00000e7f89 */ /* 0x000e2e00000e0000 */
[----:B------:R-:W-:Y:S08]  /*16590*/  MUFU.EX2 R49, R49 ;  /* 0x0000003100317308 */ /* 0x000ff00000000800 */
[----:B------:R-:W-:Y:S08]  /*165a0*/  MUFU.EX2 R52, R52 ;  /* 0x0000003400347308 */ /* 0x000ff00000000800 */
[----:B------:R-:W-:Y:S01]  /*165b0*/  MUFU.EX2 R53, R53 ;  /* 0x0000003500357308 */ /* 0x000fe20000000800 */
[----:B0-----:R-:W-:-:S04]  /*165c0*/  FMNMX.FTZ R0, R0, R14, !PT ;  /* 0x0000000e00007209 */ /* 0x001fc80007810000 */
[----:B------:R-:W-:-:S03]  /*165d0*/  FSETP.NEU.FTZ.AND P1, PT, R0, -INF , PT ;  /* 0xff8000000000780b */ /* 0x000fc60003f3d000 */
[----:B------:R-:W-:Y:S01]  /*165e0*/  MUFU.EX2 R56, R56 ;  /* 0x0000003800387308 */ /* 0x000fe20000000800 */
[----:B------:R-:W-:-:S05]  /*165f0*/  FSEL R14, R0, RZ, P1 ;  /* 0x000000ff000e7208 */ /* 0x000fca0000800000 */
[----:B------:R-:W-:Y:S01]  /*16600*/  FADD.FTZ R7, -R14, R7 ;  /* 0x000000070e077221 */ /* 0x000fe20000010100 */
[----:B------:R-:W-:-:S01]  /*16610*/  FFMA.FTZ R14, R2, R0, -8 ;  /* 0xc1000000020e7423 */ /* 0x000fc20000010000 */
[----:B------:R-:W-:Y:S02]  /*16620*/  MUFU.EX2 R57, R57 ;  /* 0x0000003900397308 */ /* 0x000fe40000000800 */
[----:B------:R-:W-:Y:S02]  /*16630*/  FMUL.FTZ R7, R2, R7 ;  /* 0x0000000702077220 */ /* 0x000fe40000410000 */
[----:B------:R-:W-:-:S04]  /*16640*/  FSEL R15, R14, RZ, P1 ;  /* 0x000000ff0e0f7208 */ /* 0x000fc80000800000 */
        /* <DEDUP_REMOVED lines=38> */
[----:B------:R-:W-:Y:S01]  /*168b0*/  FADD.FTZ R5, R29, R5 ;  /* 0x000000051d057221 */ /* 0x000fe20000010000 */
[----:B------:R-:W-:-:S01]  /*168c0*/  FFMA.FTZ R86, R2, R86, -R15 ;  /* 0x0000005602567223 */ /* 0x000fc2000001080f */
[----:B------:R-:W1:Y:S01]  /*168d0*/  MUFU.EX2 R34, R34 ;  /* 0x0000002200227308 */ /* 0x000e620000000800 */
[----:B--2---:R-:W-:-:S01]  /*168e0*/  FADD.FTZ R6, R30, R14 ;  /* 0x0000000e1e067221 */ /* 0x004fc20000010000 */
[----:B------:R-:W-:Y:S01]  /*168f0*/  FADD.FTZ R5, R32, R5 ;  /* 0x0000000520057221 */ /* 0x000fe20000010000 */
[----:B------:R-:W-:-:S03]  /*16900*/  FFMA.FTZ R15, R2, R87, -R15 ;  /* 0x00000057020f7223 */ /* 0x000fc6000001080f */
        /* <DEDUP_REMOVED lines=95> */
[----:B--2---:R-:W-:-:S03]  /*16f00*/  FADD.FTZ R6, R11, R5 ;  /* 0x000000050b067221 */ /* 0x004fc60000010000 */
[----:B0-----:R-:W-:Y:S01]  /*16f10*/  FADD.FTZ R5, R15, R14 ;  /* 0x0000000e0f057221 */ /* 0x001fe20000010000 */
[----:B------:R-:W-:Y:S06]  /*16f20*/  @!P5 BRA `(.L_x_1294) ;  /* 0x000000000004d947 */ /* 0x000fec0003800000 */
[----:B------:R-:W-:Y:S01]  /*16f30*/  BPT.TRAP 0x1 ;  /* 0x000000040000795c */ /* 0x000fe20000300000 */
.L_x_1294:
[----:B------:R-:W2:Y:S01]  /*16f40*/  LDL R14, [R1+0x1c] ;  /* 0x00001c00010e7983 */ /* 0x000ea20000100800 */
[----:B------:R-:W-:-:S05]  /*16f50*/  VIADD R21, R21, 0x19c60 ;  /* 0x00019c6015157836 */ /* 0x000fca0000000000 */
[----:B--2---:R-:W-:Y:S02]  /*16f60*/  PRMT R21, R14, 0x654, R21 ;  /* 0x000006540e157816 */ /* 0x004fe40000000015 */
[----:B------:R-:W2:Y:S01]  /*16f70*/  LDL R14, [R1+0x38] ;  /* 0x00003800010e7983 */ /* 0x000ea20000100800 */
        /* <DEDUP_REMOVED lines=97> */
[C---:B--2---:R-:W-:Y:S01]  /*17590*/  ISETP.GT.AND P1, PT, R4.reuse, R14, PT ;  /* 0x0000000e0400720c */ /* 0x044fe20003f24270 */
[----:B------:R-:W-:-:S12]  /*175a0*/  VIADD R4, R4, 0xffffffff ;  /* 0xffffffff04047836 */ /* 0x000fd80000000000 */
[----:B0-----:R-:W-:Y:S05]  /*175b0*/  @P1 BRA `(.L_x_1295) ;  /* 0xffffffd000241947 */ /* 0x001fea000383ffff */
.L_x_1275:
[----:B------:R-:W-:Y:S05]  /*175c0*/  BSYNC B0 ;  /* 0x0000000000007941 */ /* 0x000fea0003800000 */
.L_x_1274:
[----:B------:R-:W-:Y:S01]  /*175d0*/  IMAD.U32 R14, RZ, RZ, UR36 ;  /* 0x00000024ff0e7e24 */ /* 0x000fe2000f8e00ff */
[----:B------:R-:W-:Y:S06]  /*175e0*/  BAR.ARV 0x8, 0x200 ;  /* 0x0208000000007b1d */ /* 0x000fec0000002000 */
[----:B------:R-:W-:-:S13]  /*175f0*/  ISETP.NE.AND P1, PT, R14, 0x3, PT ;  /* 0x000000030e00780c */ /* 0x000fda0003f25270 */
[----:B------:R-:W-:Y:S05]  /*17600*/  @!P1 BRA `(.L_x_1296) ;  /* 0x0000000000049947 */ /* 0x000fea0003800000 */
[----:B------:R-:W-:Y:S01]  /*17610*/  BPT.TRAP 0x1 ;  /* 0x000000040000795c */ /* 0x000fe20000300000 */
.L_x_1296:
[----:B------:R-:W-:Y:S01]  /*17620*/  IMAD R4, R18, 0x8, R16 ;  /* 0x0000000812047824 */ /* 0x000fe200078e0210 */
[----:B------:R-:W-:-:S04]  /*17630*/  SHF.L.U32 R7, R22, 0x1f, RZ ;  /* 0x0000001f16077819 */ /* 0x000fc800000006ff */
[----:B------:R0:W1:Y:S01]  /*17640*/  SYNCS.PHASECHK.TRANS64.TRYWAIT P0, [R4+URZ+0x19c50], R7 ;  /* 0x019c5007040075a7 */ /* 0x000062000800017f */
[----:B------:R-:W-:Y:S05]  /*17650*/  @!P1 BRA `(.L_x_1297) ;  /* 0x0000000000049947 */ /* 0x000fea0003800000 */
[----:B------:R-:W-:Y:S01]  /*17660*/  BPT.TRAP 0x1 ;  /* 0x000000040000795c */ /* 0x000fe20000300000 */
.L_x_1297:
[----:B------:R-:W-:Y:S04]  /*17670*/  BSSY B0, `(.L_x_1298) ;  /* 0x0000004000007945 */ /* 0x000fe80003800000 */
[----:B-1----:R-:W-:Y:S05]  /*17680*/  @P0 BRA `(.L_x_1299) ;  /* 0x0000000000080947 */ /* 0x002fea0003800000 */
[----:B------:R-:W1:Y:S02]  /*17690*/  SYNCS.PHASECHK.TRANS64.TRYWAIT P0, [R4+URZ+0x19c50], R7 ;  /* 0x019c5007040075a7 */ /* 0x000e64000800017f */
[----:B-1----:R-:W-:Y:S05]  /*176a0*/  @!P0 BRA `(.L_x_1300) ;  /* 0x000000c000e88947 */ /* 0x002fea0003800000 */
.L_x_1299:
[----:B------:R-:W-:Y:S05]  /*176b0*/  BSYNC B0 ;  /* 0x0000000000007941 */ /* 0x000fea0003800000 */
.L_x_1298:
[----:B------:R-:W0:Y:S01]  /*176c0*/  LDL.LU R20, [R1+0x4c] ;  /* 0x00004c0001147983 */ /* 0x000e220000300800 */
[----:B------:R-:W-:-:S03]  /*176d0*/  ULDC.64 UR4, c[0x0][0x9a0] ;  /* 0x0002680000047ab9 */ /* 0x000fc60000000a00 */
[----:B------:R-:W2:Y:S01]  /*176e0*/  LDL R15, [R1+0x3c] ;  /* 0x00003c00010f7983 */ /* 0x000ea20000100800 */
[----:B------:R-:W-:Y:S01]  /*176f0*/  VIADD R16, R16, 0x3000 ;  /* 0x0000300010107836 */ /* 0x000fe20000000000 */
[----:B------:R-:W-:Y:S01]  /*17700*/  ISETP.NE.U32.AND P0, PT, RZ, UR4, PT ;  /* 0x00000004ff007c0c */ /* 0x000fe2000bf05070 */
[----:B------:R-:W-:-:S03]  /*17710*/  WARPGROUP.ARRIVE ;  /* 0x00000000000079c5 */ /* 0x000fc60000000000 */
[----:B------:R-:W-:Y:S02]  /*17720*/  SHF.R.U32.HI R16, RZ, 0x4, R16 ;  /* 0x00000004ff107819 */ /* 0x000fe40000011610 */
[----:B------:R-:W-:Y:S02]  /*17730*/  ISETP.NE.AND.EX P0, PT, RZ, UR5, PT, P0 ;  /* 0x00000005ff007c0c */ /* 0x000fe4000bf05300 */
[----:B------:R-:W-:-:S04]  /*17740*/  LOP3.LUT R16, R16, 0x3fff, RZ, 0xc0, !PT ;  /* 0x00003fff10107812 */ /* 0x000fc800078ec0ff */
[----:B------:R-:W-:-:S05]  /*17750*/  LOP3.LUT R11, R16, 0x10000, RZ, 0xfc, !PT ;  /* 0x00010000100b7812 */ /* 0x000fca00078efcff */
[----:B------:R-:W-:Y:S02]  /*17760*/  IMAD R10, R18, 0x300, R11 ;  /* 0x00000300120a7824 */ /* 0x000fe400078e020b */
[----:B------:R-:W-:Y:S01]  /*17770*/  IMAD.MOV.U32 R11, RZ, RZ, 0x40000040 ;  /* 0x40000040ff0b7424 */ /* 0x000fe200078e00ff */
[----:B------:R-:W3:Y:S02]  /*17780*/  @P0 LDC.64 R8, c[0x0][0x9c8] ;  /* 0x00027200ff080b82 */ /* 0x000ee40000000a00 */
[----:B------:R-:W-:Y:S02]  /*17790*/  R2UR UR6, R10 ;  /* 0x000000000a0672ca */ /* 0x000fe400000e0000 */
[----:B------:R-:W-:-:S04]  /*177a0*/  R2UR UR7, R11 ;  /* 0x000000000b0772ca */ /* 0x000fc800000e0000 */
[----:B------:R-:W2:Y:S09]  /*177b0*/  @P0 LDC.64 R12, c[0x0][0x9d0] ;  /* 0x00027400ff0c0b82 */ /* 0x000eb20000000a00 */
[----:B------:R-:W-:Y:S03]  /*177c0*/  QGMMA.64x96x32.F32.E4M3.E4M3 R88, R148, gdesc[UR4], R88, gsb0 ;  /* 0x0160000494587df3 */ /* 0x000fe60008000858 */
[----:B------:R-:W-:-:S02]  /*177d0*/  WARPGROUP.DEPBAR.LE gsb0, 0x0 ;  /* 0x00008000000079c5 */ /* 0x000fc40000010000 */
[----:B------:R-:W-:Y:S01]  /*177e0*/  WARPGROUP.ARRIVE ;  /* 0x00000000000079c5 */ /* 0x000fe20000000000 */
[----:B01----:R-:W-:-:S05]  /*177f0*/  @P0 SHF.R.S32.HI R7, RZ, 0x1f, R20 ;  /* 0x0000001fff070819 */ /* 0x003fca0000011414 */
[----:B---3--:R-:W-:-:S04]  /*17800*/  @P0 IMAD R14, R7, R8, RZ ;  /* 0x00000008070e0224 */ /* 0x008fc800078e02ff */
[C---:B------:R-:W-:Y:S02]  /*17810*/  @P0 IMAD R7, R20.reuse, R9, R14 ;  /* 0x0000000914070224 */ /* 0x040fe400078e020e */
[----:B------:R-:W-:-:S04]  /*17820*/  @P0 IMAD.WIDE.U32 R8, R20, R8, RZ ;  /* 0x0000000814080225 */ /* 0x000fc800078e00ff */
[----:B------:R-:W-:Y:S02]  /*17830*/  @P0 IMAD.IADD R9, R9, 0x1, R7 ;  /* 0x0000000109090824 */ /* 0x000fe400078e0207 */
[----:B------:R-:W-:Y:S02]  /*17840*/  IMAD.MOV.U32 R7, RZ, RZ, 0x3f800000 ;  /* 0x3f800000ff077424 */ /* 0x000fe400078e00ff */
[----:B--2---:R-:W-:-:S04]  /*17850*/  @P0 IMAD.WIDE.U32 R8, R15, R12, R8 ;  /* 0x0000000c0f080225 */ /* 0x004fc800078e0008 */
[----:B------:R-:W-:Y:S01]  /*17860*/  @P0 IMAD R13, R15, R13, R9 ;  /* 0x0000000d0f0d0224 */ /* 0x000fe200078e0209 */
[----:B------:R-:W-:-:S04]  /*17870*/  @P0 LEA R12, P1, R8, UR4, 0x2 ;  /* 0x00000004080c0c11 */ /* 0x000fc8000f8210ff */
[----:B------:R-:W-:-:S05]  /*17880*/  @P0 LEA.HI.X R13, R8, UR5, R13, 0x2, P1 ;  /* 0x00000005080d0c11 */ /* 0x000fca00088f140d */
[----:B------:R0:W2:Y:S01]  /*17890*/  @P0 LDG.E R7, desc[UR42][R12.64] ;  /* 0x0000002a0c070981 */ /* 0x0000a2000c1e1900 */
[----:B------:R-:W-:Y:S02]  /*178a0*/  VIADD R8, R10, 0x2 ;  /* 0x000000020a087836 */ /* 0x000fe40000000000 */
[----:B------:R-:W-:Y:S01]  /*178b0*/  IMAD.MOV.U32 R9, RZ, RZ, 0x40000040 ;  /* 0x40000040ff097424 */ /* 0x000fe200078e00ff */
[----:B------:R-:W1:Y:S01]  /*178c0*/  SHFL.BFLY PT, R14, R5, 0x2, 0x1f ;  /* 0x0c401f00050e7f89 */ /* 0x000e6200000e0000 */
[----:B------:R-:W-:Y:S01]  /*178d0*/  IMAD.MOV.U32 R11, RZ, RZ, 0x40000040 ;  /* 0x40000040ff0b7424 */ /* 0x000fe200078e00ff */
[----:B------:R-:W-:Y:S01]  /*178e0*/  R2UR UR6, R8 ;  /* 0x00000000080672ca */ /* 0x000fe200000e0000 */
[C---:B------:R-:W-:Y:S01]  /*178f0*/  VIADD R8, R10.reuse, 0x4 ;  /* 0x000000040a087836 */ /* 0x040fe20000000000 */
[----:B------:R-:W-:Y:S01]  /*17900*/  R2UR UR7, R9 ;  /* 0x00000000090772ca */ /* 0x000fe200000e0000 */
[----:B------:R-:W-:Y:S02]  /*17910*/  IMAD.MOV.U32 R9, RZ, RZ, 0x40000040 ;  /* 0x40000040ff097424 */ /* 0x000fe400078e00ff */
[----:B------:R-:W-:-:S02]  /*17920*/  VIADD R10, R10, 0x6 ;  /* 0x000000060a0a7836 */ /* 0x000fc40000000000 */
[----:B------:R-:W-:Y:S02]  /*17930*/  IMAD.U32 R16, RZ, RZ, UR36 ;  /* 0x00000024ff107e24 */ /* 0x000fe4000f8e00ff */
[----:B------:R-:W-:Y:S02]  /*17940*/  IMAD.MOV.U32 R20, RZ, RZ, -0x800000 ;  /* 0xff800000ff147424 */ /* 0x000fe400078e00ff */
[----:B------:R-:W-:Y:S01]  /*17950*/  IMAD.MOV.U32 R21, RZ, RZ, -0x800000 ;  /* 0xff800000ff157424 */ /* 0x000fe200078e00ff */
[----:B------:R-:W-:-:S03]  /*17960*/  ISETP.NE.AND P3, PT, R16, 0x3, PT ;  /* 0x000000031000780c */ /* 0x000fc60003f65270 */
[----:B------:R-:W-:Y:S01]  /*17970*/  QGMMA.64x96x32.F32.E4M3.E4M3 R88, R144, gdesc[UR4], R88, gsb0 ;  /* 0x0160000490587df3 */ /* 0x000fe20008000858 */
[----:B------:R-:W-:Y:S02]  /*17980*/  R2UR UR6, R8 ;  /* 0x00000000080672ca */ /* 0x000fe400000e0000 */
[----:B------:R-:W-:Y:S02]  /*17990*/  R2UR UR7, R9 ;  /* 0x00000000090772ca */ /* 0x000fe400000e0000 */
[----:B------:R-:W3:Y:S01]  /*179a0*/  SHFL.BFLY PT, R9, R6, 0x2, 0x1f ;  /* 0x0c401f0006097f89 */ /* 0x000ee200000e0000 */
[----:B-1----:R-:W-:-:S01]  /*179b0*/  FADD.FTZ R14, R14, R5 ;  /* 0x000000050e0e7221 */ /* 0x002fc20000010000 */
[----:B---3--:R-:W-:Y:S01]  /*179c0*/  FADD.FTZ R9, R9, R6 ;  /* 0x0000000609097221 */ /* 0x008fe20000010000 */
[----:B------:R-:W-:-:S04]  /*179d0*/  IMAD.MOV.U32 R6, RZ, RZ, RZ ;  /* 0x000000ffff067224 */ /* 0x000fc800078e00ff */
[----:B------:R-:W0:Y:S02]  /*179e0*/  SHFL.BFLY PT, R8, R9, 0x1, 0x1f ;  /* 0x0c201f0009087f89 */ /* 0x000e2400000e0000 */
[----:B0-----:R-:W-:-:S04]  /*179f0*/  FADD.FTZ R12, R9, R8 ;  /* 0x00000008090c7221 */ /* 0x001fc80000010000 */
[C---:B------:R-:W-:Y:S01]  /*17a00*/  FMUL.FTZ R13, R12.reuse, 0.00390625 ;  /* 0x3b8000000c0d7820 */ /* 0x040fe20000410000 */
[----:B------:R-:W-:-:S04]  /*17a10*/  FSETP.NE.FTZ.AND P0, PT, R12, RZ, PT ;  /* 0x000000ff0c00720b */ /* 0x000fc80003f15000 */
[----:B------:R-:W-:-:S09]  /*17a20*/  FSETP.NE.FTZ.AND P1, PT, R13, RZ, PT ;  /* 0x000000ff0d00720b */ /* 0x000fd20003f35000 */
[----:B------:R-:W-:Y:S04]  /*17a30*/  @P0 MUFU.RCP R6, R12 ;  /* 0x0000000c00060308 */ /* 0x000fe80000001000 */
[----:B------:R-:W-:-:S04]  /*17a40*/  @P1 FMUL.FTZ R8, R2, 0.69314718246459960938 ;  /* 0x3f31721802081820 */ /* 0x000fc80000410000 */
[----:B------:R-:W0:Y:S02]  /*17a50*/  @P1 MUFU.LG2 R5, R13 ;  /* 0x0000000d00051308 */ /* 0x000e240000000c00 */
[----:B0-----:R-:W-:-:S04]  /*17a60*/  @P1 FMUL.FTZ R5, R5, 0.69314718246459960938 ;  /* 0x3f31721805051820 */ /* 0x001fc80000410000 */
[----:B------:R-:W-:Y:S01]  /*17a70*/  @P1 FFMA.FTZ R20, R8, R3, R5 ;  /* 0x0000000308141223 */ /* 0x000fe20000010005 */
[----:B------:R-:W-:Y:S02]  /*17a80*/  WARPGROUP.DEPBAR.LE gsb0, 0x0 ;  /* 0x00008000000079c5 */ /* 0x000fe40000010000 */
[----:B------:R-:W-:-:S06]  /*17a90*/  WARPGROUP.ARRIVE ;  /* 0x00000000000079c5 */ /* 0x000fcc0000000000 */
[----:B------:R-:W-:Y:S01]  /*17aa0*/  QGMMA.64x96x32.F32.E4M3.E4M3 R88, R140, gdesc[UR4], R88, gsb0 ;  /* 0x016000048c587df3 */ /* 0x000fe20008000858 */
[----:B------:R-:W-:Y:S01]  /*17ab0*/  R2UR UR6, R10 ;  /* 0x000000000a0672ca */ /* 0x000fe200000e0000 */
[----:B------:R-:W-:Y:S01]  /*17ac0*/  IMAD.MOV.U32 R10, RZ, RZ, RZ ;  /* 0x000000ffff0a7224 */ /* 0x000fe200078e00ff */
[----:B------:R-:W-:Y:S02]  /*17ad0*/  R2UR UR7, R11 ;  /* 0x000000000b0772ca */ /* 0x000fe400000e0000 */
        /* <DEDUP_REMOVED lines=13> */
[-C--:B--2---:R-:W-:Y:S01]  /*17bb0*/  FMUL.FTZ R6, R6, R7.reuse ;  /* 0x0000000706067220 */ /* 0x084fe20000410000 */
[----:B------:R-:W-:Y:S01]  /*17bc0*/  FMUL.FTZ R10, R10, R7 ;  /* 0x000000070a0a7220 */ /* 0x000fe20000410000 */
[----:B------:R-:W-:Y:S02]  /*17bd0*/  WARPGROUP.DEPBAR.LE gsb0, 0x0 ;  /* 0x00008000000079c5 */ /* 0x000fe40000010000 */
[----:B------:R-:W-:Y:S05]  /*17be0*/  @!P3 BRA `(.L_x_1301) ;  /* 0x000000000004b947 */ /* 0x000fea0003800000 */
[----:B------:R-:W-:Y:S01]  /*17bf0*/  BPT.TRAP 0x1 ;  /* 0x000000040000795c */ /* 0x000fe20000300000 */
.L_x_1301:
[----:B------:R-:W2:Y:S01]  /*17c00*/  LDL.LU R0, [R1+0x1c] ;  /* 0x00001c0001007983 */ /* 0x000ea20000300800 */
[----:B------:R-:W-:Y:S02]  /*17c10*/  VIADD R4, R4, 0x19c60 ;  /* 0x00019c6004047836 */ /* 0x000fe40000000000 */
[-C--:B------:R-:W-:Y:S01]  /*17c20*/  FMUL.FTZ R13, R88, R6.reuse ;  /* 0x00000006580d7220 */ /* 0x080fe20000410000 */
[----:B------:R-:W-:Y:S01]  /*17c30*/  FMUL.FTZ R14, R93, R6 ;  /* 0x000000065d0e7220 */ /* 0x000fe20000410000 */
[----:B------:R-:W3:Y:S01]  /*17c40*/  LDL.LU R12, [R1+0x60] ;  /* 0x00006000010c7983 */ /* 0x000ee20000300800 */
[----:B------:R-:W-:-:S05]  /*17c50*/  VIADD R18, R18, 0x1 ;  /* 0x0000000112127836 */ /* 0x000fca0000000000 */
[----:B------:R-:W-:Y:S01]  /*17c60*/  ISETP.NE.AND P1, PT, R18, 0x2, PT ;  /* 0x000000021200780c */ /* 0x000fe20003f25270 */
[----:B------:R-:W-:-:S03]  /*17c70*/  FMUL.FTZ R15, R96, R6 ;  /* 0x00000006600f7220 */ /* 0x000fc60000410000 */
[----:B------:R-:W-:Y:S01]  /*17c80*/  SEL R3, RZ, 0x1, P1 ;  /* 0x00000001ff037807 */ /* 0x000fe20000800000 */
        /* <DEDUP_REMOVED lines=43> */
[----:B------:R-:W-:-:S02]  /*17f40*/  LOP3.LUT R22, R22, R3, RZ, 0x3c, !PT ;  /* 0x0000000316167212 */ /* 0x000fc400078e3cff */
[----:B------:R-:W-:Y:S02]  /*17f50*/  SEL R18, R18, RZ, P1 ;  /* 0x000000ff12127207 */ /* 0x000fe40000800000 */
[----:B--2---:R-:W-:Y:S01]  /*17f60*/  PRMT R2, R0, 0x654, R4 ;  /* 0x0000065400027816 */ /* 0x004fe20000000004 */
[----:B---3--:R-:W-:-:S03]  /*17f70*/  VIADD R12, R12, 0x1 ;  /* 0x000000010c0c7836 */ /* 0x008fc60000000000 */
[----:B------:R0:W-:Y:S02]  /*17f80*/  SYNCS.ARRIVE.TRANS64.RED.A1T0 RZ, [R2+URZ], RZ ;  /* 0x000000ff02ff79a7 */ /* 0x0001e4000810043f */
[----:B------:R0:W-:Y:S01]  /*17f90*/  STL [R1+0x60], R12 ;  /* 0x0000600c01007387 */ /* 0x0001e20000100800 */
[-C--:B------:R-:W-:Y:S01]  /*17fa0*/  FMUL.FTZ R4, R97, R6.reuse ;  /* 0x0000000661047220 */ /* 0x080fe20000410000 */
[----:B------:R-:W-:Y:S01]  /*17fb0*/  FMUL.FTZ R0, R105, R6 ;  /* 0x0000000669007220 */ /* 0x000fe20000410000 */
[----:B------:R-:W-:-:S07]  /*17fc0*/  FMUL.FTZ R6, R99, R10 ;  /* 0x0000000a63067220 */ /* 0x000fce0000410000 */
.L_x_1188:
[----:B------:R-:W2:Y:S01]  /*17fd0*/  LDL R92, [R1+0x58] ;  /* 0x00005800015c7983 */ /* 0x000ea20000100800 */
[----:B------:R-:W0:Y:S01]  /*17fe0*/  S2UR UR4, SR_CgaCtaId ;  /* 0x00000000000479c3 */ /* 0x000e220000008800 */
[----:B------:R-:W-:Y:S01]  /*17ff0*/  MOV R16, 0x400 ;  /* 0x0000040000107802 */ /* 0x000fe20000000f00 */
[----:B------:R-:W-:Y:S01]  /*18000*/  BSSY B0, `(.L_x_1302) ;  /* 0x0000335000007945 */ /* 0x000fe20003800000 */
[----:B0-----:R-:W-:-:S05]  /*18010*/  IMAD.U32 R2, RZ, RZ, UR4 ;  /* 0x00000004ff027e24 */ /* 0x001fca000f8e00ff */
[----:B------:R-:W-:Y:S01]  /*18020*/  LEA R16, R2, R16, 0x18 ;  /* 0x0000001002107211 */ /* 0x000fe200078ec0ff */
[----:B------:R-:W-:Y:S06]  /*18030*/  BAR.SYNC.DEFER_BLOCKING 0x5, 0x200 ;  /* 0x0148000000007b1d */ /* 0x000fec0000010000 */
[----:B------:R-:W-:Y:S04]  /*18040*/  STL [R1+0x1c], R2 ;  /* 0x00001c0201007387 */ /* 0x000fe80000100800 */
[----:B------:R-:W0:Y:S04]  /*18050*/  LDS.128 R36, [R16+0x19cd0] ;  /* 0x019cd00010247984 */ /* 0x000e280000000c00 */
[----:B0-----:R0:W-:Y:S04]  /*18060*/  STL.64 [R1+0x40], R36 ;  /* 0x0000402401007387 */ /* 0x0011e80000100a00 */
[----:B------:R0:W-:Y:S01]  /*18070*/  STL.64 [R1+0x48], R38 ;  /* 0x0000482601007387 */ /* 0x0001e20000100a00 */
[----:B------:R-:W-:Y:S06]  /*18080*/  BAR.ARV 0x4, 0x200 ;  /* 0x0108000000007b1d */ /* 0x000fec0000002000 */
[----:B--2---:R-:W-:-:S13]  /*18090*/  ISETP.NE.AND P1, PT, R92, RZ, PT ;  /* 0x000000ff5c00720c */ /* 0x004fda0003f25270 */
[----:B------:R-:W1:Y:S02]  /*180a0*/  @!P1 LDC R92, c[0x0][0xad4] ;  /* 0x0002b500ff5c9b82 */ /* 0x000e640000000800 */
[----:B-1----:R0:W-:Y:S01]  /*180b0*/  @!P1 STL [R1+0x58], R92 ;  /* 0x0000585c01009387 */ /* 0x0021e20000100800 */
[----:B------:R-:W-:Y:S05]  /*180c0*/  @P0 BRA `(.L_x_1303) ;  /* 0x0000002400e80947 */ /* 0x000fea0003800000 */
[----:B------:R-:W2:Y:S01]  /*180d0*/  LDL R2, [R1+0x3c] ;  /* 0x00003c0001027983 */ /* 0x000ea20000100800 */
[----:B------:R-:W-:Y:S01]  /*180e0*/  ULDC.64 UR4, c[0x4][0x38] ;  /* 0x01000e0000047ab9 */ /* 0x000fe20000000a00 */
[----:B------:R-:W-:Y:S01]  /*180f0*/  ULDC.64 UR6, c[0x0][0xc08] ;  /* 0x0003020000067ab9 */ /* 0x000fe20000000a00 */
[----:B------:R-:W1:Y:S01]  /*18100*/  S2R R10, SR_TID.X ;  /* 0x00000000000a7919 */ /* 0x000e620000002100 */
[----:B0-----:R-:W3:Y:S04]  /*18110*/  LDL R36, [R1+0x80] ;  /* 0x0000800001247983 */ /* 0x001ee80000100800 */
[----:B------:R-:W4:Y:S04]  /*18120*/  LDL.LU R94, [R1+0x5c] ;  /* 0x00005c00015e7983 */ /* 0x000f280000300800 */
[----:B------:R-:W4:Y:S04]  /*18130*/  LDL R93, [R1+0x34] ;  /* 0x00003400015d7983 */ /* 0x000f280000100800 */
[----:B------:R-:W4:Y:S01]  /*18140*/  LDL R88, [R1+0x68] ;  /* 0x0000680001587983 */ /* 0x000f220000100800 */
[----:B------:R-:W-:Y:S01]  /*18150*/  BAR.SYNC.DEFER_BLOCKING 0x1, 0x180 ;  /* 0x0046000000007b1d */ /* 0x000fe20000010000 */
[----:B--2--5:R-:W-:-:S02]  /*18160*/  IMAD.MOV.U32 R24, RZ, RZ, R2 ;  /* 0x000000ffff187224 */ /* 0x024fc400078e0002 */
[----:B-1----:R-:W-:-:S05]  /*18170*/  IMAD.SHL.U32 R2, R10, 0x4, RZ ;  /* 0x000000040a027824 */ /* 0x002fca00078e00ff */
[----:B------:R-:W-:-:S04]  /*18180*/  LOP3.LUT R2, R2, 0xc, RZ, 0xc0, !PT ;  /* 0x0000000c02027812 */ /* 0x000fc800078ec0ff */
[----:B------:R-:W-:-:S05]  /*18190*/  IADD3 R2, P0, R2, UR4, RZ ;  /* 0x0000000402027c10 */ /* 0x000fca000ff1e0ff */
[----:B------:R-:W-:Y:S01]  /*181a0*/  IMAD.X R3, RZ, RZ, UR5, P0 ;  /* 0x00000005ff037e24 */ /* 0x000fe200080e06ff */
[----:B------:R-:W-:-:S04]  /*181b0*/  ULDC.64 UR4, c[0x0][0xc00] ;  /* 0x0003000000047ab9 */ /* 0x000fc80000000a00 */
[----:B------:R0:W2:Y:S01]  /*181c0*/  LDG.E.CONSTANT R12, desc[UR42][R2.64] ;  /* 0x0000002a020c7981 */ /* 0x0000a2000c1e9900 */
[----:B------:R-:W-:Y:S01]  /*181d0*/  LOP3.LUT P0, R10, R10, 0x3, RZ, 0xc0, !PT ;  /* 0x000000030a0a7812 */ /* 0x000fe2000780c0ff */
[----:B------:R-:W-:-:S03]  /*181e0*/  IMAD.MOV.U32 R34, RZ, RZ, R24 ;  /* 0x000000ffff227224 */ /* 0x000fc600078e0018 */
[----:B------:R-:W-:-:S04]  /*181f0*/  ISETP.EQ.OR P0, PT, R10, 0x3, !P0 ;  /* 0x000000030a00780c */ /* 0x000fc80004702670 */
[----:B------:R-:W-:Y:S02]  /*18200*/  SEL R29, R9, R14, P0 ;  /* 0x0000000e091d7207 */ /* 0x000fe40000000000 */
[----:B------:R-:W-:Y:S02]  /*18210*/  SEL R14, R14, R9, P0 ;  /* 0x000000090e0e7207 */ /* 0x000fe40000000000 */
[----:B------:R-:W1:Y:S01]  /*18220*/  S2R R9, SR_SWINHI ;  /* 0x0000000000097919 */ /* 0x000e620000002f00 */
[----:B------:R-:W-:Y:S02]  /*18230*/  SEL R35, R13, R8, P0 ;  /* 0x000000080d237207 */ /* 0x000fe40000000000 */
[----:B------:R-:W-:Y:S02]  /*18240*/  SEL R13, R8, R13, P0 ;  /* 0x0000000d080d7207 */ /* 0x000fe40000000000 */
[----:B------:R-:W-:Y:S02]  /*18250*/  SEL R37, R25, R0, P0 ;  /* 0x0000000019257207 */ /* 0x000fe40000000000 */
[----:B------:R-:W-:-:S02]  /*18260*/  SEL R25, R0, R25, P0 ;  /* 0x0000001900197207 */ /* 0x000fc40000000000 */
[----:B------:R-:W-:Y:S02]  /*18270*/  SEL R39, R5, R26, P0 ;  /* 0x0000001a05277207 */ /* 0x000fe40000000000 */
[----:B------:R-:W-:Y:S02]  /*18280*/  SEL R31, R15, R4, P0 ;  /* 0x000000040f1f7207 */ /* 0x000fe40000000000 */
[----:B------:R-:W-:Y:S02]  /*18290*/  SEL R26, R26, R5, P0 ;  /* 0x000000051a1a7207 */ /* 0x000fe40000000000 */
[----:B0-----:R-:W-:Y:S02]  /*182a0*/  MOV R2, R16 ;  /* 0x0000001000027202 */ /* 0x001fe40000000f00 */
[----:B-1----:R-:W-:-:S03]  /*182b0*/  MOV R3, R9 ;  /* 0x0000000900037202 */ /* 0x002fc60000000f00 */
[----:B---3--:R-:W-:-:S03]  /*182c0*/  IMAD.WIDE R8, R36, 0x2, R2 ;  /* 0x0000000224087825 */ /* 0x008fc600078e0202 */
[----:B------:R-:W-:-:S04]  /*182d0*/  IADD3 R77, P5, R8, 0x20, RZ ;  /* 0x00000020084d7810 */ /* 0x000fc80007fbe0ff */
[----:B------:R-:W-:Y:S02]  /*182e0*/  LOP3.LUT R0, R77, 0x180, RZ, 0xc0, !PT ;  /* 0x000001804d007812 */ /* 0x000fe400078ec0ff */
[C---:B------:R-:W-:Y:S02]  /*182f0*/  IADD3 R81, P3, R8.reuse, 0x3020, RZ ;  /* 0x0000302008517810 */ /* 0x040fe40007f7e0ff */
[----:B------:R-:W-:Y:S02]  /*18300*/  IADD3 R87, P2, R8, 0x6000, RZ ;  /* 0x0000600008577810 */ /* 0x000fe40007f5e0ff */
[----:B------:R-:W-:Y:S02]  /*18310*/  SHF.R.U64 R0, R0, 0x3, RZ ;  /* 0x0000000300007819 */ /* 0x000fe400000012ff */
[----:B------:R-:W-:Y:S01]  /*18320*/  IADD3 R79, P4, R8, 0x3000, RZ ;  /* 0x00003000084f7810 */ /* 0x000fe20007f9e0ff */
[----:B------:R-:W-:Y:S01]  /*18330*/  IMAD.MOV.U32 R90, RZ, RZ, R34 ;  /* 0x000000ffff5a7224 */ /* 0x000fe200078e0022 */
[----:B------:R-:W-:-:S02]  /*18340*/  SEL R15, R4, R15, P0 ;  /* 0x0000000f040f7207 */ /* 0x000fc40000000000 */
[----:B------:R-:W-:Y:S02]  /*18350*/  LOP3.LUT R5, R8, 0x180, RZ, 0xc0, !PT ;  /* 0x0000018008057812 */ /* 0x000fe400078ec0ff */
[----:B------:R-:W-:Y:S02]  /*18360*/  LOP3.LUT R4, R81, 0x180, RZ, 0xc0, !PT ;  /* 0x0000018051047812 */ /* 0x000fe400078ec0ff */
[----:B------:R-:W-:Y:S02]  /*18370*/  LOP3.LUT R10, R0, R77, RZ, 0x3c, !PT ;  /* 0x0000004d000a7212 */ /* 0x000fe400078e3cff */
[----:B------:R-:W-:Y:S02]  /*18380*/  LOP3.LUT R34, R87, 0x180, RZ, 0xc0, !PT ;  /* 0x0000018057227812 */ /* 0x000fe400078ec0ff */
[----:B------:R-:W-:Y:S02]  /*18390*/  SEL R45, R120, R121, P0 ;  /* 0x00000079782d7207 */ /* 0x000fe40000000000 */
[----:B------:R-:W-:-:S02]  /*183a0*/  LOP3.LUT R0, R79, 0x180, RZ, 0xc0, !PT ;  /* 0x000001804f007812 */ /* 0x000fc400078ec0ff */
[----:B------:R-:W-:Y:S02]  /*183b0*/  SHF.R.U64 R5, R5, 0x3, RZ ;  /* 0x0000000305057819 */ /* 0x000fe400000012ff */
[----:B------:R-:W-:Y:S02]  /*183c0*/  SHF.R.U64 R4, R4, 0x3, RZ ;  /* 0x0000000304047819 */ /* 0x000fe400000012ff */
[----:B------:R-:W-:Y:S01]  /*183d0*/  SHF.R.U64 R34, R34, 0x3, RZ ;  /* 0x0000000322227819 */ /* 0x000fe200000012ff */
[----:B------:R-:W-:Y:S01]  /*183e0*/  IMAD.X R83, RZ, RZ, R9, P3 ;  /* 0x000000ffff537224 */ /* 0x000fe200018e0609 */
[----:B------:R-:W-:Y:S02]  /*183f0*/  IADD3 R89, P1, R8, 0x6020, RZ ;  /* 0x0000602008597810 */ /* 0x000fe40007f3e0ff */
[----:B------:R-:W-:Y:S02]  /*18400*/  SHF.R.U64 R0, R0, 0x3, RZ ;  /* 0x0000000300007819 */ /* 0x000fe400000012ff */
[----:B------:R-:W-:-:S02]  /*18410*/  SEL R41, R112, R113, P0 ;  /* 0x0000007170297207 */ /* 0x000fc40000000000 */
[----:B------:R-:W-:Y:S02]  /*18420*/  SEL R53, R30, R91, P0 ;  /* 0x0000005b1e357207 */ /* 0x000fe40000000000 */
[----:B------:R-:W-:Y:S02]  /*18430*/  SEL R55, R11, R32, P0 ;  /* 0x000000200b377207 */ /* 0x000fe40000000000 */
[----:B------:R-:W-:Y:S02]  /*18440*/  SEL R59, R7, R28, P0 ;  /* 0x0000001c073b7207 */ /* 0x000fe40000000000 */
[----:B------:R-:W-:Y:S02]  /*18450*/  SEL R63, R110, R111, P0 ;  /* 0x0000006f6e3f7207 */ /* 0x000fe40000000000 */
[----:B------:R-:W-:Y:S01]  /*18460*/  LOP3.LUT R8, R5, R8, RZ, 0x3c, !PT ;  /* 0x0000000805087212 */ /* 0x000fe200078e3cff */
[----:B------:R-:W-:Y:S01]  /*18470*/  IMAD.X R5, RZ, RZ, R9, P2 ;  /* 0x000000ffff057224 */ /* 0x000fe200010e0609 */
[----:B------:R-:W-:-:S02]  /*18480*/  SEL R112, R113, R112, P0 ;  /* 0x0000007071707207 */ /* 0x000fc40000000000 */
[----:B------:R-:W-:Y:S02]  /*18490*/  SEL R30, R91, R30, P0 ;  /* 0x0000001e5b1e7207 */ /* 0x000fe40000000000 */
[----:B------:R-:W-:Y:S01]  /*184a0*/  SEL R32, R32, R11, P0 ;  /* 0x0000000b20207207 */ /* 0x000fe20000000000 */
[----:B------:R-:W-:Y:S01]  /*184b0*/  IMAD.X R11, RZ, RZ, R9, P5 ;  /* 0x000000ffff0b7224 */ /* 0x000fe200028e0609 */
[----:B------:R-:W-:Y:S02]  /*184c0*/  SEL R57, R27, R6, P0 ;  /* 0x000000061b397207 */ /* 0x000fe40000000000 */
[----:B------:R-:W-:Y:S02]  /*184d0*/  LOP3.LUT R82, R4, R81, RZ, 0x3c, !PT ;  /* 0x0000005104527212 */ /* 0x000fe400078e3cff */
[----:B------:R-:W-:Y:S02]  /*184e0*/  SEL R43, R116, R117, P0 ;  /* 0x00000075742b7207 */ /* 0x000fe40000000000 */
[----:B------:R-:W-:-:S02]  /*184f0*/  SEL R49, R128, R129, P0 ;  /* 0x0000008180317207 */ /* 0x000fc40000000000 */
[----:B------:R-:W-:Y:S01]  /*18500*/  SEL R71, R130, R131, P0 ;  /* 0x0000008382477207 */ /* 0x000fe20000000000 */
[--C-:B------:R-:W-:Y:S01]  /*18510*/  IMAD.X R85, RZ, RZ, R9.reuse, P1 ;  /* 0x000000ffff557224 */ /* 0x100fe200008e0609 */
[----:B------:R-:W-:Y:S01]  /*18520*/  SEL R28, R28, R7, P0 ;  /* 0x000000071c1c7207 */ /* 0x000fe20000000000 */
[----:B------:R-:W-:Y:S01]  /*18530*/  IMAD.X R7, RZ, RZ, R9, P4 ;  /* 0x000000ffff077224 */ /* 0x000fe200020e0609 */
[----:B------:R-:W-:Y:S01]  /*18540*/  SEL R27, R6, R27, P0 ;  /* 0x0000001b061b7207 */ /* 0x000fe20000000000 */
[----:B------:R-:W4:Y:S01]  /*18550*/  LDC.64 R80, c[0x0][0xc00] ;  /* 0x00030000ff507b82 */ /* 0x000f220000000a00 */
[----:B------:R-:W-:Y:S01]  /*18560*/  LOP3.LUT R4, R34, R87, RZ, 0x3c, !PT ;  /* 0x0000005722047212 */ /* 0x000fe200078e3cff */
[----:B------:R-:W3:Y:S01]  /*18570*/  LDL R91, [R1+0xc] ;  /* 0x00000c00015b7983 */ /* 0x000ee20000100800 */
        /* <DEDUP_REMOVED lines=11> */
[----:B------:R-:W-:Y:S02]  /*18630*/  LOP3.LUT R6, R0, R79, RZ, 0x3c, !PT ;  /* 0x0000004f00067212 */ /* 0x000fe400078e3cff */
        /* <DEDUP_REMOVED lines=9> */
[----:B------:R-:W-:Y:S02]  /*186d0*/  SEL R111, R111, R110, P0 ;  /* 0x0000006e6f6f7207 */ /* 0x000fe40000000000 */
[----:B------:R-:W-:Y:S02]  /*186e0*/  SEL R119, R119, R118, P0 ;  /* 0x0000007677777207 */ /* 0x000fe40000000000 */
[----:B------:R-:W-:Y:S02]  /*186f0*/  MOV R82, R82 ;  /* 0x0000005200527202 */ /* 0x000fe40000000f00 */
[----:B------:R-:W-:Y:S02]  /*18700*/  SEL R126, R127, R126, P0 ;  /* 0x0000007e7f7e7207 */ /* 0x000fe40000000000 */
[----:B------:R-:W-:-:S02]  /*18710*/  SEL R134, R135, R134, P0 ;  /* 0x0000008687867207 */ /* 0x000fc40000000000 */
[----:B------:R-:W-:Y:S02]  /*18720*/  MOV R83, R4 ;  /* 0x0000000400537202 */ /* 0x000fe40000000f00 */
[----:B------:R-:W-:Y:S02]  /*18730*/  MOV R86, R10 ;  /* 0x0000000a00567202 */ /* 0x000fe40000000f00 */
[----:B------:R-:W-:Y:S02]  /*18740*/  MOV R87, R6 ;  /* 0x0000000600577202 */ /* 0x000fe40000000f00 */
[----:B------:R-:W-:-:S04]  /*18750*/  LOP3.LUT R36, R89, 0x180, RZ, 0xc0, !PT ;  /* 0x0000018059247812 */ /* 0x000fc800078ec0ff */
[----:B------:R-:W-:-:S04]  /*18760*/  SHF.R.U64 R36, R36, 0x3, RZ ;  /* 0x0000000324247819 */ /* 0x000fc800000012ff */
[----:B------:R-:W-:-:S04]  /*18770*/  LOP3.LUT R84, R36, R89, RZ, 0x3c, !PT ;  /* 0x0000005924547212 */ /* 0x000fc800078e3cff */
[----:B------:R-:W-:Y:S01]  /*18780*/  MOV R84, R84 ;  /* 0x0000005400547202 */ /* 0x000fe20000000f00 */
[----:B----4-:R-:W-:Y:S01]  /*18790*/  IMAD.WIDE R80, R94, 0x4, R80 ;  /* 0x000000045e507825 */ /* 0x010fe200078e0250 */
[----:B--2---:R0:W-:Y:S04]  /*187a0*/  SHFL.IDX PT, R70, R45, R12, 0x1c1f ;  /* 0x001c1f0c2d467589 */ /* 0x0041e800000e0000 */
[----:B------:R-:W-:Y:S01]  /*187b0*/  SHFL.IDX PT, R34, R29, R12, 0x1c1f ;  /* 0x001c1f0c1d227589 */ /* 0x000fe200000e0000 */
[----:B0-----:R-:W-:-:S03]  /*187c0*/  LOP3.LUT R45, R12, 0x2, RZ, 0x3c, !PT ;  /* 0x000000020c2d7812 */ /* 0x001fc600078e3cff */
[----:B------:R-:W-:Y:S04]  /*187d0*/  SHFL.IDX PT, R9, R39, R12, 0x1c1f ;  /* 0x001c1f0c27097589 */ /* 0x000fe800000e0000 */
[----:B------:R-:W-:Y:S04]  /*187e0*/  SHFL.IDX PT, R29, R63, R12, 0x1c1f ;  /* 0x001c1f0c3f1d7589 */ /* 0x000fe800000e0000 */
[----:B------:R-:W-:Y:S04]  /*187f0*/  SHFL.IDX PT, R38, R35, R12, 0x1c1f ;  /* 0x001c1f0c23267589 */ /* 0x000fe800000e0000 */
[----:B------:R-:W-:Y:S04]  /*18800*/  SHFL.IDX PT, R62, R41, R12, 0x1c1f ;  /* 0x001c1f0c293e7589 */ /* 0x000fe800000e0000 */
[----:B------:R-:W-:Y:S04]  /*18810*/  SHFL.IDX PT, R39, R14, R45, 0x1c1f ;  /* 0x001c1f2d0e277589 */ /* 0x000fe800000e0000 */
[----:B------:R-:W0:Y:S04]  /*18820*/  SHFL.IDX PT, R13, R13, R45, 0x1c1f ;  /* 0x001c1f2d0d0d7589 */ /* 0x000e2800000e0000 */
[----:B------:R-:W1:Y:S04]  /*18830*/  SHFL.IDX PT, R63, R112, R45, 0x1c1f ;  /* 0x001c1f2d703f7589 */ /* 0x000e6800000e0000 */
[----:B------:R-:W-:Y:S04]  /*18840*/  SHFL.IDX PT, R53, R53, R12, 0x1c1f ;  /* 0x001c1f0c35357589 */ /* 0x000fe800000e0000 */
[----:B------:R-:W-:Y:S04]  /*18850*/  SHFL.IDX PT, R55, R55, R12, 0x1c1f ;  /* 0x001c1f0c37377589 */ /* 0x000fe800000e0000 */
[----:B------:R-:W-:Y:S04]  /*18860*/  SHFL.IDX PT, R5, R71, R12, 0x1c1f ;  /* 0x001c1f0c47057589 */ /* 0x000fe800000e0000 */
[----:B------:R-:W2:Y:S04]  /*18870*/  SHFL.IDX PT, R30, R30, R45, 0x1c1f ;  /* 0x001c1f2d1e1e7589 */ /* 0x000ea800000e0000 */
[----:B------:R-:W4:Y:S04]  /*18880*/  SHFL.IDX PT, R32, R32, R45, 0x1c1f ;  /* 0x001c1f2d20207589 */ /* 0x000f2800000e0000 */
[----:B------:R-:W-:Y:S04]  /*18890*/  SHFL.IDX PT, R31, R31, R12, 0x1c1f ;  /* 0x001c1f0c1f1f7589 */ /* 0x000fe800000e0000 */
[----:B------:R-:W-:Y:S04]  /*188a0*/  SHFL.IDX PT, R7, R43, R12, 0x1c1f ;  /* 0x001c1f0c2b077589 */ /* 0x000fe800000e0000 */
[----:B------:R-:W-:Y:S04]  /*188b0*/  SHFL.IDX PT, R78, R49, R12, 0x1c1f ;  /* 0x001c1f0c314e7589 */ /* 0x000fe800000e0000 */
[----:B------:R-:W-:Y:S04]  /*188c0*/  SHFL.IDX PT, R57, R57, R12, 0x1c1f ;  /* 0x001c1f0c39397589 */ /* 0x000fe800000e0000 */
[----:B------:R-:W-:Y:S04]  /*188d0*/  SHFL.IDX PT, R10, R67, R12, 0x1c1f ;  /* 0x001c1f0c430a7589 */ /* 0x000fe800000e0000 */
[----:B------:R-:W-:Y:S04]  /*188e0*/  SHFL.IDX PT, R8, R73, R12, 0x1c1f ;  /* 0x001c1f0c49087589 */ /* 0x000fe800000e0000 */
[----:B------:R-:W4:Y:S04]  /*188f0*/  SHFL.IDX PT, R46, R15, R45, 0x1c1f ;  /* 0x001c1f2d0f2e7589 */ /* 0x000f2800000e0000 */
[----:B------:R-:W-:Y:S04]  /*18900*/  SHFL.IDX PT, R64, R117, R45, 0x1c1f ;  /* 0x001c1f2d75407589 */ /* 0x000fe800000e0000 */
[----:B------:R-:W-:Y:S04]  /*18910*/  SHFL.IDX PT, R71, R120, R45, 0x1c1f ;  /* 0x001c1f2d78477589 */ /* 0x000fe800000e0000 */
[----:B------:R-:W3:Y:S04]  /*18920*/  SHFL.IDX PT, R50, R27, R45, 0x1c1f ;  /* 0x001c1f2d1b327589 */ /* 0x000ee800000e0000 */
[----:B------:R-:W3:Y:S04]  /*18930*/  SHFL.IDX PT, R79, R128, R45, 0x1c1f ;  /* 0x001c1f2d804f7589 */ /* 0x000ee800000e0000 */
[----:B------:R-:W-:Y:S04]  /*18940*/  SHFL.IDX PT, R11, R33, R12, 0x1c1f ;  /* 0x001c1f0c210b7589 */ /* 0x000fe800000e0000 */
[----:B------:R1:W-:Y:S04]  /*18950*/  SHFL.IDX PT, R54, R37, R12, 0x1c1f ;  /* 0x001c1f0c25367589 */ /* 0x0003e800000e0000 */
[----:B------:R-:W-:Y:S04]  /*18960*/  SHFL.IDX PT, R6, R47, R12, 0x1c1f ;  /* 0x001c1f0c2f067589 */ /* 0x000fe800000e0000 */
[----:B------:R-:W-:Y:S04]  /*18970*/  SHFL.IDX PT, R4, R51, R12, 0x1c1f ;  /* 0x001c1f0c33047589 */ /* 0x000fe800000e0000 */
[----:B------:R-:W-:Y:S04]  /*18980*/  SHFL.IDX PT, R59, R59, R12, 0x1c1f ;  /* 0x001c1f0c3b3b7589 */ /* 0x000fe800000e0000 */
[----:B------:R3:W-:Y:S04]  /*18990*/  SHFL.IDX PT, R58, R61, R12, 0x1c1f ;  /* 0x001c1f0c3d3a7589 */ /* 0x0007e800000e0000 */
[----:B------:R-:W-:Y:S04]  /*189a0*/  SHFL.IDX PT, R66, R65, R12, 0x1c1f ;  /* 0x001c1f0c41427589 */ /* 0x000fe800000e0000 */
[----:B------:R-:W-:Y:S04]  /*189b0*/  SHFL.IDX PT, R74, R69, R12, 0x1c1f ;  /* 0x001c1f0c454a7589 */ /* 0x000fe800000e0000 */
[----:B------:R-:W-:Y:S04]  /*189c0*/  SHFL.IDX PT, R35, R75, R12, 0x1c1f ;  /* 0x001c1f0c4b237589 */ /* 0x000fe800000e0000 */
[----:B------:R-:W3:Y:S04]  /*189d0*/  SHFL.IDX PT, R24, R24, R45, 0x1c1f ;  /* 0x001c1f2d18187589 */ /* 0x000ee800000e0000 */
[----:B------:R-:W-:Y:S04]  /*189e0*/  SHFL.IDX PT, R25, R25, R45, 0x1c1f ;  /* 0x001c1f2d19197589 */ /* 0x000fe800000e0000 */
[----:B------:R-:W3:Y:S04]  /*189f0*/  SHFL.IDX PT, R28, R28, R45, 0x1c1f ;  /* 0x001c1f2d1c1c7589 */ /* 0x000ee800000e0000 */
[----:B------:R-:W3:Y:S04]  /*18a00*/  SHFL.IDX PT, R15, R106, R45, 0x1c1f ;  /* 0x001c1f2d6a0f7589 */ /* 0x000ee800000e0000 */
[----:B------:R-:W3:Y:S04]  /*18a10*/  SHFL.IDX PT, R67, R114, R45, 0x1c1f ;  /* 0x001c1f2d72437589 */ /* 0x000ee800000e0000 */
[----:B------:R-:W3:Y:S04]  /*18a20*/  SHFL.IDX PT, R73, R122, R45, 0x1c1f ;  /* 0x001c1f2d7a497589 */ /* 0x000ee800000e0000 */
[----:B------:R-:W3:Y:S04]  /*18a30*/  SHFL.IDX PT, R26, R26, R45, 0x1c1f ;  /* 0x001c1f2d1a1a7589 */ /* 0x000ee800000e0000 */
[----:B------:R-:W-:Y:S04]  /*18a40*/  SHFL.IDX PT, R125, R125, R45, 0x1c1f ;  /* 0x001c1f2d7d7d7589 */ /* 0x000fe800000e0000 */
[----:B------:R-:W-:Y:S04]  /*18a50*/  SHFL.IDX PT, R133, R133, R45, 0x1c1f ;  /* 0x001c1f2d85857589 */ /* 0x000fe800000e0000 */
[----:B------:R-:W3:Y:S04]  /*18a60*/  SHFL.IDX PT, R12, R111, R45, 0x1c1f ;  /* 0x001c1f2d6f0c7589 */ /* 0x000ee800000e0000 */
[----:B------:R-:W3:Y:S04]  /*18a70*/  SHFL.IDX PT, R130, R130, R45, 0x1c1f ;  /* 0x001c1f2d82827589 */ /* 0x000ee800000e0000 */
[----:B------:R-:W3:Y:S04]  /*18a80*/  SHFL.IDX PT, R119, R119, R45, 0x1c1f ;  /* 0x001c1f2d77777589 */ /* 0x000ee800000e0000 */
[----:B------:R-:W3:Y:S04]  /*18a90*/  SHFL.IDX PT, R75, R126, R45, 0x1c1f ;  /* 0x001c1f2d7e4b7589 */ /* 0x000ee800000e0000 */
[----:B------:R3:W3:Y:S01]  /*18aa0*/  SHFL.IDX PT, R134, R134, R45, 0x1c1f ;  /* 0x001c1f2d86867589 */ /* 0x0006e200000e0000 */
[----:B0-----:R-:W-:-:S02]  /*18ab0*/  SEL R36, R38, R13, P0 ;  /* 0x0000000d26247207 */ /* 0x001fc40000000000 */
[----:B-1----:R-:W-:Y:S02]  /*18ac0*/  SEL R37, R34, R39, P0 ;  /* 0x0000002722257207 */ /* 0x002fe40000000000 */
[----:B------:R-:W-:Y:S02]  /*18ad0*/  SEL R60, R62, R63, P0 ;  /* 0x0000003f3e3c7207 */ /* 0x000fe40000000000 */
[----:B------:R-:W-:Y:S02]  /*18ae0*/  SEL R38, R13, R38, P0 ;  /* 0x000000260d267207 */ /* 0x000fe40000000000 */
[----:B------:R-:W-:Y:S02]  /*18af0*/  SEL R39, R39, R34, P0 ;  /* 0x0000002227277207 */ /* 0x000fe40000000000 */
[----:B--2---:R-:W-:Y:S02]  /*18b00*/  SEL R40, R53, R30, P0 ;  /* 0x0000001e35287207 */ /* 0x004fe40000000000 */
[----:B------:R-:W-:-:S02]  /*18b10*/  SEL R42, R30, R53, P0 ;  /* 0x000000351e2a7207 */ /* 0x000fc40000000000 */
[----:B----4-:R-:W-:Y:S02]  /*18b20*/  SEL R41, R55, R32, P0 ;  /* 0x0000002037297207 */ /* 0x010fe40000000000 */
[----:B------:R-:W-:Y:S02]  /*18b30*/  SEL R43, R32, R55, P0 ;  /* 0x00000037202b7207 */ /* 0x000fe40000000000 */
[----:B------:R-:W-:Y:S02]  /*18b40*/  SEL R62, R63, R62, P0 ;  /* 0x0000003e3f3e7207 */ /* 0x000fe40000000000 */
[----:B------:R-:W-:Y:S02]  /*18b50*/  SEL R44, R31, R46, P0 ;  /* 0x0000002e1f2c7207 */ /* 0x000fe40000000000 */
[----:B---3--:R-:W-:Y:S02]  /*18b60*/  SEL R48, R57, R50, P0 ;  /* 0x0000003239307207 */ /* 0x008fe40000000000 */
        /* <DEDUP_REMOVED lines=33> */
[----:B------:R-:W-:Y:S02]  /*18d80*/  F2FP.BF16.F32.PACK_AB R4, R37, R36 ;  /* 0x000000242504723e */ /* 0x000fe400000010ff */
[----:B------:R-:W-:Y:S02]  /*18d90*/  F2FP.BF16.F32.PACK_AB R5, R41, R40 ;  /* 0x000000282905723e */ /* 0x000fe400000010ff */
[----:B------:R-:W-:Y:S02]  /*18da0*/  F2FP.BF16.F32.PACK_AB R6, R39, R38 ;  /* 0x000000262706723e */ /* 0x000fe400000010ff */
[----:B------:R-:W-:-:S02]  /*18db0*/  F2FP.BF16.F32.PACK_AB R7, R43, R42 ;  /* 0x0000002a2b07723e */ /* 0x000fc400000010ff */
[----:B------:R-:W-:Y:S02]  /*18dc0*/  SEL R33, R35, R134, P0 ;  /* 0x0000008623217207 */ /* 0x000fe40000000000 */
[----:B------:R-:W-:Y:S02]  /*18dd0*/  SEL R75, R75, R8, P0 ;  /* 0x000000084b4b7207 */ /* 0x000fe40000000000 */
[----:B------:R-:W-:Y:S02]  /*18de0*/  SEL R35, R134, R35, P0 ;  /* 0x0000002386237207 */ /* 0x000fe40000000000 */
[----:B------:R-:W-:Y:S02]  /*18df0*/  F2FP.BF16.F32.PACK_AB R8, R45, R44 ;  /* 0x0000002c2d08723e */ /* 0x000fe400000010ff */
[----:B------:R-:W-:Y:S02]  /*18e00*/  F2FP.BF16.F32.PACK_AB R9, R49, R48 ;  /* 0x000000303109723e */ /* 0x000fe400000010ff */
[----:B------:R-:W-:-:S02]  /*18e10*/  F2FP.BF16.F32.PACK_AB R10, R47, R46 ;  /* 0x0000002e2f0a723e */ /* 0x000fc400000010ff */
[----:B------:R-:W-:Y:S02]  /*18e20*/  F2FP.BF16.F32.PACK_AB R11, R51, R50 ;  /* 0x00000032330b723e */ /* 0x000fe400000010ff */
[----:B------:R-:W-:Y:S02]  /*18e30*/  F2FP.BF16.F32.PACK_AB R12, R53, R52 ;  /* 0x00000034350c723e */ /* 0x000fe400000010ff */
[----:B------:R-:W-:Y:S02]  /*18e40*/  F2FP.BF16.F32.PACK_AB R13, R57, R56 ;  /* 0x00000038390d723e */ /* 0x000fe400000010ff */
[----:B------:R-:W-:Y:S02]  /*18e50*/  F2FP.BF16.F32.PACK_AB R14, R55, R54 ;  /* 0x00000036370e723e */ /* 0x000fe400000010ff */
[----:B------:R-:W-:Y:S01]  /*18e60*/  F2FP.BF16.F32.PACK_AB R15, R59, R58 ;  /* 0x0000003a3b0f723e */ /* 0x000fe200000010ff */
[----:B------:R0:W-:Y:S01]  /*18e70*/  STSM.16.M88.4 [R0], R4 ;  /* 0x0000000400007844 */ /* 0x0001e20000000200 */
[----:B------:R-:W-:-:S02]  /*18e80*/  F2FP.BF16.F32.PACK_AB R24, R61, R60 ;  /* 0x0000003c3d18723e */ /* 0x000fc400000010ff */
[----:B------:R-:W-:Y:S02]  /*18e90*/  F2FP.BF16.F32.PACK_AB R25, R65, R64 ;  /* 0x000000404119723e */ /* 0x000fe400000010ff */
[----:B------:R-:W-:Y:S02]  /*18ea0*/  F2FP.BF16.F32.PACK_AB R26, R63, R62 ;  /* 0x0000003e3f1a723e */ /* 0x000fe400000010ff */
[----:B------:R-:W-:Y:S02]  /*18eb0*/  F2FP.BF16.F32.PACK_AB R27, R67, R66 ;  /* 0x00000042431b723e */ /* 0x000fe400000010ff */
[----:B------:R-:W-:Y:S02]  /*18ec0*/  F2FP.BF16.F32.PACK_AB R28, R69, R68 ;  /* 0x00000044451c723e */ /* 0x000fe400000010ff */
[----:B------:R-:W-:Y:S02]  /*18ed0*/  F2FP.BF16.F32.PACK_AB R29, R73, R72 ;  /* 0x00000048491d723e */ /* 0x000fe400000010ff */
[----:B------:R-:W-:-:S02]  /*18ee0*/  F2FP.BF16.F32.PACK_AB R30, R71, R70 ;  /* 0x00000046471e723e */ /* 0x000fc400000010ff */
[----:B------:R-:W-:Y:S01]  /*18ef0*/  F2FP.BF16.F32.PACK_AB R31, R75, R74 ;  /* 0x0000004a4b1f723e */ /* 0x000fe200000010ff */
[----:B------:R-:W-:Y:S01]  /*18f00*/  STSM.16.M88.4 [R86], R8 ;  /* 0x0000000856007844 */ /* 0x000fe20000000200 */
[----:B0-----:R-:W-:Y:S02]  /*18f10*/  F2FP.BF16.F32.PACK_AB R4, R77, R76 ;  /* 0x0000004c4d04723e */ /* 0x001fe400000010ff */
[----:B------:R-:W-:Y:S02]  /*18f20*/  F2FP.BF16.F32.PACK_AB R5, R33, R32 ;  /* 0x000000202105723e */ /* 0x000fe400000010ff */
[----:B------:R-:W-:Y:S02]  /*18f30*/  F2FP.BF16.F32.PACK_AB R6, R79, R78 ;  /* 0x0000004e4f06723e */ /* 0x000fe400000010ff */
[----:B------:R-:W-:Y:S01]  /*18f40*/  F2FP.BF16.F32.PACK_AB R7, R35, R34 ;  /* 0x000000222307723e */ /* 0x000fe200000010ff */
[----:B------:R0:W-:Y:S04]  /*18f50*/  STSM.16.M88.4 [R87], R12 ;  /* 0x0000000c57007844 */ /* 0x0001e80000000200 */
[----:B------:R1:W-:Y:S04]  /*18f60*/  STSM.16.M88.4 [R82], R24 ;  /* 0x0000001852007844 */ /* 0x0003e80000000200 */
[----:B------:R-:W-:Y:S04]  /*18f70*/  STSM.16.M88.4 [R83], R28 ;  /* 0x0000001c53007844 */ /* 0x000fe80000000200 */
[----:B------:R2:W-:Y:S01]  /*18f80*/  STSM.16.M88.4 [R84], R4 ;  /* 0x0000000454007844 */ /* 0x0005e20000000200 */
[----:B------:R-:W-:Y:S01]  /*18f90*/  ISETP.NE.U32.AND P0, PT, RZ, UR4, PT ;  /* 0x00000004ff007c0c */ /* 0x000fe2000bf05070 */
[----:B------:R-:W-:Y:S01]  /*18fa0*/  IMAD.MOV.U32 R0, RZ, RZ, RZ ;  /* 0x000000ffff007224 */ /* 0x000fe200078e00ff */
[----:B------:R-:W-:Y:S01]  /*18fb0*/  ISETP.NE.U32.AND P1, PT, RZ, UR6, PT ;  /* 0x00000006ff007c0c */ /* 0x000fe2000bf25070 */
[----:B0-----:R-:W0:Y:S01]  /*18fc0*/  LDC.64 R12, c[0x0][0xba8] ;  /* 0x0002ea00ff0c7b82 */ /* 0x001e220000000a00 */
[----:B------:R-:W-:-:S07]  /*18fd0*/  ISETP.NE.AND.EX P0, PT, RZ, UR5, PT, P0 ;  /* 0x00000005ff007c0c */ /* 0x000fce000bf05300 */
[----:B------:R-:W-:Y:S01]  /*18fe0*/  BAR.SYNC.DEFER_BLOCKING 0x1, 0x180 ;  /* 0x0046000000007b1d */ /* 0x000fe20000010000 */
[----:B------:R-:W-:Y:S01]  /*18ff0*/  IMAD.MOV.U32 R14, RZ, RZ, 0x9b8 ;  /* 0x000009b8ff0e7424 */ /* 0x000fe200078e00ff */
[----:B------:R-:W-:-:S06]  /*19000*/  ISETP.GT.AND P3, PT, R92, 0x1, PT ;  /* 0x000000015c00780c */ /* 0x000fcc0003f64270 */
[----:B-1----:R-:W1:Y:S01]  /*19010*/  LDC R82, c[0x0][0xbe8] ;  /* 0x0002fa00ff527b82 */ /* 0x002e620000000800 */
[----:B------:R-:W3:Y:S01]  /*19020*/  @P0 LDG.E R0, desc[UR42][R80.64] ;  /* 0x0000002a50000981 */ /* 0x000ee2000c1e1900 */
[----:B------:R-:W-:Y:S01]  /*19030*/  ISETP.NE.AND.EX P1, PT, RZ, UR7, PT, P1 ;  /* 0x00000007ff007c0c */ /* 0x000fe2000bf25310 */
[----:B------:R-:W-:Y:S01]  /*19040*/  ULDC UR6, c[0x0][0xa88] ;  /* 0x0002a20000067ab9 */ /* 0x000fe20000000800 */
[----:B------:R-:W-:-:S04]  /*19050*/  SEL R14, R14, 0x978, P3 ;  /* 0x000009780e0e7807 */ /* 0x000fc80001800000 */
[----:B0-----:R-:W0:Y:S08]  /*19060*/  @!P3 LDC R12, c[0x0][0xb50] ;  /* 0x0002d400ff0cbb82 */ /* 0x001e300000000800 */
[----:B--2---:R-:W2:Y:S08]  /*19070*/  LDC.64 R6, c[0x0][R14+0x220] ;  /* 0x000088000e067b82 */ /* 0x004eb00000000a00 */
[----:B------:R-:W4:Y:S08]  /*19080*/  @P1 LDC.64 R4, c[0x0][0xc08] ;  /* 0x00030200ff041b82 */ /* 0x000f300000000a00 */
[----:B------:R-:W0:Y:S01]  /*19090*/  LDC.64 R8, c[0x0][R14+0x218] ;  /* 0x000086000e087b82 */ /* 0x000e220000000a00 */
[----:B-1----:R-:W-:Y:S01]  /*190a0*/  ISETP.NE.AND P4, PT, R82, 0x1, PT ;  /* 0x000000015200780c */ /* 0x002fe20003f85270 */
[----:B------:R-:W-:-:S06]  /*190b0*/  IMAD.U32 R85, RZ, RZ, UR6 ;  /* 0x00000006ff557e24 */ /* 0x000fcc000f8e00ff */
[----:B------:R-:W1:Y:S01]  /*190c0*/  LDC.64 R10, c[0x0][R14+0x228] ;  /* 0x00008a000e0a7b82 */ /* 0x000e620000000a00 */
[----:B----4-:R-:W-:Y:S01]  /*190d0*/  @P1 IMAD.WIDE R4, R94, 0x4, R4 ;  /* 0x000000045e041825 */ /* 0x010fe200078e0204 */
[----:B------:R-:W-:-:S06]  /*190e0*/  ISETP.NE.U32.AND P2, PT, RZ, UR4, PT ;  /* 0x00000004ff007c0c */ /* 0x000fcc000bf45070 */
[----:B------:R-:W4:Y:S01]  /*190f0*/  @P4 LDC R24, c[0x0][0xbec] ;  /* 0x0002fb00ff184b82 */ /* 0x000f220000000800 */
[----:B------:R2:W5:Y:S01]  /*19100*/  @P1 LDG.E R85, desc[UR42][R4.64] ;  /* 0x0000002a04551981 */ /* 0x000562000c1e1900 */
[----:B------:R-:W-:-:S06]  /*19110*/  ISETP.NE.AND.EX P2, PT, RZ, UR5, PT, P2 ;  /* 0x00000005ff007c0c */ /* 0x000fcc000bf45320 */
[----:B------:R-:W4:Y:S08]  /*19120*/  @P4 LDC R31, c[0x0][0xbf0] ;  /* 0x0002fc00ff1f4b82 */ /* 0x000f300000000800 */
[----:B--2---:R2:W2:Y:S01]  /*19130*/  LDC.64 R4, c[0x0][R14+0x210] ;  /* 0x000084000e047b82 */ /* 0x0044a20000000a00 */
[----:B------:R-:W-:Y:S02]  /*19140*/  SHF.R.S32.HI R15, RZ, 0x1f, R94 ;  /* 0x0000001fff0f7819 */ /* 0x000fe4000001145e */
[----:B------:R-:W-:-:S02]  /*19150*/  SEL R83, R94, RZ, !P2 ;  /* 0x000000ff5e537207 */ /* 0x000fc40005000000 */
[----:B------:R-:W-:-:S03]  /*19160*/  SEL R15, R15, RZ, !P2 ;  /* 0x000000ff0f0f7207 */ /* 0x000fc60005000000 */
[----:B------:R-:W-:Y:S01]  /*19170*/  IMAD R7, R7, R83, RZ ;  /* 0x0000005307077224 */ /* 0x000fe200078e02ff */
[----:B------:R-:W2:Y:S03]  /*19180*/  @!P3 LDC R13, c[0x0][0xb54] ;  /* 0x0002d500ff0dbb82 */ /* 0x000ea60000000800 */
[----:B------:R-:W-:Y:S02]  /*19190*/  IMAD R29, R6, R15, R7 ;  /* 0x0000000f061d7224 */ /* 0x000fe400078e0207 */
[-C--:B0-----:R-:W-:Y:S02]  /*191a0*/  IMAD R27, R9, R90.reuse, RZ ;  /* 0x0000005a091b7224 */ /* 0x081fe400078e02ff */
[----:B------:R-:W-:-:S04]  /*191b0*/  IMAD.WIDE.U32 R8, R8, R90, RZ ;  /* 0x0000005a08087225 */ /* 0x000fc800078e00ff */
[----:B------:R-:W-:-:S04]  /*191c0*/  IMAD.WIDE.U32 R6, R6, R83, RZ ;  /* 0x0000005306067225 */ /* 0x000fc800078e00ff */
[----:B------:R-:W-:Y:S01]  /*191d0*/  IMAD.IADD R15, R93, 0x1, R91 ;  /* 0x000000015d0f7824 */ /* 0x000fe200078e025b */
[----:B------:R-:W-:Y:S01]  /*191e0*/  SEL R25, R88, RZ, P3 ;  /* 0x000000ff58197207 */ /* 0x000fe20001800000 */
[----:B------:R-:W-:Y:S02]  /*191f0*/  IMAD.IADD R29, R7, 0x1, R29 ;  /* 0x00000001071d7824 */ /* 0x000fe400078e021d */
[----:B------:R-:W-:Y:S02]  /*19200*/  IMAD.MOV.U32 R7, RZ, RZ, R15 ;  /* 0x000000ffff077224 */ /* 0x000fe400078e000f */
[----:B------:R-:W-:Y:S02]  /*19210*/  IMAD.IADD R9, R9, 0x1, R27 ;  /* 0x0000000109097824 */ /* 0x000fe400078e021b */
[-C--:B-1----:R-:W-:Y:S02]  /*19220*/  IMAD R27, R11, R25.reuse, RZ ;  /* 0x000000190b1b7224 */ /* 0x082fe400078e02ff */
[----:B------:R-:W-:-:S04]  /*19230*/  IMAD.WIDE.U32 R10, R10, R25, RZ ;  /* 0x000000190a0a7225 */ /* 0x000fc800078e00ff */
[----:B------:R-:W-:Y:S01]  /*19240*/  IMAD.IADD R27, R11, 0x1, R27 ;  /* 0x000000010b1b7824 */ /* 0x000fe200078e021b */
[--C-:B---3--:R-:W-:Y:S01]  /*19250*/  IADD3 R8, P2, P5, R6, R8, R0.reuse ;  /* 0x0000000806087210 */ /* 0x108fe20007d5e000 */
[----:B----4-:R-:W-:Y:S01]  /*19260*/  @P4 IMAD.HI.U32 R6, R15, R24, RZ ;  /* 0x000000180f064227 */ /* 0x010fe200078e00ff */
        /* <DEDUP_REMOVED lines=14> */
[----:B------:R-:W-:Y:S01]  /*19350*/  LEA.HI.X R13, R10, R13, R4, 0x2, P2 ;  /* 0x0000000d0a0d7211 */ /* 0x000fe200010f1404 */
[----:B------:R-:W-:Y:S06]  /*19360*/  @P1 BRA `(.L_x_1304) ;  /* 0x0000000000101947 */ /* 0x000fec0003800000 */
[----:B------:R-:W-:Y:S05]  /*19370*/  @!P0 BRA `(.L_x_1304) ;  /* 0x00000000000c8947 */ /* 0x000fea0003800000 */
[----:B------:R-:W2:Y:S04]  /*19380*/  LDG.E R4, desc[UR42][R80.64] ;  /* 0x0000002a50047981 */ /* 0x000ea8000c1e1900 */
[----:B-----5:R-:W2:Y:S02]  /*19390*/  LDG.E R85, desc[UR42][R80.64+0x4] ;  /* 0x0000042a50557981 */ /* 0x020ea4000c1e1900 */
[----:B--2---:R-:W-:-:S07]  /*193a0*/  IMAD.IADD R85, R85, 0x1, -R4 ;  /* 0x0000000155557824 */ /* 0x004fce00078e0a04 */
.L_x_1304:
        /* <DEDUP_REMOVED lines=13> */
[----:B--2---:R-:W-:-:S04]  /*19480*/  IMAD.IADD R9, R9, 0x1, R91 ;  /* 0x0000000109097824 */ /* 0x004fc800078e025b */
        /* <DEDUP_REMOVED lines=9> */
[----:B------:R-:W5:Y:S04]  /*19520*/  LDL R46, [R1+0x88] ;  /* 0x00008800012e7983 */ /* 0x000f680000100800 */
[----:B------:R-:W5:Y:S01]  /*19530*/  LDL R45, [R1+0x64] ;  /* 0x00006400012d7983 */ /* 0x000f620000100800 */
[----:B------:R-:W3:Y:S03]  /*19540*/  @P4 LDC R39, c[0x0][0xbf0] ;  /* 0x0002fc00ff274b82 */ /* 0x000ee60000000800 */
[----:B------:R-:W5:Y:S04]  /*19550*/  LDL R44, [R1+0x84] ;  /* 0x00008400012c7983 */ /* 0x000f680000100800 */
[----:B------:R-:W5:Y:S01]  /*19560*/  LDL R42, [R1+0x6c] ;  /* 0x00006c00012a7983 */ /* 0x000f620000100800 */
[----:B------:R-:W4:Y:S02]  /*19570*/  S2R R8, SR_TID.X ;  /* 0x0000000000087919 */ /* 0x000f240000002100 */
[----:B----4-:R-:W-:-:S05]  /*19580*/  VIADD R87, R8, 0xffffff80 ;  /* 0xffffff8008577836 */ /* 0x010fca0000000000 */
[----:B------:R-:W-:-:S04]  /*19590*/  SHF.R.S32.HI R86, RZ, 0x1f, R87 ;  /* 0x0000001fff567819 */ /* 0x000fc80000011457 */
[----:B------:R-:W-:-:S04]  /*195a0*/  LEA.HI R86, R86, R87, RZ, 0x2 ;  /* 0x0000005756567211 */ /* 0x000fc800078f10ff */
[----:B------:R-:W-:Y:S02]  /*195b0*/  SHF.R.S32.HI R86, RZ, 0x2, R86 ;  /* 0x00000002ff567819 */ /* 0x000fe40000011456 */
[----:B0-----:R-:W-:-:S04]  /*195c0*/  SHF.R.S32.HI R20, RZ, 0x1f, R87 ;  /* 0x0000001fff147819 */ /* 0x001fc80000011457 */
[----:B------:R-:W-:Y:S01]  /*195d0*/  LEA.HI R20, R20, R87, RZ, 0x2 ;  /* 0x0000005714147211 */ /* 0x000fe200078f10ff */
[----:B------:R-:W-:-:S03]  /*195e0*/  IMAD R21, R84, UR4, RZ ;  /* 0x0000000454157c24 */ /* 0x000fc6000f8e02ff */
[----:B------:R-:W-:Y:S01]  /*195f0*/  LOP3.LUT R20, R20, 0xfffffffc, RZ, 0xc0, !PT ;  /* 0xfffffffc14147812 */ /* 0x000fe200078ec0ff */
[----:B------:R-:W-:-:S04]  /*19600*/  IMAD R21, R0, UR5, R21 ;  /* 0x0000000500157c24 */ /* 0x000fc8000f8e0215 */
[----:B------:R-:W-:Y:S02]  /*19610*/  IMAD.IADD R20, R87, 0x1, -R20 ;  /* 0x0000000157147824 */ /* 0x000fe400078e0a14 */
[C---:B------:R-:W-:Y:S01]  /*19620*/  IMAD.IADD R43, R86.reuse, 0x1, R91 ;  /* 0x00000001562b7824 */ /* 0x040fe200078e025b */
[----:B------:R-:W-:Y:S01]  /*19630*/  BSSY B1, `(.L_x_1306) ;  /* 0x000005f000017945 */ /* 0x000fe20003800000 */
[----:B--2---:R-:W-:-:S04]  /*19640*/  IMAD R5, R86, 0x20, R81 ;  /* 0x0000002056057824 */ /* 0x004fc800078e0251 */
[----:B------:R-:W-:-:S03]  /*19650*/  IMAD.WIDE R2, R5, 0x2, R2 ;  /* 0x0000000205027825 */ /* 0x000fc600078e0202 */
[C---:B------:R-:W-:Y:S02]  /*19660*/  IADD3 R5, P5, R2.reuse, 0x7800, RZ ;  /* 0x0000780002057810 */ /* 0x040fe40007fbe0ff */
[C---:B------:R-:W-:Y:S02]  /*19670*/  IADD3 R9, P0, R2.reuse, 0x1800, RZ ;  /* 0x0000180002097810 */ /* 0x040fe40007f1e0ff */
[C---:B------:R-:W-:Y:S02]  /*19680*/  IADD3 R13, P1, R2.reuse, 0x3000, RZ ;  /* 0x00003000020d7810 */ /* 0x040fe40007f3e0ff */
[C---:B------:R-:W-:Y:S02]  /*19690*/  IADD3 R25, P2, R2.reuse, 0x4800, RZ ;  /* 0x0000480002197810 */ /* 0x040fe40007f5e0ff */
[C---:B------:R-:W-:Y:S02]  /*196a0*/  IADD3 R29, P3, R2.reuse, 0x6000, RZ ;  /* 0x00006000021d7810 */ /* 0x040fe40007f7e0ff */
[----:B------:R-:W-:-:S02]  /*196b0*/  LOP3.LUT R7, R2, 0x180, RZ, 0xc0, !PT ;  /* 0x0000018002077812 */ /* 0x000fc400078ec0ff */
[----:B------:R-:W-:Y:S02]  /*196c0*/  LOP3.LUT R4, R5, 0x180, RZ, 0xc0, !PT ;  /* 0x0000018005047812 */ /* 0x000fe400078ec0ff */
[----:B------:R-:W-:Y:S02]  /*196d0*/  LOP3.LUT R8, R9, 0x180, RZ, 0xc0, !PT ;  /* 0x0000018009087812 */ /* 0x000fe400078ec0ff */
[----:B------:R-:W-:Y:S02]  /*196e0*/  LOP3.LUT R12, R13, 0x180, RZ, 0xc0, !PT ;  /* 0x000001800d0c7812 */ /* 0x000fe400078ec0ff */
[----:B------:R-:W-:Y:S02]  /*196f0*/  LOP3.LUT R24, R25, 0x180, RZ, 0xc0, !PT ;  /* 0x0000018019187812 */ /* 0x000fe400078ec0ff */
[----:B------:R-:W-:Y:S02]  /*19700*/  LOP3.LUT R28, R29, 0x180, RZ, 0xc0, !PT ;  /* 0x000001801d1c7812 */ /* 0x000fe400078ec0ff */
[----:B------:R-:W-:-:S02]  /*19710*/  SHF.R.U64 R7, R7, 0x3, RZ ;  /* 0x0000000307077819 */ /* 0x000fc400000012ff */
[----:B------:R-:W-:Y:S02]  /*19720*/  SHF.R.U64 R4, R4, 0x3, RZ ;  /* 0x0000000304047819 */ /* 0x000fe400000012ff */
[----:B------:R-:W-:Y:S02]  /*19730*/  SHF.R.U64 R8, R8, 0x3, RZ ;  /* 0x0000000308087819 */ /* 0x000fe400000012ff */
[----:B------:R-:W-:Y:S02]  /*19740*/  SHF.R.U64 R12, R12, 0x3, RZ ;  /* 0x000000030c0c7819 */ /* 0x000fe400000012ff */
[----:B------:R-:W-:Y:S02]  /*19750*/  SHF.R.U64 R24, R24, 0x3, RZ ;  /* 0x0000000318187819 */ /* 0x000fe400000012ff */
[----:B------:R-:W-:Y:S02]  /*19760*/  SHF.R.U64 R28, R28, 0x3, RZ ;  /* 0x000000031c1c7819 */ /* 0x000fe400000012ff */
        /* <DEDUP_REMOVED lines=11> */
[----:B------:R-:W5:Y:S04]  /*19820*/  LD.E.128 R8, desc[UR42][R8.64] ;  /* 0x0000002a08087980 */ /* 0x000f68000c101d00 */
[----:B------:R0:W5:Y:S04]  /*19830*/  LD.E.128 R4, desc[UR42][R2.64] ;  /* 0x0000002a02047980 */ /* 0x000168000c101d00 */
[----:B------:R-:W5:Y:S04]  /*19840*/  LD.E.128 R12, desc[UR42][R12.64] ;  /* 0x0000002a0c0c7980 */ /* 0x000f68000c101d00 */
[----:B------:R-:W5:Y:S01]  /*19850*/  LD.E.128 R24, desc[UR42][R24.64] ;  /* 0x0000002a18187980 */ /* 0x000f62000c101d00 */
[----:B0-----:R-:W-:Y:S01]  /*19860*/  IMAD.WIDE.U32 R2, R0, UR4, RZ ;  /* 0x0000000400027c25 */ /* 0x001fe2000f8e00ff */
[----:B------:R-:W-:-:S02]  /*19870*/  ULDC.64 UR4, c[0x0][0xae8] ;  /* 0x0002ba0000047ab9 */ /* 0x000fc40000000a00 */
[----:B------:R-:W5:Y:S01]  /*19880*/  LD.E.128 R28, desc[UR42][R28.64] ;  /* 0x0000002a1c1c7980 */ /* 0x000f62000c101d00 */
[----:B------:R-:W-:Y:S02]  /*19890*/  IMAD R0, R20, 0x60, R86 ;  /* 0x0000006014007824 */ /* 0x000fe400078e0256 */
[----:B------:R-:W-:Y:S01]  /*198a0*/  IMAD.IADD R3, R3, 0x1, R21 ;  /* 0x0000000103037824 */ /* 0x000fe200078e0215 */
[----:B------:R-:W5:Y:S01]  /*198b0*/  LD.E.128 R32, desc[UR42][R32.64] ;  /* 0x0000002a20207980 */ /* 0x000f62000c101d00 */
[----:B------:R-:W-:Y:S02]  /*198c0*/  IMAD.IADD R36, R91, 0x1, R0 ;  /* 0x000000015b247824 */ /* 0x000fe400078e0200 */
[----:B------:R-:W-:Y:S01]  /*198d0*/  IMAD.WIDE.U32 R2, R90, UR4, R2 ;  /* 0x000000045a027c25 */ /* 0x000fe2000f8e0002 */
[----:B------:R-:W-:Y:S01]  /*198e0*/  SHF.R.S32.HI R20, RZ, 0x1f, R83 ;  /* 0x0000001fff147819 */ /* 0x000fe20000011453 */
[----:B------:R-:W-:Y:S01]  /*198f0*/  @!PT LDS RZ, [RZ] ;  /* 0x00000000fffff984 */ /* 0x000fe20000000800 */
[----:B------:R-:W-:Y:S01]  /*19900*/  @!PT LDS RZ, [RZ] ;  /* 0x00000000fffff984 */ /* 0x000fe20000000800 */
[----:B------:R-:W-:Y:S01]  /*19910*/  @!PT LDS RZ, [RZ] ;  /* 0x00000000fffff984 */ /* 0x000fe20000000800 */
[----:B------:R-:W-:Y:S01]  /*19920*/  @!PT LDS RZ, [RZ] ;  /* 0x00000000fffff984 */ /* 0x000fe20000000800 */
[----:B------:R0:W-:Y:S06]  /*19930*/  MEMBAR.ALL.CTA ;  /* 0x0000000000007992 */ /* 0x0001ec0000008000 */
[----:B0-----:R-:W0:Y:S01]  /*19940*/  FENCE.VIEW.ASYNC.S ;  /* 0x00000000000073c6 */ /* 0x001e220000000000 */
[----:B-1----:R-:W-:-:S04]  /*19950*/  @P4 IMAD.HI.U32 R0, R36, R37, RZ ;  /* 0x0000002524004227 */ /* 0x002fc800078e00ff */
[----:B------:R-:W-:Y:S01]  /*19960*/  IMAD R3, R90, UR5, R3 ;  /* 0x000000055a037c24 */ /* 0x000fe2000f8e0203 */
[----:B------:R-:W-:Y:S01]  /*19970*/  ULDC.64 UR4, c[0x0][0xaf0] ;  /* 0x0002bc0000047ab9 */ /* 0x000fe20000000a00 */
[----:B------:R-:W-:Y:S01]  /*19980*/  IMAD.MOV.U32 R21, RZ, RZ, R36 ;  /* 0x000000ffff157224 */ /* 0x000fe200078e0024 */
[----:B---3--:R-:W-:Y:S01]  /*19990*/  @P4 SHF.R.U32.HI R21, RZ, R39, R0 ;  /* 0x00000027ff154219 */ /* 0x008fe20000011600 */
[----:B------:R-:W-:Y:S02]  /*199a0*/  IMAD R20, R20, UR4, RZ ;  /* 0x0000000414147c24 */ /* 0x000fe4000f8e02ff */
[----:B------:R-:W-:Y:S01]  /*199b0*/  IMAD.WIDE.U32 R2, R83, UR4, R2 ;  /* 0x0000000453027c25 */ /* 0x000fe2000f8e0002 */
[----:B------:R-:W-:-:S03]  /*199c0*/  SHF.R.S32.HI R0, RZ, 0x1f, R21 ;  /* 0x0000001fff007819 */ /* 0x000fc60000011415 */
[----:B------:R-:W-:Y:S01]  /*199d0*/  IMAD R37, R83, UR5, R20 ;  /* 0x0000000553257c24 */ /* 0x000fe2000f8e0214 */
[----:B------:R-:W-:Y:S01]  /*199e0*/  ULDC.64 UR4, c[0x0][0xae0] ;  /* 0x0002b80000047ab9 */ /* 0x000fe20000000a00 */
[----:B------:R-:W-:Y:S02]  /*199f0*/  IMAD.MOV R39, RZ, RZ, -R21 ;  /* 0x000000ffff277224 */ /* 0x000fe400078e0a15 */
[----:B------:R-:W-:Y:S02]  /*19a00*/  IMAD.IADD R3, R3, 0x1, R37 ;  /* 0x0000000103037824 */ /* 0x000fe400078e0225 */
[----:B------:R-:W-:Y:S02]  /*19a10*/  IMAD R0, R0, UR4, RZ ;  /* 0x0000000400007c24 */ /* 0x000fe4000f8e02ff */
[----:B------:R-:W-:Y:S02]  /*19a20*/  IMAD R37, R82, R39, R36 ;  /* 0x0000002752257224 */ /* 0x000fe400078e0224 */
[----:B------:R-:W-:-:S02]  /*19a30*/  IMAD R39, R21, UR5, R0 ;  /* 0x0000000515277c24 */ /* 0x000fc4000f8e0200 */
[----:B------:R-:W-:Y:S01]  /*19a40*/  IMAD.WIDE.U32 R2, R21, UR4, R2 ;  /* 0x0000000415027c25 */ /* 0x000fe2000f8e0002 */
[----:B------:R-:W-:Y:S01]  /*19a50*/  SHF.R.S32.HI R0, RZ, 0x1f, R37 ;  /* 0x0000001fff007819 */ /* 0x000fe20000011425 */
[----:B------:R-:W-:Y:S02]  /*19a60*/  ULDC.64 UR4, c[0x0][0xad8] ;  /* 0x0002b60000047ab9 */ /* 0x000fe40000000a00 */
[----:B------:R-:W-:Y:S02]  /*19a70*/  IMAD.IADD R3, R3, 0x1, R39 ;  /* 0x0000000103037824 */ /* 0x000fe400078e0227 */
        /* <DEDUP_REMOVED lines=10> */
[----:B0-----:R0:W1:Y:S01]  /*19b20*/  SHFL.IDX PT, R20, R40, RZ, 0x1c1f ;  /* 0x001c1fff28147589 */ /* 0x00106200000e0000 */
[----:B------:R0:W-:Y:S03]  /*19b30*/  SYNCS.ARRIVE.TRANS64.RED.A1T0 RZ, [R0+URZ], RZ ;  /* 0x000000ff00ff79a7 */ /* 0x0001e6000810043f */
[----:B------:R0:W2:Y:S01]  /*19b40*/  SHFL.IDX PT, R21, R41, RZ, 0x1c1f ;  /* 0x001c1fff29157589 */ /* 0x0000a200000e0000 */
[----:B------:R-:W-:Y:S05]  /*19b50*/  @P0 BRA `(.L_x_1307) ;  /* 0x0000000000300947 */ /* 0x000fea0003800000 */
[----:B------:R-:W-:Y:S02]  /*19b60*/  ULDC UR4, c[0x0][0xac8] ;  /* 0x0002b20000047ab9 */ /* 0x000fe40000000800 */
[----:B-----5:R-:W-:Y:S02]  /*19b70*/  ISETP.GE.AND P1, PT, R45, UR4, PT ;  /* 0x000000042d007c0c */ /* 0x020fe4000bf26270 */
[----:B------:R-:W-:Y:S02]  /*19b80*/  ISETP.GE.AND P2, PT, R42, UR4, PT ;  /* 0x000000042a007c0c */ /* 0x000fe4000bf46270 */
[----:B------:R-:W-:-:S09]  /*19b90*/  ISETP.GE.AND P0, PT, R81, UR4, PT ;  /* 0x0000000451007c0c */ /* 0x000fd2000bf06270 */
[-C--:B-1----:R-:W-:Y:S02]  /*19ba0*/  @!P1 LEA R36, P3, R45, R20.reuse, 0x1 ;  /* 0x000000142d249211 */ /* 0x082fe400078608ff */
[C---:B------:R-:W-:Y:S02]  /*19bb0*/  @!P2 LEA R38, P4, R42.reuse, R20, 0x1 ;  /* 0x000000142a26a211 */ /* 0x040fe400078808ff */
[----:B--2---:R-:W-:Y:S01]  /*19bc0*/  @!P0 IMAD.WIDE R2, R81, 0x2, R20 ;  /* 0x0000000251028825 */ /* 0x004fe200078e0214 */
[-C--:B------:R-:W-:Y:S02]  /*19bd0*/  @!P1 LEA.HI.X R37, R45, R21.reuse, R46, 0x1, P3 ;  /* 0x000000152d259211 */ /* 0x080fe400018f0c2e */
[----:B------:R-:W-:Y:S02]  /*19be0*/  @!P2 LEA.HI.X R39, R42, R21, R44, 0x1, P4 ;  /* 0x000000152a27a211 */ /* 0x000fe400020f0c2c */
[----:B------:R3:W-:Y:S04]  /*19bf0*/  @!P0 ST.E.128 desc[UR42][R2.64], R4 ;  /* 0x0000000402008985 */ /* 0x0007e8000c101d2a */
[----:B------:R3:W-:Y:S04]  /*19c00*/  @!P1 ST.E.128 desc[UR42][R36.64], R12 ;  /* 0x0000000c24009985 */ /* 0x0007e8000c101d2a */
[----:B------:R3:W-:Y:S02]  /*19c10*/  @!P2 ST.E.128 desc[UR42][R38.64], R28 ;  /* 0x0000001c2600a985 */ /* 0x0007e4000c101d2a */
.L_x_1307:
[----:B------:R-:W-:Y:S05]  /*19c20*/  BSYNC B1 ;  /* 0x0000000000017941 */ /* 0x000fea0003800000 */
.L_x_1306:
[----:B---3--:R-:W-:Y:S01]  /*19c30*/  VIADD R3, R43, 0x60 ;  /* 0x000000602b037836 */ /* 0x008fe20000000000 */
[----:B-----5:R3:W4:Y:S04]  /*19c40*/  SHFL.IDX PT, R5, R41, 0x1, 0x1c1f ;  /* 0x003c1f0029057f89 */ /* 0x02072800000e0000 */
        /* <DEDUP_REMOVED lines=17> */
.L_x_1305:
[----:B0-----:R-:W0:Y:S01]  /*19d60*/  @P4 LDC R4, c[0x0][0xbec] ;  /* 0x0002fb00ff044b82 */ /* 0x001e220000000800 */
[----:B------:R-:W-:Y:S01]  /*19d70*/  ULDC.64 UR4, c[0x0][0xb08] ;  /* 0x0002c20000047ab9 */ /* 0x000fe20000000a00 */
[----:B------:R-:W-:Y:S01]  /*19d80*/  ULDC.64 UR6, c[0x0][0xb30] ;  /* 0x0002cc0000067ab9 */ /* 0x000fe20000000a00 */
[----:B------:R-:W-:Y:S01]  /*19d90*/  IMAD R5, R84, UR4, RZ ;  /* 0x0000000454057c24 */ /* 0x000fe2000f8e02ff */
[----:B------:R-:W-:Y:S01]  /*19da0*/  ISETP.GE.AND P0, PT, R9, R80, PT ;  /* 0x000000500900720c */ /* 0x000fe20003f06270 */
[C---:B------:R-:W-:Y:S01]  /*19db0*/  IMAD.WIDE.U32 R2, R0.reuse, UR4, RZ ;  /* 0x0000000400027c25 */ /* 0x040fe2000f8e00ff */
[----:B------:R-:W-:Y:S02]  /*19dc0*/  BSSY B1, `(.L_x_1309) ;  /* 0x0000073000017945 */ /* 0x000fe40003800000 */
[----:B------:R-:W1:Y:S01]  /*19dd0*/  @P4 LDC R13, c[0x0][0xbf0] ;  /* 0x0002fc00ff0d4b82 */ /* 0x000e620000000800 */
[----:B------:R-:W-:Y:S01]  /*19de0*/  IMAD R5, R0, UR5, R5 ;  /* 0x0000000500057c24 */ /* 0x000fe2000f8e0205 */
[----:B------:R-:W-:Y:S01]  /*19df0*/  ULDC.64 UR4, c[0x0][0xb38] ;  /* 0x0002ce0000047ab9 */ /* 0x000fe20000000a00 */
[----:B------:R-:W-:Y:S01]  /*19e00*/  SHF.R.S32.HI R0, RZ, 0x1f, R83 ;  /* 0x0000001fff007819 */ /* 0x000fe20000011453 */
[----:B------:R-:W-:-:S02]  /*19e10*/  VIADD R84, R23, 0x8 ;  /* 0x0000000817547836 */ /* 0x000fc40000000000 */
[----:B------:R-:W-:Y:S02]  /*19e20*/  IMAD.IADD R3, R3, 0x1, R5 ;  /* 0x0000000103037824 */ /* 0x000fe400078e0205 */
[----:B------:R-:W-:Y:S01]  /*19e30*/  IMAD.MOV.U32 R5, RZ, RZ, R15 ;  /* 0x000000ffff057224 */ /* 0x000fe200078e000f */
[----:B------:R-:W-:Y:S01]  /*19e40*/  SHF.R.S32.HI R85, RZ, 0x1f, R84 ;  /* 0x0000001fff557819 */ /* 0x000fe20000011454 */
[----:B------:R-:W-:-:S04]  /*19e50*/  IMAD.WIDE.U32 R2, R90, UR4, R2 ;  /* 0x000000045a027c25 */ /* 0x000fc8000f8e0002 */
[----:B------:R-:W-:Y:S01]  /*19e60*/  IMAD R3, R90, UR5, R3 ;  /* 0x000000055a037c24 */ /* 0x000fe2000f8e0203 */
[----:B------:R-:W-:Y:S01]  /*19e70*/  ULDC.64 UR4, c[0x0][0xb40] ;  /* 0x0002d00000047ab9 */ /* 0x000fe20000000a00 */
[----:B0-----:R-:W-:-:S04]  /*19e80*/  @P4 IMAD.HI.U32 R4, R15, R4, RZ ;  /* 0x000000040f044227 */ /* 0x001fc800078e00ff */
[----:B------:R-:W-:Y:S02]  /*19e90*/  IMAD R0, R0, UR4, RZ ;  /* 0x0000000400007c24 */ /* 0x000fe4000f8e02ff */
[----:B------:R-:W-:Y:S01]  /*19ea0*/  IMAD.WIDE.U32 R2, R83, UR4, R2 ;  /* 0x0000000453027c25 */ /* 0x000fe2000f8e0002 */
[----:B-1----:R-:W-:-:S03]  /*19eb0*/  @P4 SHF.R.U32.HI R5, RZ, R13, R4 ;  /* 0x0000000dff054219 */ /* 0x002fc60000011604 */
[----:B------:R-:W-:Y:S01]  /*19ec0*/  IMAD R7, R83, UR5, R0 ;  /* 0x0000000553077c24 */ /* 0x000fe2000f8e0200 */
[----:B------:R-:W-:Y:S01]  /*19ed0*/  ULDC.64 UR4, c[0x0][0xb48] ;  /* 0x0002d20000047ab9 */ /* 0x000fe20000000a00 */
[----:B------:R-:W-:Y:S01]  /*19ee0*/  SHF.R.S32.HI R0, RZ, 0x1f, R5 ;  /* 0x0000001fff007819 */ /* 0x000fe20000011405 */
[----:B------:R-:W-:Y:S01]  /*19ef0*/  VIADD R4, R16, 0x19c20 ;  /* 0x00019c2010047836 */ /* 0x000fe20000000000 */
[----:B------:R-:W-:Y:S01]  /*19f00*/  SHF.R.S32.HI R83, RZ, 0x1f, R23 ;  /* 0x0000001fff537819 */ /* 0x000fe20000011417 */
[----:B------:R-:W-:Y:S02]  /*19f10*/  IMAD.IADD R3, R3, 0x1, R7 ;  /* 0x0000000103037824 */ /* 0x000fe400078e0207 */
[----:B------:R-:W-:Y:S01]  /*19f20*/  IMAD.MOV R7, RZ, RZ, -R5 ;  /* 0x000000ffff077224 */ /* 0x000fe200078e0a05 */
[----:B------:R-:W-:Y:S01]  /*19f30*/  PRMT R4, RZ, 0x654, R4 ;  /* 0x00000654ff047816 */ /* 0x000fe20000000004 */
[----:B------:R-:W-:-:S03]  /*19f40*/  IMAD.WIDE.U32 R2, R88, UR4, R2 ;  /* 0x0000000458027c25 */ /* 0x000fc6000f8e0002 */
[----:B------:R0:W-:Y:S01]  /*19f50*/  SYNCS.ARRIVE.TRANS64.RED.A1T0 RZ, [R4+URZ], RZ ;  /* 0x000000ff04ff79a7 */ /* 0x0001e2000810043f */
        /* <DEDUP_REMOVED lines=13> */
[C---:B------:R-:W-:Y:S01]  /*1a030*/  LEA R28, P1, R2.reuse, UR4, 0x2 ;  /* 0x00000004021c7c11 */ /* 0x040fe2000f8210ff */
[C---:B------:R-:W-:Y:S02]  /*1a040*/  VIADD R86, R23.reuse, 0x10 ;  /* 0x0000001017567836 */ /* 0x040fe40000000000 */
[C---:B------:R-:W-:Y:S01]  /*1a050*/  VIADD R88, R23.reuse, 0x18 ;  /* 0x0000001817587836 */ /* 0x040fe20000000000 */
[----:B------:R-:W-:Y:S01]  /*1a060*/  LEA.HI.X R30, R2, UR5, R3, 0x2, P1 ;  /* 0x00000005021e7c11 */ /* 0x000fe200088f1403 */
[C---:B------:R-:W-:Y:S01]  /*1a070*/  VIADD R90, R23.reuse, 0x20 ;  /* 0x00000020175a7836 */ /* 0x040fe20000000000 */
[----:B------:R0:W1:Y:S01]  /*1a080*/  SHFL.IDX PT, R81, R28, RZ, 0x1c1f ;  /* 0x001c1fff1c517589 */ /* 0x00006200000e0000 */
[C---:B------:R-:W-:Y:S01]  /*1a090*/  VIADD R26, R23.reuse, 0x28 ;  /* 0x00000028171a7836 */ /* 0x040fe20000000000 */
[----:B------:R-:W-:Y:S01]  /*1a0a0*/  SHF.R.S32.HI R87, RZ, 0x1f, R86 ;  /* 0x0000001fff577819 */ /* 0x000fe20000011456 */
[C---:B------:R-:W-:Y:S01]  /*1a0b0*/  VIADD R24, R23.reuse, 0x30 ;  /* 0x0000003017187836 */ /* 0x040fe20000000000 */
[----:B------:R0:W2:Y:S01]  /*1a0c0*/  SHFL.IDX PT, R82, R30, RZ, 0x1c1f ;  /* 0x001c1fff1e527589 */ /* 0x0000a200000e0000 */
[C---:B------:R-:W-:Y:S01]  /*1a0d0*/  VIADD R20, R23.reuse, 0x38 ;  /* 0x0000003817147836 */ /* 0x040fe20000000000 */
[----:B------:R-:W-:Y:S01]  /*1a0e0*/  SHF.R.S32.HI R89, RZ, 0x1f, R88 ;  /* 0x0000001fff597819 */ /* 0x000fe20000011458 */
        /* <DEDUP_REMOVED lines=10> */
[----:B------:R-:W-:Y:S01]  /*1a190*/  VIADD R94, R23, 0x50 ;  /* 0x00000050175e7836 */ /* 0x000fe20000000000 */
[----:B------:R-:W-:-:S02]  /*1a1a0*/  SHF.R.S32.HI R21, RZ, 0x1f, R0 ;  /* 0x0000001fff157819 */ /* 0x000fc40000011400 */
[----:B------:R-:W-:Y:S02]  /*1a1b0*/  SHF.R.S32.HI R93, RZ, 0x1f, R93 ;  /* 0x0000001fff5d7819 */ /* 0x000fe4000001145d */
[----:B------:R-:W-:Y:S01]  /*1a1c0*/  SHF.R.S32.HI R95, RZ, 0x1f, R95 ;  /* 0x0000001fff5f7819 */ /* 0x000fe2000001145f */
[----:B0-----:R-:W-:Y:S06]  /*1a1d0*/  @P0 BRA `(.L_x_1310) ;  /* 0x0000000000c40947 */ /* 0x001fec0003800000 */
[----:B------:R-:W-:Y:S02]  /*1a1e0*/  ULDC UR4, c[0x0][0xac8] ;  /* 0x0002b20000047ab9 */ /* 0x000fe40000000800 */
[----:B------:R-:W-:Y:S02]  /*1a1f0*/  ISETP.GE.AND P2, PT, R23, UR4, PT ;  /* 0x0000000417007c0c */ /* 0x000fe4000bf46270 */
[----:B------:R-:W-:Y:S02]  /*1a200*/  ISETP.GE.AND P4, PT, R84, UR4, PT ;  /* 0x0000000454007c0c */ /* 0x000fe4000bf86270 */
[----:B------:R-:W-:Y:S02]  /*1a210*/  ISETP.GE.AND P3, PT, R86, UR4, PT ;  /* 0x0000000456007c0c */ /* 0x000fe4000bf66270 */
[----:B------:R-:W-:-:S07]  /*1a220*/  ISETP.GE.AND P0, PT, R88, UR4, PT ;  /* 0x0000000458007c0c */ /* 0x000fce000bf06270 */
[CC--:B-1----:R-:W-:Y:S02]  /*1a230*/  @!P2 LEA R4, P1, R23.reuse, R81.reuse, 0x2 ;  /* 0x000000511704a211 */ /* 0x0c2fe400078210ff */
[----:B------:R-:W-:Y:S02]  /*1a240*/  @!P4 LEA R6, P6, R84, R81, 0x2 ;  /* 0x000000515406c211 */ /* 0x000fe400078c10ff */
[-C--:B--2---:R-:W-:Y:S02]  /*1a250*/  @!P2 LEA.HI.X R5, R23, R82.reuse, R83, 0x2, P1 ;  /* 0x000000521705a211 */ /* 0x084fe400008f1453 */
[----:B------:R-:W-:Y:S02]  /*1a260*/  ISETP.GE.AND P1, PT, R90, UR4, PT ;  /* 0x000000045a007c0c */ /* 0x000fe4000bf26270 */
[----:B------:R-:W-:Y:S01]  /*1a270*/  @!P4 LEA.HI.X R7, R84, R82, R85, 0x2, P6 ;  /* 0x000000525407c211 */ /* 0x000fe200030f1455 */
[----:B------:R-:W-:Y:S01]  /*1a280*/  @!P2 ST.E.64 desc[UR42][R4.64], R36 ;  /* 0x000000240400a985 */ /* 0x000fe2000c101b2a */
[----:B------:R-:W-:-:S02]  /*1a290*/  ISETP.GE.AND P2, PT, R26, UR4, PT ;  /* 0x000000041a007c0c */ /* 0x000fc4000bf46270 */
[-C--:B------:R-:W-:Y:S01]  /*1a2a0*/  @!P3 LEA R2, P5, R86, R81.reuse, 0x2 ;  /* 0x000000515602b211 */ /* 0x080fe200078a10ff */
[----:B------:R-:W-:Y:S01]  /*1a2b0*/  @!P4 ST.E.64 desc[UR42][R6.64], R38 ;  /* 0x000000260600c985 */ /* 0x000fe2000c101b2a */
[----:B------:R-:W-:Y:S02]  /*1a2c0*/  ISETP.GE.AND P4, PT, R24, UR4, PT ;  /* 0x0000000418007c0c */ /* 0x000fe4000bf86270 */
[-C--:B------:R-:W-:Y:S02]  /*1a2d0*/  @!P3 LEA.HI.X R3, R86, R82.reuse, R87, 0x2, P5 ;  /* 0x000000525603b211 */ /* 0x080fe400028f1457 */
[-C--:B------:R-:W-:Y:S02]  /*1a2e0*/  @!P0 LEA R8, P6, R88, R81.reuse, 0x2 ;  /* 0x0000005158088211 */ /* 0x080fe400078c10ff */
[----:B------:R-:W-:Y:S01]  /*1a2f0*/  @!P1 LEA R14, P5, R90, R81, 0x2 ;  /* 0x000000515a0e9211 */ /* 0x000fe200078a10ff */
[----:B------:R0:W-:Y:S01]  /*1a300*/  @!P3 ST.E.64 desc[UR42][R2.64], R44 ;  /* 0x0000002c0200b985 */ /* 0x0001e2000c101b2a */
[----:B------:R-:W-:-:S02]  /*1a310*/  @!P0 LEA.HI.X R9, R88, R82, R89, 0x2, P6 ;  /* 0x0000005258098211 */ /* 0x000fc400030f1459 */
[----:B------:R-:W-:Y:S02]  /*1a320*/  ISETP.GE.AND P3, PT, R20, UR4, PT ;  /* 0x0000000414007c0c */ /* 0x000fe4000bf66270 */
[----:B------:R-:W-:Y:S01]  /*1a330*/  @!P2 LEA R12, P6, R26, R81, 0x2 ;  /* 0x000000511a0ca211 */ /* 0x000fe200078c10ff */
[----:B------:R-:W-:Y:S01]  /*1a340*/  @!P0 ST.E.64 desc[UR42][R8.64], R46 ;  /* 0x0000002e08008985 */ /* 0x000fe2000c101b2a */
[-C--:B------:R-:W-:Y:S02]  /*1a350*/  @!P1 LEA.HI.X R15, R90, R82.reuse, R91, 0x2, P5 ;  /* 0x000000525a0f9211 */ /* 0x080fe400028f145b */
[----:B------:R-:W-:Y:S02]  /*1a360*/  @!P2 LEA.HI.X R13, R26, R82, R31, 0x2, P6 ;  /* 0x000000521a0da211 */ /* 0x000fe400030f141f */
[----:B------:R-:W-:Y:S01]  /*1a370*/  ISETP.GE.AND P0, PT, R10, UR4, PT ;  /* 0x000000040a007c0c */ /* 0x000fe2000bf06270 */
[----:B------:R-:W-:Y:S01]  /*1a380*/  @!P1 ST.E.64 desc[UR42][R14.64], R52 ;  /* 0x000000340e009985 */ /* 0x000fe2000c101b2a */
[----:B------:R-:W-:-:S02]  /*1a390*/  ISETP.GE.AND P5, PT, R0, UR4, PT ;  /* 0x0000000400007c0c */ /* 0x000fc4000bfa6270 */
[-C--:B0-----:R-:W-:Y:S01]  /*1a3a0*/  @!P4 LEA R2, P1, R24, R81.reuse, 0x2 ;  /* 0x000000511802c211 */ /* 0x081fe200078210ff */
[----:B------:R0:W-:Y:S01]  /*1a3b0*/  @!P2 ST.E.64 desc[UR42][R12.64], R54 ;  /* 0x000000360c00a985 */ /* 0x0001e2000c101b2a */
[----:B------:R-:W-:Y:S02]  /*1a3c0*/  ISETP.GE.AND P2, PT, R94, UR4, PT ;  /* 0x000000045e007c0c */ /* 0x000fe4000bf46270 */
[----:B------:R-:W-:Y:S02]  /*1a3d0*/  @!P4 LEA.HI.X R3, R24, R82, R29, 0x2, P1 ;  /* 0x000000521803c211 */ /* 0x000fe400008f141d */
[----:B------:R-:W-:Y:S02]  /*1a3e0*/  ISETP.GE.AND P1, PT, R92, UR4, PT ;  /* 0x000000045c007c0c */ /* 0x000fe4000bf26270 */
[-C--:B------:R-:W-:Y:S01]  /*1a3f0*/  @!P3 LEA R6, P6, R20, R81.reuse, 0x2 ;  /* 0x000000511406b211 */ /* 0x080fe200078c10ff */
[----:B------:R3:W-:Y:S01]  /*1a400*/  @!P4 ST.E.64 desc[UR42][R2.64], R60 ;  /* 0x0000003c0200c985 */ /* 0x0007e2000c101b2a */
[----:B------:R-:W-:-:S02]  /*1a410*/  @!P0 LEA R4, P4, R10, R81, 0x2 ;  /* 0x000000510a048211 */ /* 0x000fc400078810ff */
[-C--:B------:R-:W-:Y:S02]  /*1a420*/  @!P3 LEA.HI.X R7, R20, R82.reuse, R27, 0x2, P6 ;  /* 0x000000521407b211 */ /* 0x080fe400030f141b */
[-C--:B------:R-:W-:Y:S02]  /*1a430*/  @!P0 LEA.HI.X R5, R10, R82.reuse, R25, 0x2, P4 ;  /* 0x000000520a058211 */ /* 0x080fe400020f1419 */
[-C--:B0-----:R-:W-:Y:S01]  /*1a440*/  @!P2 LEA R12, P4, R94, R81.reuse, 0x2 ;  /* 0x000000515e0ca211 */ /* 0x081fe200078810ff */
[----:B------:R3:W-:Y:S01]  /*1a450*/  @!P3 ST.E.64 desc[UR42][R6.64], R62 ;  /* 0x0000003e0600b985 */ /* 0x0007e2000c101b2a */
[-C--:B------:R-:W-:Y:S02]  /*1a460*/  @!P5 LEA R8, P3, R0, R81.reuse, 0x2 ;  /* 0x000000510008d211 */ /* 0x080fe400078610ff */
[----:B------:R-:W-:Y:S01]  /*1a470*/  @!P1 LEA R14, P6, R92, R81, 0x2 ;  /* 0x000000515c0e9211 */ /* 0x000fe200078c10ff */
[----:B------:R3:W-:Y:S01]  /*1a480*/  @!P0 ST.E.64 desc[UR42][R4.64], R68 ;  /* 0x0000004404008985 */ /* 0x0007e2000c101b2a */
[----:B------:R-:W-:-:S02]  /*1a490*/  @!P5 LEA.HI.X R9, R0, R82, R21, 0x2, P3 ;  /* 0x000000520009d211 */ /* 0x000fc400018f1415 */
[-C--:B------:R-:W-:Y:S02]  /*1a4a0*/  @!P2 LEA.HI.X R13, R94, R82.reuse, R95, 0x2, P4 ;  /* 0x000000525e0da211 */ /* 0x080fe400020f145f */
[----:B------:R-:W-:Y:S01]  /*1a4b0*/  @!P1 LEA.HI.X R15, R92, R82, R93, 0x2, P6 ;  /* 0x000000525c0f9211 */ /* 0x000fe200030f145d */
[----:B------:R3:W-:Y:S04]  /*1a4c0*/  @!P5 ST.E.64 desc[UR42][R8.64], R70 ;  /* 0x000000460800d985 */ /* 0x0007e8000c101b2a */
[----:B------:R3:W-:Y:S04]  /*1a4d0*/  @!P2 ST.E.64 desc[UR42][R12.64], R76 ;  /* 0x0000004c0c00a985 */ /* 0x0007e8000c101b2a */
[----:B------:R3:W-:Y:S02]  /*1a4e0*/  @!P1 ST.E.64 desc[UR42][R14.64], R78 ;  /* 0x0000004e0e009985 */ /* 0x0007e4000c101b2a */
.L_x_1310:
[----:B------:R-:W-:Y:S05]  /*1a4f0*/  BSYNC B1 ;  /* 0x0000000000017941 */ /* 0x000fea0003800000 */
.L_x_1309:
[----:B------:R-:W-:Y:S01]  /*1a500*/  ISETP.GE.AND P0, PT, R11, R80, PT ;  /* 0x000000500b00720c */ /* 0x000fe20003f06270 */
[----:B------:R-:W0:Y:S04]  /*1a510*/  SHFL.IDX PT, R30, R30, 0x1, 0x1c1f ;  /* 0x003c1f001e1e7f89 */ /* 0x000e2800000e0000 */
[----:B------:R4:W0:Y:S08]  /*1a520*/  SHFL.IDX PT, R37, R28, 0x1, 0x1c1f ;  /* 0x003c1f001c257f89 */ /* 0x00083000000e0000 */
[----:B----4-:R-:W-:Y:S05]  /*1a530*/  @P0 BRA `(.L_x_1308) ;  /* 0x0000000c00840947 */ /* 0x010fea0003800000 */
[----:B------:R-:W-:Y:S02]  /*1a540*/  ULDC UR4, c[0x0][0xac8] ;  /* 0x0002b20000047ab9 */ /* 0x000fe40000000800 */
[----:B------:R-:W-:Y:S02]  /*1a550*/  ISETP.GE.AND P5, PT, R84, UR4, PT ;  /* 0x0000000454007c0c */ /* 0x000fe4000bfa6270 */
[----:B------:R-:W-:Y:S02]  /*1a560*/  ISETP.GE.AND P3, PT, R23, UR4, PT ;  /* 0x0000000417007c0c */ /* 0x000fe4000bf66270 */
[----:B------:R-:W-:Y:S02]  /*1a570*/  ISETP.GE.AND P4, PT, R86, UR4, PT ;  /* 0x0000000456007c0c */ /* 0x000fe4000bf86270 */
[----:B------:R-:W-:Y:S02]  /*1a580*/  ISETP.GE.AND P0, PT, R88, UR4, PT ;  /* 0x0000000458007c0c */ /* 0x000fe4000bf06270 */
[----:B------:R-:W-:-:S05]  /*1a590*/  ISETP.GE.AND P1, PT, R90, UR4, PT ;  /* 0x000000045a007c0c */ /* 0x000fca000bf26270 */
[----:B0--3--:R-:W-:-:S04]  /*1a5a0*/  @!P5 LEA R2, P2, R84, R37, 0x2 ;  /* 0x000000255402d211 */ /* 0x009fc800078410ff */
[-C--:B------:R-:W-:Y:S02]  /*1a5b0*/  @!P5 LEA.HI.X R3, R84, R30.reuse, R85, 0x2, P2 ;  /* 0x0000001e5403d211 */ /* 0x080fe400010f1455 */
[CC--:B------:R-:W-:Y:S02]  /*1a5c0*/  @!P3 LEA R6, P2, R23.reuse, R37.reuse, 0x2 ;  /* 0x000000251706b211 */ /* 0x0c0fe400078410ff */
        /* <DEDUP_REMOVED lines=9> */
[-C--:B------:R-:W-:Y:S01]  /*1a660*/  @!P1 LEA R12, P6, R90, R37.reuse, 0x2 ;  /* 0x000000255a0c9211 */ /* 0x080fe200078c10ff */
[----:B------:R3:W-:Y:S01]  /*1a670*/  @!P4 ST.E.64 desc[UR42][R4.64], R48 ;  /* 0x000000300400c985 */ /* 0x0007e2000c101b2a */
[----:B------:R-:W-:Y:S02]  /*1a680*/  ISETP.GE.AND P5, PT, R20, UR4, PT ;  /* 0x0000000414007c0c */ /* 0x000fe4000bfa6270 */
[----:B------:R-:W-:Y:S01]  /*1a690*/  @!P1 LEA.HI.X R13, R90, R30, R91, 0x2, P6 ;  /* 0x0000001e5a0d9211 */ /* 0x000fe200030f145b */
[----:B------:R4:W-:Y:S01]  /*1a6a0*/  @!P0 ST.E.64 desc[UR42][R8.64], R50 ;  /* 0x0000003208008985 */ /* 0x0009e2000c101b2a */
[----:B------:R-:W-:-:S02]  /*1a6b0*/  @!P2 LEA R14, P6, R26, R37, 0x2 ;  /* 0x000000251a0ea211 */ /* 0x000fc400078c10ff */
[----:B------:R-:W-:Y:S01]  /*1a6c0*/  ISETP.GE.AND P4, PT, R10, UR4, PT ;  /* 0x000000040a007c0c */ /* 0x000fe2000bf86270 */
[----:B------:R4:W-:Y:S01]  /*1a6d0*/  @!P1 ST.E.64 desc[UR42][R12.64], R56 ;  /* 0x000000380c009985 */ /* 0x0009e2000c101b2a */
[-C--:B------:R-:W-:Y:S02]  /*1a6e0*/  @!P2 LEA.HI.X R15, R26, R30.reuse, R31, 0x2, P6 ;  /* 0x0000001e1a0fa211 */ /* 0x080fe400030f141f */
[----:B------:R-:W-:Y:S02]  /*1a6f0*/  @!P3 LEA R28, P6, R24, R37, 0x2 ;  /* 0x00000025181cb211 */ /* 0x000fe400078c10ff */
[----:B------:R-:W-:Y:S01]  /*1a700*/  ISETP.GE.AND P0, PT, R0, UR4, PT ;  /* 0x0000000400007c0c */ /* 0x000fe2000bf06270 */
[----:B------:R4:W-:Y:S01]  /*1a710*/  @!P2 ST.E.64 desc[UR42][R14.64], R58 ;  /* 0x0000003a0e00a985 */ /* 0x0009e2000c101b2a */
[----:B------:R-:W-:Y:S02]  /*1a720*/  ISETP.GE.AND P1, PT, R94, UR4, PT ;  /* 0x000000045e007c0c */ /* 0x000fe4000bf26270 */
[----:B------:R-:W-:-:S02]  /*1a730*/  @!P3 LEA.HI.X R29, R24, R30, R29, 0x2, P6 ;  /* 0x0000001e181db211 */ /* 0x000fc400030f141d */
[----:B0-----:R-:W-:-:S03]  /*1a740*/  @!P5 LEA R6, P6, R20, R37, 0x2 ;  /* 0x000000251406d211 */ /* 0x001fc600078c10ff */
[----:B------:R4:W-:Y:S01]  /*1a750*/  @!P3 ST.E.64 desc[UR42][R28.64], R64 ;  /* 0x000000401c00b985 */ /* 0x0009e2000c101b2a */
[----:B------:R-:W-:Y:S02]  /*1a760*/  @!P5 LEA.HI.X R7, R20, R30, R27, 0x2, P6 ;  /* 0x0000001e1407d211 */ /* 0x000fe400030f141b */
[----:B------:R-:W-:-:S03]  /*1a770*/  @!P4 LEA R24, P6, R10, R37, 0x2 ;  /* 0x000000250a18c211 */ /* 0x000fc600078c10ff */
[-C--:B---3--:R-:W-:Y:S01]  /*1a780*/  @!P1 LEA R4, P2, R94, R37.reuse, 0x2 ;  /* 0x000000255e049211 */ /* 0x088fe200078410ff */
[----:B------:R4:W-:Y:S01]  /*1a790*/  @!P5 ST.E.64 desc[UR42][R6.64], R66 ;  /* 0x000000420600d985 */ /* 0x0009e2000c101b2a */
[-C--:B------:R-:W-:Y:S02]  /*1a7a0*/  @!P4 LEA.HI.X R25, R10, R30.reuse, R25, 0x2, P6 ;  /* 0x0000001e0a19c211 */ /* 0x080fe400030f1419 */
[----:B------:R-:W-:Y:S02]  /*1a7b0*/  @!P0 LEA R2, P6, R0, R37, 0x2 ;  /* 0x0000002500028211 */ /* 0x000fe400078c10ff */
[-C--:B------:R-:W-:Y:S01]  /*1a7c0*/  @!P1 LEA.HI.X R5, R94, R30.reuse, R95, 0x2, P2 ;  /* 0x0000001e5e059211 */ /* 0x080fe200010f145f */
[----:B------:R4:W-:Y:S01]  /*1a7d0*/  @!P4 ST.E.64 desc[UR42][R24.64], R72 ;  /* 0x000000481800c985 */ /* 0x0009e2000c101b2a */
[----:B------:R-:W-:-:S05]  /*1a7e0*/  @!P0 LEA.HI.X R3, R0, R30, R21, 0x2, P6 ;  /* 0x0000001e00038211 */ /* 0x000fca00030f1415 */
[----:B------:R4:W-:Y:S01]  /*1a7f0*/  @!P0 ST.E.64 desc[UR42][R2.64], R74 ;  /* 0x0000004a02008985 */ /* 0x0009e2000c101b2a */
[----:B------:R-:W-:-:S03]  /*1a800*/  ISETP.GE.AND P0, PT, R92, UR4, PT ;  /* 0x000000045c007c0c */ /* 0x000fc6000bf06270 */
[----:B------:R4:W-:Y:S10]  /*1a810*/  @!P1 ST.E.64 desc[UR42][R4.64], R32 ;  /* 0x0000002004009985 */ /* 0x0009f4000c101b2a */
[----:B------:R-:W-:Y:S05]  /*1a820*/  @P0 BRA `(.L_x_1308) ;  /* 0x0000000800c80947 */ /* 0x000fea0003800000 */
[----:B----4-:R-:W-:-:S04]  /*1a830*/  LEA R2, P0, R92, R37, 0x2 ;  /* 0x000000255c027211 */ /* 0x010fc800078010ff */
[----:B------:R-:W-:-:S05]  /*1a840*/  LEA.HI.X R3, R92, R30, R93, 0x2, P0 ;  /* 0x0000001e5c037211 */ /* 0x000fca00000f145d */
[----:B------:R0:W-:Y:S01]  /*1a850*/  ST.E.64 desc[UR42][R2.64], R34 ;  /* 0x0000002202007985 */ /* 0x0001e2000c101b2a */
[----:B------:R-:W-:Y:S05]  /*1a860*/  BRA `(.L_x_1308) ;  /* 0x0000000800b87947 */ /* 0x000fea0003800000 */
.L_x_1303:
[----:B------:R-:W2:Y:S01]  /*1a870*/  LDL R7, [R1+0x5c] ;  /* 0x00005c0001077983 */ /* 0x000ea20000100800 */
[----:B------:R-:W-:Y:S01]  /*1a880*/  ULDC.64 UR4, c[0x0][0xc08] ;  /* 0x0003020000047ab9 */ /* 0x000fe20000000a00 */
[----:B------:R-:W2:Y:S01]  /*1a890*/  LDC.64 R2, c[0x0][0xc00] ;  /* 0x00030000ff027b82 */ /* 0x000ea20000000a00 */
[----:B------:R-:W-:Y:S01]  /*1a8a0*/  ISETP.NE.U32.AND P0, PT, RZ, UR4, PT ;  /* 0x00000004ff007c0c */ /* 0x000fe2000bf05070 */
[----:B------:R-:W-:Y:S01]  /*1a8b0*/  IMAD.MOV.U32 R15, RZ, RZ, RZ ;  /* 0x000000ffff0f7224 */ /* 0x000fe200078e00ff */
[----:B------:R-:W1:Y:S02]  /*1a8c0*/  S2R R6, SR_TID.X ;  /* 0x0000000000067919 */ /* 0x000e640000002100 */
[----:B------:R-:W-:Y:S01]  /*1a8d0*/  ISETP.NE.AND.EX P1, PT, RZ, UR5, PT, P0 ;  /* 0x00000005ff007c0c */ /* 0x000fe2000bf25300 */
[----:B------:R-:W-:Y:S02]  /*1a8e0*/  ULDC.64 UR4, c[0x0][0xc00] ;  /* 0x0003000000047ab9 */ /* 0x000fe40000000a00 */
[----:B------:R-:W-:-:S04]  /*1a8f0*/  ISETP.NE.U32.AND P0, PT, RZ, UR4, PT ;  /* 0x00000004ff007c0c */ /* 0x000fc8000bf05070 */
[----:B------:R-:W-:-:S06]  /*1a900*/  ISETP.NE.AND.EX P0, PT, RZ, UR5, PT, P0 ;  /* 0x00000005ff007c0c */ /* 0x000fcc000bf05300 */
[----:B------:R-:W3:Y:S01]  /*1a910*/  @P1 LDC.64 R4, c[0x0][0xc08] ;  /* 0x00030200ff041b82 */ /* 0x000ee20000000a00 */
[----:B------:R-:W-:Y:S02]  /*1a920*/  ULDC UR4, c[0x0][0xa88] ;  /* 0x0002a20000047ab9 */ /* 0x000fe40000000800 */
[----:B------:R-:W-:Y:S02]  /*1a930*/  IMAD.U32 R0, RZ, RZ, UR4 ;  /* 0x00000004ff007e24 */ /* 0x000fe4000f8e00ff */
[----:B--2---:R-:W-:-:S04]  /*1a940*/  IMAD.WIDE R2, R7, 0x4, R2 ;  /* 0x0000000407027825 */ /* 0x004fc800078e0202 */
[----:B---3--:R-:W-:Y:S01]  /*1a950*/  @P1 IMAD.WIDE R4, R7, 0x4, R4 ;  /* 0x0000000407041825 */ /* 0x008fe200078e0204 */
[----:B------:R2:W5:Y:S03]  /*1a960*/  @P0 LDG.E R15, desc[UR42][R2.64] ;  /* 0x0000002a020f0981 */ /* 0x000566000c1e1900 */
[----:B-1----:R-:W-:Y:S01]  /*1a970*/  VIADD R30, R6, 0xffffff80 ;  /* 0xffffff80061e7836 */ /* 0x002fe20000000000 */
[----:B------:R2:W5:Y:S01]  /*1a980*/  @P1 LDG.E R0, desc[UR42][R4.64] ;  /* 0x0000002a04001981 */ /* 0x000562000c1e1900 */
[----:B------:R-:W-:Y:S02]  /*1a990*/  ISETP.GT.AND P2, PT, R92, 0x1, PT ;  /* 0x000000015c00780c */ /* 0x000fe40003f44270 */
[----:B-----5:R-:W-:Y:S02]  /*1a9a0*/  SHF.R.S32.HI R24, RZ, 0x1f, R7 ;  /* 0x0000001fff187819 */ /* 0x020fe40000011407 */
[----:B------:R-:W-:Y:S01]  /*1a9b0*/  ISETP.GT.AND P3, PT, R30, 0xbf, PT ;  /* 0x000000bf1e00780c */ /* 0x000fe20003f64270 */
[----:B------:R-:W-:-:S12]  /*1a9c0*/  @P1 BRA `(.L_x_1311) ;  /* 0x0000000000101947 */ /* 0x000fd80003800000 */
[----:B------:R-:W-:Y:S05]  /*1a9d0*/  @!P0 BRA `(.L_x_1311) ;  /* 0x00000000000c8947 */ /* 0x000fea0003800000 */
[----:B--2---:R-:W2:Y:S04]  /*1a9e0*/  LDG.E R5, desc[UR42][R2.64] ;  /* 0x0000002a02057981 */ /* 0x004ea8000c1e1900 */
[----:B------:R-:W2:Y:S02]  /*1a9f0*/  LDG.E R0, desc[UR42][R2.64+0x4] ;  /* 0x0000042a02007981 */ /* 0x000ea4000c1e1900 */
[----:B--2---:R-:W-:-:S07]  /*1aa00*/  IMAD.IADD R0, R0, 0x1, -R5 ;  /* 0x0000000100007824 */ /* 0x004fce00078e0a05 */
.L_x_1311:
[----:B------:R-:W-:Y:S01]  /*1aa10*/  BSSY B1, `(.L_x_1312) ;  /* 0x0000038000017945 */ /* 0x000fe20003800000 */
[----:B------:R-:W-:Y:S02]  /*1aa20*/  SEL R25, R7, RZ, !P0 ;  /* 0x000000ff07197207 */ /* 0x000fe40004000000 */
[----:B------:R-:W-:Y:S02]  /*1aa30*/  SEL R24, R24, RZ, !P0 ;  /* 0x000000ff18187207 */ /* 0x000fe40004000000 */
[----:B------:R-:W-:Y:S01]  /*1aa40*/  SHF.R.S32.HI R20, RZ, 0x1f, R15 ;  /* 0x0000001fff147819 */ /* 0x000fe2000001140f */
[----:B------:R-:W-:Y:S06]  /*1aa50*/  @P3 BRA `(.L_x_1313) ;  /* 0x0000000000cc3947 */ /* 0x000fec0003800000 */
[----:B--2---:R-:W2:Y:S01]  /*1aa60*/  LDL R3, [R1+0xc] ;  /* 0x00000c0001037983 */ /* 0x004ea20000100800 */
[----:B------:R-:W1:Y:S02]  /*1aa70*/  LDC R29, c[0x0][0xbe8] ;  /* 0x0002fa00ff1d7b82 */ /* 0x000e640000000800 */
[----:B-1----:R-:W-:Y:S01]  /*1aa80*/  IMAD R2, R0, R29, RZ ;  /* 0x0000001d00027224 */ /* 0x002fe200078e02ff */
[----:B--2---:R-:W-:-:S04]  /*1aa90*/  IADD3 R27, R3, -0x80, R6 ;  /* 0xffffff80031b7810 */ /* 0x004fc80007ffe006 */
        /* <DEDUP_REMOVED lines=9> */
[----:B------:R-:W1:Y:S08]  /*1ab30*/  LDC.64 R2, c[0x0][0xba8] ;  /* 0x0002ea00ff027b82 */ /* 0x000e700000000a00 */
[----:B------:R-:W4:Y:S08]  /*1ab40*/  LDC.64 R8, c[0x0][R26+0x220] ;  /* 0x000088001a087b82 */ /* 0x000f300000000a00 */
[----:B------:R-:W2:Y:S08]  /*1ab50*/  LDC.64 R6, c[0x0][R26+0x218] ;  /* 0x000086001a067b82 */ /* 0x000eb00000000a00 */
[----:B------:R-:W5:Y:S08]  /*1ab60*/  LDC.64 R10, c[0x0][R26+0x228] ;  /* 0x00008a001a0a7b82 */ /* 0x000f700000000a00 */
[----:B------:R-:W0:Y:S08]  /*1ab70*/  LDC.64 R4, c[0x0][R26+0x210] ;  /* 0x000084001a047b82 */ /* 0x000e300000000a00 */
[----:B------:R-:W5:Y:S08]  /*1ab80*/  @P0 LDC R14, c[0x0][0xbec] ;  /* 0x0002fb00ff0e0b82 */ /* 0x000f700000000800 */
[----:B------:R-:W0:Y:S01]  /*1ab90*/  @P0 LDC R33, c[0x0][0xbf0] ;  /* 0x0002fc00ff210b82 */ /* 0x000e220000000800 */
[----:B----4-:R-:W-:-:S07]  /*1aba0*/  IMAD R9, R9, R25, RZ ;  /* 0x0000001909097224 */ /* 0x010fce00078e02ff */
[----:B-1----:R-:W1:Y:S01]  /*1abb0*/  @!P3 LDC R2, c[0x0][0xb50] ;  /* 0x0002d400ff02bb82 */ /* 0x002e620000000800 */
[----:B------:R-:W-:Y:S02]  /*1abc0*/  IMAD R9, R8, R24, R9 ;  /* 0x0000001808097224 */ /* 0x000fe400078e0209 */
[----:B-----5:R-:W-:-:S05]  /*1abd0*/  @P0 IMAD.HI.U32 R14, R27, R14, RZ ;  /* 0x0000000e1b0e0227 */ /* 0x020fca00078e00ff */
[----:B------:R-:W4:Y:S01]  /*1abe0*/  @!P3 LDC R3, c[0x0][0xb54] ;  /* 0x0002d500ff03bb82 */ /* 0x000f220000000800 */
[----:B0-----:R-:W-:Y:S01]  /*1abf0*/  @P0 SHF.R.U32.HI R21, RZ, R33, R14 ;  /* 0x00000021ff150219 */ /* 0x001fe2000001160e */
        /* <DEDUP_REMOVED lines=8> */
[----:B------:R-:W-:-:S04]  /*1ac80*/  IMAD.WIDE.U32 R6, R10, R33, RZ ;  /* 0x000000210a067225 */ /* 0x000fc800078e00ff */
[----:B------:R-:W-:Y:S02]  /*1ac90*/  IMAD R11, R11, R33, RZ ;  /* 0x000000210b0b7224 */ /* 0x000fe400078e02ff */
[----:B------:R-:W-:Y:S01]  /*1aca0*/  IMAD R9, R29, R8, R27 ;  /* 0x000000081d097224 */ /* 0x000fe200078e021b */
[----:B------:R-:W-:Y:S01]  /*1acb0*/  IADD3.X R8, R14, R13, R20, P0, P1 ;  /* 0x0000000d0e087210 */ /* 0x000fe200007e2414 */
[----:B------:R-:W-:Y:S01]  /*1acc0*/  IMAD.IADD R7, R11, 0x1, R7 ;  /* 0x000000010b077824 */ /* 0x000fe200078e0207 */
[----:B------:R-:W-:Y:S01]  /*1acd0*/  IADD3 R6, P0, P1, R21, R12, R6 ;  /* 0x0000000c15067210 */ /* 0x000fe2000791e006 */
[----:B------:R-:W-:Y:S01]  /*1ace0*/  IMAD R5, R5, R9, RZ ;  /* 0x0000000905057224 */ /* 0x000fe200078e02ff */
[----:B------:R-:W-:Y:S02]  /*1acf0*/  SHF.R.S32.HI R21, RZ, 0x1f, R21 ;  /* 0x0000001fff157819 */ /* 0x000fe40000011415 */
[----:B------:R-:W-:Y:S02]  /*1ad00*/  SHF.R.S32.HI R11, RZ, 0x1f, R9 ;  /* 0x0000001fff0b7819 */ /* 0x000fe40000011409 */
[----:B------:R-:W-:-:S03]  /*1ad10*/  IADD3.X R7, R21, R8, R7, P0, P1 ;  /* 0x0000000815077210 */ /* 0x000fc600007e2407 */
[C---:B------:R-:W-:Y:S02]  /*1ad20*/  IMAD R11, R4.reuse, R11, R5 ;  /* 0x0000000b040b7224 */ /* 0x040fe400078e0205 */
[----:B------:R-:W-:-:S04]  /*1ad30*/  IMAD.WIDE.U32 R4, R4, R9, R6 ;  /* 0x0000000904047225 */ /* 0x000fc800078e0006 */
[----:B------:R-:W-:Y:S01]  /*1ad40*/  IMAD.IADD R5, R5, 0x1, R11 ;  /* 0x0000000105057824 */ /* 0x000fe200078e020b */
[----:B-1----:R-:W-:-:S04]  /*1ad50*/  LEA R2, P0, R4, R2, 0x2 ;  /* 0x0000000204027211 */ /* 0x002fc800078010ff */
[----:B----4-:R-:W-:Y:S01]  /*1ad60*/  LEA.HI.X R3, R4, R3, R5, 0x2, P0 ;  /* 0x0000000304037211 */ /* 0x010fe200000f1405 */
[----:B------:R-:W-:-:S05]  /*1ad70*/  IMAD.MOV.U32 R5, RZ, RZ, -0x800000 ;  /* 0xff800000ff057424 */ /* 0x000fca00078e00ff */
[----:B------:R1:W-:Y:S03]  /*1ad80*/  STG.E desc[UR42][R2.64], R5 ;  /* 0x0000000502007986 */ /* 0x0003e6000c10192a */
.L_x_1313:
[----:B------:R-:W-:Y:S05]  /*1ad90*/  BSYNC B1 ;  /* 0x0000000000017941 */ /* 0x000fea0003800000 */
.L_x_1312:
[----:B------:R-:W-:Y:S05]  /*1ada0*/  @P2 BRA `(.L_x_1308) ;  /* 0x0000000400682947 */ /* 0x000fea0003800000 */
[----:B------:R-:W3:Y:S01]  /*1adb0*/  LDL.LU R28, [R1+0x3c] ;  /* 0x00003c00011c7983 */ /* 0x000ee20000300800 */
[----:B------:R-:W4:Y:S01]  /*1adc0*/  LDC R11, c[0x0][0xbe8] ;  /* 0x0002fa00ff0b7b82 */ /* 0x000f220000000800 */
[--C-:B--2---:R-:W-:Y:S01]  /*1add0*/  SHF.R.S32.HI R4, RZ, 0x1f, R30.reuse ;  /* 0x0000001fff047819 */ /* 0x104fe2000001141e */
        /* <DEDUP_REMOVED lines=8> */
[----:B------:R-:W2:Y:S01]  /*1ae60*/  LDL.LU R13, [R1+0xc] ;  /* 0x00000c00010d7983 */ /* 0x000ea20000300800 */
[----:B----4-:R-:W-:Y:S01]  /*1ae70*/  ISETP.NE.AND P0, PT, R11, 0x1, PT ;  /* 0x000000010b00780c */ /* 0x010fe20003f05270 */
[----:B-1----:R-:W-:Y:S01]  /*1ae80*/  IMAD R2, R20, UR4, RZ ;  /* 0x0000000414027c24 */ /* 0x002fe2000f8e02ff */
        /* <DEDUP_REMOVED lines=10> */
[----:B------:R-:W1:Y:S01]  /*1af30*/  @P0 LDC R7, c[0x0][0xbec] ;  /* 0x0002fb00ff070b82 */ /* 0x000e620000000800 */
[----:B------:R-:W-:Y:S02]  /*1af40*/  IMAD.IADD R3, R3, 0x1, R5 ;  /* 0x0000000103037824 */ /* 0x000fe400078e0205 */
[----:B------:R-:W-:-:S05]  /*1af50*/  IMAD R4, R4, 0x60, R12 ;  /* 0x0000006004047824 */ /* 0x000fca00078e020c */
[----:B------:R-:W4:Y:S01]  /*1af60*/  @P0 LDC R9, c[0x0][0xbf0] ;  /* 0x0002fc00ff090b82 */ /* 0x000f220000000800 */
[----:B---3--:R-:W-:-:S04]  /*1af70*/  IMAD.WIDE.U32 R2, R28, UR4, R2 ;  /* 0x000000041c027c25 */ /* 0x008fc8000f8e0002 */
[----:B------:R-:W-:Y:S01]  /*1af80*/  IMAD R3, R28, UR5, R3 ;  /* 0x000000051c037c24 */ /* 0x000fe2000f8e0203 */
[----:B------:R-:W-:Y:S01]  /*1af90*/  ULDC.64 UR4, c[0x0][0xae0] ;  /* 0x0002b80000047ab9 */ /* 0x000fe20000000a00 */
[----:B------:R-:W-:-:S04]  /*1afa0*/  IMAD.WIDE.U32 R2, R25, UR6, R2 ;  /* 0x0000000619027c25 */ /* 0x000fc8000f8e0002 */
[----:B--2---:R-:W-:-:S04]  /*1afb0*/  IMAD.IADD R8, R13, 0x1, R4 ;  /* 0x000000010d087824 */ /* 0x004fc800078e0204 */
[----:B-1----:R-:W-:-:S04]  /*1afc0*/  @P0 IMAD.HI.U32 R4, R8, R7, RZ ;  /* 0x0000000708040227 */ /* 0x002fc800078e00ff */
[----:B------:R-:W-:Y:S01]  /*1afd0*/  IMAD.MOV.U32 R5, RZ, RZ, R8 ;  /* 0x000000ffff057224 */ /* 0x000fe200078e0008 */
[----:B----4-:R-:W-:Y:S01]  /*1afe0*/  @P0 SHF.R.U32.HI R5, RZ, R9, R4 ;  /* 0x00000009ff050219 */ /* 0x010fe20000011604 */
        /* <DEDUP_REMOVED lines=13> */
[----:B------:R-:W-:Y:S02]  /*1b0c0*/  IMAD.IADD R0, R12, 0x1, R13 ;  /* 0x000000010c007824 */ /* 0x000fe400078e020d */
[----:B------:R-:W-:-:S02]  /*1b0d0*/  IMAD R5, R7, UR5, R4 ;  /* 0x0000000507057c24 */ /* 0x000fc4000f8e0204 */
[----:B------:R-:W-:Y:S01]  /*1b0e0*/  IMAD.WIDE.U32 R2, R7, UR4, R2 ;  /* 0x0000000407027c25 */ /* 0x000fe2000f8e0002 */
[----:B------:R-:W-:Y:S01]  /*1b0f0*/  ISETP.GE.AND P0, PT, R0, R11, PT ;  /* 0x0000000b0000720c */ /* 0x000fe20003f06270 */
[----:B------:R-:W-:Y:S02]  /*1b100*/  ULDC.64 UR4, c[0x0][0xa80] ;  /* 0x0002a00000047ab9 */ /* 0x000fe40000000a00 */
[----:B------:R-:W-:Y:S01]  /*1b110*/  IMAD.IADD R3, R3, 0x1, R5 ;  /* 0x0000000103037824 */ /* 0x000fe200078e0205 */
[----:B------:R-:W-:-:S04]  /*1b120*/  LEA R4, P1, R2, UR4, 0x1 ;  /* 0x0000000402047c11 */ /* 0x000fc8000f8208ff */
[----:B------:R-:W-:Y:S02]  /*1b130*/  LEA.HI.X R5, R2, UR5, R3, 0x1, P1 ;  /* 0x0000000502057c11 */ /* 0x000fe400088f0c03 */
[----:B------:R1:W2:Y:S04]  /*1b140*/  SHFL.IDX PT, R2, R4, RZ, 0x1c1f ;  /* 0x001c1fff04027589 */ /* 0x0002a800000e0000 */
[----:B------:R1:W3:Y:S01]  /*1b150*/  SHFL.IDX PT, R3, R5, RZ, 0x1c1f ;  /* 0x001c1fff05037589 */ /* 0x0002e200000e0000 */
[----:B------:R-:W-:Y:S05]  /*1b160*/  @P0 BRA `(.L_x_1315) ;  /* 0x0000000000300947 */ /* 0x000fea0003800000 */
[----:B------:R-:W-:Y:S02]  /*1b170*/  ULDC UR4, c[0x0][0xac8] ;  /* 0x0002b20000047ab9 */ /* 0x000fe40000000800 */
[----:B-----5:R-:W-:Y:S02]  /*1b180*/  ISETP.GE.AND P3, PT, R21, UR4, PT ;  /* 0x0000000415007c0c */ /* 0x020fe4000bf66270 */
[----:B------:R-:W-:Y:S02]  /*1b190*/  ISETP.GE.AND P4, PT, R10, UR4, PT ;  /* 0x000000040a007c0c */ /* 0x000fe4000bf86270 */
[----:B------:R-:W-:-:S09]  /*1b1a0*/  ISETP.GE.AND P2, PT, R27, UR4, PT ;  /* 0x000000041b007c0c */ /* 0x000fd2000bf46270 */
[-C--:B--2---:R-:W-:Y:S02]  /*1b1b0*/  @!P3 LEA R8, P0, R21, R2.reuse, 0x1 ;  /* 0x000000021508b211 */ /* 0x084fe400078008ff */
[C---:B------:R-:W-:Y:S02]  /*1b1c0*/  @!P4 LEA R12, P1, R10.reuse, R2, 0x1 ;  /* 0x000000020a0cc211 */ /* 0x040fe400078208ff */
[----:B---3--:R-:W-:Y:S01]  /*1b1d0*/  @!P2 IMAD.WIDE R6, R27, 0x2, R2 ;  /* 0x000000021b06a825 */ /* 0x008fe200078e0202 */
[-C--:B------:R-:W-:Y:S02]  /*1b1e0*/  @!P3 LEA.HI.X R9, R21, R3.reuse, R26, 0x1, P0 ;  /* 0x000000031509b211 */ /* 0x080fe400000f0c1a */
[----:B------:R-:W-:Y:S02]  /*1b1f0*/  @!P4 LEA.HI.X R13, R10, R3, R14, 0x1, P1 ;  /* 0x000000030a0dc211 */ /* 0x000fe400008f0c0e */
[----:B------:R4:W-:Y:S04]  /*1b200*/  @!P2 ST.E.128 desc[UR42][R6.64], RZ ;  /* 0x000000ff0600a985 */ /* 0x0009e8000c101d2a */
[----:B------:R4:W-:Y:S04]  /*1b210*/  @!P3 ST.E.128 desc[UR42][R8.64], RZ ;  /* 0x000000ff0800b985 */ /* 0x0009e8000c101d2a */
[----:B------:R4:W-:Y:S02]  /*1b220*/  @!P4 ST.E.128 desc[UR42][R12.64], RZ ;  /* 0x000000ff0c00c985 */ /* 0x0009e4000c101d2a */
.L_x_1315:
[----:B------:R-:W-:Y:S05]  /*1b230*/  BSYNC B1 ;  /* 0x0000000000017941 */ /* 0x000fea0003800000 */
.L_x_1314:
[----:B------:R-:W-:Y:S01]  /*1b240*/  VIADD R0, R0, 0x60 ;  /* 0x0000006000007836 */ /* 0x000fe20000000000 */
[----:B---3--:R3:W0:Y:S04]  /*1b250*/  SHFL.IDX PT, R3, R5, 0x1, 0x1c1f ;  /* 0x003c1f0005037f89 */ /* 0x00862800000e0000 */
[----:B------:R-:W-:Y:S01]  /*1b260*/  ISETP.GE.AND P0, PT, R0, R11, PT ;  /* 0x0000000b0000720c */ /* 0x000fe20003f06270 */
[----:B--2---:R3:W2:-:S12]  /*1b270*/  SHFL.IDX PT, R2, R4, 0x1, 0x1c1f ;  /* 0x003c1f0004027f89 */ /* 0x00469800000e0000 */
[----:B---3--:R-:W-:Y:S05]  /*1b280*/  @P0 BRA `(.L_x_1308) ;  /* 0x0000000000300947 */ /* 0x008fea0003800000 */
[----:B------:R-:W-:Y:S02]  /*1b290*/  ULDC UR4, c[0x0][0xac8] ;  /* 0x0002b20000047ab9 */ /* 0x000fe40000000800 */
[----:B-----5:R-:W-:Y:S02]  /*1b2a0*/  ISETP.GE.AND P3, PT, R21, UR4, PT ;  /* 0x0000000415007c0c */ /* 0x020fe4000bf66270 */
[----:B------:R-:W-:Y:S02]  /*1b2b0*/  ISETP.GE.AND P4, PT, R10, UR4, PT ;  /* 0x000000040a007c0c */ /* 0x000fe4000bf86270 */
[----:B------:R-:W-:-:S09]  /*1b2c0*/  ISETP.GE.AND P2, PT, R27, UR4, PT ;  /* 0x000000041b007c0c */ /* 0x000fd2000bf46270 */
[-C--:B--2-4-:R-:W-:Y:S02]  /*1b2d0*/  @!P3 LEA R6, P0, R21, R2.reuse, 0x1 ;  /* 0x000000021506b211 */ /* 0x094fe400078008ff */
[C---:B------:R-:W-:Y:S02]  /*1b2e0*/  @!P4 LEA R8, P1, R10.reuse, R2, 0x1 ;  /* 0x000000020a08c211 */ /* 0x040fe400078208ff */
[----:B01----:R-:W-:Y:S01]  /*1b2f0*/  @!P2 IMAD.WIDE R4, R27, 0x2, R2 ;  /* 0x000000021b04a825 */ /* 0x003fe200078e0202 */
[-C--:B------:R-:W-:Y:S02]  /*1b300*/  @!P3 LEA.HI.X R7, R21, R3.reuse, R26, 0x1, P0 ;  /* 0x000000031507b211 */ /* 0x080fe400000f0c1a */
[----:B------:R-:W-:Y:S02]  /*1b310*/  @!P4 LEA.HI.X R9, R10, R3, R14, 0x1, P1 ;  /* 0x000000030a09c211 */ /* 0x000fe400008f0c0e */
[----:B------:R3:W-:Y:S04]  /*1b320*/  @!P2 ST.E.128 desc[UR42][R4.64], RZ ;  /* 0x000000ff0400a985 */ /* 0x0007e8000c101d2a */
[----:B------:R3:W-:Y:S04]  /*1b330*/  @!P3 ST.E.128 desc[UR42][R6.64], RZ ;  /* 0x000000ff0600b985 */ /* 0x0007e8000c101d2a */
[----:B------:R3:W-:Y:S02]  /*1b340*/  @!P4 ST.E.128 desc[UR42][R8.64], RZ ;  /* 0x000000ff0800c985 */ /* 0x0007e4000c101d2a */
.L_x_1308:
[----:B------:R-:W-:Y:S05]  /*1b350*/  BSYNC B0 ;  /* 0x0000000000007941 */ /* 0x000fea0003800000 */
.L_x_1302:
[----:B0-----:R-:W4:Y:S01]  /*1b360*/  LDL R0, [R1+0x4c] ;  /* 0x00004c0001007983 */ /* 0x001f220000100800 */
[----:B------:R-:W-:Y:S02]  /*1b370*/  ULDC UR4, c[0x0][0xc3c] ;  /* 0x00030f0000047ab9 */ /* 0x000fe40000000800 */
[----:B----4-:R-:W-:-:S13]  /*1b380*/  ISETP.GE.AND P0, PT, R0, UR4, PT ;  /* 0x0000000400007c0c */ /* 0x010fda000bf06270 */
[----:B------:R-:W-:Y:S05]  /*1b390*/  @!P0 BRA `(.L_x_1316) ;  /* 0xfffffe5c008c8947 */ /* 0x000fea000383ffff */
[----:B------:R-:W-:Y:S05]  /*1b3a0*/  BRA `(.L_x_1117) ;  /* 0x0000007c00c07947 */ /* 0x000fea0003800000 */
.L_x_1115:
        /* <DEDUP_REMOVED lines=13> */
[----:B------:R-:W0:Y:S01]  /*1b480*/  LDS.128 R24, [UR4+0x19cd0] ;  /* 0x019cd004ff187984 */ /* 0x000e220008000c00 */
[----:B------:R-:W-:Y:S06]  /*1b490*/  BAR.ARV 0x4, 0x200 ;  /* 0x0108000000007b1d */ /* 0x000fec0000002000 */
[----:B------:R-:W-:Y:S05]  /*1b4a0*/  BRA `(.L_x_1318) ;  /* 0x0000000c008c7947 */ /* 0x000fea0003800000 */
.L_x_1317:
[----:B------:R-:W0:Y:S01]  /*1b4b0*/  S2R R0, SR_TID.X ;  /* 0x0000000000007919 */ /* 0x000e220000002100 */
[----:B------:R-:W-:Y:S01]  /*1b4c0*/  ULDC UR4, c[0x0][0xc3c] ;  /* 0x00030f0000047ab9 */ /* 0x000fe20000000800 */
[----:B------:R-:W-:Y:S01]  /*1b4d0*/  IMAD.MOV.U32 R8, RZ, RZ, RZ ;  /* 0x000000ffff087224 */ /* 0x000fe200078e00ff */
[----:B------:R-:W1:Y:S01]  /*1b4e0*/  S2UR UR6, SR_CTAID.X ;  /* 0x00000000000679c3 */ /* 0x000e620000002500 */
[----:B------:R-:W-:Y:S01]  /*1b4f0*/  ULDC UR5, c[0x0][0xc38] ;  /* 0x00030e0000057ab9 */ /* 0x000fe20000000800 */
[----:B0-----:R-:W-:-:S04]  /*1b500*/  LOP3.LUT R0, R0, 0x1f, RZ, 0xc0, !PT ;  /* 0x0000001f00007812 */ /* 0x001fc800078ec0ff */
[----:B------:R-:W-:-:S04]  /*1b510*/  ISETP.NE.AND P0, PT, R0, 0x1f, PT ;  /* 0x0000001f0000780c */ /* 0x000fc80003f05270 */
[----:B------:R-:W-:-:S13]  /*1b520*/  ISETP.GE.OR P1, PT, R0, UR4, !P0 ;  /* 0x0000000400007c0c */ /* 0x000fda000c726670 */
[----:B------:R-:W0:Y:S08]  /*1b530*/  @!P1 LDC.64 R4, c[0x0][0xc80] ;  /* 0x00032000ff049b82 */ /* 0x000e300000000a00 */
[----:B------:R-:W2:Y:S01]  /*1b540*/  @!P1 LDC.64 R2, c[0x0][0xc78] ;  /* 0x00031e00ff029b82 */ /* 0x000ea20000000a00 */
[----:B0-----:R-:W-:-:S05]  /*1b550*/  @!P1 IMAD.WIDE.U32 R4, R0, 0x4, R4 ;  /* 0x0000000400049825 */ /* 0x001fca00078e0004 */
[----:B------:R-:W3:Y:S01]  /*1b560*/  @!P1 LDG.E R25, desc[UR42][R4.64] ;  /* 0x0000002a04199981 */ /* 0x000ee2000c1e1900 */
[----:B--2---:R-:W-:-:S05]  /*1b570*/  @!P1 IMAD.WIDE.U32 R2, R0, 0x4, R2 ;  /* 0x0000000400029825 */ /* 0x004fca00078e0002 */
        /* <DEDUP_REMOVED lines=25> */
[----:B-1----:R-:W-:Y:S01]  /*1b710*/  ISETP.GT.AND P6, PT, R7, UR6, PT ;  /* 0x0000000607007c0c */ /* 0x002fe2000bfc4270 */
[----:B------:R-:W-:-:S12]  /*1b720*/  IMAD.MOV.U32 R4, RZ, RZ, R7 ;  /* 0x000000ffff047224 */ /* 0x000fd800078e0007 */
[----:B------:R-:W-:Y:S05]  /*1b730*/  @P6 BRA `(.L_x_1319) ;  /* 0x0000000000a06947 */ /* 0x000fea0003800000 */
[----:B------:R-:W-:Y:S01]  /*1b740*/  IMAD.MOV.U32 R7, RZ, RZ, R4 ;  /* 0x000000ffff077224 */ /* 0x000fe200078e0004 */
[----:B------:R-:W-:Y:S01]  /*1b750*/  UMOV UR4, URZ ;  /* 0x0000003f00047c82 */ /* 0x000fe20008000000 */
[----:B------:R-:W-:-:S05]  /*1b760*/  ULDC UR5, c[0x0][0xc38] ;  /* 0x00030e0000057ab9 */ /* 0x000fca0000000800 */
.L_x_1321:
        /* <DEDUP_REMOVED lines=37> */
.L_x_1319:
        /* <DEDUP_REMOVED lines=8> */
[----:B------:R1:W2:Y:S01]  /*1ba40*/  SHFL.IDX PT, R25, R25, R27, 0x1f ;  /* 0x00001f1b19197589 */ /* 0x0002a200000e0000 */
[----:B0-----:R-:W-:-:S07]  /*1ba50*/  ISETP.NE.AND P1, PT, R8, 0x1, PT ;  /* 0x000000010800780c */ /* 0x001fce0003f25270 */
[----:B-1----:R-:W-:Y:S06]  /*1ba60*/  @!P0 BRA `(.L_x_1322) ;  /* 0x0000000000088947 */ /* 0x002fec0003800000 */
[----:B------:R-:W-:-:S05]  /*1ba70*/  VIADD R3, R27, 0xffffffff ;  /* 0xffffffff1b037836 */ /* 0x000fca0000000000 */
[----:B------:R0:W1:Y:S02]  /*1ba80*/  SHFL.IDX PT, R24, R2, R3, 0x1f ;  /* 0x00001f0302187589 */ /* 0x00006400000e0000 */
.L_x_1322:
[----:B-1----:R-:W-:Y:S02]  /*1ba90*/  IMAD R24, R24, UR5, R5 ;  /* 0x0000000518187c24 */ /* 0x002fe4000f8e0205 */
[----:B------:R-:W-:-:S03]  /*1baa0*/  VIADD R27, R27, UR4 ;  /* 0x000000041b1b7c36 */ /* 0x000fc60008000000 */
[----:B------:R-:W-:Y:S01]  /*1bab0*/  IADD3 R4, -R24, UR6, RZ ;  /* 0x0000000618047c10 */ /* 0x000fe2000fffe1ff */
[----:B------:R-:W-:Y:S06]  /*1bac0*/  @!P1 BRA `(.L_x_1323) ;  /* 0x0000000000e49947 */ /* 0x000fec0003800000 */
[-C--:B--2---:R-:W-:Y:S02]  /*1bad0*/  IABS R7, R25.reuse ;  /* 0x0000001900077213 */ /* 0x084fe40000000000 */
[----:B------:R-:W-:Y:S02]  /*1bae0*/  IABS R5, R8 ;  /* 0x0000000800057213 */ /* 0x000fe40000000000 */
[----:B------:R-:W1:Y:S08]  /*1baf0*/  I2F.RP R9, R7 ;  /* 0x0000000700097306 */ /* 0x000e700000209400 */
[----:B-1----:R-:W0:Y:S02]  /*1bb00*/  MUFU.RCP R9, R9 ;  /* 0x0000000900097308 */ /* 0x002e240000001000 */
[----:B0-----:R-:W-:Y:S01]  /*1bb10*/  VIADD R2, R9, 0xffffffe ;  /* 0x0ffffffe09027836 */ /* 0x001fe20000000000 */
[----:B------:R-:W-:-:S05]  /*1bb20*/  IABS R9, R25 ;  /* 0x0000001900097213 */ /* 0x000fca0000000000 */
[----:B------:R0:W1:Y:S01]  /*1bb30*/  F2I.FTZ.U32.TRUNC.NTZ R3, R2 ;  /* 0x0000000200037305 */ /* 0x000062000021f000 */
[----:B------:R-:W-:Y:S02]  /*1bb40*/  IMAD.MOV R9, RZ, RZ, -R9 ;  /* 0x000000ffff097224 */ /* 0x000fe400078e0a09 */
[----:B0-----:R-:W-:Y:S02]  /*1bb50*/  IMAD.MOV.U32 R2, RZ, RZ, RZ ;  /* 0x000000ffff027224 */ /* 0x001fe400078e00ff */
[----:B-1----:R-:W-:-:S04]  /*1bb60*/  IMAD.MOV R10, RZ, RZ, -R3 ;  /* 0x000000ffff0a7224 */ /* 0x002fc800078e0a03 */
[----:B------:R-:W-:Y:S01]  /*1bb70*/  IMAD R11, R10, R7, RZ ;  /* 0x000000070a0b7224 */ /* 0x000fe200078e02ff */
[----:B------:R-:W-:-:S03]  /*1bb80*/  IABS R10, R4 ;  /* 0x00000004000a7213 */ /* 0x000fc60000000000 */
        /* <DEDUP_REMOVED lines=11> */
[----:B------:R-:W-:-:S04]  /*1bc40*/  LOP3.LUT R7, R4, R25, RZ, 0x3c, !PT ;  /* 0x0000001904077212 */ /* 0x000fc800078e3cff */
[----:B------:R-:W-:Y:S01]  /*1bc50*/  ISETP.GE.AND P2, PT, R7, RZ, PT ;  /* 0x000000ff0700720c */ /* 0x000fe20003f46270 */
[----:B------:R-:W0:Y:S06]  /*1bc60*/  F2I.FTZ.U32.TRUNC.NTZ R3, R3 ;  /* 0x0000000300037305 */ /* 0x000e2c000021f000 */
[----:B------:R-:W-:-:S04]  /*1bc70*/  @P0 VIADD R2, R2, 0x1 ;  /* 0x0000000102020836 */ /* 0x000fc80000000000 */
[----:B------:R-:W-:-:S04]  /*1bc80*/  IMAD.MOV.U32 R7, RZ, RZ, R2 ;  /* 0x000000ffff077224 */ /* 0x000fc800078e0002 */
[----:B------:R-:W-:Y:S01]  /*1bc90*/  @!P2 IMAD.MOV R7, RZ, RZ, -R7 ;  /* 0x000000ffff07a224 */ /* 0x000fe200078e0a07 */
[----:B------:R-:W-:Y:S01]  /*1bca0*/  @!P1 LOP3.LUT R7, RZ, R25, RZ, 0x33, !PT ;  /* 0x00000019ff079212 */ /* 0x000fe200078e33ff */
[----:B0-----:R-:W-:-:S04]  /*1bcb0*/  IMAD.MOV R9, RZ, RZ, -R3 ;  /* 0x000000ffff097224 */ /* 0x001fc800078e0a03 */
[----:B------:R-:W-:-:S04]  /*1bcc0*/  IMAD.MOV.U32 R2, RZ, RZ, R9 ;  /* 0x000000ffff027224 */ /* 0x000fc800078e0009 */
[----:B------:R-:W-:Y:S02]  /*1bcd0*/  IMAD R9, R2, R5, RZ ;  /* 0x0000000502097224 */ /* 0x000fe400078e02ff */
[----:B------:R-:W-:-:S04]  /*1bce0*/  IMAD.MOV.U32 R2, RZ, RZ, RZ ;  /* 0x000000ffff027224 */ /* 0x000fc800078e00ff */
[----:B------:R-:W-:Y:S01]  /*1bcf0*/  IMAD.HI.U32 R2, R3, R9, R2 ;  /* 0x0000000903027227 */ /* 0x000fe200078e0002 */
[----:B------:R-:W-:Y:S02]  /*1bd00*/  IABS R9, R8 ;  /* 0x0000000800097213 */ /* 0x000fe40000000000 */
[----:B------:R-:W-:-:S03]  /*1bd10*/  IABS R3, R7 ;  /* 0x0000000700037213 */ /* 0x000fc60000000000 */
[----:B------:R-:W-:Y:S02]  /*1bd20*/  IMAD.MOV R10, RZ, RZ, -R9 ;  /* 0x000000ffff0a7224 */ /* 0x000fe400078e0a09 */
[----:B------:R-:W-:-:S04]  /*1bd30*/  IMAD.HI.U32 R2, R2, R3, RZ ;  /* 0x0000000302027227 */ /* 0x000fc800078e00ff */
[----:B------:R-:W-:Y:S01]  /*1bd40*/  IMAD R10, R2, R10, R3 ;  /* 0x0000000a020a7224 */ /* 0x000fe200078e0203 */
[----:B------:R-:W-:-:S04]  /*1bd50*/  LOP3.LUT R3, R7, R8, RZ, 0x3c, !PT ;  /* 0x0000000807037212 */ /* 0x000fc800078e3cff */
[----:B------:R-:W-:Y:S02]  /*1bd60*/  ISETP.GT.U32.AND P1, PT, R5, R10, PT ;  /* 0x0000000a0500720c */ /* 0x000fe40003f24070 */
[----:B------:R-:W-:Y:S01]  /*1bd70*/  ISETP.GE.AND P2, PT, R3, RZ, PT ;  /* 0x000000ff0300720c */ /* 0x000fe20003f46270 */
[----:B------:R-:W-:-:S10]  /*1bd80*/  IMAD.MOV R3, RZ, RZ, -R7 ;  /* 0x000000ffff037224 */ /* 0x000fd400078e0a07 */
        /* <DEDUP_REMOVED lines=13> */
.L_x_1323:
[----:B0-----:R-:W0:Y:S02]  /*1be60*/  LDC.64 R2, c[0x0][0xc90] ;  /* 0x00032400ff027b82 */ /* 0x001e240000000a00 */
[----:B0-----:R-:W-:-:S05]  /*1be70*/  IMAD.WIDE R2, R27, 0x4, R2 ;  /* 0x000000041b027825 */ /* 0x001fca00078e0202 */
        /* <DEDUP_REMOVED lines=31> */
[----:B------:R-:W-:Y:S02]  /*1c070*/  VIADDMNMX R8, R3, UR5, R8, PT ;  /* 0x0000000503087c46 */ /* 0x000fe4000b800108 */
[----:B------:R-:W-:-:S02]  /*1c080*/  IADD3 R7, R7, 0x1000000, R11 ;  /* 0x0100000007077810 */ /* 0x000fc40007ffe00b */
[-C--:B------:R-:W-:Y:S01]  /*1c090*/  IABS R9, R8.reuse ;  /* 0x0000000800097213 */ /* 0x080fe20000000000 */
[----:B------:R-:W-:Y:S01]  /*1c0a0*/  IMAD.MOV R26, RZ, RZ, -R8 ;  /* 0x000000ffff1a7224 */ /* 0x000fe200078e0a08 */
[----:B------:R-:W-:Y:S02]  /*1c0b0*/  IABS R4, R8 ;  /* 0x0000000800047213 */ /* 0x000fe40000000000 */
[----:B------:R-:W0:Y:S03]  /*1c0c0*/  I2F.RP R10, R9 ;  /* 0x00000009000a7306 */ /* 0x000e260000209400 */
[----:B------:R-:W-:-:S05]  /*1c0d0*/  IMAD.MOV R4, RZ, RZ, -R4 ;  /* 0x000000ffff047224 */ /* 0x000fca00078e0a04 */
[----:B0-----:R-:W0:Y:S02]  /*1c0e0*/  MUFU.RCP R10, R10 ;  /* 0x0000000a000a7308 */ /* 0x001e240000001000 */
[----:B0-----:R-:W-:-:S06]  /*1c0f0*/  VIADD R3, R10, 0xffffffe ;  /* 0x0ffffffe0a037836 */ /* 0x001fcc0000000000 */
[----:B------:R-:W0:Y:S02]  /*1c100*/  F2I.FTZ.U32.TRUNC.NTZ R3, R3 ;  /* 0x0000000300037305 */ /* 0x000e24000021f000 */
[----:B0-----:R-:W-:-:S04]  /*1c110*/  IMAD.MOV R12, RZ, RZ, -R3 ;  /* 0x000000ffff0c7224 */ /* 0x001fc800078e0a03 */
[----:B------:R-:W-:-:S04]  /*1c120*/  IMAD R5, R12, R9, RZ ;  /* 0x000000090c057224 */ /* 0x000fc800078e02ff */
[----:B------:R-:W-:Y:S01]  /*1c130*/  IMAD.HI.U32 R2, R3, R5, R2 ;  /* 0x0000000503027227 */ /* 0x000fe200078e0002 */
        /* <DEDUP_REMOVED lines=14> */
.L_x_1324:
[----:B------:R-:W-:-:S05]  /*1c220*/  LOP3.LUT R2, RZ, R2, RZ, 0x33, !PT ;  /* 0x00000002ff027212 */ /* 0x000fca00078e33ff */
[----:B------:R-:W-:Y:S01]  /*1c230*/  IMAD.IADD R25, R25, 0x1, R2 ;  /* 0x0000000119197824 */ /* 0x000fe200078e0202 */
[----:B------:R-:W-:Y:S06]  /*1c240*/  BRA `(.L_x_1325) ;  /* 0x00000000000c7947 */ /* 0x000fec0003800000 */
.L_x_1320:
[----:B------:R-:W-:Y:S02]  /*1c250*/  IMAD.MOV.U32 R25, RZ, RZ, RZ ;  /* 0x000000ffff197224 */ /* 0x000fe400078e00ff */
[----:B------:R-:W-:Y:S02]  /*1c260*/  IMAD.U32 R24, RZ, RZ, UR6 ;  /* 0x00000006ff187e24 */ /* 0x000fe4000f8e00ff */
[----:B------:R-:W-:-:S07]  /*1c270*/  IMAD.MOV.U32 R26, RZ, RZ, RZ ;  /* 0x000000ffff1a7224 */ /* 0x000fce00078e00ff */
.L_x_1325:
[----:B------:R-:W-:-:S13]  /*1c280*/  ISETP.NE.AND P0, PT, R0, RZ, PT ;  /* 0x000000ff0000720c */ /* 0x000fda0003f05270 */
[----:B------:R-:W0:Y:S01]  /*1c290*/  @!P0 S2R R3, SR_CgaCtaId ;  /* 0x0000000000038919 */ /* 0x000e220000008800 */
[----:B------:R-:W-:-:S04]  /*1c2a0*/  @!P0 MOV R0, 0x400 ;  /* 0x0000040000008802 */ /* 0x000fc80000000f00 */
[----:B0-----:R-:W-:-:S05]  /*1c2b0*/  @!P0 LEA R0, R3, R0, 0x18 ;  /* 0x0000000003008211 */ /* 0x001fca00078ec0ff */
[----:B------:R1:W-:Y:S01]  /*1c2c0*/  @!P0 STS.128 [R0+0x19cd0], R24 ;  /* 0x019cd01800008388 */ /* 0x0003e20000000c00 */
[----:B------:R-:W-:Y:S06]  /*1c2d0*/  BAR.ARV 0x5, 0x200 ;  /* 0x0148000000007b1d */ /* 0x000fec0000002000 */
.L_x_1318:
[----:B------:R2:W-:Y:S01]  /*1c2e0*/  STL [R1+0x3c], RZ ;  /* 0x00003cff01007387 */ /* 0x0005e20000100800 */
[----:B------:R-:W-:Y:S01]  /*1c2f0*/  ULDC UR4, c[0x0][0xc3c] ;  /* 0x00030f0000047ab9 */ /* 0x000fe20000000800 */
[----:B------:R-:W-:Y:S01]  /*1c300*/  IMAD.MOV.U32 R28, RZ, RZ, 0x1 ;  /* 0x00000001ff1c7424 */ /* 0x000fe200078e00ff */
[----:B0-----:R-:W-:Y:S01]  /*1c310*/  ISETP.GE.AND P0, PT, R27, UR4, PT ;  /* 0x000000041b007c0c */ /* 0x001fe2000bf06270 */
[----:B------:R-:W-:-:S12]  /*1c320*/  IMAD.MOV.U32 R22, RZ, RZ, RZ ;  /* 0x000000ffff167224 */ /* 0x000fd800078e00ff */
[----:B--2---:R-:W-:Y:S05]  /*1c330*/  @P0 BRA `(.L_x_1326) ;  /* 0x0000006800e40947 */ /* 0x004fea0003800000 */
[----:B------:R-:W0:Y:S01]  /*1c340*/  S2R R12, SR_TID.X ;  /* 0x00000000000c7919 */ /* 0x000e220000002100 */
[----:B------:R-:W2:Y:S01]  /*1c350*/  S2UR UR5, SR_CgaCtaId ;  /* 0x00000000000579c3 */ /* 0x000ea20000008800 */
[----:B------:R-:W-:Y:S01]  /*1c360*/  UMOV UR4, 0x400 ;  /* 0x0000040000047882 */ /* 0x000fe20000000000 */
[----:B------:R-:W-:Y:S01]  /*1c370*/  BSSY B7, `(.L_x_1326) ;  /* 0x00006b5000077945 */ /* 0x000fe20003800000 */
[----:B------:R-:W-:Y:S01]  /*1c380*/  IMAD.MOV.U32 R29, RZ, RZ, 0x1 ;  /* 0x00000001ff1d7424 */ /* 0x000fe200078e00ff */
[----:B------:R-:W-:Y:S01]  /*1c390*/  CS2R R22, SRZ ;  /* 0x0000000000167805 */ /* 0x000fe2000001ff00 */
[----:B------:R-:W-:Y:S01]  /*1c3a0*/  IMAD.MOV.U32 R28, RZ, RZ, 0x1 ;  /* 0x00000001ff1c7424 */ /* 0x000fe200078e00ff */
[----:B------:R-:W-:Y:S01]  /*1c3b0*/  ULDC.64 UR40, c[0x0][0x198] ;  /* 0x0000660000287ab9 */ /* 0x000fe20000000a00 */
[----:B------:R-:W-:Y:S02]  /*1c3c0*/  ULOP3.LUT UR36, UR37, 0x1, URZ, 0xfc, !UPT ;  /* 0x0000000125247892 */ /* 0x000fe4000f8efc3f */
[----:B------:R-:W-:Y:S01]  /*1c3d0*/  ULOP3.LUT UR39, UR37, 0x2, URZ, 0xfc, !UPT ;  /* 0x0000000225277892 */ /* 0x000fe2000f8efc3f */
[----:B------:R-:W-:Y:S01]  /*1c3e0*/  ULDC UR38, c[0x0][0xc] ;  /* 0x0000030000267ab9 */ /* 0x000fe20000000800 */
[----:B--2---:R-:W-:-:S06]  /*1c3f0*/  ULEA UR4, UR5, UR4, 0x18 ;  /* 0x0000000405047291 */ /* 0x004fcc000f8ec03f */
[----:B------:R-:W-:Y:S01]  /*1c400*/  IMAD.U32 R19, RZ, RZ, UR4 ;  /* 0x00000004ff137e24 */ /* 0x000fe2000f8e00ff */
[C---:B0-----:R-:W-:Y:S01]  /*1c410*/  LOP3.LUT R11, R12.reuse, 0x7f, RZ, 0xc0, !PT ;  /* 0x0000007f0c0b7812 */ /* 0x041fe200078ec0ff */
[C---:B------:R-:W-:Y:S01]  /*1c420*/  IMAD.SHL.U32 R3, R12.reuse, 0x20, RZ ;  /* 0x000000200c037824 */ /* 0x040fe200078e00ff */
[----:B------:R-:W-:Y:S01]  /*1c430*/  SHF.R.U32.HI R4, RZ, 0x1, R12 ;  /* 0x00000001ff047819 */ /* 0x000fe2000001160c */
[C---:B-1----:R-:W-:Y:S01]  /*1c440*/  IMAD.SHL.U32 R0, R12.reuse, 0x10, RZ ;  /* 0x000000100c007824 */ /* 0x042fe200078e00ff */
[C---:B------:R-:W-:Y:S01]  /*1c450*/  LOP3.LUT P0, RZ, R12.reuse, 0x4, RZ, 0xc0, !PT ;  /* 0x000000040cff7812 */ /* 0x040fe2000780c0ff */
[----:B------:R-:W-:Y:S01]  /*1c460*/  IMAD.SHL.U32 R5, R11, 0x10, RZ ;  /* 0x000000100b057824 */ /* 0x000fe200078e00ff */
[C---:B------:R-:W-:Y:S01]  /*1c470*/  LOP3.LUT R2, R3.reuse, 0x360, RZ, 0xc0, !PT ;  /* 0x0000036003027812 */ /* 0x040fe200078ec0ff */
[----:B------:R-:W-:Y:S01]  /*1c480*/  IMAD.SHL.U32 R10, R12, 0x4, RZ ;  /* 0x000000040c0a7824 */ /* 0x000fe200078e00ff */
[----:B------:R-:W-:Y:S02]  /*1c490*/  LOP3.LUT R8, R0, 0x60, RZ, 0xc0, !PT ;  /* 0x0000006000087812 */ /* 0x000fe400078ec0ff */
[----:B------:R-:W-:-:S02]  /*1c4a0*/  LOP3.LUT R3, R3, 0x80, RZ, 0xc0, !PT ;  /* 0x0000008003037812 */ /* 0x000fc400078ec0ff */
[--C-:B------:R-:W-:Y:S02]  /*1c4b0*/  LOP3.LUT R2, R2, 0x400, R5.reuse, 0xf8, !PT ;  /* 0x0000040002027812 */ /* 0x100fe400078ef805 */
[----:B------:R-:W-:Y:S01]  /*1c4c0*/  LOP3.LUT R9, R8, 0x700, R5, 0xf8, !PT ;  /* 0x0000070008097812 */ /* 0x000fe200078ef805 */
[----:B------:R-:W-:Y:S01]  /*1c4d0*/  IMAD.SHL.U32 R8, R12, 0x2, RZ ;  /* 0x000000020c087824 */ /* 0x000fe200078e00ff */
[----:B------:R-:W-:Y:S02]  /*1c4e0*/  LOP3.LUT R5, R4, 0x20, RZ, 0xc0, !PT ;  /* 0x0000002004057812 */ /* 0x000fe400078ec0ff */
[----:B------:R-:W-:Y:S02]  /*1c4f0*/  LOP3.LUT R7, R0, 0x90, RZ, 0xc0, !PT ;  /* 0x0000009000077812 */ /* 0x000fe400078ec0ff */
[----:B------:R-:W-:Y:S01]  /*1c500*/  LOP3.LUT R3, R3, 0x10, R4, 0xf8, !PT ;  /* 0x0000001003037812 */ /* 0x000fe200078ef804 */
[----:B------:R-:W-:Y:S01]  /*1c510*/  IMAD.SHL.U32 R4, R12, 0x80, RZ ;  /* 0x000000800c047824 */ /* 0x000fe200078e00ff */
[----:B------:R-:W-:-:S02]  /*1c520*/  LOP3.LUT R5, R5, 0x10, R12, 0xf8, !PT ;  /* 0x0000001005057812 */ /* 0x000fc400078ef80c */
[----:B------:R-:W-:Y:S01]  /*1c530*/  LOP3.LUT R8, R7, 0x10, R8, 0x78, !PT ;  /* 0x0000001007087812 */ /* 0x000fe200078e7808 */
[----:B------:R-:W-:Y:S01]  /*1c540*/  IMAD.SHL.U32 R7, R6, 0x800, RZ ;  /* 0x0000080006077824 */ /* 0x000fe200078e00ff */
[----:B------:R-:W-:Y:S02]  /*1c550*/  LOP3.LUT R6, R4, 0x400, RZ, 0xc0, !PT ;  /* 0x0000040004067812 */ /* 0x000fe400078ec0ff */
[----:B------:R-:W-:Y:S02]  /*1c560*/  LOP3.LUT R5, R5, 0x380, R4, 0xf8, !PT ;  /* 0x0000038005057812 */ /* 0x000fe400078ef804 */
[----:B------:R-:W-:Y:S02]  /*1c570*/  LOP3.LUT R3, R3, 0x10, R10, 0x78, !PT ;  /* 0x0000001003037812 */ /* 0x000fe400078e780a */
[----:B------:R-:W-:Y:S02]  /*1c580*/  LOP3.LUT R6, R6, 0x800, R7, 0xf8, !PT ;  /* 0x0000080006067812 */ /* 0x000fe400078ef807 */
[----:B------:R-:W-:-:S02]  /*1c590*/  LOP3.LUT R5, R5, 0x70, R0, 0x78, !PT ;  /* 0x0000007005057812 */ /* 0x000fc400078e7800 */
[----:B------:R-:W-:Y:S02]  /*1c5a0*/  LOP3.LUT R3, R2, R3, RZ, 0xfc, !PT ;  /* 0x0000000302037212 */ /* 0x000fe400078efcff */
[----:B------:R-:W-:Y:S02]  /*1c5b0*/  LOP3.LUT R2, R6, R5, RZ, 0xfc, !PT ;  /* 0x0000000506027212 */ /* 0x000fe400078efcff */
[----:B------:R-:W-:Y:S01]  /*1c5c0*/  LOP3.LUT R8, R9, R8, RZ, 0xfc, !PT ;  /* 0x0000000809087212 */ /* 0x000fe200078efcff */
[----:B------:R0:W-:Y:S01]  /*1c5d0*/  STL [R1+0x10], R3 ;  /* 0x0000100301007387 */ /* 0x0001e20000100800 */
[----:B------:R-:W-:Y:S02]  /*1c5e0*/  SHF.R.U32.HI R4, RZ, 0x1, R11 ;  /* 0x00000001ff047819 */ /* 0x000fe4000001160b */
[----:B------:R-:W-:Y:S01]  /*1c5f0*/  LOP3.LUT R0, R0, 0x10, RZ, 0xc0, !PT ;  /* 0x0000001000007812 */ /* 0x000fe200078ec0ff */
[----:B------:R1:W-:Y:S01]  /*1c600*/  STL [R1+0x8], R2 ;  /* 0x0000080201007387 */ /* 0x0003e20000100800 */
[----:B0-----:R-:W-:-:S02]  /*1c610*/  IMAD.MOV.U32 R3, RZ, RZ, 0x40 ;  /* 0x00000040ff037424 */ /* 0x001fc400078e00ff */
[----:B-1----:R-:W-:-:S03]  /*1c620*/  IMAD.SHL.U32 R2, R12, 0x40, RZ ;  /* 0x000000400c027824 */ /* 0x002fc600078e00ff */
[----:B------:R-:W-:Y:S02]  /*1c630*/  SEL R5, R3, 0xffffffc0, !P0 ;  /* 0xffffffc003057807 */ /* 0x000fe40004000000 */
[----:B------:R-:W-:Y:S01]  /*1c640*/  LOP3.LUT R3, R4, 0x40, R2, 0xf8, !PT ;  /* 0x0000004004037812 */ /* 0x000fe200078ef802 */
[----:B------:R-:W-:Y:S02]  /*1c650*/  IMAD.IADD R2, R19, 0x1, R8 ;  /* 0x0000000113027824 */ /* 0x000fe400078e0208 */
[----:B------:R-:W-:Y:S04]  /*1c660*/  STL [R1+0xc], R5 ;  /* 0x00000c0501007387 */ /* 0x000fe80000100800 */
[----:B------:R-:W-:Y:S04]  /*1c670*/  STL [R1+0x3c], RZ ;  /* 0x00003cff01007387 */ /* 0x000fe80000100800 */
[----:B------:R0:W-:Y:S02]  /*1c680*/  STL [R1+0x1c], R2 ;  /* 0x00001c0201007387 */ /* 0x0001e40000100800 */
[----:B0-----:R-:W-:-:S02]  /*1c690*/  LOP3.LUT R2, R0, 0x20, RZ, 0xfc, !PT ;  /* 0x0000002000027812 */ /* 0x001fc400078efcff */
[----:B------:R-:W-:-:S07]  /*1c6a0*/  LOP3.LUT R0, R0, 0x40, RZ, 0xfc, !PT ;  /* 0x0000004000007812 */ /* 0x000fce00078efcff */
.L_x_1462:
[----:B------:R-:W-:Y:S05]  /*1c6b0*/  YIELD ;  /* 0x0000000000007946 */ /* 0x000fea0003800000 */
[----:B------:R-:W-:Y:S01]  /*1c6c0*/  ULDC.64 UR4, c[0x0][0xa28] ;  /* 0x00028a0000047ab9 */ /* 0x000fe20000000a00 */
[----:B------:R-:W-:Y:S01]  /*1c6d0*/  IMAD.MOV.U32 R0, RZ, RZ, RZ ;  /* 0x000000ffff007224 */ /* 0x000fe200078e00ff */
[----:B------:R-:W-:Y:S01]  /*1c6e0*/  ISETP.NE.U32.AND P0, PT, RZ, UR4, PT ;  /* 0x00000004ff007c0c */ /* 0x000fe2000bf05070 */
[----:B0-----:R-:W0:Y:S01]  /*1c6f0*/  LDC.64 R10, c[0x0][0xa00] ;  /* 0x00028000ff0a7b82 */ /* 0x001e220000000a00 */
[----:B------:R-:W-:Y:S01]  /*1c700*/  CS2R R6, SRZ ;  /* 0x0000000000067805 */ /* 0x000fe2000001ff00 */
[----:B------:R-:W-:Y:S01]  /*1c710*/  ULDC.64 UR6, c[0x0][0xa08] ;  /* 0x0002820000067ab9 */ /* 0x000fe20000000a00 */
[----:B------:R-:W-:Y:S01]  /*1c720*/  ISETP.NE.AND.EX P0, PT, RZ, UR5, PT, P0 ;  /* 0x00000005ff007c0c */ /* 0x000fe2000bf05300 */
[----:B------:R-:W-:Y:S01]  /*1c730*/  ULDC.64 UR4, c[0x0][0xa18] ;  /* 0x0002860000047ab9 */ /* 0x000fe20000000a00 */
[----:B------:R-:W-:-:S03]  /*1c740*/  ULDC.64 UR8, c[0x0][0xa10] ;  /* 0x0002840000087ab9 */ /* 0x000fc60000000a00 */
[----:B-1----:R-:W1:Y:S08]  /*1c750*/  LDC.64 R4, c[0x0][0xa08] ;  /* 0x00028200ff047b82 */ /* 0x002e700000000a00 */
[----:B------:R-:W2:Y:S02]  /*1c760*/  @P0 LDC.64 R2, c[0x0][0xa28] ;  /* 0x00028a00ff020b82 */ /* 0x000ea40000000a00 */
[----:B--2---:R-:W-:-:S05]  /*1c770*/  @P0 IMAD.WIDE R2, R27, 0x4, R2 ;  /* 0x000000041b020825 */ /* 0x004fca00078e0202 */
[----:B------:R2:W5:Y:S01]  /*1c780*/  @P0 LDG.E R0, desc[UR42][R2.64] ;  /* 0x0000002a02000981 */ /* 0x000562000c1e1900 */
[----:B------:R-:W-:Y:S01]  /*1c790*/  ISETP.NE.U32.AND P0, PT, RZ, UR4, PT ;  /* 0x00000004ff007c0c */ /* 0x000fe2000bf05070 */
[C---:B0-----:R-:W-:Y:S01]  /*1c7a0*/  IMAD.WIDE R10, R27.reuse, 0x4, R10 ;  /* 0x000000041b0a7825 */ /* 0x041fe200078e020a */
[----:B------:R-:W-:Y:S02]  /*1c7b0*/  ISETP.NE.U32.AND P2, PT, RZ, UR6, PT ;  /* 0x00000006ff007c0c */ /* 0x000fe4000bf45070 */
[----:B------:R-:W-:Y:S01]  /*1c7c0*/  ISETP.NE.AND.EX P0, PT, RZ, UR5, PT, P0 ;  /* 0x00000005ff007c0c */ /* 0x000fe2000bf05300 */
[----:B------:R-:W-:Y:S01]  /*1c7d0*/  ULDC.64 UR4, c[0x0][0xa00] ;  /* 0x0002800000047ab9 */ /* 0x000fe20000000a00 */
[----:B------:R-:W-:Y:S01]  /*1c7e0*/  ISETP.NE.U32.AND P4, PT, RZ, UR8, PT ;  /* 0x00000008ff007c0c */ /* 0x000fe2000bf85070 */
[----:B------:R-:W-:Y:S01]  /*1c7f0*/  IMAD.MOV.U32 R9, RZ, RZ, RZ ;  /* 0x000000ffff097224 */ /* 0x000fe200078e00ff */
[----:B------:R-:W-:Y:S01]  /*1c800*/  ISETP.NE.U32.AND P1, PT, RZ, UR4, PT ;  /* 0x00000004ff007c0c */ /* 0x000fe2000bf25070 */
[----:B--2---:R-:W0:Y:S01]  /*1c810*/  LDC.64 R2, c[0x0][0xa10] ;  /* 0x00028400ff027b82 */ /* 0x004e220000000a00 */
[----:B-1----:R-:W-:-:S02]  /*1c820*/  IMAD.WIDE R4, R27, 0x4, R4 ;  /* 0x000000041b047825 */ /* 0x002fc400078e0204 */
[----:B------:R-:W-:-:S05]  /*1c830*/  ISETP.NE.AND.EX P3, PT, RZ, UR5, PT, P1 ;  /* 0x00000005ff007c0c */ /* 0x000fca000bf65310 */
[----:B------:R-:W1:Y:S01]  /*1c840*/  @P0 LDC.64 R12, c[0x0][0xa18] ;  /* 0x00028600ff0c0b82 */ /* 0x000e620000000a00 */
[----:B------:R-:W-:Y:S01]  /*1c850*/  ULDC UR4, c[0x0][0x288] ;  /* 0x0000a20000047ab9 */ /* 0x000fe20000000800 */
[----:B------:R-:W-:Y:S02]  /*1c860*/  ISETP.NE.AND.EX P1, PT, RZ, UR7, PT, P2 ;  /* 0x00000007ff007c0c */ /* 0x000fe4000bf25320 */
[----:B------:R-:W-:-:S04]  /*1c870*/  ISETP.NE.AND.EX P2, PT, RZ, UR9, PT, P4 ;  /* 0x00000009ff007c0c */ /* 0x000fc8000bf45340 */
[----:B------:R-:W2:Y:S07]  /*1c880*/  @P3 LDG.E R7, desc[UR42][R10.64] ;  /* 0x0000002a0a073981 */ /* 0x000eae000c1e1900 */
[----:B------:R3:W5:Y:S01]  /*1c890*/  @P1 LDG.E R9, desc[UR42][R4.64] ;  /* 0x0000002a04091981 */ /* 0x000762000c1e1900 */
[----:B0-----:R-:W-:-:S05]  /*1c8a0*/  IMAD.WIDE R2, R27, 0x4, R2 ;  /* 0x000000041b027825 */ /* 0x001fca00078e0202 */
[----:B------:R3:W5:Y:S01]  /*1c8b0*/  @P2 LDG.E R6, desc[UR42][R2.64] ;  /* 0x0000002a02062981 */ /* 0x000762000c1e1900 */
[----:B-1----:R-:W-:-:S03]  /*1c8c0*/  @P0 IMAD.WIDE R12, R27, 0x4, R12 ;  /* 0x000000041b0c0825 */ /* 0x002fc600078e020c */
[----:B--2---:R0:W-:Y:S02]  /*1c8d0*/  STL [R1+0x20], R7 ;  /* 0x0000200701007387 */ /* 0x0041e40000100800 */
[----:B0-----:R-:W-:Y:S01]  /*1c8e0*/  IMAD.U32 R7, RZ, RZ, UR4 ;  /* 0x00000004ff077e24 */ /* 0x001fe2000f8e00ff */
[----:B------:R-:W-:-:S05]  /*1c8f0*/  ULDC.64 UR4, c[0x0][0x418] ;  /* 0x0001060000047ab9 */ /* 0x000fca0000000a00 */
[----:B------:R-:W2:Y:S01]  /*1c900*/  @P0 LDG.E R7, desc[UR42][R12.64] ;  /* 0x0000002a0c070981 */ /* 0x000ea2000c1e1900 */
[----:B------:R-:W-:-:S03]  /*1c910*/  UISETP.NE.U32.AND UP0, UPT, UR4, URZ, UPT ;  /* 0x0000003f0400728c */ /* 0x000fc6000bf05070 */
[----:B------:R-:W-:Y:S01]  /*1c920*/  ULDC UR4, c[0x0][0x424] ;  /* 0x0001090000047ab9 */ /* 0x000fe20000000800 */
[----:B------:R-:W-:-:S03]  /*1c930*/  UISETP.NE.AND.EX UP0, UPT, UR5, URZ, UPT, UP0 ;  /* 0x0000003f0500728c */ /* 0x000fc6000bf05300 */
[----:B------:R-:W-:Y:S01]  /*1c940*/  ULDC UR5, c[0x0][0x2f0] ;  /* 0x0000bc0000057ab9 */ /* 0x000fe20000000800 */
[----:B------:R-:W-:-:S04]  /*1c950*/  USEL UR4, UR4, 0x1, UP0 ;  /* 0x0000000104047887 */ /* 0x000fc80008000000 */
[----:B------:R-:W-:-:S03]  /*1c960*/  UIMAD UR4, UR4, UR5, URZ ;  /* 0x00000005040472a4 */ /* 0x000fc6000f8e023f */
[----:B------:R-:W-:Y:S02]  /*1c970*/  ULDC UR5, c[0x0][0x348] ;  /* 0x0000d20000057ab9 */ /* 0x000fe40000000800 */
[----:B------:R-:W-:Y:S01]  /*1c980*/  IMAD.U32 R8, RZ, RZ, UR5 ;  /* 0x00000005ff087e24 */ /* 0x000fe2000f8e00ff */
[----:B--2---:R0:W-:Y:S01]  /*1c990*/  STL [R1+0x18], R7 ;  /* 0x0000180701007387 */ /* 0x0041e20000100800 */
[----:B------:R-:W-:Y:S02]  /*1c9a0*/  IMAD.MOV.U32 R13, RZ, RZ, R7 ;  /* 0x000000ffff0d7224 */ /* 0x000fe400078e0007 */
[----:B0-----:R-:W-:Y:S01]  /*1c9b0*/  IMAD.U32 R7, RZ, RZ, UR4 ;  /* 0x00000004ff077e24 */ /* 0x001fe2000f8e00ff */
[----:B---3--:R-:W-:Y:S06]  /*1c9c0*/  @P0 BRA `(.L_x_1327) ;  /* 0x0000000000140947 */ /* 0x008fec0003800000 */
[----:B------:R-:W-:Y:S05]  /*1c9d0*/  @!P3 BRA `(.L_x_1327) ;  /* 0x000000000010b947 */ /* 0x000fea0003800000 */
[----:B------:R-:W2:Y:S04]  /*1c9e0*/  LDG.E R12, desc[UR42][R10.64] ;  /* 0x0000002a0a0c7981 */ /* 0x000ea8000c1e1900 */
[----:B------:R-:W2:Y:S02]  /*1c9f0*/  LDG.E R10, desc[UR42][R10.64+0x4] ;  /* 0x0000042a0a0a7981 */ /* 0x000ea4000c1e1900 */
[----:B--2---:R-:W-:-:S05]  /*1ca00*/  IMAD.IADD R13, R10, 0x1, -R12 ;  /* 0x000000010a0d7824 */ /* 0x004fca00078e0a0c */
[----:B------:R0:W-:Y:S02]  /*1ca10*/  STL [R1+0x18], R13 ;  /* 0x0000180d01007387 */ /* 0x0001e40000100800 */
.L_x_1327:
[----:B-----5:R-:W-:Y:S01]  /*1ca20*/  IMAD.IADD R9, R9, 0x1, R0 ;  /* 0x0000000109097824 */ /* 0x020fe200078e0200 */
[----:B------:R-:W-:Y:S01]  /*1ca30*/  ULDC.64 UR4, c[0x0][0xa20] ;  /* 0x0002880000047ab9 */ /* 0x000fe20000000a00 */
[C---:B------:R-:W-:Y:S02]  /*1ca40*/  LOP3.LUT R10, R26.reuse, 0xff000000, RZ, 0xc0, !PT ;  /* 0xff0000001a0a7812 */ /* 0x040fe400078ec0ff */
[----:B------:R-:W-:Y:S01]  /*1ca50*/  ISETP.NE.U32.AND P0, PT, RZ, UR4, PT ;  /* 0x00000004ff007c0c */ /* 0x000fe2000bf05070 */
[----:B------:R1:W-:Y:S01]  /*1ca60*/  STL [R1+0x4], R9 ;  /* 0x0000040901007387 */ /* 0x0003e20000100800 */
[----:B------:R-:W-:Y:S02]  /*1ca70*/  SHF.R.U32.HI R10, RZ, 0x8, R10 ;  /* 0x00000008ff0a7819 */ /* 0x000fe4000001160a */
[----:B------:R-:W-:Y:S02]  /*1ca80*/  ISETP.NE.AND.EX P0, PT, RZ, UR5, PT, P0 ;  /* 0x00000005ff007c0c */ /* 0x000fe4000bf05300 */
[----:B------:R-:W-:-:S02]  /*1ca90*/  LOP3.LUT R11, R26, 0xff0000, RZ, 0xc0, !PT ;  /* 0x00ff00001a0b7812 */ /* 0x000fc400078ec0ff */
[----:B------:R-:W-:Y:S02]  /*1caa0*/  LOP3.LUT R16, R26, 0xffff, RZ, 0xc0, !PT ;  /* 0x0000ffff1a107812 */ /* 0x000fe400078ec0ff */
[----:B------:R-:W-:-:S07]  /*1cab0*/  LEA.HI R10, R11, R10, RZ, 0x10 ;  /* 0x0000000a0b0a7211 */ /* 0x000fce00078f80ff */
[----:B-1----:R-:W-:Y:S05]  /*1cac0*/  @!P0 BRA `(.L_x_1328) ;  /* 0x0000000000108947 */ /* 0x002fea0003800000 */
[----:B------:R-:W1:Y:S02]  /*1cad0*/  LDC.64 R4, c[0x0][0xa20] ;  /* 0x00028800ff047b82 */ /* 0x000e640000000a00 */
[----:B-1----:R-:W-:-:S05]  /*1cae0*/  IMAD.WIDE R4, R27, 0x4, R4 ;  /* 0x000000041b047825 */ /* 0x002fca00078e0204 */
[----:B------:R1:W5:Y:S01]  /*1caf0*/  LDG.E R7, desc[UR42][R4.64] ;  /* 0x0000002a04077981 */ /* 0x000362000c1e1900 */
[----:B------:R-:W-:Y:S05]  /*1cb00*/  BRA `(.L_x_1329) ;  /* 0x0000000000107947 */ /* 0x000fea0003800000 */
.L_x_1328:
[----:B------:R-:W-:Y:S05]  /*1cb10*/  @!P1 BRA `(.L_x_1329) ;  /* 0x00000000000c9947 */ /* 0x000fea0003800000 */
[----:B------:R-:W2:Y:S04]  /*1cb20*/  LDG.E R7, desc[UR42][R4.64] ;  /* 0x0000002a04077981 */ /* 0x000ea8000c1e1900 */
[----:B------:R-:W2:Y:S02]  /*1cb30*/  LDG.E R4, desc[UR42][R4.64+0x4] ;  /* 0x0000042a04047981 */ /* 0x000ea4000c1e1900 */
[----:B--2---:R-:W-:-:S07]  /*1cb40*/  IMAD.IADD R7, R4, 0x1, -R7 ;  /* 0x0000000104077824 */ /* 0x004fce00078e0a07 */
.L_x_1329:
[----:B-1----:R-:W2:Y:S04]  /*1cb50*/  @P2 LDG.E R4, desc[UR42][R2.64] ;  /* 0x0000002a02042981 */ /* 0x002ea8000c1e1900 */
[----:B------:R1:W2:Y:S01]  /*1cb60*/  @P2 LDG.E R5, desc[UR42][R2.64+0x4] ;  /* 0x0000042a02052981 */ /* 0x0002a2000c1e1900 */
[----:B------:R-:W-:Y:S02]  /*1cb70*/  IMAD R11, R25, 0xc0, RZ ;  /* 0x000000c0190b7824 */ /* 0x000fe400078e02ff */
[----:B-----5:R-:W-:Y:S02]  /*1cb80*/  IMAD.IADD R7, R7, 0x1, -R0 ;  /* 0x0000000107077824 */ /* 0x020fe400078e0a00 */
[----:B------:R-:W-:Y:S01]  /*1cb90*/  VIADD R0, R11, 0xbf ;  /* 0x000000bf0b007836 */ /* 0x000fe20000000000 */
[----:B------:R3:W-:Y:S01]  /*1cba0*/  STL [R1+0x14], R11 ;  /* 0x0000140b01007387 */ /* 0x0007e20000100800 */
[----:B-1----:R-:W1:Y:S02]  /*1cbb0*/  LDC R2, c[0x0][0x448] ;  /* 0x00011200ff027b82 */ /* 0x002e640000000800 */
[----:B-1----:R-:W-:-:S13]  /*1cbc0*/  ISETP.NE.AND P1, PT, R2, 0x1, PT ;  /* 0x000000010200780c */ /* 0x002fda0003f25270 */
[----:B------:R-:W1:Y:S08]  /*1cbd0*/  @P1 LDC R3, c[0x0][0x44c] ;  /* 0x00011300ff031b82 */ /* 0x000e700000000800 */
[----:B------:R-:W4:Y:S01]  /*1cbe0*/  @P1 LDC R2, c[0x0][0x450] ;  /* 0x00011400ff021b82 */ /* 0x000f220000000800 */
[----:B-1----:R-:W-:-:S05]  /*1cbf0*/  @P1 IMAD.HI.U32 R3, R0, R3, RZ ;  /* 0x0000000300031227 */ /* 0x002fca00078e00ff */
[----:B----4-:R-:W-:Y:S01]  /*1cc00*/  @P1 SHF.R.U32.HI R0, RZ, R2, R3 ;  /* 0x00000002ff001219 */ /* 0x010fe20000011603 */
[----:B--2---:R-:W-:-:S04]  /*1cc10*/  @P2 IMAD.IADD R8, R5, 0x1, -R4 ;  /* 0x0000000105082824 */ /* 0x004fc800078e0a04 */
[----:B------:R-:W-:-:S04]  /*1cc20*/  IMAD.IADD R18, R7, 0x1, R8 ;  /* 0x0000000107127824 */ /* 0x000fc800078e0208 */
[C---:B------:R-:W-:Y:S01]  /*1cc30*/  VIADD R21, R18.reuse, 0x7f ;  /* 0x0000007f12157836 */ /* 0x040fe20000000000 */
[----:B------:R-:W-:-:S04]  /*1cc40*/  IADD3 R20, R18, 0x1, -R13 ;  /* 0x0000000112147810 */ /* 0x000fc80007ffe80d */
[----:B------:R-:W-:Y:S01]  /*1cc50*/  SHF.R.S32.HI R2, RZ, 0x1f, R21 ;  /* 0x0000001fff027819 */ /* 0x000fe20000011415 */
[----:B------:R-:W-:-:S03]  /*1cc60*/  IMAD.IADD R0, R20, 0x1, R0 ;  /* 0x0000000114007824 */ /* 0x000fc600078e0200 */
[----:B------:R-:W-:Y:S02]  /*1cc70*/  LEA.HI R21, R2, R21, RZ, 0x7 ;  /* 0x0000001502157211 */ /* 0x000fe400078f38ff */
[----:B------:R-:W1:Y:S02]  /*1cc80*/  LDC.64 R2, c[0x0][0x9e0] ;  /* 0x00027800ff027b82 */ /* 0x000e640000000a00 */
[----:B------:R-:W-:Y:S02]  /*1cc90*/  SHF.R.S32.HI R21, RZ, 0x7, R21 ;  /* 0x00000007ff157819 */ /* 0x000fe40000011415 */
[----:B-1----:R-:W-:Y:S01]  /*1cca0*/  ISETP.GE.AND P3, PT, R3, 0x1, PT ;  /* 0x000000010300780c */ /* 0x002fe20003f66270 */
[----:B------:R-:W-:-:S12]  /*1ccb0*/  IMAD.IADD R2, R0, 0x1, R2 ;  /* 0x0000000100027824 */ /* 0x000fd800078e0202 */
[----:B---3--:R-:W-:Y:S05]  /*1ccc0*/  @!P3 BRA `(.L_x_1330) ;  /* 0x000000000048b947 */ /* 0x008fea0003800000 */
[C---:B------:R-:W-:Y:S01]  /*1ccd0*/  ISETP.GT.AND P0, PT, R0.reuse, RZ, PT ;  /* 0x000000ff0000720c */ /* 0x040fe20003f04270 */
[----:B------:R-:W-:Y:S01]  /*1cce0*/  BSSY B0, `(.L_x_1331) ;  /* 0x000000e000007945 */ /* 0x000fe20003800000 */
[----:B------:R-:W-:-:S11]  /*1ccf0*/  VIADD R9, R0, 0xffffffff ;  /* 0xffffffff00097836 */ /* 0x000fd60000000000 */
        /* <DEDUP_REMOVED lines=8> */
.L_x_1332:
[----:B------:R-:W-:-:S13]  /*1cd80*/  ISETP.NE.AND P0, PT, R3, 0x1, PT ;  /* 0x000000010300780c */ /* 0x000fda0003f05270 */
[----:B------:R-:W1:Y:S02]  /*1cd90*/  @P0 LDC.64 R4, c[0x0][0x9e8] ;  /* 0x00027a00ff040b82 */ /* 0x000e640000000a00 */
[----:B-1----:R-:W-:-:S05]  /*1cda0*/  @P0 IMAD.HI.U32 R4, R9, R4, RZ ;  /* 0x0000000409040227 */ /* 0x002fca00078e00ff */
[----:B------:R-:W-:-:S07]  /*1cdb0*/  @P0 SHF.R.U32.HI R9, RZ, R5, R4 ;  /* 0x00000005ff090219 */ /* 0x000fce0000011604 */
.L_x_1333:
[----:B------:R-:W-:Y:S05]  /*1cdc0*/  BSYNC B0 ;  /* 0x0000000000007941 */ /* 0x000fea0003800000 */
.L_x_1331:
[----:B------:R-:W-:-:S05]  /*1cdd0*/  IMAD R9, R9, R3, R3 ;  /* 0x0000000309097224 */ /* 0x000fca00078e0203 */
[----:B------:R-:W-:-:S07]  /*1cde0*/  VIMNMX R2, R2, R9, PT ;  /* 0x0000000902027248 */ /* 0x000fce0003fe0100 */
.L_x_1330:
[----:B------:R-:W1:Y:S01]  /*1cdf0*/  @P1 LDC R4, c[0x0][0x44c] ;  /* 0x00011300ff041b82 */ /* 0x000e620000000800 */
[----:B------:R-:W-:Y:S01]  /*1ce00*/  VIADD R2, R2, 0x7f ;  /* 0x0000007f02027836 */ /* 0x000fe20000000000 */
[----:B------:R-:W-:Y:S01]  /*1ce10*/  ULDC UR4, c[0x0][0x9dc] ;  /* 0x0002770000047ab9 */ /* 0x000fe20000000800 */
[----:B------:R-:W-:Y:S02]  /*1ce20*/  IMAD.MOV.U32 R0, RZ, RZ, R11 ;  /* 0x000000ffff007224 */ /* 0x000fe400078e000b */
[----:B------:R-:W-:-:S03]  /*1ce30*/  IMAD.IADD R18, R18, 0x1, -R13 ;  /* 0x0000000112127824 */ /* 0x000fc600078e0a0d */
[----:B------:R-:W2:Y:S01]  /*1ce40*/  @P1 LDC R5, c[0x0][0x450] ;  /* 0x00011400ff051b82 */ /* 0x000ea20000000800 */
[----:B-1----:R-:W-:-:S05]  /*1ce50*/  @P1 IMAD.HI.U32 R4, R11, R4, RZ ;  /* 0x000000040b041227 */ /* 0x002fca00078e00ff */
[----:B--2---:R-:W-:Y:S02]  /*1ce60*/  @P1 SHF.R.U32.HI R0, RZ, R5, R4 ;  /* 0x00000005ff001219 */ /* 0x004fe40000011604 */
[----:B------:R-:W-:-:S04]  /*1ce70*/  SHF.R.S32.HI R4, RZ, 0x1f, R2 ;  /* 0x0000001fff047819 */ /* 0x000fc80000011402 */
[----:B------:R-:W-:Y:S01]  /*1ce80*/  LEA.HI R4, R4, R2, RZ, 0x7 ;  /* 0x0000000204047211 */ /* 0x000fe200078f38ff */
[----:B------:R-:W-:-:S03]  /*1ce90*/  IMAD.IADD R2, R18, 0x1, R0 ;  /* 0x0000000112027824 */ /* 0x000fc600078e0200 */
[----:B------:R-:W-:Y:S01]  /*1cea0*/  SHF.R.S32.HI R4, RZ, 0x7, R4 ;  /* 0x00000007ff047819 */ /* 0x000fe20000011404 */
[----:B------:R-:W-:-:S03]  /*1ceb0*/  VIADD R0, R2, -UR4 ;  /* 0x8000000402007c36 */ /* 0x000fc60008000000 */
[----:B------:R-:W-:Y:S01]  /*1cec0*/  VIMNMX R9, R21, R4, PT ;  /* 0x0000000415097248 */ /* 0x000fe20003fe0100 */
[----:B------:R-:W-:Y:S06]  /*1ced0*/  @!P3 BRA `(.L_x_1334) ;  /* 0x000000000044b947 */ /* 0x000fec0003800000 */
[----:B------:R-:W-:Y:S01]  /*1cee0*/  ISETP.GT.AND P0, PT, R2, -0x1, PT ;  /* 0xffffffff0200780c */ /* 0x000fe20003f04270 */
[----:B------:R-:W-:-:S12]  /*1cef0*/  BSSY B0, `(.L_x_1335) ;  /* 0x000000d000007945 */ /* 0x000fd80003800000 */
        /* <DEDUP_REMOVED lines=8> */
.L_x_1336:
[----:B------:R-:W-:-:S13]  /*1cf80*/  ISETP.NE.AND P0, PT, R3, 0x1, PT ;  /* 0x000000010300780c */ /* 0x000fda0003f05270 */
[----:B------:R-:W1:Y:S02]  /*1cf90*/  @P0 LDC.64 R4, c[0x0][0x9e8] ;  /* 0x00027a00ff040b82 */ /* 0x000e640000000a00 */
[----:B-1----:R-:W-:-:S05]  /*1cfa0*/  @P0 IMAD.HI.U32 R4, R2, R4, RZ ;  /* 0x0000000402040227 */ /* 0x002fca00078e00ff */
[----:B------:R-:W-:-:S07]  /*1cfb0*/  @P0 SHF.R.U32.HI R2, RZ, R5, R4 ;  /* 0x00000005ff020219 */ /* 0x000fce0000011604 */
.L_x_1337:
[----:B------:R-:W-:Y:S05]  /*1cfc0*/  BSYNC B0 ;  /* 0x0000000000007941 */ /* 0x000fea0003800000 */
.L_x_1335:
[----:B------:R-:W-:-:S05]  /*1cfd0*/  IMAD R2, R2, R3, RZ ;  /* 0x0000000302027224 */ /* 0x000fca00078e02ff */
[----:B------:R-:W-:-:S07]  /*1cfe0*/  VIMNMX R0, R0, R2, !PT ;  /* 0x0000000200007248 */ /* 0x000fce0007fe0100 */
.L_x_1334:
[----:B------:R-:W-:Y:S01]  /*1cff0*/  SHF.R.S32.HI R2, RZ, 0x1f, R0 ;  /* 0x0000001fff027819 */ /* 0x000fe20000011400 */
[----:B------:R-:W-:Y:S01]  /*1d000*/  BSSY B0, `(.L_x_1338) ;  /* 0x0000027000007945 */ /* 0x000fe20003800000 */
[----:B------:R-:W-:Y:S02]  /*1d010*/  LOP3.LUT R26, R10, 0xff, RZ, 0xc0, !PT ;  /* 0x000000ff0a1a7812 */ /* 0x000fe400078ec0ff */
[----:B------:R-:W-:Y:S02]  /*1d020*/  LEA.HI R2, R2, R0, RZ, 0x7 ;  /* 0x0000000002027211 */ /* 0x000fe400078f38ff */
[----:B------:R-:W-:Y:S02]  /*1d030*/  SHF.R.U32.HI R0, RZ, 0x10, R10 ;  /* 0x00000010ff007819 */ /* 0x000fe4000001160a */
[----:B------:R-:W-:-:S04]  /*1d040*/  SHF.R.S32.HI R2, RZ, 0x7, R2 ;  /* 0x00000007ff027819 */ /* 0x000fc80000011402 */
[----:B------:R-:W-:Y:S01]  /*1d050*/  VIMNMX R4, RZ, R2, !PT ;  /* 0x00000002ff047248 */ /* 0x000fe20007fe0100 */
[----:B------:R-:W-:-:S03]  /*1d060*/  IMAD.MOV.U32 R2, RZ, RZ, RZ ;  /* 0x000000ffff027224 */ /* 0x000fc600078e00ff */
[----:B------:R-:W-:-:S13]  /*1d070*/  ISETP.GT.AND P0, PT, R9, R4, PT ;  /* 0x000000040900720c */ /* 0x000fda0003f04270 */
[----:B------:R-:W-:Y:S05]  /*1d080*/  @!P0 BRA `(.L_x_1339) ;  /* 0x0000000000788947 */ /* 0x000fea0003800000 */
[----:B------:R-:W-:Y:S01]  /*1d090*/  ISETP.NE.AND P0, PT, R0, RZ, PT ;  /* 0x000000ff0000720c */ /* 0x000fe20003f05270 */
[----:B------:R-:W-:-:S03]  /*1d0a0*/  ULDC UR4, c[0x0][0x9f0] ;  /* 0x00027c0000047ab9 */ /* 0x000fc60000000800 */
[----:B------:R-:W-:-:S04]  /*1d0b0*/  SEL R5, R0, UR4, P0 ;  /* 0x0000000400057c07 */ /* 0x000fc80008000000 */
[----:B------:R-:W-:Y:S02]  /*1d0c0*/  IABS R10, R5 ;  /* 0x00000005000a7213 */ /* 0x000fe40000000000 */
[----:B------:R-:W-:Y:S02]  /*1d0d0*/  IADD3 R11, R5, -0x1, R9 ;  /* 0xffffffff050b7810 */ /* 0x000fe40007ffe009 */
[----:B------:R-:W1:Y:S03]  /*1d0e0*/  I2F.RP R2, R10 ;  /* 0x0000000a00027306 */ /* 0x000e660000209400 */
[----:B------:R-:W-:-:S05]  /*1d0f0*/  IMAD.IADD R11, R11, 0x1, -R4 ;  /* 0x000000010b0b7824 */ /* 0x000fca00078e0a04 */
[----:B-1----:R-:W1:Y:S02]  /*1d100*/  MUFU.RCP R2, R2 ;  /* 0x0000000200027308 */ /* 0x002e640000001000 */
[----:B-1----:R-:W-:-:S06]  /*1d110*/  VIADD R2, R2, 0xffffffe ;  /* 0x0ffffffe02027836 */ /* 0x002fcc0000000000 */
[----:B------:R1:W2:Y:S02]  /*1d120*/  F2I.FTZ.U32.TRUNC.NTZ R3, R2 ;  /* 0x0000000200037305 */ /* 0x0002a4000021f000 */
[----:B-1----:R-:W-:-:S04]  /*1d130*/  LOP3.LUT R2, R11, R5, RZ, 0x3c, !PT ;  /* 0x000000050b027212 */ /* 0x002fc800078e3cff */
        /* <DEDUP_REMOVED lines=19> */
.L_x_1339:
[----:B------:R-:W-:Y:S05]  /*1d270*/  BSYNC B0 ;  /* 0x0000000000007941 */ /* 0x000fea0003800000 */
.L_x_1338:
[-C--:B------:R-:W-:Y:S01]  /*1d280*/  IMAD R4, R26, R2.reuse, R4 ;  /* 0x000000021a047224 */ /* 0x080fe200078e0204 */
        /* <DEDUP_REMOVED lines=19> */
[----:B------:R-:W1:Y:S02]  /*1d3c0*/  S2R R5, SR_TID.X ;  /* 0x0000000000057919 */ /* 0x000e640000002100 */
[----:B-1----:R-:W-:-:S04]  /*1d3d0*/  SHF.R.U32.HI R5, RZ, 0x5, R5 ;  /* 0x00000005ff057819 */ /* 0x002fc80000011605 */
[----:B------:R-:W-:-:S05]  /*1d3e0*/  LOP3.LUT R5, R5, 0x3, RZ, 0xc0, !PT ;  /* 0x0000000305057812 */ /* 0x000fca00078ec0ff */
[----:B------:R1:W2:Y:S02]  /*1d3f0*/  SHFL.IDX PT, R14, R5, RZ, 0x1f ;  /* 0x00001fff050e7589 */ /* 0x0002a400000e0000 */
.L_x_1497:
[----:B--2---:R-:W-:Y:S02]  /*1d400*/  ISETP.NE.AND P0, PT, R14, RZ, PT ;  /* 0x000000ff0e00720c */ /* 0x004fe40003f05270 */
[----:B------:R-:W-:-:S11]  /*1d410*/  PLOP3.LUT P6, PT, PT, PT, PT, 0x8, 0x0 ;  /* 0x000000000000781c */ /* 0x000fd60003fce170 */
[----:B------:R-:W-:Y:S05]  /*1d420*/  @P0 BRA `(.L_x_1343) ;  /* 0x00000000000c0947 */ /* 0x000fea0003800000 */
[----:B------:R-:W-:-:S03]  /*1d430*/  UMOV UR4, 0xffffffff ;  /* 0xffffffff00047882 */ /* 0x000fc60000000000 */
[----:B------:R-:W-:Y:S05]  /*1d440*/  BRA.DIV UR4, `(.L_x_1344) ;  /* 0x0000006604c87947 */ /* 0x000fea000b800000 */
[----:B------:R-:W-:-:S13]  /*1d450*/  ELECT P6, URZ, PT ;  /* 0x00000000003f782f */ /* 0x000fda00038c0000 */
.L_x_1343:
[----:B-1----:R-:W2:Y:S01]  /*1d460*/  LDL R5, [R1+0x3c] ;  /* 0x00003c0001057983 */ /* 0x002ea20000100800 */
[----:B------:R-:W-:Y:S01]  /*1d470*/  BSSY B1, `(.L_x_1345) ;  /* 0x0000008000017945 */ /* 0x000fe20003800000 */
[----:B--2---:R-:W-:-:S05]  /*1d480*/  VIADD R5, R5, 0x1 ;  /* 0x0000000105057836 */ /* 0x004fca0000000000 */
[----:B------:R-:W-:-:S04]  /*1d490*/  LEA.HI R7, R5, R5, RZ, 0x1 ;  /* 0x0000000505077211 */ /* 0x000fc800078f08ff */
[----:B------:R-:W-:-:S05]  /*1d4a0*/  LOP3.LUT R7, R7, 0xfffffffe, RZ, 0xc0, !PT ;  /* 0xfffffffe07077812 */ /* 0x000fca00078ec0ff */
[----:B------:R-:W-:-:S05]  /*1d4b0*/  IMAD.IADD R5, R5, 0x1, -R7 ;  /* 0x0000000105057824 */ /* 0x000fca00078e0a07 */
[----:B------:R-:W-:-:S04]  /*1d4c0*/  SHF.L.U32 R5, R5, 0x1f, RZ ;  /* 0x0000001f05057819 */ /* 0x000fc800000006ff */
[----:B------:R-:W1:Y:S02]  /*1d4d0*/  SYNCS.PHASECHK.TRANS64.TRYWAIT P0, [R19+URZ+0x19c20], R5 ;  /* 0x019c2005130075a7 */ /* 0x000e64000800017f */
[----:B-1----:R-:W-:Y:S05]  /*1d4e0*/  @!P0 BRA `(.L_x_1346) ;  /* 0x0000006400c08947 */ /* 0x002fea0003800000 */
.L_x_1500:
[----:B------:R-:W-:Y:S05]  /*1d4f0*/  BSYNC B1 ;  /* 0x0000000000017941 */ /* 0x000fea0003800000 */
.L_x_1345:
        /* <DEDUP_REMOVED lines=10> */
.L_x_1501:
[----:B------:R-:W-:Y:S05]  /*1d5a0*/  BSYNC B2 ;  /* 0x0000000000027941 */ /* 0x000fea0003800000 */
.L_x_1349:
[----:B------:R-:W-:Y:S04]  /*1d5b0*/  BSSY B2, `(.L_x_1351) ;  /* 0x0000009000027945 */ /* 0x000fe80003800000 */
[----:B------:R-:W-:Y:S05]  /*1d5c0*/  @P1 BRA `(.L_x_1352) ;  /* 0x00000000001c1947 */ /* 0x000fea0003800000 */
[----:B-1----:R-:W1:Y:S02]  /*1d5d0*/  S2R R5, SR_TID.X ;  /* 0x0000000000057919 */ /* 0x002e640000002100 */
[----:B-1----:R-:W-:Y:S01]  /*1d5e0*/  LOP3.LUT R7, R5, 0x1f, RZ, 0xc0, !PT ;  /* 0x0000001f05077812 */ /* 0x002fe200078ec0ff */
[----:B------:R-:W-:-:S03]  /*1d5f0*/  IMAD.MOV.U32 R5, RZ, RZ, 0x3000 ;  /* 0x00003000ff057424 */ /* 0x000fc600078e00ff */
[----:B------:R-:W-:Y:S01]  /*1d600*/  ISETP.NE.AND P0, PT, R7, RZ, PT ;  /* 0x000000ff0700720c */ /* 0x000fe20003f05270 */
[----:B------:R3:W-:-:S12]  /*1d610*/  SYNCS.ARRIVE.TRANS64 RZ, [R10+URZ+0x19c90], R5 ;  /* 0x019c90050aff79a7 */ /* 0x0007d8000800003f */
[----:B---3--:R-:W-:Y:S05]  /*1d620*/  @!P0 BRA `(.L_x_1352) ;  /* 0x0000000000048947 */ /* 0x008fea0003800000 */
[----:B------:R-:W-:Y:S01]  /*1d630*/  BPT.TRAP 0x1 ;  /* 0x000000040000795c */ /* 0x000fe20000300000 */
.L_x_1352:
[----:B------:R-:W-:Y:S05]  /*1d640*/  BSYNC B2 ;  /* 0x0000000000027941 */ /* 0x000fea0003800000 */
.L_x_1351:
        /* <DEDUP_REMOVED lines=8> */
[----:B-1----:R-:W-:Y:S01]  /*1d6d0*/  VIADD R5, R10, 0x19c90 ;  /* 0x00019c900a057836 */ /* 0x002fe20000000000 */
[----:B------:R-:W-:Y:S01]  /*1d6e0*/  UMOV UR6, 0x0 ;  /* 0x0000000000067882 */ /* 0x000fe20000000000 */
[----:B------:R-:W-:Y:S01]  /*1d6f0*/  VIADD R11, R8, 0x13800 ;  /* 0x00013800080b7836 */ /* 0x000fe20000000000 */
[----:B------:R-:W-:-:S09]  /*1d700*/  UMOV UR7, 0x12f00000 ;  /* 0x12f0000000077882 */ /* 0x000fd20000000000 */
.L_x_1353:
        /* <DEDUP_REMOVED lines=16> */
.L_x_1354:
        /* <DEDUP_REMOVED lines=16> */
.L_x_1355:
        /* <DEDUP_REMOVED lines=13> */
.L_x_1502:
[----:B------:R-:W-:Y:S05]  /*1d9e0*/  BSYNC B2 ;  /* 0x0000000000027941 */ /* 0x000fea0003800000 */
.L_x_1356:
[----:B------:R-:W-:Y:S01]  /*1d9f0*/  BSSY B2, `(.L_x_1358) ;  /* 0x000000b000027945 */ /* 0x000fe20003800000 */
[----:B------:R-:W-:Y:S02]  /*1da00*/  IMAD.MOV.U32 R12, RZ, RZ, 0x0 ;  /* 0x00000000ff0c7424 */ /* 0x000fe400078e00ff */
[----:B0-----:R-:W-:Y:S01]  /*1da10*/  IMAD.MOV.U32 R13, RZ, RZ, 0x12f00000 ;  /* 0x12f00000ff0d7424 */ /* 0x001fe200078e00ff */
        /* <DEDUP_REMOVED lines=8> */
.L_x_1359:
[----:B------:R-:W-:Y:S05]  /*1daa0*/  BSYNC B2 ;  /* 0x0000000000027941 */ /* 0x000fea0003800000 */
.L_x_1358:
[----:B------:R-:W-:Y:S01]  /*1dab0*/  R2UR UR10, R25 ;  /* 0x00000000190a72ca */ /* 0x000fe200000e0000 */
[----:B------:R-:W-:Y:S01]  /*1dac0*/  UIADD3 UR4, UP0, UR40, 0x670, URZ ;  /* 0x0000067028047890 */ /* 0x000fe2000ff1e03f */
[----:B------:R-:W-:Y:S01]  /*1dad0*/  R2UR UR6, R12 ;  /* 0x000000000c0672ca */ /* 0x000fe200000e0000 */
[----:B-12---:R-:W-:Y:S01]  /*1dae0*/  VIADD R10, R10, 0x19cb0 ;  /* 0x00019cb00a0a7836 */ /* 0x006fe20000000000 */
[----:B------:R-:W-:Y:S01]  /*1daf0*/  R2UR UR7, R13 ;  /* 0x000000000d0772ca */ /* 0x000fe200000e0000 */
[----:B------:R-:W-:Y:S01]  /*1db00*/  VIADD R5, R8, 0x9000 ;  /* 0x0000900008057836 */ /* 0x000fe20000000000 */
[----:B------:R-:W-:Y:S01]  /*1db10*/  PLOP3.LUT P0, PT, PT, PT, PT, 0x80, 0x0 ;  /* 0x000000000000781c */ /* 0x000fe20003f0f070 */
[----:B------:R-:W-:-:S12]  /*1db20*/  UIADD3.X UR5, URZ, UR41, URZ, UP0, !UPT ;  /* 0x000000293f057290 */ /* 0x000fd800087fe43f */
.L_x_1360:
        /* <DEDUP_REMOVED lines=15> */
.L_x_1361:
        /* <DEDUP_REMOVED lines=15> */
.L_x_1362:
        /* <DEDUP_REMOVED lines=10> */
.L_x_1348:
[----:B------:R-:W-:Y:S05]  /*1ddb0*/  BSYNC B1 ;  /* 0x0000000000017941 */ /* 0x000fea0003800000 */
.L_x_1347:
        /* <DEDUP_REMOVED lines=9> */
.L_x_1379:
        /* <DEDUP_REMOVED lines=11> */
.L_x_1503:
[----:B------:R-:W-:Y:S05]  /*1df00*/  BSYNC B2 ;  /* 0x0000000000027941 */ /* 0x000fea0003800000 */
.L_x_1365:
[----:B------:R-:W-:Y:S04]  /*1df10*/  BSSY B2, `(.L_x_1367) ;  /* 0x0000009000027945 */ /* 0x000fe80003800000 */
[----:B------:R-:W-:Y:S05]  /*1df20*/  @P2 BRA `(.L_x_1368) ;  /* 0x00000000001c2947 */ /* 0x000fea0003800000 */
[----:B------:R-:W1:Y:S02]  /*1df30*/  S2R R3, SR_TID.X ;  /* 0x0000000000037919 */ /* 0x000e640000002100 */
[----:B-1----:R-:W-:Y:S01]  /*1df40*/  LOP3.LUT R5, R3, 0x1f, RZ, 0xc0, !PT ;  /* 0x0000001f03057812 */ /* 0x002fe200078ec0ff */
[----:B------:R-:W-:-:S03]  /*1df50*/  IMAD.MOV.U32 R3, RZ, RZ, 0x3000 ;  /* 0x00003000ff037424 */ /* 0x000fc600078e00ff */
[----:B------:R-:W-:Y:S01]  /*1df60*/  ISETP.NE.AND P1, PT, R5, RZ, PT ;  /* 0x000000ff0500720c */ /* 0x000fe20003f25270 */
[----:B------:R3:W-:-:S12]  /*1df70*/  SYNCS.ARRIVE.TRANS64 RZ, [R9+URZ+0x19c90], R3 ;  /* 0x019c900309ff79a7 */ /* 0x0007d8000800003f */
[----:B---3--:R-:W-:Y:S05]  /*1df80*/  @!P1 BRA `(.L_x_1368) ;  /* 0x0000000000049947 */ /* 0x008fea0003800000 */
[----:B------:R-:W-:Y:S01]  /*1df90*/  BPT.TRAP 0x1 ;  /* 0x000000040000795c */ /* 0x000fe20000300000 */
.L_x_1368:
[----:B------:R-:W-:Y:S05]  /*1dfa0*/  BSYNC B2 ;  /* 0x0000000000027941 */ /* 0x000fea0003800000 */
.L_x_1367:
[----:B------:R-:W-:Y:S01]  /*1dfb0*/  IMAD.MOV.U32 R14, RZ, RZ, RZ ;  /* 0x000000ffff0e7224 */ /* 0x000fe200078e00ff */
[----:B------:R-:W-:Y:S01]  /*1dfc0*/  UIADD3 UR4, UP0, UR40, 0x570, URZ ;  /* 0x0000057028047890 */ /* 0x000fe2000ff1e03f */
[----:B------:R-:W-:Y:S01]  /*1dfd0*/  IMAD R7, R23, 0x3000, R19 ;  /* 0x0000300017077824 */ /* 0x000fe200078e0213 */
[----:B------:R-:W-:Y:S01]  /*1dfe0*/  PLOP3.LUT P1, PT, PT, PT, PT, 0x80, 0x0 ;  /* 0x000000000000781c */ /* 0x000fe20003f2f070 */
[----:B-1----:R-:W-:Y:S01]  /*1dff0*/  IMAD R5, R10, 0x80, R6 ;  /* 0x000000800a057824 */ /* 0x002fe200078e0206 */
[----:B------:R-:W-:Y:S01]  /*1e000*/  R2UR UR10, R14 ;  /* 0x000000000e0a72ca */ /* 0x000fe200000e0000 */
[----:B------:R-:W-:Y:S01]  /*1e010*/  VIADD R3, R9, 0x19c90 ;  /* 0x00019c9009037836 */ /* 0x000fe20000000000 */
[----:B------:R-:W-:Y:S01]  /*1e020*/  UIADD3.X UR5, URZ, UR41, URZ, UP0, !UPT ;  /* 0x000000293f057290 */ /* 0x000fe200087fe43f */
[----:B------:R-:W-:Y:S01]  /*1e030*/  VIADD R11, R7, 0x13800 ;  /* 0x00013800070b7836 */ /* 0x000fe20000000000 */
[----:B------:R-:W-:Y:S01]  /*1e040*/  UMOV UR6, 0x0 ;  /* 0x0000000000067882 */ /* 0x000fe20000000000 */
[----:B------:R-:W-:-:S10]  /*1e050*/  UMOV UR7, 0x12f00000 ;  /* 0x12f0000000077882 */ /* 0x000fd40000000000 */
.L_x_1369:
        /* <DEDUP_REMOVED lines=16> */
.L_x_1370:
        /* <DEDUP_REMOVED lines=16> */
.L_x_1371:
        /* <DEDUP_REMOVED lines=13> */
.L_x_1504:
[----:B------:R-:W-:Y:S05]  /*1e330*/  BSYNC B2 ;  /* 0x0000000000027941 */ /* 0x000fea0003800000 */
.L_x_1372:
        /* <DEDUP_REMOVED lines=11> */
.L_x_1375:
[----:B------:R-:W-:Y:S05]  /*1e3f0*/  BSYNC B2 ;  /* 0x0000000000027941 */ /* 0x000fea0003800000 */
.L_x_1374:
        /* <DEDUP_REMOVED lines=8> */
.L_x_1376:
        /* <DEDUP_REMOVED lines=15> */
.L_x_1377:
        /* <DEDUP_REMOVED lines=15> */
.L_x_1378:
        /* <DEDUP_REMOVED lines=10> */
.L_x_1364:
[----:B------:R-:W-:Y:S05]  /*1e700*/  BSYNC B1 ;  /* 0x0000000000017941 */ /* 0x000fea0003800000 */
.L_x_1363:
[C---:B------:R-:W-:Y:S01]  /*1e710*/  ISETP.GT.AND P2, PT, R10.reuse, R4, PT ;  /* 0x000000040a00720c */ /* 0x040fe20003f44270 */
[----:B------:R-:W-:Y:S02]  /*1e720*/  VIADD R23, R23, 0x1 ;  /* 0x0000000117177836 */ /* 0x000fe40000000000 */
[----:B------:R-:W-:-:S03]  /*1e730*/  VIADD R10, R10, 0xffffffff ;  /* 0xffffffff0a0a7836 */ /* 0x000fc60000000000 */
[----:B------:R-:W-:-:S04]  /*1e740*/  ISETP.NE.AND P1, PT, R23, 0x2, PT ;  /* 0x000000021700780c */ /* 0x000fc80003f25270 */
[----:B------:R-:W-:Y:S02]  /*1e750*/  SEL R3, RZ, 0x1, P1 ;  /* 0x00000001ff037807 */ /* 0x000fe40000800000 */
[----:B------:R-:W-:Y:S02]  /*1e760*/  SEL R23, R23, RZ, P1 ;  /* 0x000000ff17177207 */ /* 0x000fe40000800000 */
[----:B------:R-:W-:Y:S01]  /*1e770*/  LOP3.LUT R29, R29, R3, RZ, 0x3c, !PT ;  /* 0x000000031d1d7212 */ /* 0x000fe200078e3cff */
[----:B------:R-:W-:Y:S06]  /*1e780*/  @P2 BRA `(.L_x_1379) ;  /* 0xfffffff400b02947 */ /* 0x000fec000383ffff */
.L_x_1341:
[----:B------:R-:W-:Y:S05]  /*1e790*/  BSYNC B0 ;  /* 0x0000000000007941 */ /* 0x000fea0003800000 */
.L_x_1340:
[----:B------:R-:W2:Y:S01]  /*1e7a0*/  LDL R7, [R1+0x14] ;  /* 0x0000140001077983 */ /* 0x000ea20000100800 */
[----:B------:R-:W3:Y:S01]  /*1e7b0*/  LDC R2, c[0x0][0x448] ;  /* 0x00011200ff027b82 */ /* 0x000ee20000000800 */
[----:B------:R-:W-:Y:S07]  /*1e7c0*/  @!P0 WARPSYNC.ALL ;  /* 0x0000000000008948 */ /* 0x000fee0003800000 */
[----:B------:R-:W-:Y:S01]  /*1e7d0*/  @!P0 BAR.SYNC.DEFER_BLOCKING 0xc, 0x200 ;  /* 0x0308000000008b1d */ /* 0x000fe20000010000 */
[----:B---3--:R-:W-:-:S13]  /*1e7e0*/  ISETP.NE.AND P1, PT, R2, 0x1, PT ;  /* 0x000000010200780c */ /* 0x008fda0003f25270 */
[----:B------:R-:W3:Y:S08]  /*1e7f0*/  @P1 LDC R4, c[0x0][0x44c] ;  /* 0x00011300ff041b82 */ /* 0x000ef00000000800 */
[----:B------:R-:W4:Y:S01]  /*1e800*/  @P1 LDC R2, c[0x0][0x450] ;  /* 0x00011400ff021b82 */ /* 0x000f220000000800 */
[----:B--2---:R-:W-:-:S04]  /*1e810*/  VIADD R3, R7, 0xbf ;  /* 0x000000bf07037836 */ /* 0x004fc80000000000 */
[----:B---3--:R-:W-:-:S05]  /*1e820*/  @P1 IMAD.HI.U32 R4, R3, R4, RZ ;  /* 0x0000000403041227 */ /* 0x008fca00078e00ff */
[----:B----4-:R-:W-:-:S05]  /*1e830*/  @P1 SHF.R.U32.HI R3, RZ, R2, R4 ;  /* 0x00000002ff031219 */ /* 0x010fca0000011604 */
[----:B------:R-:W-:Y:S02]  /*1e840*/  IMAD.IADD R20, R20, 0x1, R3 ;  /* 0x0000000114147824 */ /* 0x000fe400078e0203 */
[----:B------:R-:W2:Y:S02]  /*1e850*/  LDC.64 R2, c[0x0][0x9e0] ;  /* 0x00027800ff027b82 */ /* 0x000ea40000000a00 */
[----:B--2---:R-:W-:Y:S01]  /*1e860*/  ISETP.GE.AND P2, PT, R3, 0x1, PT ;  /* 0x000000010300780c */ /* 0x004fe20003f46270 */
[----:B------:R-:W-:-:S12]  /*1e870*/  IMAD.IADD R2, R20, 0x1, R2 ;  /* 0x0000000114027824 */ /* 0x000fd800078e0202 */
[----:B------:R-:W-:Y:S05]  /*1e880*/  @!P2 BRA `(.L_x_1380) ;  /* 0x000000000048a947 */ /* 0x000fea0003800000 */
[C---:B------:R-:W-:Y:S01]  /*1e890*/  ISETP.GT.AND P0, PT, R20.reuse, RZ, PT ;  /* 0x000000ff1400720c */ /* 0x040fe20003f04270 */
[----:B------:R-:W-:Y:S01]  /*1e8a0*/  BSSY B0, `(.L_x_1381) ;  /* 0x000000e000007945 */ /* 0x000fe20003800000 */
[----:B------:R-:W-:-:S11]  /*1e8b0*/  VIADD R6, R20, 0xffffffff ;  /* 0xffffffff14067836 */ /* 0x000fd60000000000 */
[----:B------:R-:W-:Y:S05]  /*1e8c0*/  @P0 BRA `(.L_x_1382) ;  /* 0x00000000001c0947 */ /* 0x000fea0003800000 */
[----:B------:R-:W-:Y:S01]  /*1e8d0*/  ISETP.NE.AND P0, PT, R3, 0x1, PT ;  /* 0x000000010300780c */ /* 0x000fe20003f05270 */
[----:B------:R-:W-:-:S12]  /*1e8e0*/  IMAD.MOV R6, RZ, RZ, -R20 ;  /* 0x000000ffff067224 */ /* 0x000fd800078e0a14 */
[----:B-1----:R-:W1:Y:S02]  /*1e8f0*/  @P0 LDC.64 R4, c[0x0][0x9e8] ;  /* 0x00027a00ff040b82 */ /* 0x002e640000000a00 */
[----:B-1----:R-:W-:-:S05]  /*1e900*/  @P0 IMAD.HI.U32 R4, R6, R4, RZ ;  /* 0x0000000406040227 */ /* 0x002fca00078e00ff */
[----:B------:R-:W-:-:S04]  /*1e910*/  @P0 SHF.R.U32.HI R6, RZ, R5, R4 ;  /* 0x00000005ff060219 */ /* 0x000fc80000011604 */
[----:B------:R-:W-:Y:S01]  /*1e920*/  LOP3.LUT R6, RZ, R6, RZ, 0x33, !PT ;  /* 0x00000006ff067212 */ /* 0x000fe200078e33ff */
[----:B------:R-:W-:Y:S06]  /*1e930*/  BRA `(.L_x_1383) ;  /* 0x0000000000107947 */ /* 0x000fec0003800000 */
.L_x_1382:
[----:B------:R-:W-:-:S13]  /*1e940*/  ISETP.NE.AND P0, PT, R3, 0x1, PT ;  /* 0x000000010300780c */ /* 0x000fda0003f05270 */
[----:B-1----:R-:W1:Y:S02]  /*1e950*/  @P0 LDC.64 R4, c[0x0][0x9e8] ;  /* 0x00027a00ff040b82 */ /* 0x002e640000000a00 */
[----:B-1----:R-:W-:-:S05]  /*1e960*/  @P0 IMAD.HI.U32 R4, R6, R4, RZ ;  /* 0x0000000406040227 */ /* 0x002fca00078e00ff */
[----:B------:R-:W-:-:S07]  /*1e970*/  @P0 SHF.R.U32.HI R6, RZ, R5, R4 ;  /* 0x00000005ff060219 */ /* 0x000fce0000011604 */
.L_x_1383:
[----:B------:R-:W-:Y:S05]  /*1e980*/  BSYNC B0 ;  /* 0x0000000000007941 */ /* 0x000fea0003800000 */
.L_x_1381:
[----:B------:R-:W-:-:S05]  /*1e990*/  IMAD R6, R6, R3, R3 ;  /* 0x0000000306067224 */ /* 0x000fca00078e0203 */
[----:B------:R-:W-:-:S07]  /*1e9a0*/  VIMNMX R2, R2, R6, PT ;  /* 0x0000000602027248 */ /* 0x000fce0003fe0100 */
.L_x_1380:
[----:B------:R-:W-:Y:S01]  /*1e9b0*/  VIADD R2, R2, 0x7f ;  /* 0x0000007f02027836 */ /* 0x000fe20000000000 */
[----:B------:R-:W-:Y:S01]  /*1e9c0*/  ULDC UR4, c[0x0][0x9dc] ;  /* 0x0002770000047ab9 */ /* 0x000fe20000000800 */
[----:B-1----:R-:W-:-:S03]  /*1e9d0*/  IMAD.MOV.U32 R5, RZ, RZ, R7 ;  /* 0x000000ffff057224 */ /* 0x002fc600078e0007 */
[----:B------:R-:W-:-:S04]  /*1e9e0*/  SHF.R.S32.HI R4, RZ, 0x1f, R2 ;  /* 0x0000001fff047819 */ /* 0x000fc80000011402 */
[----:B------:R-:W-:Y:S02]  /*1e9f0*/  LEA.HI R4, R4, R2, RZ, 0x7 ;  /* 0x0000000204047211 */ /* 0x000fe400078f38ff */
[----:B------:R-:W1:Y:S02]  /*1ea00*/  @P1 LDC R2, c[0x0][0x450] ;  /* 0x00011400ff021b82 */ /* 0x000e640000000800 */
[----:B------:R-:W-:-:S04]  /*1ea10*/  SHF.R.S32.HI R4, RZ, 0x7, R4 ;  /* 0x00000007ff047819 */ /* 0x000fc80000011404 */
[----:B------:R-:W-:Y:S02]  /*1ea20*/  VIMNMX R6, R21, R4, PT ;  /* 0x0000000415067248 */ /* 0x000fe40003fe0100 */
[----:B------:R-:W2:Y:S02]  /*1ea30*/  @P1 LDC R4, c[0x0][0x44c] ;  /* 0x00011300ff041b82 */ /* 0x000ea40000000800 */
[----:B--2---:R-:W-:-:S05]  /*1ea40*/  @P1 IMAD.HI.U32 R4, R7, R4, RZ ;  /* 0x0000000407041227 */ /* 0x004fca00078e00ff */
        /* <DEDUP_REMOVED lines=14> */
.L_x_1386:
[----:B------:R-:W-:-:S13]  /*1eb30*/  ISETP.NE.AND P0, PT, R3, 0x1, PT ;  /* 0x000000010300780c */ /* 0x000fda0003f05270 */
[----:B------:R-:W1:Y:S02]  /*1eb40*/  @P0 LDC.64 R4, c[0x0][0x9e8] ;  /* 0x00027a00ff040b82 */ /* 0x000e640000000a00 */
[----:B-1----:R-:W-:-:S05]  /*1eb50*/  @P0 IMAD.HI.U32 R4, R7, R4, RZ ;  /* 0x0000000407040227 */ /* 0x002fca00078e00ff */
[----:B------:R-:W-:-:S07]  /*1eb60*/  @P0 SHF.R.U32.HI R7, RZ, R5, R4 ;  /* 0x00000005ff070219 */ /* 0x000fce0000011604 */
.L_x_1387:
[----:B------:R-:W-:Y:S05]  /*1eb70*/  BSYNC B0 ;  /* 0x0000000000007941 */ /* 0x000fea0003800000 */
.L_x_1385:
[----:B------:R-:W-:-:S05]  /*1eb80*/  IMAD R3, R7, R3, RZ ;  /* 0x0000000307037224 */ /* 0x000fca00078e02ff */
[----:B------:R-:W-:-:S07]  /*1eb90*/  VIMNMX R2, R2, R3, !PT ;  /* 0x0000000302027248 */ /* 0x000fce0007fe0100 */
.L_x_1384:
[----:B------:R-:W-:Y:S01]  /*1eba0*/  ISETP.NE.AND P1, PT, R0, RZ, PT ;  /* 0x000000ff0000720c */ /* 0x000fe20003f25270 */
[----:B------:R-:W-:Y:S01]  /*1ebb0*/  BSSY B0, `(.L_x_1388) ;  /* 0x0000024000007945 */ /* 0x000fe20003800000 */
[----:B------:R-:W-:-:S04]  /*1ebc0*/  SHF.R.S32.HI R3, RZ, 0x1f, R2 ;  /* 0x0000001fff037819 */ /* 0x000fc80000011402 */
[----:B------:R-:W-:Y:S01]  /*1ebd0*/  LEA.HI R3, R3, R2, RZ, 0x7 ;  /* 0x0000000203037211 */ /* 0x000fe200078f38ff */
[----:B------:R-:W-:-:S03]  /*1ebe0*/  IMAD.MOV.U32 R2, RZ, RZ, RZ ;  /* 0x000000ffff027224 */ /* 0x000fc600078e00ff */
[----:B------:R-:W-:-:S03]  /*1ebf0*/  SHF.R.S32.HI R3, RZ, 0x7, R3 ;  /* 0x00000007ff037819 */ /* 0x000fc60000011403 */
[----:B------:R-:W1:Y:S01]  /*1ec00*/  @!P1 LDC R0, c[0x0][0x9f0] ;  /* 0x00027c00ff009b82 */ /* 0x000e620000000800 */
[----:B------:R-:W-:-:S04]  /*1ec10*/  VIMNMX R4, RZ, R3, !PT ;  /* 0x00000003ff047248 */ /* 0x000fc80007fe0100 */
[----:B------:R-:W-:-:S13]  /*1ec20*/  ISETP.GT.AND P0, PT, R6, R4, PT ;  /* 0x000000040600720c */ /* 0x000fda0003f04270 */
[----:B------:R-:W-:Y:S05]  /*1ec30*/  @!P0 BRA `(.L_x_1389) ;  /* 0x00000000006c8947 */ /* 0x000fea0003800000 */
[-C--:B-1----:R-:W-:Y:S02]  /*1ec40*/  IABS R5, R0.reuse ;  /* 0x0000000000057213 */ /* 0x082fe40000000000 */
[----:B------:R-:W-:Y:S02]  /*1ec50*/  IABS R8, R0 ;  /* 0x0000000000087213 */ /* 0x000fe40000000000 */
[----:B------:R-:W1:Y:S03]  /*1ec60*/  I2F.RP R2, R5 ;  /* 0x0000000500027306 */ /* 0x000e660000209400 */
[----:B------:R-:W-:-:S05]  /*1ec70*/  IMAD.MOV R8, RZ, RZ, -R8 ;  /* 0x000000ffff087224 */ /* 0x000fca00078e0a08 */
[----:B-1----:R-:W1:Y:S02]  /*1ec80*/  MUFU.RCP R2, R2 ;  /* 0x0000000200027308 */ /* 0x002e640000001000 */
[----:B-1----:R-:W-:-:S06]  /*1ec90*/  VIADD R2, R2, 0xffffffe ;  /* 0x0ffffffe02027836 */ /* 0x002fcc0000000000 */
[----:B------:R-:W1:Y:S02]  /*1eca0*/  F2I.FTZ.U32.TRUNC.NTZ R3, R2 ;  /* 0x0000000200037305 */ /* 0x000e64000021f000 */
[----:B-1----:R-:W-:-:S04]  /*1ecb0*/  IMAD.MOV R2, RZ, RZ, -R3 ;  /* 0x000000ffff027224 */ /* 0x002fc800078e0a03 */
        /* <DEDUP_REMOVED lines=19> */
.L_x_1389:
[----:B------:R-:W-:Y:S05]  /*1edf0*/  BSYNC B0 ;  /* 0x0000000000007941 */ /* 0x000fea0003800000 */
.L_x_1388:
[----:B------:R-:W-:-:S05]  /*1ee00*/  IMAD R26, R26, R2, R4 ;  /* 0x000000021a1a7224 */ /* 0x000fca00078e0204 */
[----:B-1----:R-:W-:-:S04]  /*1ee10*/  VIADDMNMX R0, R26, R2, R6, PT ;  /* 0x000000021a007246 */ /* 0x002fc80003800106 */
[----:B------:R-:W-:Y:S01]  /*1ee20*/  ISETP.GT.AND P0, PT, R0, R26, PT ;  /* 0x0000001a0000720c */ /* 0x000fe20003f04270 */
[----:B------:R1:W-:-:S12]  /*1ee30*/  STL [R1+0x24], R0 ;  /* 0x0000240001007387 */ /* 0x0003d80000100800 */
[----:B-1----:R-:W-:Y:S05]  /*1ee40*/  @P0 BRA `(.L_x_1390) ;  /* 0x0000000000440947 */ /* 0x002fea0003800000 */
[----:B------:R-:W1:Y:S02]  /*1ee50*/  S2R R0, SR_TID.X ;  /* 0x0000000000007919 */ /* 0x000e640000002100 */
[----:B-1----:R-:W-:-:S04]  /*1ee60*/  LOP3.LUT R0, R0, 0x7f, RZ, 0xc0, !PT ;  /* 0x0000007f00007812 */ /* 0x002fc800078ec0ff */
[----:B------:R-:W-:-:S13]  /*1ee70*/  ISETP.NE.AND P0, PT, R0, RZ, PT ;  /* 0x000000ff0000720c */ /* 0x000fda0003f05270 */
[----:B------:R-:W-:Y:S05]  /*1ee80*/  @P0 BRA `(.L_x_1391) ;  /* 0x0000002c00fc0947 */ /* 0x000fea0003800000 */
[----:B------:R-:W1:Y:S01]  /*1ee90*/  S2R R5, SR_LANEID ;  /* 0x0000000000057919 */ /* 0x000e620000000000 */
[----:B------:R-:W-:Y:S01]  /*1eea0*/  VOTEU.ANY UR4, UPT, PT ;  /* 0x0000000000047886 */ /* 0x000fe200038e0100 */
[----:B------:R-:W2:Y:S01]  /*1eeb0*/  LDC.64 R2, c[0x0][0xc60] ;  /* 0x00031800ff027b82 */ /* 0x000ea20000000a00 */
[----:B------:R-:W1:Y:S02]  /*1eec0*/  FLO.U32 R0, UR4 ;  /* 0x0000000400007d00 */ /* 0x000e6400080e0000 */
[----:B-1----:R-:W-:-:S06]  /*1eed0*/  ISETP.EQ.U32.AND P0, PT, R0, R5, PT ;  /* 0x000000050000720c */ /* 0x002fcc0003f02070 */
[----:B------:R-:W2:Y:S07]  /*1eee0*/  POPC R5, UR4 ;  /* 0x0000000400057d09 */ /* 0x000eae0008000000 */
[----:B--2---:R-:W2:Y:S01]  /*1eef0*/  @P0 ATOMG.E.ADD.STRONG.GPU PT, R3, desc[UR42][R2.64], R5 ;  /* 0x00000005020309a8 */ /* 0x004ea200081ee1ea */
[----:B------:R-:W1:Y:S02]  /*1ef00*/  S2R R4, SR_LTMASK ;  /* 0x0000000000047919 */ /* 0x000e640000003900 */
[----:B-1----:R-:W-:-:S04]  /*1ef10*/  LOP3.LUT R4, R4, UR4, RZ, 0xc0, !PT ;  /* 0x0000000404047c12 */ /* 0x002fc8000f8ec0ff */
[----:B------:R-:W1:Y:S01]  /*1ef20*/  POPC R7, R4 ;  /* 0x0000000400077309 */ /* 0x000e620000000000 */
[----:B--2---:R-:W1:Y:S02]  /*1ef30*/  SHFL.IDX PT, R0, R3, R0, 0x1f ;  /* 0x00001f0003007589 */ /* 0x004e6400000e0000 */
[----:B-1----:R-:W-:Y:S01]  /*1ef40*/  IADD3 R24, R0, UR38, R7 ;  /* 0x0000002600187c10 */ /* 0x002fe2000fffe007 */
[----:B------:R-:W-:Y:S06]  /*1ef50*/  BRA `(.L_x_1391) ;  /* 0x0000002c00c87947 */ /* 0x000fec0003800000 */
.L_x_1390:
        /* <DEDUP_REMOVED lines=17> */
[----:B0-----:R-:W-:-:S07]  /*1f070*/  IMAD.MOV.U32 R13, RZ, RZ, RZ ;  /* 0x000000ffff0d7224 */ /* 0x001fce00078e00ff */
[----:B------:R-:W-:-:S07]  /*1f080*/  LEPC R20, `(.L_x_1393) ;  /* 0x000000001014794e */ /* 0x000fce0000000000 */
[----:B-1----:R-:W-:Y:S05]  /*1f090*/  CALL.ABS.NOINC R2 ;  /* 0x0000000002007343 */ /* 0x002fea0003c00000 */
.L_x_1393:
[----:B------:R-:W-:Y:S05]  /*1f0a0*/  BSYNC B6 ;  /* 0x0000000000067941 */ /* 0x000fea0003800000 */
.L_x_1392:
        /* <DEDUP_REMOVED lines=22> */
.L_x_1395:
[----:B------:R-:W-:Y:S05]  /*1f210*/  BSYNC B6 ;  /* 0x0000000000067941 */ /* 0x000fea0003800000 */
.L_x_1394:
        /* <DEDUP_REMOVED lines=20> */
.L_x_1397:
[----:B------:R-:W-:Y:S05]  /*1f360*/  BSYNC B6 ;  /* 0x0000000000067941 */ /* 0x000fea0003800000 */
.L_x_1396:
        /* <DEDUP_REMOVED lines=19> */
.L_x_1399:
[----:B------:R-:W-:Y:S05]  /*1f4a0*/  BSYNC B6 ;  /* 0x0000000000067941 */ /* 0x000fea0003800000 */
.L_x_1398:
[----:B------:R-:W-:Y:S01]  /*1f4b0*/  ULDC.64 UR4, c[0x0][0x9f8] ;  /* 0x00027e0000047ab9 */ /* 0x000fe20000000a00 */
[----:B------:R-:W-:Y:S01]  /*1f4c0*/  IMAD.MOV.U32 R25, RZ, RZ, R27 ;  /* 0x000000ffff197224 */ /* 0x000fe200078e001b */
[----:B------:R-:W-:-:S04]  /*1f4d0*/  ISETP.NE.U32.AND P0, PT, RZ, UR4, PT ;  /* 0x00000004ff007c0c */ /* 0x000fc8000bf05070 */
[----:B------:R-:W-:Y:S01]  /*1f4e0*/  ISETP.NE.AND.EX P0, PT, RZ, UR5, PT, P0 ;  /* 0x00000005ff007c0c */ /* 0x000fe2000bf05300 */
[----:B------:R-:W-:-:S12]  /*1f4f0*/  ULDC.64 UR4, c[0x0][0xa08] ;  /* 0x0002820000047ab9 */ /* 0x000fd80000000a00 */
[----:B------:R-:W1:Y:S02]  /*1f500*/  @P0 LDC.64 R2, c[0x0][0x9f8] ;  /* 0x00027e00ff020b82 */ /* 0x000e640000000a00 */
[----:B-1----:R-:W-:-:S05]  /*1f510*/  @P0 IMAD.WIDE R2, R27, 0x4, R2 ;  /* 0x000000041b020825 */ /* 0x002fca00078e0202 */
[----:B------:R1:W2:Y:S02]  /*1f520*/  @P0 LDG.E R25, desc[UR42][R2.64] ;  /* 0x0000002a02190981 */ /* 0x0002a4000c1e1900 */
[----:B-1----:R-:W1:Y:S02]  /*1f530*/  LDC.64 R2, c[0x0][0x418] ;  /* 0x00010600ff027b82 */ /* 0x002e640000000a00 */
[----:B-1----:R-:W-:Y:S01]  /*1f540*/  LOP3.LUT P0, RZ, R2, UR4, RZ, 0xfc, !PT ;  /* 0x0000000402ff7c12 */ /* 0x002fe2000f80fcff */
[----:B------:R-:W-:-:S03]  /*1f550*/  UMOV UR4, 0xffffffff ;  /* 0xffffffff00047882 */ /* 0x000fc60000000000 */
[----:B------:R-:W-:Y:S02]  /*1f560*/  LOP3.LUT P0, RZ, R3, UR5, RZ, 0xfc, P0 ;  /* 0x0000000503ff7c12 */ /* 0x000fe4000800fcff */
[----:B--2---:R-:W-:Y:S02]  /*1f570*/  SHF.R.S32.HI R8, RZ, 0x1f, R25 ;  /* 0x0000001fff087819 */ /* 0x004fe40000011419 */
[----:B------:R-:W-:-:S03]  /*1f580*/  SEL R18, R25, RZ, !P0 ;  /* 0x000000ff19127207 */ /* 0x000fc60004000000 */
[----:B------:R1:W-:Y:S01]  /*1f590*/  STL [R1], R8 ;  /* 0x0000000801007387 */ /* 0x0003e20000100800 */
[----:B------:R-:W-:Y:S05]  /*1f5a0*/  BRA.DIV UR4, `(.L_x_1400) ;  /* 0x0000004604f47947 */ /* 0x000fea000b800000 */
[----:B------:R-:W2:Y:S02]  /*1f5b0*/  S2R R0, SR_TID.X ;  /* 0x0000000000007919 */ /* 0x000ea40000002100 */
[----:B--2---:R-:W-:-:S04]  /*1f5c0*/  SHF.R.U32.HI R0, RZ, 0x5, R0 ;  /* 0x00000005ff007819 */ /* 0x004fc80000011600 */
[----:B------:R-:W-:-:S05]  /*1f5d0*/  LOP3.LUT R0, R0, 0x3, RZ, 0xc0, !PT ;  /* 0x0000000300007812 */ /* 0x000fca00078ec0ff */
[----:B------:R2:W3:Y:S02]  /*1f5e0*/  SHFL.IDX PT, R14, R0, RZ, 0x1f ;  /* 0x00001fff000e7589 */ /* 0x0004e400000e0000 */
.L_x_1507:
[----:B---3--:R-:W-:Y:S02]  /*1f5f0*/  ISETP.NE.AND P0, PT, R14, RZ, PT ;  /* 0x000000ff0e00720c */ /* 0x008fe40003f05270 */
[----:B------:R-:W-:Y:S02]  /*1f600*/  PLOP3.LUT P1, PT, PT, PT, PT, 0x8, 0x0 ;  /* 0x000000000000781c */ /* 0x000fe40003f2e170 */
[----:B------:R-:W-:-:S11]  /*1f610*/  LOP3.LUT R17, R17, 0xfffffffe, RZ, 0xc0, !PT ;  /* 0xfffffffe11117812 */ /* 0x000fd600078ec0ff */
[----:B------:R-:W-:Y:S01]  /*1f620*/  @P1 LOP3.LUT R17, R17, 0x1, RZ, 0xfc, !PT ;  /* 0x0000000111111812 */ /* 0x000fe200078efcff */
[----:B------:R-:W-:Y:S06]  /*1f630*/  @P0 BRA `(.L_x_1401) ;  /* 0x0000000400a00947 */ /* 0x000fec0003800000 */
[----:B------:R-:W-:-:S03]  /*1f640*/  UMOV UR4, 0xffffffff ;  /* 0xffffffff00047882 */ /* 0x000fc60000000000 */
[----:B------:R-:W-:Y:S05]  /*1f650*/  BRA.DIV UR4, `(.L_x_1402) ;  /* 0x0000004604fc7947 */ /* 0x000fea000b800000 */
[----:B------:R-:W-:-:S13]  /*1f660*/  ELECT P6, URZ, PT ;  /* 0x00000000003f782f */ /* 0x000fda00038c0000 */
.L_x_1510:
[----:B------:R-:W-:Y:S05]  /*1f670*/  @!P6 BRA `(.L_x_1401) ;  /* 0x000000040090e947 */ /* 0x000fea0003800000 */
[----:B--2---:R-:W2:Y:S01]  /*1f680*/  LDL R0, [R1+0x24] ;  /* 0x0000240001007983 */ /* 0x004ea20000100800 */
[----:B------:R-:W-:-:S04]  /*1f690*/  ISETP.NE.U32.AND P0, PT, R2, RZ, PT ;  /* 0x000000ff0200720c */ /* 0x000fc80003f05070 */
[----:B------:R-:W-:Y:S01]  /*1f6a0*/  ISETP.NE.AND.EX P0, PT, R3, RZ, PT, P0 ;  /* 0x000000ff0300720c */ /* 0x000fe20003f05300 */
[----:B--2---:R-:W-:-:S12]  /*1f6b0*/  VIADD R0, R0, 0xffffffff ;  /* 0xffffffff00007836 */ /* 0x004fd80000000000 */
[----:B------:R-:W-:Y:S05]  /*1f6c0*/  @!P0 BRA `(.L_x_1403) ;  /* 0x0000000000448947 */ /* 0x000fea0003800000 */
[----:B------:R-:W2:Y:S01]  /*1f6d0*/  LDC R7, c[0x0][0x43c] ;  /* 0x00010f00ff077b82 */ /* 0x000ea20000000800 */
[----:B------:R-:W-:Y:S01]  /*1f6e0*/  ULDC.64 UR4, c[0x0][0x428] ;  /* 0x00010a0000047ab9 */ /* 0x000fe20000000a00 */
[----:B--2---:R-:W-:-:S13]  /*1f6f0*/  ISETP.NE.AND P0, PT, R7, 0x1, PT ;  /* 0x000000010700780c */ /* 0x004fda0003f05270 */
[----:B------:R-:W2:Y:S02]  /*1f700*/  @P0 LDC.64 R4, c[0x0][0x440] ;  /* 0x00011000ff040b82 */ /* 0x000ea40000000a00 */
[----:B--2---:R-:W-:-:S04]  /*1f710*/  @P0 IMAD.HI.U32 R6, R0, R4, RZ ;  /* 0x0000000400060227 */ /* 0x004fc800078e00ff */
        /* <DEDUP_REMOVED lines=12> */
.L_x_1403:
[----:B------:R-:W-:Y:S01]  /*1f7e0*/  IMAD R4, R22, 0x8, R19 ;  /* 0x0000000816047824 */ /* 0x000fe200078e0213 */
[----:B--2---:R-:W-:Y:S01]  /*1f7f0*/  SHF.L.U32 R3, R28, 0x1f, RZ ;  /* 0x0000001f1c037819 */ /* 0x004fe200000006ff */
[----:B------:R-:W2:Y:S03]  /*1f800*/  S2R R2, SR_TID.X ;  /* 0x0000000000027919 */ /* 0x000ea60000002100 */
[----:B------:R-:W3:Y:S01]  /*1f810*/  SYNCS.PHASECHK.TRANS64.TRYWAIT P0, [R4+URZ+0x19c80], R3 ;  /* 0x019c8003040075a7 */ /* 0x000ee2000800017f */
[----:B--2---:R-:W-:-:S04]  /*1f820*/  LOP3.LUT R2, R2, 0x7f, RZ, 0xc0, !PT ;  /* 0x0000007f02027812 */ /* 0x004fc800078ec0ff */
[----:B------:R-:W-:Y:S01]  /*1f830*/  ISETP.NE.AND P1, PT, R2, RZ, PT ;  /* 0x000000ff0200720c */ /* 0x000fe20003f25270 */
[----:B---3--:R-:W-:-:S12]  /*1f840*/  @!P0 BRA `(.L_x_1404) ;  /* 0x0000004400a08947 */ /* 0x008fd80003800000 */
.L_x_1511:
        /* <DEDUP_REMOVED lines=8> */
.L_x_1405:
[----:B------:R-:W3:Y:S01]  /*1f8d0*/  LDL R5, [R1+0x4] ;  /* 0x0000040001057983 */ /* 0x000ee20000100800 */
        /* <DEDUP_REMOVED lines=15> */
[----:B---3--:R-:W-:-:S05]  /*1f9d0*/  IMAD R0, R0, 0x80, R5 ;  /* 0x0000008000007824 */ /* 0x008fca00078e0205 */
[----:B------:R-:W-:-:S13]  /*1f9e0*/  R2UR UR11, R0 ;  /* 0x00000000000b72ca */ /* 0x000fda00000e0000 */
[----:B------:R3:W-:Y:S02]  /*1f9f0*/  UTMALDG.4D [UR8], [UR4], desc[UR6] ;  /* 0x00000608040075b4 */ /* 0x0007e40008019000 */
[----:B---3--:R-:W-:Y:S01]  /*1fa00*/  UMOV UR8, UR14 ;  /* 0x0000000e00087c82 */ /* 0x008fe20008000000 */
[----:B------:R-:W-:Y:S01]  /*1fa10*/  UMOV UR10, UR16 ;  /* 0x00000010000a7c82 */ /* 0x000fe20008000000 */
[----:B------:R-:W-:Y:S01]  /*1fa20*/  UMOV UR14, 0x40 ;  /* 0x00000040000e7882 */ /* 0x000fe20000000000 */
[----:B------:R3:W-:Y:S02]  /*1fa30*/  UTMALDG.4D [UR8], [UR4], desc[UR6] ;  /* 0x00000608040075b4 */ /* 0x0007e40008019000 */
[----:B---3--:R-:W-:Y:S01]  /*1fa40*/  UMOV UR8, UR15 ;  /* 0x0000000f00087c82 */ /* 0x008fe20008000000 */
[----:B------:R-:W-:Y:S02]  /*1fa50*/  UMOV UR10, UR14 ;  /* 0x0000000e000a7c82 */ /* 0x000fe40008000000 */
[----:B------:R3:W-:Y:S01]  /*1fa60*/  UTMALDG.4D [UR8], [UR4], desc[UR6] ;  /* 0x00000608040075b4 */ /* 0x0007e20008019000 */
[----:B------:R-:W4:Y:S02]  /*1fa70*/  SYNCS.PHASECHK.TRANS64.TRYWAIT P0, [R4+URZ+0x19c40], R3 ;  /* 0x019c4003040075a7 */ /* 0x000f24000800017f */
[----:B---34-:R-:W-:Y:S05]  /*1fa80*/  @!P0 BRA `(.L_x_1406) ;  /* 0x0000004400248947 */ /* 0x018fea0003800000 */
.L_x_1512:
[----:B------:R-:W-:Y:S05]  /*1fa90*/  @P1 BRA `(.L_x_1407) ;  /* 0x00000000001c1947 */ /* 0x000fea0003800000 */
[----:B------:R-:W4:Y:S01]  /*1faa0*/  S2R R5, SR_TID.X ;  /* 0x0000000000057919 */ /* 0x000f220000002100 */
[----:B--23--:R-:W-:-:S04]  /*1fab0*/  IMAD.MOV.U32 R3, RZ, RZ, 0x3000 ;  /* 0x00003000ff037424 */ /* 0x00cfc800078e00ff */
[----:B------:R2:W-:Y:S01]  /*1fac0*/  SYNCS.ARRIVE.TRANS64 RZ, [R4+URZ+0x19c30], R3 ;  /* 0x019c300304ff79a7 */ /* 0x0005e2000800003f */
[----:B----4-:R-:W-:-:S04]  /*1fad0*/  LOP3.LUT R5, R5, 0x1f, RZ, 0xc0, !PT ;  /* 0x0000001f05057812 */ /* 0x010fc800078ec0ff */
[----:B------:R-:W-:-:S13]  /*1fae0*/  ISETP.NE.AND P0, PT, R5, RZ, PT ;  /* 0x000000ff0500720c */ /* 0x000fda0003f05270 */
[----:B--2---:R-:W-:Y:S05]  /*1faf0*/  @!P0 BRA `(.L_x_1407) ;  /* 0x0000000000048947 */ /* 0x004fea0003800000 */
[----:B------:R-:W-:Y:S01]  /*1fb00*/  BPT.TRAP 0x1 ;  /* 0x000000040000795c */ /* 0x000fe20000300000 */
.L_x_1407:
        /* <DEDUP_REMOVED lines=10> */
[----:B------:R-:W-:Y:S01]  /*1fbb0*/  UMOV UR16, 0x20 ;  /* 0x0000002000107882 */ /* 0x000fe20000000000 */
[----:B------:R-:W-:-:S02]  /*1fbc0*/  PLOP3.LUT P0, PT, PT, PT, PT, 0x80, 0x0 ;  /* 0x000000000000781c */ /* 0x000fc40003f0f070 */
[----:B------:R-:W-:Y:S01]  /*1fbd0*/  UIADD3 UR8, UR15, 0x13800, URZ ;  /* 0x000138000f087890 */ /* 0x000fe2000fffe03f */
[----:B------:R-:W-:Y:S01]  /*1fbe0*/  LOP3.LUT R17, R17, 0xfffffffe, RZ, 0xc0, !PT ;  /* 0xfffffffe11117812 */ /* 0x000fe200078ec0ff */
[----:B------:R-:W-:Y:S02]  /*1fbf0*/  UIADD3 UR9, UR9, 0x19c30, URZ ;  /* 0x00019c3009097890 */ /* 0x000fe4000fffe03f */
[----:B------:R-:W-:Y:S02]  /*1fc00*/  UIADD3 UR14, UR15, 0x14800, URZ ;  /* 0x000148000f0e7890 */ /* 0x000fe4000fffe03f */
[----:B------:R-:W-:-:S05]  /*1fc10*/  UIADD3 UR15, UR15, 0x15800, URZ ;  /* 0x000158000f0f7890 */ /* 0x000fca000fffe03f */
[----:B------:R4:W-:Y:S01]  /*1fc20*/  UTMALDG.4D [UR8], [UR4], desc[UR6] ;  /* 0x00000608040075b4 */ /* 0x0009e20008019000 */
[----:B------:R-:W-:Y:S01]  /*1fc30*/  @P0 LOP3.LUT R17, R17, 0x1, RZ, 0xfc, !PT ;  /* 0x0000000111110812 */ /* 0x000fe200078efcff */
[----:B----4-:R-:W-:Y:S01]  /*1fc40*/  UMOV UR8, UR14 ;  /* 0x0000000e00087c82 */ /* 0x010fe20008000000 */
[----:B------:R-:W-:Y:S01]  /*1fc50*/  UMOV UR10, UR16 ;  /* 0x00000010000a7c82 */ /* 0x000fe20008000000 */
[----:B------:R-:W-:Y:S01]  /*1fc60*/  UMOV UR14, 0x40 ;  /* 0x00000040000e7882 */ /* 0x000fe20000000000 */
[----:B------:R4:W-:Y:S02]  /*1fc70*/  UTMALDG.4D [UR8], [UR4], desc[UR6] ;  /* 0x00000608040075b4 */ /* 0x0009e40008019000 */
[----:B----4-:R-:W-:Y:S01]  /*1fc80*/  UMOV UR8, UR15 ;  /* 0x0000000f00087c82 */ /* 0x010fe20008000000 */
[----:B------:R-:W-:Y:S02]  /*1fc90*/  UMOV UR10, UR14 ;  /* 0x0000000e000a7c82 */ /* 0x000fe40008000000 */
[----:B------:R4:W-:Y:S02]  /*1fca0*/  UTMALDG.4D [UR8], [UR4], desc[UR6] ;  /* 0x00000608040075b4 */ /* 0x0009e40008019000 */
[----:B----4-:R-:W-:Y:S01]  /*1fcb0*/  NOP ;  /* 0x0000000000007918 */ /* 0x010fe20000000000 */
.L_x_1401:
[----:B--23--:R-:W2:Y:S01]  /*1fcc0*/  LDL.LU R3, [R1+0x20] ;  /* 0x0000200001037983 */ /* 0x00cea20000300800 */
[----:B------:R-:W-:Y:S05]  /*1fcd0*/  WARPSYNC.ALL ;  /* 0x0000000000007948 */ /* 0x000fea0003800000 */
[----:B------:R-:W-:Y:S01]  /*1fce0*/  ULDC.64 UR4, c[0x0][0x298] ;  /* 0x0000a60000047ab9 */ /* 0x000fe20000000a00 */
[----:B------:R-:W-:Y:S01]  /*1fcf0*/  VIADD R0, R19, 0xf000 ;  /* 0x0000f00013007836 */ /* 0x000fe20000000000 */
[----:B------:R-:W-:Y:S01]  /*1fd00*/  ULDC.64 UR6, c[0x0][0xa00] ;  /* 0x0002800000067ab9 */ /* 0x000fe20000000a00 */
[----:B------:R-:W-:Y:S01]  /*1fd10*/  BSSY B6, `(.L_x_1408) ;  /* 0x0000022000067945 */ /* 0x000fe20003800000 */
[----:B------:R-:W-:Y:S01]  /*1fd20*/  BAR.SYNC.DEFER_BLOCKING 0x8, 0x200 ;  /* 0x0208000000007b1d */ /* 0x000fe20000010000 */
[----:B------:R-:W-:-:S02]  /*1fd30*/  ISETP.NE.U32.AND P0, PT, RZ, UR6, PT ;  /* 0x00000006ff007c0c */ /* 0x000fc4000bf05070 */
[----:B------:R-:W-:Y:S02]  /*1fd40*/  LOP3.LUT P1, RZ, R0, 0x9f, RZ, 0xc0, !PT ;  /* 0x0000009f00ff7812 */ /* 0x000fe4000782c0ff */
[----:B------:R-:W-:Y:S02]  /*1fd50*/  ISETP.NE.AND.EX P0, PT, RZ, UR7, PT, P0 ;  /* 0x00000007ff007c0c */ /* 0x000fe4000bf05300 */
[----:B--2---:R-:W-:Y:S01]  /*1fd60*/  SHF.R.S32.HI R2, RZ, 0x1f, R3 ;  /* 0x0000001fff027819 */ /* 0x004fe20000011403 */
[----:B------:R-:W-:-:S04]  /*1fd70*/  IMAD.WIDE.U32 R4, R3, UR4, RZ ;  /* 0x0000000403047c25 */ /* 0x000fc8000f8e00ff */
[----:B------:R-:W-:Y:S01]  /*1fd80*/  IMAD R2, R2, UR4, RZ ;  /* 0x0000000402027c24 */ /* 0x000fe2000f8e02ff */
[----:B------:R2:W-:Y:S03]  /*1fd90*/  STL.64 [R1+0x28], R4 ;  /* 0x0000280401007387 */ /* 0x0005e60000100a00 */
[----:B------:R-:W-:Y:S01]  /*1fda0*/  IMAD R0, R3, UR5, R2 ;  /* 0x0000000503007c24 */ /* 0x000fe2000f8e0202 */
[----:B------:R-:W-:-:S03]  /*1fdb0*/  SHF.R.S32.HI R2, RZ, 0x1f, R27 ;  /* 0x0000001fff027819 */ /* 0x000fc6000001141b */
[----:B------:R-:W-:Y:S01]  /*1fdc0*/  IMAD.IADD R3, R5, 0x1, R0 ;  /* 0x0000000105037824 */ /* 0x000fe200078e0200 */
[----:B------:R-:W-:Y:S02]  /*1fdd0*/  SEL R0, R27, RZ, !P0 ;  /* 0x000000ff1b007207 */ /* 0x000fe40004000000 */
[----:B------:R-:W-:Y:S02]  /*1fde0*/  SEL R2, R2, RZ, !P0 ;  /* 0x000000ff02027207 */ /* 0x000fe40004000000 */
[----:B------:R2:W-:Y:S04]  /*1fdf0*/  STL [R1+0x34], R3 ;  /* 0x0000340301007387 */ /* 0x0005e80000100800 */
[----:B------:R2:W-:Y:S04]  /*1fe00*/  STL [R1+0x20], R0 ;  /* 0x0000200001007387 */ /* 0x0005e80000100800 */
        /* <DEDUP_REMOVED lines=9> */
[----:B------:R-:W-:Y:S02]  /*1fea0*/  IMAD.U32 R6, RZ, RZ, UR6 ;  /* 0x00000006ff067e24 */ /* 0x000fe4000f8e00ff */
[----:B------:R-:W-:-:S02]  /*1feb0*/  IMAD.U32 R7, RZ, RZ, UR7 ;  /* 0x00000007ff077e24 */ /* 0x000fc4000f8e00ff */
[----:B------:R-:W-:Y:S02]  /*1fec0*/  IMAD.U32 R10, RZ, RZ, UR8 ;  /* 0x00000008ff0a7e24 */ /* 0x000fe4000f8e00ff */
[----:B------:R-:W-:Y:S02]  /*1fed0*/  IMAD.U32 R11, RZ, RZ, UR9 ;  /* 0x00000009ff0b7e24 */ /* 0x000fe4000f8e00ff */
[----:B-1----:R-:W-:Y:S02]  /*1fee0*/  IMAD.MOV.U32 R8, RZ, RZ, 0x70 ;  /* 0x00000070ff087424 */ /* 0x002fe400078e00ff */
[----:B------:R-:W-:Y:S02]  /*1fef0*/  IMAD.MOV.U32 R12, RZ, RZ, 0x1 ;  /* 0x00000001ff0c7424 */ /* 0x000fe400078e00ff */
[----:B0-----:R-:W-:-:S07]  /*1ff00*/  IMAD.MOV.U32 R13, RZ, RZ, RZ ;  /* 0x000000ffff0d7224 */ /* 0x001fce00078e00ff */
[----:B------:R-:W-:-:S07]  /*1ff10*/  LEPC R20, `(.L_x_1409) ;  /* 0x000000001014794e */ /* 0x000fce0000000000 */
[----:B--2---:R-:W-:Y:S05]  /*1ff20*/  CALL.ABS.NOINC R2 ;  /* 0x0000000002007343 */ /* 0x004fea0003c00000 */
.L_x_1409:
[----:B------:R-:W-:Y:S05]  /*1ff30*/  BSYNC B6 ;  /* 0x0000000000067941 */ /* 0x000fea0003800000 */
.L_x_1408:
[----:B------:R-:W3:Y:S01]  /*1ff40*/  LDL.LU R20, [R1+0x34] ;  /* 0x0000340001147983 */ /* 0x000ee20000300800 */
[----:B------:R-:W4:Y:S01]  /*1ff50*/  LDC R9, c[0x0][0x448] ;  /* 0x00011200ff097b82 */ /* 0x000f220000000800 */
[----:B------:R-:W-:Y:S01]  /*1ff60*/  ULDC.64 UR4, c[0x0][0x2d8] ;  /* 0x0000b60000047ab9 */ /* 0x000fe20000000a00 */
[----:B------:R-:W-:Y:S01]  /*1ff70*/  ULDC.64 UR6, c[0x0][0x2e0] ;  /* 0x0000b80000067ab9 */ /* 0x000fe20000000a00 */
[----:B--2---:R-:W3:Y:S01]  /*1ff80*/  LDL.LU.64 R2, [R1+0x28] ;  /* 0x0000280001027983 */ /* 0x004ee20000300a00 */
[----:B------:R-:W-:-:S03]  /*1ff90*/  ULDC.64 UR8, c[0x0][0x280] ;  /* 0x0000a00000087ab9 */ /* 0x000fc60000000a00 */
[----:B------:R-:W2:Y:S04]  /*1ffa0*/  LDL.LU R21, [R1+0x38] ;  /* 0x0000380001157983 */ /* 0x000ea80000300800 */
[----:B------:R-:W2:Y:S04]  /*1ffb0*/  LDL.LU R4, [R1+0x20] ;  /* 0x0000200001047983 */ /* 0x000ea80000300800 */
[----:B------:R-:W2:Y:S01]  /*1ffc0*/  LDL R12, [R1+0x14] ;  /* 0x00001400010c7983 */ /* 0x000ea20000100800 */
[----:B------:R-:W0:Y:S01]  /*1ffd0*/  S2R R10, SR_TID.X ;  /* 0x00000000000a7919 */ /* 0x000e220000002100 */
[----:B----4-:R-:W-:-:S13]  /*1ffe0*/  ISETP.NE.AND P1, PT, R9, 0x1, PT ;  /* 0x000000010900780c */ /* 0x010fda0003f25270 */
[----:B------:R-:W4:Y:S08]  /*1fff0*/  @P1 LDC R5, c[0x0][0x450] ;  /* 0x00011400ff051b82 */ /* 0x000f300000000800 */
[----:B-1----:R-:W1:Y:S01]  /*20000*/  @P1 LDC R8, c[0x0][0x450] ;  /* 0x00011400ff081b82 */ /* 0x002e620000000800 */
[----:B0-----:R-:W-:-:S05]  /*20010*/  IMAD.SHL.U32 R10, R10, 0x10, RZ ;  /* 0x000000100a0a7824 */ /* 0x001fca00078e00ff */
[----:B------:R-:W-:-:S04]  /*20020*/  LOP3.LUT R10, R10, 0x10, RZ, 0xc0, !PT ;  /* 0x000000100a0a7812 */ /* 0x000fc800078ec0ff */
[C---:B------:R-:W-:Y:S02]  /*20030*/  LOP3.LUT R11, R10.reuse, 0x20, RZ, 0xfc, !PT ;  /* 0x000000200a0b7812 */ /* 0x040fe400078efcff */
[----:B------:R-:W-:Y:S01]  /*20040*/  LOP3.LUT R10, R10, 0x40, RZ, 0xfc, !PT ;  /* 0x000000400a0a7812 */ /* 0x000fe200078efcff */
[----:B---3--:R-:W-:Y:S02]  /*20050*/  IMAD.MOV.U32 R3, RZ, RZ, R20 ;  /* 0x000000ffff037224 */ /* 0x008fe400078e0014 */
[----:B------:R-:W0:Y:S01]  /*20060*/  S2R R20, SR_TID.X ;  /* 0x0000000000147919 */ /* 0x000e220000002100 */
[----:B------:R-:W-:-:S04]  /*20070*/  IMAD.WIDE.U32 R2, R16, UR4, R2 ;  /* 0x0000000410027c25 */ /* 0x000fc8000f8e0002 */
[----:B------:R-:W-:Y:S01]  /*20080*/  IMAD R3, R16, UR5, R3 ;  /* 0x0000000510037c24 */ /* 0x000fe2000f8e0203 */
[----:B------:R-:W-:Y:S01]  /*20090*/  ULDC.64 UR4, c[0x0][0x2d0] ;  /* 0x0000b40000047ab9 */ /* 0x000fe20000000a00 */
[----:B--2---:R-:W-:Y:S02]  /*200a0*/  IMAD R0, R21, UR6, RZ ;  /* 0x0000000615007c24 */ /* 0x004fe4000f8e02ff */
[----:B------:R-:W-:-:S04]  /*200b0*/  IMAD.WIDE.U32 R2, R4, UR6, R2 ;  /* 0x0000000604027c25 */ /* 0x000fc8000f8e0002 */
[----:B------:R-:W-:Y:S01]  /*200c0*/  IMAD R0, R4, UR7, R0 ;  /* 0x0000000704007c24 */ /* 0x000fe2000f8e0200 */
[----:B------:R-:W-:Y:S01]  /*200d0*/  ULDC.64 UR6, c[0x0][0x2c8] ;  /* 0x0000b20000067ab9 */ /* 0x000fe20000000a00 */
[----:B------:R-:W2:Y:S02]  /*200e0*/  @P1 LDC R4, c[0x0][0x44c] ;  /* 0x00011300ff041b82 */ /* 0x000ea40000000800 */
[----:B------:R-:W-:Y:S01]  /*200f0*/  IMAD.IADD R3, R3, 0x1, R0 ;  /* 0x0000000103037824 */ /* 0x000fe200078e0200 */
[C---:B0-----:R-:W-:Y:S01]  /*20100*/  LOP3.LUT R21, R20.reuse, 0x7f, RZ, 0xc0, !PT ;  /* 0x0000007f14157812 */ /* 0x041fe200078ec0ff */
[----:B------:R-:W-:-:S03]  /*20110*/  IMAD.SHL.U32 R20, R20, 0x40, RZ ;  /* 0x0000004014147824 */ /* 0x000fc600078e00ff */
[----:B------:R-:W-:-:S04]  /*20120*/  SHF.R.U32.HI R21, RZ, 0x1, R21 ;  /* 0x00000001ff157819 */ /* 0x000fc80000011615 */
[----:B------:R-:W-:Y:S02]  /*20130*/  LOP3.LUT R20, R21, 0x40, R20, 0xf8, !PT ;  /* 0x0000004015147812 */ /* 0x000fe400078ef814 */
[----:B------:R-:W0:Y:S03]  /*20140*/  S2R R21, SR_TID.X ;  /* 0x0000000000157919 */ /* 0x000e260000002100 */
[----:B------:R-:W-:-:S04]  /*20150*/  IMAD.IADD R0, R20, 0x1, R12 ;  /* 0x0000000114007824 */ /* 0x000fc800078e020c */
[----:B--2---:R-:W-:-:S04]  /*20160*/  @P1 IMAD.HI.U32 R6, R0, R4, RZ ;  /* 0x0000000400061227 */ /* 0x004fc800078e00ff */
[----:B------:R-:W-:Y:S01]  /*20170*/  IMAD.MOV.U32 R4, RZ, RZ, R0 ;  /* 0x000000ffff047224 */ /* 0x000fe200078e0000 */
[----:B----4-:R-:W-:-:S04]  /*20180*/  @P1 SHF.R.U32.HI R4, RZ, R5, R6 ;  /* 0x00000005ff041219 */ /* 0x010fc80000011606 */
        /* <DEDUP_REMOVED lines=8> */
[----:B------:R-:W-:Y:S02]  /*20210*/  VIADD R0, R0, 0x80 ;  /* 0x0000008000007836 */ /* 0x000fe40000000000 */
[----:B------:R-:W-:-:S04]  /*20220*/  IMAD.WIDE.U32 R4, R6, UR6, R4 ;  /* 0x0000000606047c25 */ /* 0x000fc8000f8e0004 */
[----:B------:R-:W-:Y:S02]  /*20230*/  IMAD R7, R7, UR6, RZ ;  /* 0x0000000607077c24 */ /* 0x000fe4000f8e02ff */
[C---:B0-----:R-:W-:Y:S01]  /*20240*/  IMAD.SHL.U32 R20, R21.reuse, 0x10, RZ ;  /* 0x0000001015147824 */ /* 0x041fe200078e00ff */
[----:B------:R-:W-:Y:S01]  /*20250*/  LOP3.LUT R21, R21, 0x7f, RZ, 0xc0, !PT ;  /* 0x0000007f15157812 */ /* 0x000fe200078ec0ff */
[----:B------:R-:W-:Y:S01]  /*20260*/  IMAD R7, R6, UR7, R7 ;  /* 0x0000000706077c24 */ /* 0x000fe2000f8e0207 */
[----:B------:R-:W-:Y:S01]  /*20270*/  IADD3 R6, P0, R4, UR8, RZ ;  /* 0x0000000804067c10 */ /* 0x000fe2000ff1e0ff */
[----:B------:R-:W-:Y:S01]  /*20280*/  IMAD.MOV.U32 R4, RZ, RZ, R0 ;  /* 0x000000ffff047224 */ /* 0x000fe200078e0000 */
[----:B------:R-:W-:Y:S02]  /*20290*/  LOP3.LUT R20, R20, 0x10, RZ, 0xc0, !PT ;  /* 0x0000001014147812 */ /* 0x000fe400078ec0ff */
[----:B------:R-:W-:Y:S02]  /*202a0*/  IADD3.X R5, R5, UR9, R7, P0, !PT ;  /* 0x0000000905057c10 */ /* 0x000fe400087fe407 */
[----:B------:R-:W0:Y:S02]  /*202b0*/  @P1 LDC R7, c[0x0][0x44c] ;  /* 0x00011300ff071b82 */ /* 0x000e240000000800 */
        /* <DEDUP_REMOVED lines=10> */
[----:B------:R0:W5:Y:S01]  /*20360*/  LDL R10, [R1+0x1c] ;  /* 0x00001c00010a7983 */ /* 0x0001620000100800 */
[----:B------:R-:W-:Y:S02]  /*20370*/  SHF.R.S32.HI R4, RZ, 0x1f, R0 ;  /* 0x0000001fff047819 */ /* 0x000fe40000011400 */
[----:B------:R-:W-:Y:S01]  /*20380*/  IMAD.IADD R3, R3, 0x1, R7 ;  /* 0x0000000103037824 */ /* 0x000fe200078e0207 */
[----:B------:R-:W-:Y:S02]  /*20390*/  ISETP.GE.AND P2, PT, R20, UR4, PT ;  /* 0x0000000414007c0c */ /* 0x000fe4000bf46270 */
[----:B------:R-:W-:Y:S01]  /*203a0*/  IMAD R4, R4, UR6, RZ ;  /* 0x0000000604047c24 */ /* 0x000fe2000f8e02ff */
[----:B------:R-:W-:Y:S01]  /*203b0*/  ISETP.GE.AND P1, PT, R11, UR4, PT ;  /* 0x000000040b007c0c */ /* 0x000fe2000bf26270 */
[----:B------:R-:W-:Y:S01]  /*203c0*/  IMAD.WIDE.U32 R2, R0, UR6, R2 ;  /* 0x0000000600027c25 */ /* 0x000fe2000f8e0002 */
[----:B------:R-:W-:-:S03]  /*203d0*/  UMOV UR4, 0xffffffff ;  /* 0xffffffff00047882 */ /* 0x000fc60000000000 */
[----:B------:R-:W-:Y:S01]  /*203e0*/  IMAD R4, R0, UR7, R4 ;  /* 0x0000000700047c24 */ /* 0x000fe2000f8e0204 */
[----:B------:R-:W-:-:S04]  /*203f0*/  IADD3 R8, P3, R2, UR8, RZ ;  /* 0x0000000802087c10 */ /* 0x000fc8000ff7e0ff */
[----:B------:R-:W-:Y:S02]  /*20400*/  IADD3.X R7, R3, UR9, R4, P3, !PT ;  /* 0x0000000903077c10 */ /* 0x000fe40009ffe404 */
[----:B------:R-:W-:Y:S01]  /*20410*/  SHF.R.U32.HI R21, RZ, 0x1, R21 ;  /* 0x00000001ff157819 */ /* 0x000fe20000011615 */
[----:B0-----:R-:W-:Y:S06]  /*20420*/  BRA.DIV UR4, `(.L_x_1410) ;  /* 0x0000003a04d07947 */ /* 0x001fec000b800000 */
[----:B------:R-:W2:Y:S04]  /*20430*/  LDL.LU R12, [R1+0x18] ;  /* 0x00001800010c7983 */ /* 0x000ea80000300800 */
[----:B------:R-:W3:Y:S04]  /*20440*/  LDL.LU R11, [R1+0x14] ;  /* 0x00001400010b7983 */ /* 0x000ee80000300800 */
[----:B------:R-:W0:Y:S04]  /*20450*/  SHFL.IDX PT, R3, R6, RZ, 0x1e1f ;  /* 0x001e1fff06037589 */ /* 0x000e2800000e0000 */
[----:B------:R-:W1:Y:S04]  /*20460*/  SHFL.IDX PT, R2, R5, RZ, 0x1e1f ;  /* 0x001e1fff05027589 */ /* 0x000e6800000e0000 */
[----:B------:R-:W4:Y:S04]  /*20470*/  SHFL.IDX PT, R6, R6, 0x1, 0x1e1f ;  /* 0x003e1f0006067f89 */ /* 0x000f2800000e0000 */
[----:B------:R-:W4:Y:S01]  /*20480*/  SHFL.IDX PT, R5, R5, 0x1, 0x1e1f ;  /* 0x003e1f0005057f89 */ /* 0x000f2200000e0000 */
[----:B--2---:R-:W-:-:S02]  /*20490*/  IMAD R0, R12, R9, RZ ;  /* 0x000000090c007224 */ /* 0x004fc400078e02ff */
[----:B---3--:R-:W-:-:S05]  /*204a0*/  IMAD.IADD R4, R21, 0x1, R11 ;  /* 0x0000000115047824 */ /* 0x008fca00078e020b */
[----:B------:R-:W-:-:S13]  /*204b0*/  ISETP.GE.AND P4, PT, R4, R0, PT ;  /* 0x000000000400720c */ /* 0x000fda0003f86270 */
        /* <DEDUP_REMOVED lines=10> */
[----:B----4-:R-:W-:-:S05]  /*20560*/  @!P4 IADD3 R2, P3, R20, R6, RZ ;  /* 0x000000061402c210 */ /* 0x010fca0007f7e0ff */
[----:B------:R-:W-:-:S05]  /*20570*/  @!P4 IMAD.X R3, RZ, RZ, R5, P3 ;  /* 0x000000ffff03c224 */ /* 0x000fca00018e0605 */
[----:B------:R-:W-:Y:S04]  /*20580*/  @!P4 LDGSTS.E.BYPASS.LTC128B.128 [R10+0xf800], desc[UR42][R2.64], !P2 ;  /* 0x0f800000020acfae */ /* 0x000fe8000d101d6a */
[----:B------:R-:W-:Y:S04]  /*20590*/  @!P4 LDGSTS.E.BYPASS.LTC128B.128 [R10+0x11000], desc[UR42][R2.64+0x20], !P1 ;  /* 0x11000020020acfae */ /* 0x000fe8000c901d6a */
[----:B------:R0:W-:Y:S04]  /*205a0*/  @!P4 LDGSTS.E.BYPASS.LTC128B.128 [R10+0x12800], desc[UR42][R2.64+0x40], !P0 ;  /* 0x12800040020acfae */ /* 0x0001e8000c101d6a */
[----:B0-----:R0:W1:Y:S04]  /*205b0*/  SHFL.IDX PT, R3, R7, RZ, 0x1e1f ;  /* 0x001e1fff07037589 */ /* 0x00106800000e0000 */
[----:B------:R0:W2:Y:S02]  /*205c0*/  SHFL.IDX PT, R2, R8, RZ, 0x1e1f ;  /* 0x001e1fff08027589 */ /* 0x0000a400000e0000 */
.L_x_1519:
        /* <DEDUP_REMOVED lines=12> */
.L_x_1412:
[----:B------:R-:W-:Y:S05]  /*20690*/  BSYNC B0 ;  /* 0x0000000000007941 */ /* 0x000fea0003800000 */
.L_x_1411:
[----:B------:R-:W-:Y:S01]  /*206a0*/  NOP ;  /* 0x0000000000007918 */ /* 0x000fe20000000000 */
[----:B------:R-:W-:-:S13]  /*206b0*/  PLOP3.LUT P0, PT, PT, PT, PT, 0x80, 0x0 ;  /* 0x000000000000781c */ /* 0x000fda0003f0f070 */
.L_x_1413:
        /* <DEDUP_REMOVED lines=18> */
.L_x_1520:
[----:B------:R-:W-:Y:S05]  /*207e0*/  BSYNC B0 ;  /* 0x0000000000007941 */ /* 0x000fea0003800000 */
.L_x_1414:
[----:B------:R-:W3:Y:S02]  /*207f0*/  LDL.LU R2, [R1+0x24] ;  /* 0x0000240001027983 */ /* 0x000ee40000300800 */
[----:B---3--:R-:W-:-:S05]  /*20800*/  VIADD R2, R2, 0xfffffffe ;  /* 0xfffffffe02027836 */ /* 0x008fca0000000000 */
[----:B------:R-:W-:-:S13]  /*20810*/  ISETP.GE.AND P0, PT, R2, R26, PT ;  /* 0x0000001a0200720c */ /* 0x000fda0003f06270 */
[----:B------:R-:W-:Y:S05]  /*20820*/  @!P0 BRA `(.L_x_1416) ;  /* 0x0000001000048947 */ /* 0x000fea0003800000 */
[----:B--2---:R-:W-:Y:S02]  /*20830*/  IMAD.MOV.U32 R0, RZ, RZ, R22 ;  /* 0x000000ffff007224 */ /* 0x004fe400078e0016 */
[----:B0-----:R-:W-:-:S07]  /*20840*/  IMAD.MOV.U32 R8, RZ, RZ, R28 ;  /* 0x000000ffff087224 */ /* 0x001fce00078e001c */
.L_x_1440:
        /* <DEDUP_REMOVED lines=8> */
[----:B------:R-:W-:Y:S06]  /*208d0*/  @!P1 BRA `(.L_x_1418) ;  /* 0x0000000800809947 */ /* 0x000fec0003800000 */
[----:B------:R-:W-:Y:S01]  /*208e0*/  ULDC.64 UR4, c[0x0][0x418] ;  /* 0x0001060000047ab9 */ /* 0x000fe20000000a00 */
[----:B-1----:R-:W-:Y:S01]  /*208f0*/  IMAD.MOV.U32 R3, RZ, RZ, R2 ;  /* 0x000000ffff037224 */ /* 0x002fe200078e0002 */
[----:B------:R-:W-:-:S04]  /*20900*/  ISETP.NE.U32.AND P0, PT, RZ, UR4, PT ;  /* 0x00000004ff007c0c */ /* 0x000fc8000bf05070 */
[----:B------:R-:W-:-:S13]  /*20910*/  ISETP.NE.AND.EX P0, PT, RZ, UR5, PT, P0 ;  /* 0x00000005ff007c0c */ /* 0x000fda000bf05300 */
[----:B------:R-:W-:Y:S05]  /*20920*/  @!P0 BRA `(.L_x_1419) ;  /* 0x0000000000488947 */ /* 0x000fea0003800000 */
[----:B------:R-:W2:Y:S01]  /*20930*/  LDL R7, [R1] ;  /* 0x0000000001077983 */ /* 0x000ea20000100800 */
        /* <DEDUP_REMOVED lines=17> */
.L_x_1419:
        /* <DEDUP_REMOVED lines=8> */
.L_x_1521:
[----:B------:R-:W-:Y:S05]  /*20ad0*/  BSYNC B1 ;  /* 0x0000000000017941 */ /* 0x000fea0003800000 */
.L_x_1420:
        /* <DEDUP_REMOVED lines=9> */
.L_x_1423:
[----:B------:R-:W-:Y:S05]  /*20b70*/  BSYNC B1 ;  /* 0x0000000000017941 */ /* 0x000fea0003800000 */
.L_x_1422:
        /* <DEDUP_REMOVED lines=12> */
.L_x_1424:
        /* <DEDUP_REMOVED lines=16> */
.L_x_1425:
        /* <DEDUP_REMOVED lines=16> */
.L_x_1426:
        /* <DEDUP_REMOVED lines=13> */
.L_x_1522:
[----:B------:R-:W-:Y:S05]  /*20f10*/  BSYNC B1 ;  /* 0x0000000000017941 */ /* 0x000fea0003800000 */
.L_x_1427:
        /* <DEDUP_REMOVED lines=11> */
.L_x_1430:
[----:B------:R-:W-:Y:S05]  /*20fd0*/  BSYNC B1 ;  /* 0x0000000000017941 */ /* 0x000fea0003800000 */
.L_x_1429:
        /* <DEDUP_REMOVED lines=8> */
.L_x_1431:
        /* <DEDUP_REMOVED lines=15> */
.L_x_1432:
        /* <DEDUP_REMOVED lines=15> */
.L_x_1433:
        /* <DEDUP_REMOVED lines=10> */
.L_x_1418:
[----:B------:R-:W-:Y:S05]  /*212e0*/  BSYNC B0 ;  /* 0x0000000000007941 */ /* 0x000fea0003800000 */
.L_x_1417:
[----:B------:R-:W-:-:S06]  /*212f0*/  UISETP.NE.AND UP0, UPT, UR36, 0x3, UPT ;  /* 0x000000032400788c */ /* 0x000fcc000bf05270 */
[----:B------:R-:W-:-:S13]  /*21300*/  PLOP3.LUT P0, PT, PT, PT, UP0, 0x80, 0x0 ;  /* 0x000000000000781c */ /* 0x000fda0003f0f008 */
[----:B------:R-:W-:Y:S05]  /*21310*/  @!P0 BRA `(.L_x_1434) ;  /* 0x0000000000048947 */ /* 0x000fea0003800000 */
[----:B------:R-:W-:Y:S01]  /*21320*/  BPT.TRAP 0x1 ;  /* 0x000000040000795c */ /* 0x000fe20000300000 */
.L_x_1434:
[----:B-1----:R-:W-:Y:S01]  /*21330*/  IMAD.U32 R3, RZ, RZ, UR39 ;  /* 0x00000027ff037e24 */ /* 0x002fe2000f8e00ff */
[----:B------:R-:W-:Y:S01]  /*21340*/  LOP3.LUT R4, R8, 0x1, RZ, 0x3c, !PT ;  /* 0x0000000108047812 */ /* 0x000fe200078e3cff */
[----:B------:R-:W-:Y:S03]  /*21350*/  BSSY B0, `(.L_x_1435) ;  /* 0x0000006000007945 */ /* 0x000fe60003800000 */
[----:B------:R-:W-:Y:S01]  /*21360*/  ISETP.NE.AND P1, PT, R3, 0x3, PT ;  /* 0x000000030300780c */ /* 0x000fe20003f25270 */
[----:B------:R-:W-:Y:S01]  /*21370*/  IMAD R3, R0, 0x8, R19 ;  /* 0x0000000800037824 */ /* 0x000fe200078e0213 */
[----:B------:R-:W-:-:S04]  /*21380*/  SHF.L.U32 R4, R4, 0x1f, RZ ;  /* 0x0000001f04047819 */ /* 0x000fc800000006ff */
[----:B------:R-:W0:Y:S02]  /*21390*/  SYNCS.PHASECHK.TRANS64.TRYWAIT P0, [R3+URZ+0x19c70], R4 ;  /* 0x019c7004030075a7 */ /* 0x000e24000800017f */
[----:B0-----:R-:W-:Y:S05]  /*213a0*/  @!P0 BRA `(.L_x_1436) ;  /* 0x0000003000248947 */ /* 0x001fea0003800000 */
.L_x_1523:
[----:B------:R-:W-:Y:S05]  /*213b0*/  BSYNC B0 ;  /* 0x0000000000007941 */ /* 0x000fea0003800000 */
.L_x_1435:
[----:B------:R-:W-:Y:S05]  /*213c0*/  @!P1 BRA `(.L_x_1437) ;  /* 0x0000000000049947 */ /* 0x000fea0003800000 */
[----:B------:R-:W-:Y:S01]  /*213d0*/  BPT.TRAP 0x1 ;  /* 0x000000040000795c */ /* 0x000fe20000300000 */
.L_x_1437:
[----:B0-----:R-:W-:Y:S01]  /*213e0*/  SHF.L.U32 R4, R8, 0x1f, RZ ;  /* 0x0000001f08047819 */ /* 0x001fe200000006ff */
[----:B------:R-:W-:-:S03]  /*213f0*/  IMAD R10, R0, 0x3000, RZ ;  /* 0x00003000000a7824 */ /* 0x000fc600078e02ff */
[----:B------:R-:W0:Y:S02]  /*21400*/  SYNCS.PHASECHK.TRANS64.TRYWAIT P0, [R3+URZ+0x19c60], R4 ;  /* 0x019c6004030075a7 */ /* 0x000e24000800017f */
[----:B0-----:R-:W-:Y:S05]  /*21410*/  @!P0 BRA `(.L_x_1438) ;  /* 0x00000030001c8947 */ /* 0x001fea0003800000 */
.L_x_1524:
        /* <DEDUP_REMOVED lines=53> */
.L_x_1439:
        /* <DEDUP_REMOVED lines=13> */
.L_x_1416:
[----:B-1----:R-:W1:Y:S01]  /*21840*/  S2R R3, SR_TID.X ;  /* 0x0000000000037919 */ /* 0x002e620000002100 */
[----:B------:R-:W-:Y:S01]  /*21850*/  BSSY B0, `(.L_x_1441) ;  /* 0x0000010000007945 */ /* 0x000fe20003800000 */
[----:B-1----:R-:W-:-:S04]  /*21860*/  LOP3.LUT R3, R3, 0x7f, RZ, 0xc0, !PT ;  /* 0x0000007f03037812 */ /* 0x002fc800078ec0ff */
[----:B------:R-:W-:-:S13]  /*21870*/  ISETP.NE.AND P0, PT, R3, RZ, PT ;  /* 0x000000ff0300720c */ /* 0x000fda0003f05270 */
[----:B------:R-:W-:Y:S05]  /*21880*/  @P0 BRA `(.L_x_1442) ;  /* 0x0000000000300947 */ /* 0x000fea0003800000 */
[----:B------:R-:W1:Y:S01]  /*21890*/  S2R R5, SR_LANEID ;  /* 0x0000000000057919 */ /* 0x000e620000000000 */
[----:B------:R-:W-:Y:S01]  /*218a0*/  VOTEU.ANY UR4, UPT, PT ;  /* 0x0000000000047886 */ /* 0x000fe200038e0100 */
[----:B------:R-:W3:Y:S01]  /*218b0*/  LDC.64 R2, c[0x0][0xc60] ;  /* 0x00031800ff027b82 */ /* 0x000ee20000000a00 */
[----:B--2---:R-:W1:Y:S02]  /*218c0*/  FLO.U32 R0, UR4 ;  /* 0x0000000400007d00 */ /* 0x004e6400080e0000 */
[----:B-1----:R-:W-:-:S06]  /*218d0*/  ISETP.EQ.U32.AND P1, PT, R0, R5, PT ;  /* 0x000000050000720c */ /* 0x002fcc0003f22070 */
[----:B------:R-:W3:Y:S07]  /*218e0*/  POPC R5, UR4 ;  /* 0x0000000400057d09 */ /* 0x000eee0008000000 */
[----:B---3--:R-:W2:Y:S01]  /*218f0*/  @P1 ATOMG.E.ADD.STRONG.GPU PT, R3, desc[UR42][R2.64], R5 ;  /* 0x00000005020319a8 */ /* 0x008ea200081ee1ea */
[----:B------:R-:W1:Y:S02]  /*21900*/  S2R R4, SR_LTMASK ;  /* 0x0000000000047919 */ /* 0x000e640000003900 */
[----:B-1----:R-:W-:-:S04]  /*21910*/  LOP3.LUT R4, R4, UR4, RZ, 0xc0, !PT ;  /* 0x0000000404047c12 */ /* 0x002fc8000f8ec0ff */
[----:B0-----:R-:W0:Y:S01]  /*21920*/  POPC R7, R4 ;  /* 0x0000000400077309 */ /* 0x001e220000000000 */
[----:B--2---:R-:W0:Y:S02]  /*21930*/  SHFL.IDX PT, R0, R3, R0, 0x1f ;  /* 0x00001f0003007589 */ /* 0x004e2400000e0000 */
[----:B0-----:R-:W-:-:S07]  /*21940*/  IADD3 R24, R0, UR38, R7 ;  /* 0x0000002600187c10 */ /* 0x001fce000fffe007 */
.L_x_1442:
[----:B------:R-:W-:Y:S05]  /*21950*/  BSYNC B0 ;  /* 0x0000000000007941 */ /* 0x000fea0003800000 */
.L_x_1441:
[----:B------:R-:W-:-:S06]  /*21960*/  UISETP.NE.AND UP0, UPT, UR36, 0x3, UPT ;  /* 0x000000032400788c */ /* 0x000fcc000bf05270 */
[----:B------:R-:W-:-:S13]  /*21970*/  PLOP3.LUT P1, PT, PT, PT, UP0, 0x80, 0x0 ;  /* 0x000000000000781c */ /* 0x000fda0003f2f008 */
[----:B------:R-:W-:Y:S05]  /*21980*/  @!P1 BRA `(.L_x_1443) ;  /* 0x0000000000049947 */ /* 0x000fea0003800000 */
[----:B------:R-:W-:Y:S01]  /*21990*/  BPT.TRAP 0x1 ;  /* 0x000000040000795c */ /* 0x000fe20000300000 */
.L_x_1443:
[----:B--2---:R-:W-:Y:S01]  /*219a0*/  LOP3.LUT R0, R28, 0x1, RZ, 0x3c, !PT ;  /* 0x000000011c007812 */ /* 0x004fe200078e3cff */
[----:B------:R-:W-:Y:S01]  /*219b0*/  IMAD R3, R22, 0x8, R19 ;  /* 0x0000000816037824 */ /* 0x000fe200078e0213 */
[----:B------:R-:W-:Y:S01]  /*219c0*/  BSSY B0, `(.L_x_1444) ;  /* 0x0000006000007945 */ /* 0x000fe20003800000 */
[----:B------:R-:W-:Y:S01]  /*219d0*/  IMAD.U32 R2, RZ, RZ, UR39 ;  /* 0x00000027ff027e24 */ /* 0x000fe2000f8e00ff */
[----:B------:R-:W-:-:S04]  /*219e0*/  SHF.L.U32 R0, R0, 0x1f, RZ ;  /* 0x0000001f00007819 */ /* 0x000fc800000006ff */
[----:B------:R-:W1:Y:S01]  /*219f0*/  SYNCS.PHASECHK.TRANS64.TRYWAIT P1, [R3+URZ+0x19c70], R0 ;  /* 0x019c7000030075a7 */ /* 0x000e62000802017f */
[----:B------:R-:W-:Y:S01]  /*21a00*/  ISETP.NE.AND P2, PT, R2, 0x3, PT ;  /* 0x000000030200780c */ /* 0x000fe20003f45270 */
[----:B-1----:R-:W-:-:S12]  /*21a10*/  @!P1 BRA `(.L_x_1445) ;  /* 0x0000002800b09947 */ /* 0x002fd80003800000 */
.L_x_1525:
[----:B------:R-:W-:Y:S05]  /*21a20*/  BSYNC B0 ;  /* 0x0000000000007941 */ /* 0x000fea0003800000 */
.L_x_1444:
[----:B------:R-:W-:Y:S05]  /*21a30*/  @!P2 BRA `(.L_x_1446) ;  /* 0x000000000004a947 */ /* 0x000fea0003800000 */
[----:B------:R-:W-:Y:S01]  /*21a40*/  BPT.TRAP 0x1 ;  /* 0x000000040000795c */ /* 0x000fe20000300000 */
.L_x_1446:
[----:B-1----:R-:W-:-:S04]  /*21a50*/  SHF.L.U32 R0, R28, 0x1f, RZ ;  /* 0x0000001f1c007819 */ /* 0x002fc800000006ff */
[----:B------:R-:W1:Y:S02]  /*21a60*/  SYNCS.PHASECHK.TRANS64.TRYWAIT P1, [R3+URZ+0x19c60], R0 ;  /* 0x019c6000030075a7 */ /* 0x000e64000802017f */
[----:B-1----:R-:W-:Y:S05]  /*21a70*/  @!P1 BRA `(.L_x_1447) ;  /* 0x0000002800ac9947 */ /* 0x002fea0003800000 */
.L_x_1526:
[----:B------:R-:W1:Y:S04]  /*21a80*/  LDL R4, [R1+0x10] ;  /* 0x0000100001047983 */ /* 0x000e680000100800 */
[----:B------:R-:W2:Y:S04]  /*21a90*/  LDL R10, [R1+0x8] ;  /* 0x00000800010a7983 */ /* 0x000ea80000100800 */
[----:B------:R-:W3:Y:S01]  /*21aa0*/  LDL R12, [R1+0xc] ;  /* 0x00000c00010c7983 */ /* 0x000ee20000100800 */
[----:B------:R-:W-:Y:S01]  /*21ab0*/  IMAD R2, R22, 0x3000, RZ ;  /* 0x0000300016027824 */ /* 0x000fe200078e02ff */
[----:B------:R-:W-:Y:S05]  /*21ac0*/  WARPSYNC.ALL ;  /* 0x0000000000007948 */ /* 0x000fea0003800000 */
[----:B-1----:R-:W-:-:S02]  /*21ad0*/  LOP3.LUT R0, R2, R4, RZ, 0xfc, !PT ;  /* 0x0000000402007212 */ /* 0x002fc400078efcff */
[----:B--2---:R-:W-:-:S03]  /*21ae0*/  LOP3.LUT R2, R2, R10, RZ, 0xfc, !PT ;  /* 0x0000000a02027212 */ /* 0x004fc600078efcff */
        /* <DEDUP_REMOVED lines=47> */
.L_x_1448:
        /* <DEDUP_REMOVED lines=10> */
.L_x_1391:
[----:B------:R-:W-:-:S13]  /*21e80*/  LOP3.LUT P0, RZ, R17, 0x2, RZ, 0xc0, !PT ;  /* 0x0000000211ff7812 */ /* 0x000fda000780c0ff */
[----:B------:R-:W-:Y:S05]  /*21e90*/  @!P0 BRA `(.L_x_1449) ;  /* 0x0000000000248947 */ /* 0x000fea0003800000 */
[----:B------:R-:W-:Y:S05]  /*21ea0*/  WARPSYNC.ALL ;  /* 0x0000000000007948 */ /* 0x000fea0003800000 */
[----:B------:R-:W1:Y:S08]  /*21eb0*/  S2UR UR5, SR_CgaCtaId ;  /* 0x00000000000579c3 */ /* 0x000e700000008800 */
[----:B------:R-:W-:Y:S06]  /*21ec0*/  BAR.SYNC.DEFER_BLOCKING 0x5, 0x200 ;  /* 0x0148000000007b1d */ /* 0x000fec0000010000 */
[----:B------:R-:W-:-:S02]  /*21ed0*/  UMOV UR4, 0x400 ;  /* 0x0000040000047882 */ /* 0x000fc40000000000 */
[----:B-1----:R-:W-:-:S06]  /*21ee0*/  ULEA UR4, UR5, UR4, 0x18 ;  /* 0x0000000405047291 */ /* 0x002fcc000f8ec03f */
[----:B------:R-:W-:-:S05]  /*21ef0*/  IMAD.U32 R19, RZ, RZ, UR4 ;  /* 0x00000004ff137e24 */ /* 0x000fca000f8e00ff */
[----:B------:R1:W2:Y:S01]  /*21f00*/  LDS.128 R24, [R19+0x19cd0] ;  /* 0x019cd00013187984 */ /* 0x0002a20000000c00 */
[----:B------:R-:W-:Y:S06]  /*21f10*/  BAR.ARV 0x4, 0x200 ;  /* 0x0108000000007b1d */ /* 0x000fec0000002000 */
[----:B------:R-:W-:Y:S05]  /*21f20*/  BRA `(.L_x_1450) ;  /* 0x0000000c00d87947 */ /* 0x000fea0003800000 */
.L_x_1449:
        /* <DEDUP_REMOVED lines=9> */
[----:B------:R-:W1:Y:S01]  /*21fc0*/  @!P1 LDC.64 R4, c[0x0][0xc78] ;  /* 0x00031e00ff049b82 */ /* 0x000e620000000a00 */
[----:B0-----:R-:W-:-:S05]  /*21fd0*/  @!P1 IMAD.WIDE R2, R9, 0x4, R2 ;  /* 0x0000000409029825 */ /* 0x001fca00078e0202 */
[----:B------:R1:W2:Y:S02]  /*21fe0*/  @!P1 LDG.E R7, desc[UR42][R2.64] ;  /* 0x0000002a02079981 */ /* 0x0002a4000c1e1900 */
[----:B-1----:R-:W-:-:S05]  /*21ff0*/  @!P1 IMAD.WIDE R2, R9, 0x4, R4 ;  /* 0x0000000409029825 */ /* 0x002fca00078e0204 */
[----:B------:R-:W3:Y:S01]  /*22000*/  @!P1 LDG.E R4, desc[UR42][R2.64] ;  /* 0x0000002a02049981 */ /* 0x000ee2000c1e1900 */
[----:B------:R-:W-:Y:S01]  /*22010*/  IMAD.MOV.U32 R25, RZ, RZ, RZ ;  /* 0x000000ffff197224 */ /* 0x000fe200078e00ff */
[C---:B------:R-:W-:Y:S01]  /*22020*/  ISETP.GE.U32.AND P2, PT, R10.reuse, 0x2, PT ;  /* 0x000000020a00780c */ /* 0x040fe20003f46070 */
[----:B------:R-:W-:Y:S01]  /*22030*/  IMAD.MOV.U32 R5, RZ, RZ, RZ ;  /* 0x000000ffff057224 */ /* 0x000fe200078e00ff */
[C---:B------:R-:W-:Y:S01]  /*22040*/  ISETP.GE.U32.AND P3, PT, R10.reuse, 0x4, PT ;  /* 0x000000040a00780c */ /* 0x040fe20003f66070 */
[----:B------:R-:W-:Y:S01]  /*22050*/  SHFL.IDX PT, R0, R24, RZ, 0x1f ;  /* 0x00001fff18007589 */ /* 0x000fe200000e0000 */
[C---:B------:R-:W-:Y:S02]  /*22060*/  ISETP.GE.U32.AND P4, PT, R10.reuse, 0x8, PT ;  /* 0x000000080a00780c */ /* 0x040fe40003f86070 */
[----:B------:R-:W-:Y:S01]  /*22070*/  ISETP.GE.U32.AND P5, PT, R10, 0x10, PT ;  /* 0x000000100a00780c */ /* 0x000fe20003fa6070 */
[----:B------:R0:W-:Y:S02]  /*22080*/  SHFL.IDX PT, R6, R24, 0x1, 0x1f ;  /* 0x00201f0018067f89 */ /* 0x0001e400000e0000 */
[----:B0-----:R-:W-:-:S02]  /*22090*/  IMAD.MOV.U32 R24, RZ, RZ, RZ ;  /* 0x000000ffff187224 */ /* 0x001fc400078e00ff */
[----:B--2---:R-:W-:Y:S02]  /*220a0*/  @!P1 IMAD.MOV.U32 R25, RZ, RZ, R7 ;  /* 0x000000ffff199224 */ /* 0x004fe400078e0007 */
[----:B---3--:R-:W-:Y:S01]  /*220b0*/  @!P1 IMAD.MOV.U32 R5, RZ, RZ, R4 ;  /* 0x000000ffff059224 */ /* 0x008fe200078e0004 */
        /* <DEDUP_REMOVED lines=17> */
[----:B------:R0:W1:Y:S02]  /*221d0*/  SHFL.IDX PT, R14, R2, 0x1f, 0x1f ;  /* 0x03e01f00020e7f89 */ /* 0x00006400000e0000 */
.L_x_1536:
[----:B------:R-:W-:Y:S02]  /*221e0*/  ULDC UR4, c[0x0][0xc38] ;  /* 0x00030e0000047ab9 */ /* 0x000fe40000000800 */
[----:B------:R-:W-:-:S04]  /*221f0*/  IMAD.U32 R4, RZ, RZ, UR4 ;  /* 0x00000004ff047e24 */ /* 0x000fc8000f8e00ff */
[----:B-1----:R-:W-:-:S04]  /*22200*/  IMAD R3, R14, R4, RZ ;  /* 0x000000040e037224 */ /* 0x002fc800078e02ff */
[----:B------:R-:W-:-:S05]  /*22210*/  IMAD.IADD R6, R6, 0x1, R3 ;  /* 0x0000000106067824 */ /* 0x000fca00078e0203 */
[----:B------:R-:W-:-:S13]  /*22220*/  ISETP.GT.AND P6, PT, R6, R0, PT ;  /* 0x000000000600720c */ /* 0x000fda0003fc4270 */
[----:B------:R-:W-:Y:S05]  /*22230*/  @P6 BRA `(.L_x_1452) ;  /* 0x0000000000a46947 */ /* 0x000fea0003800000 */
.L_x_1455:
        /* <DEDUP_REMOVED lines=35> */
.L_x_1544:
[----:B------:R-:W-:Y:S02]  /*22470*/  ULDC UR4, c[0x0][0xc38] ;  /* 0x00030e0000047ab9 */ /* 0x000fe40000000800 */
[----:B------:R-:W-:-:S04]  /*22480*/  IMAD.U32 R4, RZ, RZ, UR4 ;  /* 0x00000004ff047e24 */ /* 0x000fc8000f8e00ff */
[----:B-1----:R-:W-:-:S04]  /*22490*/  IMAD R3, R14, R4, RZ ;  /* 0x000000040e037224 */ /* 0x002fc800078e02ff */
[----:B------:R-:W-:-:S05]  /*224a0*/  IMAD.IADD R6, R3, 0x1, R6 ;  /* 0x0000000103067824 */ /* 0x000fca00078e0206 */
[----:B------:R-:W-:-:S13]  /*224b0*/  ISETP.GT.AND P6, PT, R6, R0, PT ;  /* 0x000000000600720c */ /* 0x000fda0003fc4270 */
[----:B------:R-:W-:Y:S05]  /*224c0*/  @!P6 BRA `(.L_x_1455) ;  /* 0xfffffffc005ce947 */ /* 0x000fea000383ffff */
.L_x_1452:
[----:B------:R-:W-:Y:S01]  /*224d0*/  IMAD.IADD R6, R6, 0x1, -R3 ;  /* 0x0000000106067824 */ /* 0x000fe200078e0a03 */
[----:B------:R-:W-:-:S03]  /*224e0*/  UMOV UR4, 0xffffffff ;  /* 0xffffffff00047882 */ /* 0x000fc60000000000 */
[----:B------:R-:W-:-:S05]  /*224f0*/  IMAD R3, R2, R4, R6 ;  /* 0x0000000402037224 */ /* 0x000fca00078e0206 */
[----:B------:R-:W-:Y:S01]  /*22500*/  ISETP.GT.AND P6, PT, R3, R0, PT ;  /* 0x000000000300720c */ /* 0x000fe20003fc4270 */
[----:B------:R-:W-:-:S12]  /*22510*/  BRA.DIV UR4, `(.L_x_1456) ;  /* 0x0000002a04147947 */ /* 0x000fd8000b800000 */
[----:B------:R-:W-:-:S04]  /*22520*/  VOTE.ANY R3, PT, !P6 ;  /* 0x0000000000037806 */ /* 0x000fc800070e0100 */
[----:B------:R-:W1:Y:S02]  /*22530*/  POPC R7, R3 ;  /* 0x0000000300077309 */ /* 0x000e640000000000 */
[----:B-1----:R1:W2:Y:S01]  /*22540*/  SHFL.IDX PT, R25, R25, R7, 0x1f ;  /* 0x00001f0719197589 */ /* 0x0022a200000e0000 */
[----:B------:R-:W-:-:S03]  /*22550*/  IMAD.IADD R27, R7, 0x1, R27 ;  /* 0x00000001071b7824 */ /* 0x000fc600078e021b */
[----:B------:R1:W3:Y:S04]  /*22560*/  SHFL.IDX PT, R5, R5, R7, 0x1f ;  /* 0x00001f0705057589 */ /* 0x0002e800000e0000 */
.L_x_1549:
[----:B------:R-:W-:-:S13]  /*22570*/  ISETP.NE.AND P0, PT, R3, RZ, PT ;  /* 0x000000ff0300720c */ /* 0x000fda0003f05270 */
[----:B------:R-:W-:Y:S05]  /*22580*/  @!P0 BRA `(.L_x_1457) ;  /* 0x0000000000108947 */ /* 0x000fea0003800000 */
[----:B------:R-:W-:Y:S01]  /*22590*/  UMOV UR4, 0xffffffff ;  /* 0xffffffff00047882 */ /* 0x000fe20000000000 */
[----:B------:R-:W-:Y:S02]  /*225a0*/  VIADD R12, R7, 0xffffffff ;  /* 0xffffffff070c7836 */ /* 0x000fe40000000000 */
[----:B------:R-:W-:Y:S05]  /*225b0*/  BRA.DIV UR4, `(.L_x_1458) ;  /* 0x0000002a044c7947 */ /* 0x000fea000b800000 */
[----:B------:R4:W0:Y:S02]  /*225c0*/  SHFL.IDX PT, R24, R2, R12, 0x1f ;  /* 0x00001f0c02187589 */ /* 0x00082400000e0000 */
.L_x_1457:
[----:B---3--:R-:W-:Y:S01]  /*225d0*/  ISETP.NE.AND P0, PT, R5, 0x1, PT ;  /* 0x000000010500780c */ /* 0x008fe20003f05270 */
[----:B0-----:R-:W-:-:S04]  /*225e0*/  IMAD R24, R24, R4, R6 ;  /* 0x0000000418187224 */ /* 0x001fc800078e0206 */
[----:B------:R-:W-:-:S08]  /*225f0*/  IMAD.IADD R0, R0, 0x1, -R24 ;  /* 0x0000000100007824 */ /* 0x000fd000078e0a18 */
[----:B------:R-:W-:Y:S05]  /*22600*/  @!P0 BRA `(.L_x_1459) ;  /* 0x0000000000dc8947 */ /* 0x000fea0003800000 */
[-C--:B--2---:R-:W-:Y:S01]  /*22610*/  IABS R4, R25.reuse ;  /* 0x0000001900047213 */ /* 0x084fe20000000000 */
[----:B----4-:R-:W-:Y:S01]  /*22620*/  IMAD.MOV.U32 R2, RZ, RZ, RZ ;  /* 0x000000ffff027224 */ /* 0x010fe200078e00ff */
[----:B------:R-:W-:Y:S02]  /*22630*/  IABS R8, R25 ;  /* 0x0000001900087213 */ /* 0x000fe40000000000 */
[----:B------:R-:W0:Y:S03]  /*22640*/  I2F.RP R6, R4 ;  /* 0x0000000400067306 */ /* 0x000e260000209400 */
[----:B------:R-:W-:-:S05]  /*22650*/  IMAD.MOV R8, RZ, RZ, -R8 ;  /* 0x000000ffff087224 */ /* 0x000fca00078e0a08 */
[----:B0-----:R-:W1:Y:S02]  /*22660*/  MUFU.RCP R6, R6 ;  /* 0x0000000600067308 */ /* 0x001e640000001000 */
[----:B-1----:R-:W-:-:S06]  /*22670*/  VIADD R7, R6, 0xffffffe ;  /* 0x0ffffffe06077836 */ /* 0x002fcc0000000000 */
[----:B------:R-:W0:Y:S02]  /*22680*/  F2I.FTZ.U32.TRUNC.NTZ R3, R7 ;  /* 0x0000000700037305 */ /* 0x000e24000021f000 */
[----:B0-----:R-:W-:-:S04]  /*22690*/  IMAD.MOV R9, RZ, RZ, -R3 ;  /* 0x000000ffff097224 */ /* 0x001fc800078e0a03 */
[----:B------:R-:W-:-:S04]  /*226a0*/  IMAD R9, R9, R4, RZ ;  /* 0x0000000409097224 */ /* 0x000fc800078e02ff */
[----:B------:R-:W-:Y:S01]  /*226b0*/  IMAD.HI.U32 R2, R3, R9, R2 ;  /* 0x0000000903027227 */ /* 0x000fe200078e0002 */
[----:B------:R-:W-:-:S05]  /*226c0*/  IABS R3, R0 ;  /* 0x0000000000037213 */ /* 0x000fca0000000000 */
[----:B------:R-:W-:-:S04]  /*226d0*/  IMAD.HI.U32 R6, R2, R3, RZ ;  /* 0x0000000302067227 */ /* 0x000fc800078e00ff */
[----:B------:R-:W-:Y:S02]  /*226e0*/  IMAD R3, R6, R8, R3 ;  /* 0x0000000806037224 */ /* 0x000fe400078e0203 */
[----:B------:R-:W-:-:S03]  /*226f0*/  IMAD.MOV.U32 R2, RZ, RZ, RZ ;  /* 0x000000ffff027224 */ /* 0x000fc600078e00ff */
[----:B------:R-:W-:-:S13]  /*22700*/  ISETP.GT.U32.AND P1, PT, R4, R3, PT ;  /* 0x000000030400720c */ /* 0x000fda0003f24070 */
[----:B------:R-:W-:Y:S02]  /*22710*/  @!P1 IMAD.IADD R3, R3, 0x1, -R4 ;  /* 0x0000000103039824 */ /* 0x000fe400078e0a04 */
[----:B------:R-:W-:Y:S01]  /*22720*/  @!P1 VIADD R6, R6, 0x1 ;  /* 0x0000000106069836 */ /* 0x000fe20000000000 */
[----:B------:R-:W-:Y:S02]  /*22730*/  ISETP.NE.AND P1, PT, R25, RZ, PT ;  /* 0x000000ff1900720c */ /* 0x000fe40003f25270 */
[----:B------:R-:W-:Y:S02]  /*22740*/  ISETP.GE.U32.AND P0, PT, R3, R4, PT ;  /* 0x000000040300720c */ /* 0x000fe40003f06070 */
[----:B------:R-:W-:-:S04]  /*22750*/  IABS R4, R5 ;  /* 0x0000000500047213 */ /* 0x000fc80000000000 */
[----:B------:R-:W0:Y:S07]  /*22760*/  I2F.RP R7, R4 ;  /* 0x0000000400077306 */ /* 0x000e2e0000209400 */
[----:B------:R-:W-:Y:S01]  /*22770*/  @P0 VIADD R6, R6, 0x1 ;  /* 0x0000000106060836 */ /* 0x000fe20000000000 */
[----:B0-----:R-:W0:Y:S02]  /*22780*/  MUFU.RCP R7, R7 ;  /* 0x0000000700077308 */ /* 0x001e240000001000 */
[----:B0-----:R-:W-:-:S06]  /*22790*/  VIADD R8, R7, 0xffffffe ;  /* 0x0ffffffe07087836 */ /* 0x001fcc0000000000 */
[----:B------:R0:W1:Y:S02]  /*227a0*/  F2I.FTZ.U32.TRUNC.NTZ R3, R8 ;  /* 0x0000000800037305 */ /* 0x000064000021f000 */
[----:B0-----:R-:W-:-:S05]  /*227b0*/  IABS R8, R5 ;  /* 0x0000000500087213 */ /* 0x001fca0000000000 */
[----:B------:R-:W-:Y:S02]  /*227c0*/  IMAD.MOV R8, RZ, RZ, -R8 ;  /* 0x000000ffff087224 */ /* 0x000fe400078e0a08 */
[----:B-1----:R-:W-:-:S04]  /*227d0*/  IMAD.MOV R9, RZ, RZ, -R3 ;  /* 0x000000ffff097224 */ /* 0x002fc800078e0a03 */
[----:B------:R-:W-:-:S04]  /*227e0*/  IMAD R9, R9, R4, RZ ;  /* 0x0000000409097224 */ /* 0x000fc800078e02ff */
[----:B------:R-:W-:Y:S01]  /*227f0*/  IMAD.HI.U32 R2, R3, R9, R2 ;  /* 0x0000000903027227 */ /* 0x000fe200078e0002 */
[----:B------:R-:W-:-:S04]  /*22800*/  LOP3.LUT R3, R0, R25, RZ, 0x3c, !PT ;  /* 0x0000001900037212 */ /* 0x000fc800078e3cff */
[----:B------:R-:W-:-:S13]  /*22810*/  ISETP.GE.AND P2, PT, R3, RZ, PT ;  /* 0x000000ff0300720c */ /* 0x000fda0003f46270 */
        /* <DEDUP_REMOVED lines=9> */
[----:B------:R-:W-:Y:S01]  /*228b0*/  ISETP.GE.U32.AND P0, PT, R3, R4, PT ;  /* 0x000000040300720c */ /* 0x000fe20003f06070 */
[----:B------:R-:W-:-:S04]  /*228c0*/  IMAD.MOV R3, RZ, RZ, -R6 ;  /* 0x000000ffff037224 */ /* 0x000fc800078e0a06 */
[----:B------:R-:W-:Y:S01]  /*228d0*/  IMAD R0, R25, R3, R0 ;  /* 0x0000000319007224 */ /* 0x000fe200078e0200 */
[----:B------:R-:W-:-:S04]  /*228e0*/  LOP3.LUT R3, R6, R5, RZ, 0x3c, !PT ;  /* 0x0000000506037212 */ /* 0x000fc800078e3cff */
[----:B------:R-:W-:-:S03]  /*228f0*/  ISETP.GE.AND P2, PT, R3, RZ, PT ;  /* 0x000000ff0300720c */ /* 0x000fc60003f46270 */
[----:B------:R-:W-:-:S10]  /*22900*/  @P0 VIADD R2, R2, 0x1 ;  /* 0x0000000102020836 */ /* 0x000fd40000000000 */
[----:B------:R-:W-:Y:S01]  /*22910*/  @!P2 IMAD.MOV R2, RZ, RZ, -R2 ;  /* 0x000000ffff02a224 */ /* 0x000fe200078e0a02 */
[----:B------:R-:W-:-:S05]  /*22920*/  @!P1 LOP3.LUT R2, RZ, R5, RZ, 0x33, !PT ;  /* 0x00000005ff029212 */ /* 0x000fca00078e33ff */
[----:B------:R-:W-:-:S04]  /*22930*/  IMAD.MOV R3, RZ, RZ, -R2 ;  /* 0x000000ffff037224 */ /* 0x000fc800078e0a02 */
[C---:B------:R-:W-:Y:S02]  /*22940*/  IMAD R6, R5.reuse, R3, R6 ;  /* 0x0000000305067224 */ /* 0x040fe400078e0206 */
[----:B------:R-:W-:-:S04]  /*22950*/  IMAD R5, R5, 0x1000000, R2 ;  /* 0x0100000005057824 */ /* 0x000fc800078e0202 */
[----:B------:R-:W-:Y:S01]  /*22960*/  IMAD R26, R6, 0x10000, R5 ;  /* 0x00010000061a7824 */ /* 0x000fe200078e0205 */
[----:B------:R-:W-:Y:S06]  /*22970*/  BRA `(.L_x_1460) ;  /* 0x0000000000f47947 */ /* 0x000fec0003800000 */
.L_x_1459:
[----:B----4-:R-:W0:Y:S02]  /*22980*/  LDC.64 R2, c[0x0][0xc90] ;  /* 0x00032400ff027b82 */ /* 0x010e240000000a00 */
[----:B0-----:R-:W-:-:S05]  /*22990*/  IMAD.WIDE R2, R27, 0x4, R2 ;  /* 0x000000041b027825 */ /* 0x001fca00078e0202 */
[----:B------:R-:W2:Y:S02]  /*229a0*/  LDG.E R6, desc[UR42][R2.64] ;  /* 0x0000002a02067981 */ /* 0x000ea4000c1e1900 */
[----:B--2---:R-:W-:-:S05]  /*229b0*/  IMAD R5, R25, R6, RZ ;  /* 0x0000000619057224 */ /* 0x004fca00078e02ff */
[----:B-1----:R-:W-:-:S04]  /*229c0*/  IABS R7, R5 ;  /* 0x0000000500077213 */ /* 0x002fc80000000000 */
[----:B------:R-:W0:Y:S08]  /*229d0*/  I2F.RP R9, R7 ;  /* 0x0000000700097306 */ /* 0x000e300000209400 */
[----:B0-----:R-:W0:Y:S02]  /*229e0*/  MUFU.RCP R9, R9 ;  /* 0x0000000900097308 */ /* 0x001e240000001000 */
[----:B0-----:R-:W-:-:S06]  /*229f0*/  VIADD R10, R9, 0xffffffe ;  /* 0x0ffffffe090a7836 */ /* 0x001fcc0000000000 */
[----:B------:R-:W0:Y:S02]  /*22a00*/  F2I.FTZ.U32.TRUNC.NTZ R3, R10 ;  /* 0x0000000a00037305 */ /* 0x000e24000021f000 */
[----:B0-----:R-:W-:-:S04]  /*22a10*/  IMAD.MOV R2, RZ, RZ, -R3 ;  /* 0x000000ffff027224 */ /* 0x001fc800078e0a03 */
[----:B------:R-:W-:Y:S02]  /*22a20*/  IMAD R8, R2, R7, RZ ;  /* 0x0000000702087224 */ /* 0x000fe400078e02ff */
[----:B------:R-:W-:-:S04]  /*22a30*/  IMAD.MOV.U32 R2, RZ, RZ, RZ ;  /* 0x000000ffff027224 */ /* 0x000fc800078e00ff */
        /* <DEDUP_REMOVED lines=19> */
[----:B------:R-:W-:Y:S02]  /*22b70*/  IMAD R0, R5, R2, R0 ;  /* 0x0000000205007224 */ /* 0x000fe400078e0200 */
[----:B------:R-:W-:Y:S01]  /*22b80*/  IMAD.MOV.U32 R2, RZ, RZ, RZ ;  /* 0x000000ffff027224 */ /* 0x000fe200078e00ff */
[----:B------:R-:W-:-:S04]  /*22b90*/  VIADDMNMX R4, R3, R4, R6, PT ;  /* 0x0000000403047246 */ /* 0x000fc80003800106 */
        /* <DEDUP_REMOVED lines=13> */
[----:B------:R-:W-:Y:S02]  /*22c70*/  LOP3.LUT R2, R0, R4, RZ, 0x3c, !PT ;  /* 0x0000000400027212 */ /* 0x000fe400078e3cff */
[----:B------:R-:W-:Y:S02]  /*22c80*/  IADD3 R0, R7, 0x1000000, R0 ;  /* 0x0100000007007810 */ /* 0x000fe40007ffe000 */
        /* <DEDUP_REMOVED lines=10> */
[----:B------:R-:W-:Y:S02]  /*22d30*/  IMAD R26, R5, R4, R0 ;  /* 0x00000004051a7224 */ /* 0x000fe400078e0200 */
[----:B------:R-:W-:-:S07]  /*22d40*/  IMAD.MOV.U32 R0, RZ, RZ, R5 ;  /* 0x000000ffff007224 */ /* 0x000fce00078e0005 */
.L_x_1460:
[----:B------:R-:W-:-:S05]  /*22d50*/  LOP3.LUT R0, RZ, R0, RZ, 0x33, !PT ;  /* 0x00000000ff007212 */ /* 0x000fca00078e33ff */
[----:B------:R-:W-:Y:S01]  /*22d60*/  IMAD.IADD R25, R25, 0x1, R0 ;  /* 0x0000000119197824 */ /* 0x000fe200078e0200 */
[----:B------:R-:W-:Y:S06]  /*22d70*/  BRA `(.L_x_1461) ;  /* 0x00000000001c7947 */ /* 0x000fec0003800000 */
.L_x_1453:
[----:B------:R-:W-:Y:S01]  /*22d80*/  UMOV UR4, URZ ;  /* 0x0000003f00047c82 */ /* 0x000fe20008000000 */
[----:B------:R-:W-:Y:S01]  /*22d90*/  UMOV UR5, URZ ;  /* 0x0000003f00057c82 */ /* 0x000fe20008000000 */
[----:B------:R-:W-:Y:S01]  /*22da0*/  ULDC UR6, c[0x0][0xc3c] ;  /* 0x00030f0000067ab9 */ /* 0x000fe20000000800 */
[----:B------:R-:W-:Y:S02]  /*22db0*/  IMAD.MOV.U32 R24, RZ, RZ, R0 ;  /* 0x000000ffff187224 */ /* 0x000fe400078e0000 */
[----:B------:R-:W-:Y:S02]  /*22dc0*/  IMAD.U32 R25, RZ, RZ, UR4 ;  /* 0x00000004ff197e24 */ /* 0x000fe4000f8e00ff */
[----:B------:R-:W-:Y:S02]  /*22dd0*/  IMAD.U32 R26, RZ, RZ, UR5 ;  /* 0x00000005ff1a7e24 */ /* 0x000fe4000f8e00ff */
[----:B------:R-:W-:-:S07]  /*22de0*/  IMAD.U32 R27, RZ, RZ, UR6 ;  /* 0x00000006ff1b7e24 */ /* 0x000fce000f8e00ff */
.L_x_1461:
        /* <DEDUP_REMOVED lines=10> */
.L_x_1450:
[----:B------:R-:W-:Y:S02]  /*22e90*/  ULDC UR4, c[0x0][0xc3c] ;  /* 0x00030f0000047ab9 */ /* 0x000fe40000000800 */
[----:B--2---:R-:W-:-:S13]  /*22ea0*/  ISETP.GE.AND P0, PT, R27, UR4, PT ;  /* 0x000000041b007c0c */ /* 0x004fda000bf06270 */
[----:B------:R-:W-:Y:S05]  /*22eb0*/  @!P0 BRA `(.L_x_1462) ;  /* 0xffffff9400fc8947 */ /* 0x000fea000383ffff */
[----:B------:R-:W-:Y:S05]  /*22ec0*/  BSYNC B7 ;  /* 0x0000000000077941 */ /* 0x000fea0003800000 */
.L_x_1326:
[----:B-1----:R-:W2:Y:S01]  /*22ed0*/  LDL.LU R0, [R1+0x3c] ;  /* 0x00003c0001007983 */ /* 0x002ea20000300800 */
[----:B------:R-:W-:Y:S01]  /*22ee0*/  BSSY B0, `(.L_x_1463) ;  /* 0x000000b000007945 */ /* 0x000fe20003800000 */
[----:B------:R-:W1:Y:S01]  /*22ef0*/  S2R R5, SR_CgaCtaId ;  /* 0x0000000000057919 */ /* 0x000e620000008800 */
[----:B--2---:R-:W-:-:S05]  /*22f00*/  VIADD R0, R0, 0x1 ;  /* 0x0000000100007836 */ /* 0x004fca0000000000 */
[----:B0-----:R-:W-:-:S04]  /*22f10*/  LEA.HI R2, R0, R0, RZ, 0x1 ;  /* 0x0000000000027211 */ /* 0x001fc800078f08ff */
[----:B------:R-:W-:Y:S02]  /*22f20*/  LOP3.LUT R3, R2, 0xfffffffe, RZ, 0xc0, !PT ;  /* 0xfffffffe02037812 */ /* 0x000fe400078ec0ff */
[----:B------:R-:W-:-:S03]  /*22f30*/  MOV R2, 0x400 ;  /* 0x0000040000027802 */ /* 0x000fc60000000f00 */
[----:B------:R-:W-:Y:S01]  /*22f40*/  IMAD.IADD R0, R0, 0x1, -R3 ;  /* 0x0000000100007824 */ /* 0x000fe200078e0a03 */
[----:B-1----:R-:W-:-:S04]  /*22f50*/  LEA R9, R5, R2, 0x18 ;  /* 0x0000000205097211 */ /* 0x002fc800078ec0ff */
[----:B------:R-:W-:-:S04]  /*22f60*/  SHF.L.U32 R0, R0, 0x1f, RZ ;  /* 0x0000001f00007819 */ /* 0x000fc800000006ff */
[----:B------:R-:W0:Y:S02]  /*22f70*/  SYNCS.PHASECHK.TRANS64.TRYWAIT P0, [R9+URZ+0x19c20], R0 ;  /* 0x019c2000090075a7 */ /* 0x000e24000800017f */
[----:B0-----:R-:W-:Y:S05]  /*22f80*/  @!P0 BRA `(.L_x_1464) ;  /* 0x0000002000008947 */ /* 0x001fea0003800000 */
.L_x_1552:
[----:B------:R-:W-:Y:S05]  /*22f90*/  BSYNC B0 ;  /* 0x0000000000007941 */ /* 0x000fea0003800000 */
.L_x_1463:
[----:B------:R-:W-:-:S03]  /*22fa0*/  UMOV UR4, 0xffffffff ;  /* 0xffffffff00047882 */ /* 0x000fc60000000000 */
[----:B------:R-:W-:Y:S05]  /*22fb0*/  BRA.DIV UR4, `(.L_x_1465) ;  /* 0x0000002204087947 */ /* 0x000fea000b800000 */
[----:B0-----:R-:W0:Y:S02]  /*22fc0*/  S2R R0, SR_TID.X ;  /* 0x0000000000007919 */ /* 0x001e240000002100 */
[----:B0-----:R-:W-:-:S04]  /*22fd0*/  SHF.R.U32.HI R0, RZ, 0x5, R0 ;  /* 0x00000005ff007819 */ /* 0x001fc80000011600 */
[----:B------:R-:W-:-:S05]  /*22fe0*/  LOP3.LUT R0, R0, 0x3, RZ, 0xc0, !PT ;  /* 0x0000000300007812 */ /* 0x000fca00078ec0ff */
[----:B------:R0:W1:Y:S02]  /*22ff0*/  SHFL.IDX PT, R14, R0, RZ, 0x1f ;  /* 0x00001fff000e7589 */ /* 0x00006400000e0000 */
.L_x_1555:
[----:B-1----:R-:W-:-:S13]  /*23000*/  ISETP.NE.AND P0, PT, R14, RZ, PT ;  /* 0x000000ff0e00720c */ /* 0x002fda0003f05270 */
[----:B------:R-:W-:Y:S05]  /*23010*/  @P0 BRA `(.L_x_1117) ;  /* 0x0000000000a40947 */ /* 0x000fea0003800000 */
[----:B------:R-:W-:-:S03]  /*23020*/  UMOV UR4, 0xffffffff ;  /* 0xffffffff00047882 */ /* 0x000fc60000000000 */
[----:B------:R-:W-:Y:S05]  /*23030*/  BRA.DIV UR4, `(.L_x_1466) ;  /* 0x00000022041c7947 */ /* 0x000fea000b800000 */
[----:B------:R-:W-:-:S13]  /*23040*/  ELECT P6, URZ, PT ;  /* 0x00000000003f782f */ /* 0x000fda00038c0000 */
.L_x_1558:
[----:B------:R-:W-:Y:S05]  /*23050*/  @!P6 BRA `(.L_x_1117) ;  /* 0x000000000094e947 */ /* 0x000fea0003800000 */
[----:B------:R-:W-:-:S06]  /*23060*/  ULOP3.LUT UR4, UR37, 0x2, URZ, 0xfc, !UPT ;  /* 0x0000000225047892 */ /* 0x000fcc000f8efc3f */
[----:B0-----:R-:W-:-:S05]  /*23070*/  IMAD.U32 R0, RZ, RZ, UR4 ;  /* 0x00000004ff007e24 */ /* 0x001fca000f8e00ff */
[----:B------:R-:W-:-:S13]  /*23080*/  ISETP.NE.AND P0, PT, R0, 0x3, PT ;  /* 0x000000030000780c */ /* 0x000fda0003f05270 */
[----:B------:R-:W-:Y:S05]  /*23090*/  @!P0 BRA `(.L_x_1467) ;  /* 0x0000000000048947 */ /* 0x000fea0003800000 */
[----:B------:R-:W-:Y:S01]  /*230a0*/  BPT.TRAP 0x1 ;  /* 0x000000040000795c */ /* 0x000fe20000300000 */
.L_x_1467:
        /* <DEDUP_REMOVED lines=12> */
.L_x_1559:
[----:B------:R-:W1:Y:S02]  /*23170*/  SYNCS.PHASECHK.TRANS64.TRYWAIT P1, [R3+URZ], R0 ;  /* 0x00000000030075a7 */ /* 0x000e64000802017f */
[----:B-1----:R-:W-:Y:S05]  /*23180*/  @!P1 BRA `(.L_x_1469) ;  /* 0x0000001c00fc9947 */ /* 0x002fea0003800000 */
.L_x_1560:
[----:B------:R-:W-:Y:S05]  /*23190*/  @!P0 BRA `(.L_x_1470) ;  /* 0x0000000000048947 */ /* 0x000fea0003800000 */
[----:B------:R-:W-:Y:S01]  /*231a0*/  BPT.TRAP 0x1 ;  /* 0x000000040000795c */ /* 0x000fe20000300000 */
.L_x_1470:
[----:B-1----:R-:W-:-:S04]  /*231b0*/  IMAD R3, R22, 0x8, R9 ;  /* 0x0000000816037824 */ /* 0x002fc800078e0209 */
[----:B------:R-:W1:Y:S02]  /*231c0*/  SYNCS.PHASECHK.TRANS64.TRYWAIT P1, [R3+URZ+0x19c60], R2 ;  /* 0x019c6002030075a7 */ /* 0x000e64000802017f */
[----:B-1----:R-:W-:Y:S05]  /*231d0*/  @!P1 BRA `(.L_x_1471) ;  /* 0x0000001c00fc9947 */ /* 0x002fea0003800000 */
.L_x_1561:
[----:B------:R-:W-:Y:S05]  /*231e0*/  @!P0 BRA `(.L_x_1472) ;  /* 0x0000000000048947 */ /* 0x000fea0003800000 */
[----:B------:R-:W-:Y:S01]  /*231f0*/  BPT.TRAP 0x1 ;  /* 0x000000040000795c */ /* 0x000fe20000300000 */
.L_x_1472:
[----:B------:R-:W-:-:S04]  /*23200*/  IMAD R5, R4, 0x8, R9 ;  /* 0x0000000804057824 */ /* 0x000fc800078e0209 */
[----:B------:R-:W2:Y:S02]  /*23210*/  SYNCS.PHASECHK.TRANS64.TRYWAIT P1, [R5+URZ+0x19c60], R0 ;  /* 0x019c6000050075a7 */ /* 0x000ea4000802017f */
[----:B--2---:R-:W-:Y:S05]  /*23220*/  @!P1 BRA `(.L_x_1473) ;  /* 0x0000001c00fc9947 */ /* 0x004fea0003800000 */
.L_x_1562:
[----:B------:R-:W-:Y:S05]  /*23230*/  @!P0 BRA `(.L_x_1474) ;  /* 0x0000000000048947 */ /* 0x000fea0003800000 */
[----:B------:R-:W-:Y:S01]  /*23240*/  BPT.TRAP 0x1 ;  /* 0x000000040000795c */ /* 0x000fe20000300000 */
.L_x_1474:
[----:B------:R-:W3:Y:S02]  /*23250*/  SYNCS.PHASECHK.TRANS64.TRYWAIT P0, [R3+URZ+0x19c80], R2 ;  /* 0x019c8002030075a7 */ /* 0x000ee4000800017f */
[----:B---3--:R-:W-:Y:S05]  /*23260*/  @!P0 BRA `(.L_x_1475) ;  /* 0x0000002000008947 */ /* 0x008fea0003800000 */
.L_x_1476:
[----:B----4-:R4:W0:Y:S02]  /*23270*/  SYNCS.PHASECHK.TRANS64.TRYWAIT P0, [R5+URZ+0x19c80], R0 ;  /* 0x019c8000050075a7 */ /* 0x010824000800017f */
[----:B0-----:R-:W-:Y:S05]  /*23280*/  @!P0 NANOSLEEP.SYNCS 0x989680 ;  /* 0x009896800000895d */ /* 0x001fea0003900000 */
[----:B------:R-:W0:Y:S02]  /*23290*/  @!P0 SYNCS.PHASECHK.TRANS64 P0, [R5+URZ+0x19c80], R0 ;  /* 0x019c8000050085a7 */ /* 0x000e24000800007f */
[----:B0-----:R-:W-:Y:S05]  /*232a0*/  @!P0 BRA `(.L_x_1476) ;  /* 0xfffffffc00f08947 */ /* 0x001fea000383ffff */
.L_x_1117:
[----:B------:R-:W-:Y:S05]  /*232b0*/  BSYNC B8 ;  /* 0x0000000000087941 */ /* 0x000fea0003800000 */
.L_x_1114:
[----:B------:R-:W-:Y:S05]  /*232c0*/  EXIT ;  /* 0x000000000000794d */ /* 0x000fea0003800000 */
.L_x_1143:
[----:B0-----:R0:W1:Y:S02]  /*232d0*/  SYNCS.PHASECHK.TRANS64.TRYWAIT P5, [R82+URZ+0x19c90], R85 ;  /* 0x019c9055520075a7 */ /* 0x00106400080a017f */
[----:B-1----:R-:W-:Y:S05]  /*232e0*/  @!P5 NANOSLEEP.SYNCS 0x989680 ;  /* 0x009896800000d95d */ /* 0x002fea0003900000 */
[----:B------:R-:W1:Y:S02]  /*232f0*/  @!P5 SYNCS.PHASECHK.TRANS64 P5, [R82+URZ+0x19c90], R85 ;  /* 0x019c90555200d5a7 */ /* 0x000e6400080a007f */
[----:B-1----:R-:W-:Y:S05]  /*23300*/  @!P5 BRA `(.L_x_1143) ;  /* 0xfffffffc00f0d947 */ /* 0x002fea000383ffff */
[----:B------:R-:W-:Y:S05]  /*23310*/  BRA `(.L_x_1477) ;  /* 0xfffffdfc00047947 */ /* 0x000fea000383ffff */
.L_x_1159:
[----:B0-----:R0:W1:Y:S02]  /*23320*/  SYNCS.PHASECHK.TRANS64.TRYWAIT P5, [R82+URZ+0x19c90], R85 ;  /* 0x019c9055520075a7 */ /* 0x00106400080a017f */
[----:B-1----:R-:W-:Y:S05]  /*23330*/  @!P5 NANOSLEEP.SYNCS 0x989680 ;  /* 0x009896800000d95d */ /* 0x002fea0003900000 */
[----:B------:R-:W1:Y:S02]  /*23340*/  @!P5 SYNCS.PHASECHK.TRANS64 P5, [R82+URZ+0x19c90], R85 ;  /* 0x019c90555200d5a7 */ /* 0x000e6400080a007f */
[----:B-1----:R-:W-:Y:S05]  /*23350*/  @!P5 BRA `(.L_x_1159) ;  /* 0xfffffffc00f0d947 */ /* 0x002fea000383ffff */
[----:B------:R-:W-:Y:S05]  /*23360*/  BRA `(.L_x_1478) ;  /* 0xfffffe1400007947 */ /* 0x000fea000383ffff */
.L_x_1168:
[----:B0-----:R0:W1:Y:S02]  /*23370*/  SYNCS.PHASECHK.TRANS64.TRYWAIT P5, [R82+URZ+0x19c90], R85 ;  /* 0x019c9055520075a7 */ /* 0x00106400080a017f */
[----:B-1----:R-:W-:Y:S05]  /*23380*/  @!P5 NANOSLEEP.SYNCS 0x989680 ;  /* 0x009896800000d95d */ /* 0x002fea0003900000 */
[----:B------:R-:W1:Y:S02]  /*23390*/  @!P5 SYNCS.PHASECHK.TRANS64 P5, [R82+URZ+0x19c90], R85 ;  /* 0x019c90555200d5a7 */ /* 0x000e6400080a007f */
[----:B-1----:R-:W-:Y:S05]  /*233a0*/  @!P5 BRA `(.L_x_1168) ;  /* 0xfffffffc00f0d947 */ /* 0x002fea000383ffff */
[----:B------:R-:W-:Y:S05]  /*233b0*/  BRA `(.L_x_1479) ;  /* 0xfffffe3400087947 */ /* 0x000fea000383ffff */
.L_x_1172:
[----:B--2---:R2:W0:Y:S02]  /*233c0*/  SYNCS.PHASECHK.TRANS64.TRYWAIT P5, [R82+URZ+0x19cb0], R85 ;  /* 0x019cb055520075a7 */ /* 0x00442400080a017f */
[----:B0-----:R-:W-:Y:S05]  /*233d0*/  @!P5 NANOSLEEP.SYNCS 0x989680 ;  /* 0x009896800000d95d */ /* 0x001fea0003900000 */
[----:B------:R-:W0:Y:S02]  /*233e0*/  @!P5 SYNCS.PHASECHK.TRANS64 P5, [R82+URZ+0x19cb0], R85 ;  /* 0x019cb0555200d5a7 */ /* 0x000e2400080a007f */
[----:B0-----:R-:W-:Y:S05]  /*233f0*/  @!P5 BRA `(.L_x_1172) ;  /* 0xfffffffc00f0d947 */ /* 0x001fea000383ffff */
[----:B------:R-:W-:Y:S05]  /*23400*/  BRA `(.L_x_1480) ;  /* 0xfffffe3400787947 */ /* 0x000fea000383ffff */
.L_x_1200:
[----:B------:R-:W-:Y:S01]  /*23410*/  BSSY B1, `(.L_x_1481) ;  /* 0x0000007000017945 */ /* 0x000fe20003800000 */
[----:B------:R-:W-:Y:S02]  /*23420*/  IMAD.MOV.U32 R12, RZ, RZ, RZ ;  /* 0x000000ffff0c7224 */ /* 0x000fe400078e00ff */
[----:B------:R-:W-:Y:S02]  /*23430*/  IMAD.MOV.U32 R11, RZ, RZ, 0x1e1f ;  /* 0x00001e1fff0b7424 */ /* 0x000fe400078e00ff */
[----:B------:R-:W-:-:S07]  /*23440*/  IMAD.MOV.U32 R15, RZ, RZ, -0x1 ;  /* 0xffffffffff0f7424 */ /* 0x000fce00078e00ff */
[----:B------:R-:W-:Y:S05]  /*23450*/  WARPSYNC.COLLECTIVE R15, `(.L_x_1482) ;  /* 0x000000000f087348 */ /* 0x000fea0003c00000 */
[----:B------:R0:W1:Y:S02]  /*23460*/  SHFL.IDX P6, R14, R13, R12, R11 ;  /* 0x0000000c0d0e7389 */ /* 0x00006400000c000b */
[----:B01----:R-:W-:Y:S01]  /*23470*/  ENDCOLLECTIVE ;  /* 0x000000000000791b */ /* 0x003fe20003800000 */
.L_x_1482:
[----:B------:R-:W-:Y:S05]  /*23480*/  BSYNC B1 ;  /* 0x0000000000017941 */ /* 0x000fea0003800000 */
.L_x_1481:
        /* <DEDUP_REMOVED lines=8> */
.L_x_1483:
[----:B------:R-:W-:Y:S02]  /*23510*/  IMAD.MOV.U32 R13, RZ, RZ, R4 ;  /* 0x000000ffff0d7224 */ /* 0x000fe400078e0004 */
[----:B------:R-:W-:-:S07]  /*23520*/  IMAD.MOV.U32 R3, RZ, RZ, R14 ;  /* 0x000000ffff037224 */ /* 0x000fce00078e000e */
[----:B------:R-:W-:Y:S05]  /*23530*/  WARPSYNC.COLLECTIVE R15, `(.L_x_1484) ;  /* 0x000000000f087348 */ /* 0x000fea0003c00000 */
[----:B------:R0:W1:Y:S02]  /*23540*/  SHFL.IDX P6, R14, R13, R12, R11 ;  /* 0x0000000c0d0e7389 */ /* 0x00006400000c000b */
[----:B01----:R-:W-:Y:S01]  /*23550*/  ENDCOLLECTIVE ;  /* 0x000000000000791b */ /* 0x003fe20003800000 */
.L_x_1484:
[----:B------:R-:W-:Y:S02]  /*23560*/  IMAD.MOV.U32 R13, RZ, RZ, R5 ;  /* 0x000000ffff0d7224 */ /* 0x000fe400078e0005 */
[----:B------:R-:W-:-:S07]  /*23570*/  IMAD.MOV.U32 R4, RZ, RZ, R14 ;  /* 0x000000ffff047224 */ /* 0x000fce00078e000e */
[----:B------:R-:W-:Y:S05]  /*23580*/  WARPSYNC.COLLECTIVE R15, `(.L_x_1485) ;  /* 0x000000000f087348 */ /* 0x000fea0003c00000 */
[----:B------:R0:W1:Y:S02]  /*23590*/  SHFL.IDX P6, R14, R13, R12, R11 ;  /* 0x0000000c0d0e7389 */ /* 0x00006400000c000b */
[----:B01----:R-:W-:Y:S01]  /*235a0*/  ENDCOLLECTIVE ;  /* 0x000000000000791b */ /* 0x003fe20003800000 */
.L_x_1485:
[----:B------:R-:W-:Y:S05]  /*235b0*/  BRA `(.L_x_1486) ;  /* 0xfffffe4800787947 */ /* 0x000fea000383ffff */
.L_x_1204:
[----:B-1----:R1:W2:Y:S02]  /*235c0*/  SYNCS.PHASECHK.TRANS64.TRYWAIT P0, [R16+URZ+0x19c00], R5 ;  /* 0x019c0005100075a7 */ /* 0x0022a4000800017f */
[----:B--2---:R-:W-:Y:S05]  /*235d0*/  @!P0 NANOSLEEP.SYNCS 0x989680 ;  /* 0x009896800000895d */ /* 0x004fea0003900000 */
[----:B------:R-:W2:Y:S02]  /*235e0*/  @!P0 SYNCS.PHASECHK.TRANS64 P0, [R16+URZ+0x19c00], R5 ;  /* 0x019c0005100085a7 */ /* 0x000ea4000800007f */
[----:B--2---:R-:W-:Y:S05]  /*235f0*/  @!P0 BRA `(.L_x_1204) ;  /* 0xfffffffc00f08947 */ /* 0x004fea000383ffff */
[----:B------:R-:W-:Y:S05]  /*23600*/  BRA `(.L_x_1487) ;  /* 0xfffffe4c004c7947 */ /* 0x000fea000383ffff */
.L_x_1210:
[----:B------:R-:W-:Y:S01]  /*23610*/  BSSY B1, `(.L_x_1488) ;  /* 0x0000007000017945 */ /* 0x000fe20003800000 */
[----:B------:R-:W-:Y:S02]  /*23620*/  IMAD.MOV.U32 R12, RZ, RZ, RZ ;  /* 0x000000ffff0c7224 */ /* 0x000fe400078e00ff */
[----:B------:R-:W-:Y:S02]  /*23630*/  IMAD.MOV.U32 R11, RZ, RZ, 0x1e1f ;  /* 0x00001e1fff0b7424 */ /* 0x000fe400078e00ff */
[----:B------:R-:W-:-:S07]  /*23640*/  IMAD.MOV.U32 R15, RZ, RZ, -0x1 ;  /* 0xffffffffff0f7424 */ /* 0x000fce00078e00ff */
[----:B------:R-:W-:Y:S05]  /*23650*/  WARPSYNC.COLLECTIVE R15, `(.L_x_1489) ;  /* 0x000000000f087348 */ /* 0x000fea0003c00000 */
[----:B------:R0:W1:Y:S02]  /*23660*/  SHFL.IDX P6, R14, R13, R12, R11 ;  /* 0x0000000c0d0e7389 */ /* 0x00006400000c000b */
[----:B01----:R-:W-:Y:S01]  /*23670*/  ENDCOLLECTIVE ;  /* 0x000000000000791b */ /* 0x003fe20003800000 */
.L_x_1489:
[----:B------:R-:W-:Y:S05]  /*23680*/  BSYNC B1 ;  /* 0x0000000000017941 */ /* 0x000fea0003800000 */
.L_x_1488:
        /* <DEDUP_REMOVED lines=8> */
.L_x_1490:
[----:B------:R-:W-:Y:S02]  /*23710*/  IMAD.MOV.U32 R13, RZ, RZ, R20 ;  /* 0x000000ffff0d7224 */ /* 0x000fe400078e0014 */
[----:B------:R-:W-:-:S07]  /*23720*/  IMAD.MOV.U32 R3, RZ, RZ, R14 ;  /* 0x000000ffff037224 */ /* 0x000fce00078e000e */
[----:B------:R-:W-:Y:S05]  /*23730*/  WARPSYNC.COLLECTIVE R15, `(.L_x_1491) ;  /* 0x000000000f087348 */ /* 0x000fea0003c00000 */
[----:B------:R0:W1:Y:S02]  /*23740*/  SHFL.IDX P6, R14, R13, R12, R11 ;  /* 0x0000000c0d0e7389 */ /* 0x00006400000c000b */
[----:B01----:R-:W-:Y:S01]  /*23750*/  ENDCOLLECTIVE ;  /* 0x000000000000791b */ /* 0x003fe20003800000 */
.L_x_1491:
[----:B------:R-:W-:Y:S02]  /*23760*/  IMAD.MOV.U32 R13, RZ, RZ, R21 ;  /* 0x000000ffff0d7224 */ /* 0x000fe400078e0015 */
[----:B------:R-:W-:-:S07]  /*23770*/  IMAD.MOV.U32 R20, RZ, RZ, R14 ;  /* 0x000000ffff147224 */ /* 0x000fce00078e000e */
[----:B------:R-:W-:Y:S05]  /*23780*/  WARPSYNC.COLLECTIVE R15, `(.L_x_1492) ;  /* 0x000000000f087348 */ /* 0x000fea0003c00000 */
[----:B------:R0:W1:Y:S02]  /*23790*/  SHFL.IDX P6, R14, R13, R12, R11 ;  /* 0x0000000c0d0e7389 */ /* 0x00006400000c000b */
[----:B01----:R-:W-:Y:S01]  /*237a0*/  ENDCOLLECTIVE ;  /* 0x000000000000791b */ /* 0x003fe20003800000 */
.L_x_1492:
[----:B------:R-:W-:Y:S01]  /*237b0*/  IMAD.MOV.U32 R21, RZ, RZ, R14 ;  /* 0x000000ffff157224 */ /* 0x000fe200078e000e */
[----:B------:R-:W-:Y:S06]  /*237c0*/  BRA `(.L_x_1493) ;  /* 0xfffffe6400387947 */ /* 0x000fec000383ffff */
.L_x_1214:
[----:B-1----:R1:W2:Y:S02]  /*237d0*/  SYNCS.PHASECHK.TRANS64.TRYWAIT P0, [R16+URZ+0x19c00], R39 ;  /* 0x019c0027100075a7 */ /* 0x0022a4000800017f */
[----:B--2---:R-:W-:Y:S05]  /*237e0*/  @!P0 NANOSLEEP.SYNCS 0x989680 ;  /* 0x009896800000895d */ /* 0x004fea0003900000 */
[----:B------:R-:W2:Y:S02]  /*237f0*/  @!P0 SYNCS.PHASECHK.TRANS64 P0, [R16+URZ+0x19c00], R39 ;  /* 0x019c0027100085a7 */ /* 0x000ea4000800007f */
[----:B--2---:R-:W-:Y:S05]  /*23800*/  @!P0 BRA `(.L_x_1214) ;  /* 0xfffffffc00f08947 */ /* 0x004fea000383ffff */
[----:B------:R-:W-:Y:S05]  /*23810*/  BRA `(.L_x_1494) ;  /* 0xfffffe6400fc7947 */ /* 0x000fea000383ffff */
.L_x_1220:
[----:B-1----:R1:W2:Y:S02]  /*23820*/  SYNCS.PHASECHK.TRANS64.TRYWAIT P1, [R3+URZ+0x19c30], R0 ;  /* 0x019c3000030075a7 */ /* 0x0022a4000802017f */
[----:B--2---:R-:W-:Y:S05]  /*23830*/  @!P1 NANOSLEEP.SYNCS 0x989680 ;  /* 0x009896800000995d */ /* 0x004fea0003900000 */
[----:B------:R-:W2:Y:S02]  /*23840*/  @!P1 SYNCS.PHASECHK.TRANS64 P1, [R3+URZ+0x19c30], R0 ;  /* 0x019c3000030095a7 */ /* 0x000ea4000802007f */
[----:B--2---:R-:W-:Y:S05]  /*23850*/  @!P1 BRA `(.L_x_1220) ;  /* 0xfffffffc00f09947 */ /* 0x004fea000383ffff */
[----:B------:R-:W-:Y:S05]  /*23860*/  BRA `(.L_x_1219) ;  /* 0xfffffe8800607947 */ /* 0x000fea000383ffff */
.L_x_1240:
[----:B-1----:R1:W2:Y:S02]  /*23870*/  SYNCS.PHASECHK.TRANS64.TRYWAIT P1, [R21+URZ+0x19c30], R10 ;  /* 0x019c300a150075a7 */ /* 0x0022a4000802017f */
[----:B--2---:R-:W-:Y:S05]  /*23880*/  @!P1 NANOSLEEP.SYNCS 0x989680 ;  /* 0x009896800000995d */ /* 0x004fea0003900000 */
[----:B------:R-:W2:Y:S02]  /*23890*/  @!P1 SYNCS.PHASECHK.TRANS64 P1, [R21+URZ+0x19c30], R10 ;  /* 0x019c300a150095a7 */ /* 0x000ea4000802007f */
[----:B--2---:R-:W-:Y:S05]  /*238a0*/  @!P1 BRA `(.L_x_1240) ;  /* 0xfffffffc00f09947 */ /* 0x004fea000383ffff */
[----:B------:R-:W-:Y:S05]  /*238b0*/  BRA `(.L_x_1239) ;  /* 0xfffffebc00587947 */ /* 0x000fea000383ffff */
.L_x_1245:
[----:B-1----:R1:W2:Y:S02]  /*238c0*/  SYNCS.PHASECHK.TRANS64.TRYWAIT P1, [R22+URZ+0x19c50], R10 ;  /* 0x019c500a160075a7 */ /* 0x0022a4000802017f */
[----:B--2---:R-:W-:Y:S05]  /*238d0*/  @!P1 NANOSLEEP.SYNCS 0x989680 ;  /* 0x009896800000995d */ /* 0x004fea0003900000 */
[----:B------:R-:W2:Y:S02]  /*238e0*/  @!P1 SYNCS.PHASECHK.TRANS64 P1, [R22+URZ+0x19c50], R10 ;  /* 0x019c500a160095a7 */ /* 0x000ea4000802007f */
[----:B--2---:R-:W-:Y:S05]  /*238f0*/  @!P1 BRA `(.L_x_1245) ;  /* 0xfffffffc00f09947 */ /* 0x004fea000383ffff */
[----:B------:R-:W-:Y:S05]  /*23900*/  BRA `(.L_x_1244) ;  /* 0xfffffebc00e07947 */ /* 0x000fea000383ffff */
.L_x_1266:
[----:B-1----:R1:W2:Y:S02]  /*23910*/  SYNCS.PHASECHK.TRANS64.TRYWAIT P1, [R21+URZ+0x19c30], R0 ;  /* 0x019c3000150075a7 */ /* 0x0022a4000802017f */
[----:B--2---:R-:W-:Y:S05]  /*23920*/  @!P1 NANOSLEEP.SYNCS 0x989680 ;  /* 0x009896800000995d */ /* 0x004fea0003900000 */
[----:B------:R-:W2:Y:S02]  /*23930*/  @!P1 SYNCS.PHASECHK.TRANS64 P1, [R21+URZ+0x19c30], R0 ;  /* 0x019c3000150095a7 */ /* 0x000ea4000802007f */
[----:B--2---:R-:W-:Y:S05]  /*23940*/  @!P1 BRA `(.L_x_1266) ;  /* 0xfffffffc00f09947 */ /* 0x004fea000383ffff */
[----:B------:R-:W-:Y:S05]  /*23950*/  BRA `(.L_x_1265) ;  /* 0xfffffeec00f47947 */ /* 0x000fea000383ffff */
.L_x_1271:
[----:B-1----:R1:W2:Y:S02]  /*23960*/  SYNCS.PHASECHK.TRANS64.TRYWAIT P1, [R155+URZ+0x19c50], R0 ;  /* 0x019c50009b0075a7 */ /* 0x0022a4000802017f */
[----:B--2---:R-:W-:Y:S05]  /*23970*/  @!P1 NANOSLEEP.SYNCS 0x989680 ;  /* 0x009896800000995d */ /* 0x004fea0003900000 */
[----:B------:R-:W2:Y:S02]  /*23980*/  @!P1 SYNCS.PHASECHK.TRANS64 P1, [R155+URZ+0x19c50], R0 ;  /* 0x019c50009b0095a7 */ /* 0x000ea4000802007f */
[----:B--2---:R-:W-:Y:S05]  /*23990*/  @!P1 BRA `(.L_x_1271) ;  /* 0xfffffffc00f09947 */ /* 0x004fea000383ffff */
[----:B------:R-:W-:Y:S05]  /*239a0*/  BRA `(.L_x_1270) ;  /* 0xfffffef0007c7947 */ /* 0x000fea000383ffff */
.L_x_1280:
[----:B-1----:R1:W2:Y:S02]  /*239b0*/  SYNCS.PHASECHK.TRANS64.TRYWAIT P1, [R0+URZ+0x19c30], R3 ;  /* 0x019c3003000075a7 */ /* 0x0022a4000802017f */
[----:B--2---:R-:W-:Y:S05]  /*239c0*/  @!P1 NANOSLEEP.SYNCS 0x989680 ;  /* 0x009896800000995d */ /* 0x004fea0003900000 */
[----:B------:R-:W2:Y:S02]  /*239d0*/  @!P1 SYNCS.PHASECHK.TRANS64 P1, [R0+URZ+0x19c30], R3 ;  /* 0x019c3003000095a7 */ /* 0x000ea4000802007f */
[----:B--2---:R-:W-:Y:S05]  /*239e0*/  @!P1 BRA `(.L_x_1280) ;  /* 0xfffffffc00f09947 */ /* 0x004fea000383ffff */
[----:B------:R-:W-:Y:S05]  /*239f0*/  BRA `(.L_x_1279) ;  /* 0xffffff0c006c7947 */ /* 0x000fea000383ffff */
.L_x_1285:
[----:B-1----:R1:W2:Y:S02]  /*23a00*/  SYNCS.PHASECHK.TRANS64.TRYWAIT P1, [R21+URZ+0x19c50], R3 ;  /* 0x019c5003150075a7 */ /* 0x0022a4000802017f */
[----:B--2---:R-:W-:Y:S05]  /*23a10*/  @!P1 NANOSLEEP.SYNCS 0x989680 ;  /* 0x009896800000995d */ /* 0x004fea0003900000 */
[----:B------:R-:W2:Y:S02]  /*23a20*/  @!P1 SYNCS.PHASECHK.TRANS64 P1, [R21+URZ+0x19c50], R3 ;  /* 0x019c5003150095a7 */ /* 0x000ea4000802007f */
[----:B--2---:R-:W-:Y:S05]  /*23a30*/  @!P1 BRA `(.L_x_1285) ;  /* 0xfffffffc00f09947 */ /* 0x004fea000383ffff */
[----:B------:R-:W-:Y:S05]  /*23a40*/  BRA `(.L_x_1284) ;  /* 0xffffff0c00f47947 */ /* 0x000fea000383ffff */
.L_x_1300:
[----:B-1----:R1:W2:Y:S02]  /*23a50*/  SYNCS.PHASECHK.TRANS64.TRYWAIT P0, [R4+URZ+0x19c50], R7 ;  /* 0x019c5007040075a7 */ /* 0x0022a4000800017f */
[----:B--2---:R-:W-:Y:S05]  /*23a60*/  @!P0 NANOSLEEP.SYNCS 0x989680 ;  /* 0x009896800000895d */ /* 0x004fea0003900000 */
[----:B------:R-:W2:Y:S02]  /*23a70*/  @!P0 SYNCS.PHASECHK.TRANS64 P0, [R4+URZ+0x19c50], R7 ;  /* 0x019c5007040085a7 */ /* 0x000ea4000800007f */
[----:B--2---:R-:W-:Y:S05]  /*23a80*/  @!P0 BRA `(.L_x_1300) ;  /* 0xfffffffc00f08947 */ /* 0x004fea000383ffff */
[----:B------:R-:W-:Y:S05]  /*23a90*/  BRA `(.L_x_1299) ;  /* 0xffffff3c00047947 */ /* 0x000fea000383ffff */
.L_x_1342:
[----:B------:R-:W1:Y:S01]  /*23aa0*/  S2R R5, SR_TID.X ;  /* 0x0000000000057919 */ /* 0x000e620000002100 */
[----:B------:R-:W-:Y:S01]  /*23ab0*/  BSSY B1, `(.L_x_1495) ;  /* 0x000000a000017945 */ /* 0x000fe20003800000 */
[----:B------:R-:W-:Y:S02]  /*23ac0*/  IMAD.MOV.U32 R12, RZ, RZ, RZ ;  /* 0x000000ffff0c7224 */ /* 0x000fe400078e00ff */
[----:B------:R-:W-:Y:S02]  /*23ad0*/  IMAD.MOV.U32 R11, RZ, RZ, 0x1f ;  /* 0x0000001fff0b7424 */ /* 0x000fe400078e00ff */
[----:B------:R-:W-:Y:S01]  /*23ae0*/  IMAD.MOV.U32 R15, RZ, RZ, -0x1 ;  /* 0xffffffffff0f7424 */ /* 0x000fe200078e00ff */
[----:B-1----:R-:W-:-:S04]  /*23af0*/  SHF.R.U32.HI R5, RZ, 0x5, R5 ;  /* 0x00000005ff057819 */ /* 0x002fc80000011605 */
[----:B------:R-:W-:-:S05]  /*23b00*/  LOP3.LUT R5, R5, 0x3, RZ, 0xc0, !PT ;  /* 0x0000000305057812 */ /* 0x000fca00078ec0ff */
[----:B0-----:R-:W-:-:S07]  /*23b10*/  IMAD.MOV.U32 R13, RZ, RZ, R5 ;  /* 0x000000ffff0d7224 */ /* 0x001fce00078e0005 */
[----:B------:R-:W-:Y:S05]  /*23b20*/  WARPSYNC.COLLECTIVE R15, `(.L_x_1496) ;  /* 0x000000000f087348 */ /* 0x000fea0003c00000 */
[----:B------:R0:W1:Y:S02]  /*23b30*/  SHFL.IDX P6, R14, R13, R12, R11 ;  /* 0x0000000c0d0e7389 */ /* 0x00006400000c000b */
[----:B01----:R-:W-:Y:S01]  /*23b40*/  ENDCOLLECTIVE ;  /* 0x000000000000791b */ /* 0x003fe20003800000 */
.L_x_1496:
[----:B------:R-:W-:Y:S05]  /*23b50*/  BSYNC B1 ;  /* 0x0000000000017941 */ /* 0x000fea0003800000 */
.L_x_1495:
[----:B------:R-:W-:Y:S05]  /*23b60*/  BRA `(.L_x_1497) ;  /* 0xffffff9800247947 */ /* 0x000fea000383ffff */
.L_x_1344:
[----:B------:R-:W-:Y:S01]  /*23b70*/  BSSY B1, `(.L_x_1498) ;  /* 0x0000006000017945 */ /* 0x000fe20003800000 */
[----:B------:R-:W-:-:S07]  /*23b80*/  IMAD.MOV.U32 R15, RZ, RZ, -0x1 ;  /* 0xffffffffff0f7424 */ /* 0x000fce00078e00ff */
[----:B01----:R-:W-:Y:S05]  /*23b90*/  WARPSYNC.COLLECTIVE R15, `(.L_x_1499) ;  /* 0x000000000f0c7348 */ /* 0x003fea0003c00000 */
[----:B------:R-:W-:Y:S02]  /*23ba0*/  ELECT P6, UR62, PT ;  /* 0x00000000003e782f */ /* 0x000fe400038c0000 */
[----:B------:R-:W-:Y:S01]  /*23bb0*/  MOV R14, UR62 ;  /* 0x0000003e000e7c02 */ /* 0x000fe20008000f00 */
[----:B01----:R-:W-:Y:S10]  /*23bc0*/  ENDCOLLECTIVE ;  /* 0x000000000000791b */ /* 0x003ff40003800000 */
.L_x_1499:
[----:B------:R-:W-:Y:S05]  /*23bd0*/  BSYNC B1 ;  /* 0x0000000000017941 */ /* 0x000fea0003800000 */
.L_x_1498:
[----:B------:R-:W-:Y:S05]  /*23be0*/  BRA `(.L_x_1343) ;  /* 0xffffff98001c7947 */ /* 0x000fea000383ffff */
.L_x_1346:
[----:B-1----:R1:W2:Y:S02]  /*23bf0*/  SYNCS.PHASECHK.TRANS64.TRYWAIT P0, [R19+URZ+0x19c20], R5 ;  /* 0x019c2005130075a7 */ /* 0x0022a4000800017f */
[----:B--2---:R-:W-:Y:S05]  /*23c00*/  @!P0 NANOSLEEP.SYNCS 0x989680 ;  /* 0x009896800000895d */ /* 0x004fea0003900000 */
[----:B------:R-:W2:Y:S02]  /*23c10*/  @!P0 SYNCS.PHASECHK.TRANS64 P0, [R19+URZ+0x19c20], R5 ;  /* 0x019c2005130085a7 */ /* 0x000ea4000800007f */
[----:B--2---:R-:W-:Y:S05]  /*23c20*/  @!P0 BRA `(.L_x_1346) ;  /* 0xfffffffc00f08947 */ /* 0x004fea000383ffff */
[----:B------:R-:W-:Y:S05]  /*23c30*/  BRA `(.L_x_1500) ;  /* 0xffffff98002c7947 */ /* 0x000fea000383ffff */
.L_x_1350:
[----:B--2---:R2:W3:Y:S02]  /*23c40*/  SYNCS.PHASECHK.TRANS64.TRYWAIT P0, [R10+URZ+0x19ca0], R9 ;  /* 0x019ca0090a0075a7 */ /* 0x0044e4000800017f */
[----:B---3--:R-:W-:Y:S05]  /*23c50*/  @!P0 NANOSLEEP.SYNCS 0x989680 ;  /* 0x009896800000895d */ /* 0x008fea0003900000 */
[----:B------:R-:W3:Y:S02]  /*23c60*/  @!P0 SYNCS.PHASECHK.TRANS64 P0, [R10+URZ+0x19ca0], R9 ;  /* 0x019ca0090a0085a7 */ /* 0x000ee4000800007f */
[----:B---3--:R-:W-:Y:S05]  /*23c70*/  @!P0 BRA `(.L_x_1350) ;  /* 0xfffffffc00f08947 */ /* 0x008fea000383ffff */
[----:B------:R-:W-:Y:S05]  /*23c80*/  BRA `(.L_x_1501) ;  /* 0xffffff9800447947 */ /* 0x000fea000383ffff */
.L_x_1357:
[----:B-1----:R1:W3:Y:S02]  /*23c90*/  SYNCS.PHASECHK.TRANS64.TRYWAIT P0, [R10+URZ+0x19cc0], R9 ;  /* 0x019cc0090a0075a7 */ /* 0x0022e4000800017f */
[----:B---3--:R-:W-:Y:S05]  /*23ca0*/  @!P0 NANOSLEEP.SYNCS 0x989680 ;  /* 0x009896800000895d */ /* 0x008fea0003900000 */
[----:B------:R-:W3:Y:S02]  /*23cb0*/  @!P0 SYNCS.PHASECHK.TRANS64 P0, [R10+URZ+0x19cc0], R9 ;  /* 0x019cc0090a0085a7 */ /* 0x000ee4000800007f */
[----:B---3--:R-:W-:Y:S05]  /*23cc0*/  @!P0 BRA `(.L_x_1357) ;  /* 0xfffffffc00f08947 */ /* 0x008fea000383ffff */
[----:B------:R-:W-:Y:S05]  /*23cd0*/  BRA `(.L_x_1502) ;  /* 0xffffff9c00407947 */ /* 0x000fea000383ffff */
.L_x_1366:
[----:B--2---:R2:W3:Y:S02]  /*23ce0*/  SYNCS.PHASECHK.TRANS64.TRYWAIT P1, [R9+URZ+0x19ca0], R8 ;  /* 0x019ca008090075a7 */ /* 0x0044e4000802017f */
[----:B---3--:R-:W-:Y:S05]  /*23cf0*/  @!P1 NANOSLEEP.SYNCS 0x989680 ;  /* 0x009896800000995d */ /* 0x008fea0003900000 */
[----:B------:R-:W3:Y:S02]  /*23d00*/  @!P1 SYNCS.PHASECHK.TRANS64 P1, [R9+URZ+0x19ca0], R8 ;  /* 0x019ca008090095a7 */ /* 0x000ee4000802007f */
[----:B---3--:R-:W-:Y:S05]  /*23d10*/  @!P1 BRA `(.L_x_1366) ;  /* 0xfffffffc00f09947 */ /* 0x008fea000383ffff */
[----:B------:R-:W-:Y:S05]  /*23d20*/  BRA `(.L_x_1503) ;  /* 0xffffffa000747947 */ /* 0x000fea000383ffff */
.L_x_1373:
[----:B-1----:R1:W3:Y:S02]  /*23d30*/  SYNCS.PHASECHK.TRANS64.TRYWAIT P1, [R9+URZ+0x19cc0], R8 ;  /* 0x019cc008090075a7 */ /* 0x0022e4000802017f */
[----:B---3--:R-:W-:Y:S05]  /*23d40*/  @!P1 NANOSLEEP.SYNCS 0x989680 ;  /* 0x009896800000995d */ /* 0x008fea0003900000 */
[----:B------:R-:W3:Y:S02]  /*23d50*/  @!P1 SYNCS.PHASECHK.TRANS64 P1, [R9+URZ+0x19cc0], R8 ;  /* 0x019cc008090095a7 */ /* 0x000ee4000802007f */
[----:B---3--:R-:W-:Y:S05]  /*23d60*/  @!P1 BRA `(.L_x_1373) ;  /* 0xfffffffc00f09947 */ /* 0x008fea000383ffff */
[----:B------:R-:W-:Y:S05]  /*23d70*/  BRA `(.L_x_1504) ;  /* 0xffffffa4006c7947 */ /* 0x000fea000383ffff */
.L_x_1400:
[----:B------:R-:W2:Y:S01]  /*23d80*/  S2R R20, SR_TID.X ;  /* 0x0000000000147919 */ /* 0x000ea20000002100 */
[----:B------:R-:W-:Y:S01]  /*23d90*/  BSSY B0, `(.L_x_1505) ;  /* 0x000000a000007945 */ /* 0x000fe20003800000 */
[----:B------:R-:W-:Y:S02]  /*23da0*/  IMAD.MOV.U32 R12, RZ, RZ, RZ ;  /* 0x000000ffff0c7224 */ /* 0x000fe400078e00ff */
[----:B------:R-:W-:Y:S02]  /*23db0*/  IMAD.MOV.U32 R11, RZ, RZ, 0x1f ;  /* 0x0000001fff0b7424 */ /* 0x000fe400078e00ff */
[----:B------:R-:W-:Y:S01]  /*23dc0*/  IMAD.MOV.U32 R15, RZ, RZ, -0x1 ;  /* 0xffffffffff0f7424 */ /* 0x000fe200078e00ff */
[----:B--2---:R-:W-:-:S04]  /*23dd0*/  SHF.R.U32.HI R20, RZ, 0x5, R20 ;  /* 0x00000005ff147819 */ /* 0x004fc80000011614 */
[----:B------:R-:W-:-:S05]  /*23de0*/  LOP3.LUT R20, R20, 0x3, RZ, 0xc0, !PT ;  /* 0x0000000314147812 */ /* 0x000fca00078ec0ff */
[----:B0-----:R-:W-:-:S07]  /*23df0*/  IMAD.MOV.U32 R13, RZ, RZ, R20 ;  /* 0x000000ffff0d7224 */ /* 0x001fce00078e0014 */
[----:B-1----:R-:W-:Y:S05]  /*23e00*/  WARPSYNC.COLLECTIVE R15, `(.L_x_1506) ;  /* 0x000000000f087348 */ /* 0x002fea0003c00000 */
[----:B------:R0:W2:Y:S02]  /*23e10*/  SHFL.IDX P6, R14, R13, R12, R11 ;  /* 0x0000000c0d0e7389 */ /* 0x0000a400000c000b */
[----:B012---:R-:W-:Y:S01]  /*23e20*/  ENDCOLLECTIVE ;  /* 0x000000000000791b */ /* 0x007fe20003800000 */
.L_x_1506:
[----:B------:R-:W-:Y:S05]  /*23e30*/  BSYNC B0 ;  /* 0x0000000000007941 */ /* 0x000fea0003800000 */
.L_x_1505:
[----:B------:R-:W-:Y:S05]  /*23e40*/  BRA `(.L_x_1507) ;  /* 0xffffffb400e87947 */ /* 0x000fea000383ffff */
.L_x_1402:
[----:B------:R-:W-:Y:S01]  /*23e50*/  BSSY B0, `(.L_x_1508) ;  /* 0x0000006000007945 */ /* 0x000fe20003800000 */
[----:B------:R-:W-:-:S07]  /*23e60*/  IMAD.MOV.U32 R15, RZ, RZ, -0x1 ;  /* 0xffffffffff0f7424 */ /* 0x000fce00078e00ff */
[----:B012---:R-:W-:Y:S05]  /*23e70*/  WARPSYNC.COLLECTIVE R15, `(.L_x_1509) ;  /* 0x000000000f0c7348 */ /* 0x007fea0003c00000 */
[----:B------:R-:W-:Y:S02]  /*23e80*/  ELECT P6, UR62, PT ;  /* 0x00000000003e782f */ /* 0x000fe400038c0000 */
[----:B------:R-:W-:Y:S01]  /*23e90*/  MOV R14, UR62 ;  /* 0x0000003e000e7c02 */ /* 0x000fe20008000f00 */
[----:B012---:R-:W-:Y:S10]  /*23ea0*/  ENDCOLLECTIVE ;  /* 0x000000000000791b */ /* 0x007ff40003800000 */
.L_x_1509:
[----:B------:R-:W-:Y:S05]  /*23eb0*/  BSYNC B0 ;  /* 0x0000000000007941 */ /* 0x000fea0003800000 */
.L_x_1508:
[----:B------:R-:W-:Y:S05]  /*23ec0*/  BRA `(.L_x_1510) ;  /* 0xffffffb400e87947 */ /* 0x000fea000383ffff */
.L_x_1404:
[----:B--2---:R2:W3:Y:S02]  /*23ed0*/  SYNCS.PHASECHK.TRANS64.TRYWAIT P0, [R4+URZ+0x19c80], R3 ;  /* 0x019c8003040075a7 */ /* 0x0044e4000800017f */
[----:B---3--:R-:W-:Y:S05]  /*23ee0*/  @!P0 NANOSLEEP.SYNCS 0x989680 ;  /* 0x009896800000895d */ /* 0x008fea0003900000 */
[----:B------:R-:W3:Y:S02]  /*23ef0*/  @!P0 SYNCS.PHASECHK.TRANS64 P0, [R4+URZ+0x19c80], R3 ;  /* 0x019c8003040085a7 */ /* 0x000ee4000800007f */
[----:B---3--:R-:W-:Y:S05]  /*23f00*/  @!P0 BRA `(.L_x_1404) ;  /* 0xfffffffc00f08947 */ /* 0x008fea000383ffff */
[----:B------:R-:W-:Y:S05]  /*23f10*/  BRA `(.L_x_1511) ;  /* 0xffffffb8004c7947 */ /* 0x000fea000383ffff */
.L_x_1406:
[----:B---3--:R3:W4:Y:S02]  /*23f20*/  SYNCS.PHASECHK.TRANS64.TRYWAIT P0, [R4+URZ+0x19c40], R3 ;  /* 0x019c4003040075a7 */ /* 0x008724000800017f */
[----:B----4-:R-:W-:Y:S05]  /*23f30*/  @!P0 NANOSLEEP.SYNCS 0x989680 ;  /* 0x009896800000895d */ /* 0x010fea0003900000 */
[----:B------:R-:W4:Y:S02]  /*23f40*/  @!P0 SYNCS.PHASECHK.TRANS64 P0, [R4+URZ+0x19c40], R3 ;  /* 0x019c4003040085a7 */ /* 0x000f24000800007f */
[----:B----4-:R-:W-:Y:S05]  /*23f50*/  @!P0 BRA `(.L_x_1406) ;  /* 0xfffffffc00f08947 */ /* 0x010fea000383ffff */
[----:B------:R-:W-:Y:S05]  /*23f60*/  BRA `(.L_x_1512) ;  /* 0xffffffb800c87947 */ /* 0x000fea000383ffff */
.L_x_1410:
        /* <DEDUP_REMOVED lines=9> */
[----:B-----5:R-:W-:Y:S05]  /*24000*/  WARPSYNC.COLLECTIVE R15, `(.L_x_1513) ;  /* 0x000000000f087348 */ /* 0x020fea0003c00000 */
[----:B------:R0:W1:Y:S02]  /*24010*/  SHFL.IDX P6, R14, R13, R12, R11 ;  /* 0x0000000c0d0e7389 */ /* 0x00006400000c000b */
[----:B01---5:R-:W-:Y:S01]  /*24020*/  ENDCOLLECTIVE ;  /* 0x000000000000791b */ /* 0x023fe20003800000 */
.L_x_1513:
[----:B------:R-:W-:Y:S02]  /*24030*/  IMAD.MOV.U32 R13, RZ, RZ, R6 ;  /* 0x000000ffff0d7224 */ /* 0x000fe400078e0006 */
[----:B------:R-:W-:-:S07]  /*24040*/  IMAD.MOV.U32 R2, RZ, RZ, R14 ;  /* 0x000000ffff027224 */ /* 0x000fce00078e000e */
[----:B------:R-:W-:Y:S05]  /*24050*/  WARPSYNC.COLLECTIVE R15, `(.L_x_1514) ;  /* 0x000000000f087348 */ /* 0x000fea0003c00000 */
[----:B------:R0:W1:Y:S02]  /*24060*/  SHFL.IDX P6, R14, R13, R12, R11 ;  /* 0x0000000c0d0e7389 */ /* 0x00006400000c000b */
[----:B01----:R-:W-:Y:S01]  /*24070*/  ENDCOLLECTIVE ;  /* 0x000000000000791b */ /* 0x003fe20003800000 */
.L_x_1514:
[----:B------:R-:W-:Y:S02]  /*24080*/  IMAD.MOV.U32 R13, RZ, RZ, R5 ;  /* 0x000000ffff0d7224 */ /* 0x000fe400078e0005 */
[----:B------:R-:W-:Y:S02]  /*24090*/  IMAD.MOV.U32 R12, RZ, RZ, 0x1 ;  /* 0x00000001ff0c7424 */ /* 0x000fe400078e00ff */
[----:B------:R-:W-:-:S07]  /*240a0*/  IMAD.MOV.U32 R3, RZ, RZ, R14 ;  /* 0x000000ffff037224 */ /* 0x000fce00078e000e */
[----:B------:R-:W-:Y:S05]  /*240b0*/  WARPSYNC.COLLECTIVE R15, `(.L_x_1515) ;  /* 0x000000000f087348 */ /* 0x000fea0003c00000 */
[----:B------:R0:W1:Y:S02]  /*240c0*/  SHFL.IDX P6, R14, R13, R12, R11 ;  /* 0x0000000c0d0e7389 */ /* 0x00006400000c000b */
[----:B01----:R-:W-:Y:S01]  /*240d0*/  ENDCOLLECTIVE ;  /* 0x000000000000791b */ /* 0x003fe20003800000 */
.L_x_1515:
        /* <DEDUP_REMOVED lines=10> */
.L_x_1516:
        /* <DEDUP_REMOVED lines=13> */
.L_x_1517:
        /* <DEDUP_REMOVED lines=14> */
.L_x_1518:
[----:B------:R-:W-:Y:S01]  /*24330*/  IMAD.MOV.U32 R2, RZ, RZ, R14 ;  /* 0x000000ffff027224 */ /* 0x000fe200078e000e */
[----:B------:R-:W-:Y:S06]  /*24340*/  BRA `(.L_x_1519) ;  /* 0xffffffc000a07947 */ /* 0x000fec000383ffff */
.L_x_1415:
[----:B--2---:R2:W3:Y:S02]  /*24350*/  SYNCS.PHASECHK.TRANS64.TRYWAIT P0, [R19+URZ+0x19c20], R0 ;  /* 0x019c2000130075a7 */ /* 0x0044e4000800017f */
[----:B---3--:R-:W-:Y:S05]  /*24360*/  @!P0 NANOSLEEP.SYNCS 0x989680 ;  /* 0x009896800000895d */ /* 0x008fea0003900000 */
[----:B------:R-:W3:Y:S02]  /*24370*/  @!P0 SYNCS.PHASECHK.TRANS64 P0, [R19+URZ+0x19c20], R0 ;  /* 0x019c2000130085a7 */ /* 0x000ee4000800007f */
[----:B---3--:R-:W-:Y:S05]  /*24380*/  @!P0 BRA `(.L_x_1415) ;  /* 0xfffffffc00f08947 */ /* 0x008fea000383ffff */
[----:B------:R-:W-:Y:S05]  /*24390*/  BRA `(.L_x_1520) ;  /* 0xffffffc400107947 */ /* 0x000fea000383ffff */
.L_x_1421:
[----:B0-----:R0:W1:Y:S02]  /*243a0*/  SYNCS.PHASECHK.TRANS64.TRYWAIT P0, [R6+URZ+0x19c80], R4 ;  /* 0x019c8004060075a7 */ /* 0x001064000800017f */
[----:B-1----:R-:W-:Y:S05]  /*243b0*/  @!P0 NANOSLEEP.SYNCS 0x989680 ;  /* 0x009896800000895d */ /* 0x002fea0003900000 */
[----:B------:R-:W1:Y:S02]  /*243c0*/  @!P0 SYNCS.PHASECHK.TRANS64 P0, [R6+URZ+0x19c80], R4 ;  /* 0x019c8004060085a7 */ /* 0x000e64000800007f */
[----:B-1----:R-:W-:Y:S05]  /*243d0*/  @!P0 BRA `(.L_x_1421) ;  /* 0xfffffffc00f08947 */ /* 0x002fea000383ffff */
[----:B------:R-:W-:Y:S05]  /*243e0*/  BRA `(.L_x_1521) ;  /* 0xffffffc400b87947 */ /* 0x000fea000383ffff */
.L_x_1428:
[----:B-1----:R1:W2:Y:S02]  /*243f0*/  SYNCS.PHASECHK.TRANS64.TRYWAIT P0, [R6+URZ+0x19c40], R4 ;  /* 0x019c4004060075a7 */ /* 0x0022a4000800017f */
[----:B--2---:R-:W-:Y:S05]  /*24400*/  @!P0 NANOSLEEP.SYNCS 0x989680 ;  /* 0x009896800000895d */ /* 0x004fea0003900000 */
[----:B------:R-:W2:Y:S02]  /*24410*/  @!P0 SYNCS.PHASECHK.TRANS64 P0, [R6+URZ+0x19c40], R4 ;  /* 0x019c4004060085a7 */ /* 0x000ea4000800007f */
[----:B--2---:R-:W-:Y:S05]  /*24420*/  @!P0 BRA `(.L_x_1428) ;  /* 0xfffffffc00f08947 */ /* 0x004fea000383ffff */
[----:B------:R-:W-:Y:S05]  /*24430*/  BRA `(.L_x_1522) ;  /* 0xffffffc800b47947 */ /* 0x000fea000383ffff */
.L_x_1436:
[----:B0-----:R0:W1:Y:S02]  /*24440*/  SYNCS.PHASECHK.TRANS64.TRYWAIT P0, [R3+URZ+0x19c70], R4 ;  /* 0x019c7004030075a7 */ /* 0x001064000800017f */
[----:B-1----:R-:W-:Y:S05]  /*24450*/  @!P0 NANOSLEEP.SYNCS 0x989680 ;  /* 0x009896800000895d */ /* 0x002fea0003900000 */
[----:B------:R-:W1:Y:S02]  /*24460*/  @!P0 SYNCS.PHASECHK.TRANS64 P0, [R3+URZ+0x19c70], R4 ;  /* 0x019c7004030085a7 */ /* 0x000e64000800007f */
[----:B-1----:R-:W-:Y:S05]  /*24470*/  @!P0 BRA `(.L_x_1436) ;  /* 0xfffffffc00f08947 */ /* 0x002fea000383ffff */
[----:B------:R-:W-:Y:S05]  /*24480*/  BRA `(.L_x_1523) ;  /* 0xffffffcc00c87947 */ /* 0x000fea000383ffff */
.L_x_1438:
[----:B0-----:R0:W1:Y:S02]  /*24490*/  SYNCS.PHASECHK.TRANS64.TRYWAIT P0, [R3+URZ+0x19c60], R4 ;  /* 0x019c6004030075a7 */ /* 0x001064000800017f */
[----:B-1----:R-:W-:Y:S05]  /*244a0*/  @!P0 NANOSLEEP.SYNCS 0x989680 ;  /* 0x009896800000895d */ /* 0x002fea0003900000 */
[----:B------:R-:W1:Y:S02]  /*244b0*/  @!P0 SYNCS.PHASECHK.TRANS64 P0, [R3+URZ+0x19c60], R4 ;  /* 0x019c6004030085a7 */ /* 0x000e64000800007f */
[----:B-1----:R-:W-:Y:S05]  /*244c0*/  @!P0 BRA `(.L_x_1438) ;  /* 0xfffffffc00f08947 */ /* 0x002fea000383ffff */
[----:B------:R-:W-:Y:S05]  /*244d0*/  BRA `(.L_x_1524) ;  /* 0xffffffcc00d07947 */ /* 0x000fea000383ffff */
.L_x_1445:
[----:B-1----:R1:W2:Y:S02]  /*244e0*/  SYNCS.PHASECHK.TRANS64.TRYWAIT P1, [R3+URZ+0x19c70], R0 ;  /* 0x019c7000030075a7 */ /* 0x0022a4000802017f */
[----:B--2---:R-:W-:Y:S05]  /*244f0*/  @!P1 NANOSLEEP.SYNCS 0x989680 ;  /* 0x009896800000995d */ /* 0x004fea0003900000 */
[----:B------:R-:W2:Y:S02]  /*24500*/  @!P1 SYNCS.PHASECHK.TRANS64 P1, [R3+URZ+0x19c70], R0 ;  /* 0x019c7000030095a7 */ /* 0x000ea4000802007f */
[----:B--2---:R-:W-:Y:S05]  /*24510*/  @!P1 BRA `(.L_x_1445) ;  /* 0xfffffffc00f09947 */ /* 0x004fea000383ffff */
[----:B------:R-:W-:Y:S05]  /*24520*/  BRA `(.L_x_1525) ;  /* 0xffffffd4003c7947 */ /* 0x000fea000383ffff */
.L_x_1447:
[----:B-1----:R1:W2:Y:S02]  /*24530*/  SYNCS.PHASECHK.TRANS64.TRYWAIT P1, [R3+URZ+0x19c60], R0 ;  /* 0x019c6000030075a7 */ /* 0x0022a4000802017f */
[----:B--2---:R-:W-:Y:S05]  /*24540*/  @!P1 NANOSLEEP.SYNCS 0x989680 ;  /* 0x009896800000995d */ /* 0x004fea0003900000 */
[----:B------:R-:W2:Y:S02]  /*24550*/  @!P1 SYNCS.PHASECHK.TRANS64 P1, [R3+URZ+0x19c60], R0 ;  /* 0x019c6000030095a7 */ /* 0x000ea4000802007f */
[----:B--2---:R-:W-:Y:S05]  /*24560*/  @!P1 BRA `(.L_x_1447) ;  /* 0xfffffffc00f09947 */ /* 0x004fea000383ffff */
[----:B------:R-:W-:Y:S05]  /*24570*/  BRA `(.L_x_1526) ;  /* 0xffffffd400407947 */ /* 0x000fea000383ffff */
.L_x_1451:
        /* <DEDUP_REMOVED lines=8> */
.L_x_1528:
[----:B------:R-:W-:Y:S05]  /*24600*/  BSYNC B0 ;  /* 0x0000000000007941 */ /* 0x000fea0003800000 */
.L_x_1527:
        /* <DEDUP_REMOVED lines=9> */
.L_x_1529:
[----:B------:R-:W-:Y:S02]  /*246a0*/  ULDC UR4, c[0x0][0xc3c] ;  /* 0x00030f0000047ab9 */ /* 0x000fe40000000800 */
[----:B------:R-:W-:-:S13]  /*246b0*/  ISETP.GE.OR P1, PT, R8, UR4, !P0 ;  /* 0x0000000408007c0c */ /* 0x000fda000c726670 */
[----:B------:R-:W0:Y:S08]  /*246c0*/  @!P1 LDC.64 R2, c[0x0][0xc80] ;  /* 0x00032000ff029b82 */ /* 0x000e300000000a00 */
[----:B------:R-:W1:Y:S01]  /*246d0*/  @!P1 LDC.64 R4, c[0x0][0xc78] ;  /* 0x00031e00ff049b82 */ /* 0x000e620000000a00 */
[----:B------:R-:W-:Y:S01]  /*246e0*/  CS2R R24, SRZ ;  /* 0x0000000000187805 */ /* 0x000fe2000001ff00 */
[----:B------:R-:W-:-:S02]  /*246f0*/  IMAD.MOV.U32 R11, RZ, RZ, RZ ;  /* 0x000000ffff0b7224 */ /* 0x000fc400078e00ff */
[----:B------:R-:W-:Y:S02]  /*24700*/  IMAD.MOV.U32 R6, RZ, RZ, R14 ;  /* 0x000000ffff067224 */ /* 0x000fe400078e000e */
[----:B0-----:R-:W-:-:S05]  /*24710*/  @!P1 IMAD.WIDE R2, R8, 0x4, R2 ;  /* 0x0000000408029825 */ /* 0x001fca00078e0202 */
[----:B------:R1:W2:Y:S02]  /*24720*/  @!P1 LDG.E R7, desc[UR42][R2.64] ;  /* 0x0000002a02079981 */ /* 0x0002a4000c1e1900 */
[----:B-1----:R-:W-:-:S05]  /*24730*/  @!P1 IMAD.WIDE R2, R8, 0x4, R4 ;  /* 0x0000000408029825 */ /* 0x002fca00078e0204 */
[----:B------:R-:W3:Y:S01]  /*24740*/  @!P1 LDG.E R4, desc[UR42][R2.64] ;  /* 0x0000002a02049981 */ /* 0x000ee2000c1e1900 */
[----:B------:R-:W-:Y:S01]  /*24750*/  IMAD.MOV.U32 R5, RZ, RZ, RZ ;  /* 0x000000ffff057224 */ /* 0x000fe200078e00ff */
[C---:B------:R-:W-:Y:S02]  /*24760*/  ISETP.GE.U32.AND P2, PT, R10.reuse, 0x2, PT ;  /* 0x000000020a00780c */ /* 0x040fe40003f46070 */
[C---:B------:R-:W-:Y:S02]  /*24770*/  ISETP.GE.U32.AND P3, PT, R10.reuse, 0x4, PT ;  /* 0x000000040a00780c */ /* 0x040fe40003f66070 */
[C---:B------:R-:W-:Y:S02]  /*24780*/  ISETP.GE.U32.AND P4, PT, R10.reuse, 0x8, PT ;  /* 0x000000080a00780c */ /* 0x040fe40003f86070 */
[C---:B------:R-:W-:Y:S01]  /*24790*/  ISETP.GE.U32.AND P5, PT, R10.reuse, 0x10, PT ;  /* 0x000000100a00780c */ /* 0x040fe20003fa6070 */
[----:B--2---:R-:W-:Y:S02]  /*247a0*/  @!P1 IMAD.MOV.U32 R25, RZ, RZ, R7 ;  /* 0x000000ffff199224 */ /* 0x004fe400078e0007 */
[----:B---3--:R-:W-:Y:S01]  /*247b0*/  @!P1 IMAD.MOV.U32 R5, RZ, RZ, R4 ;  /* 0x000000ffff059224 */ /* 0x008fe200078e0004 */
[----:B------:R-:W-:-:S03]  /*247c0*/  ISETP.NE.AND P1, PT, R10, RZ, PT ;  /* 0x000000ff0a00720c */ /* 0x000fc60003f25270 */
[----:B------:R-:W-:-:S04]  /*247d0*/  IMAD R2, R5, R25, RZ ;  /* 0x0000001905027224 */ /* 0x000fc800078e02ff */
[----:B------:R-:W-:-:S07]  /*247e0*/  IMAD.MOV.U32 R13, RZ, RZ, R2 ;  /* 0x000000ffff0d7224 */ /* 0x000fce00078e0002 */
[----:B------:R-:W-:Y:S05]  /*247f0*/  WARPSYNC.COLLECTIVE R15, `(.L_x_1530) ;  /* 0x000000000f087348 */ /* 0x000fea0003c00000 */
[----:B------:R0:W1:Y:S02]  /*24800*/  SHFL.UP P6, R14, R13, R12, R11 ;  /* 0x0400000c0d0e7389 */ /* 0x00006400000c000b */
[----:B01----:R-:W-:Y:S01]  /*24810*/  ENDCOLLECTIVE ;  /* 0x000000000000791b */ /* 0x003fe20003800000 */
.L_x_1530:
[----:B------:R-:W-:Y:S01]  /*24820*/  IMAD.MOV.U32 R12, RZ, RZ, 0x2 ;  /* 0x00000002ff0c7424 */ /* 0x000fe200078e00ff */
[----:B------:R-:W-:-:S05]  /*24830*/  SEL R3, R14, RZ, P1 ;  /* 0x000000ff0e037207 */ /* 0x000fca0000800000 */
[----:B------:R-:W-:-:S04]  /*24840*/  IMAD.IADD R2, R2, 0x1, R3 ;  /* 0x0000000102027824 */ /* 0x000fc800078e0203 */
[----:B------:R-:W-:-:S07]  /*24850*/  IMAD.MOV.U32 R13, RZ, RZ, R2 ;  /* 0x000000ffff0d7224 */ /* 0x000fce00078e0002 */
[----:B------:R-:W-:Y:S05]  /*24860*/  WARPSYNC.COLLECTIVE R15, `(.L_x_1531) ;  /* 0x000000000f087348 */ /* 0x000fea0003c00000 */
[----:B------:R0:W1:Y:S02]  /*24870*/  SHFL.UP P6, R14, R13, R12, R11 ;  /* 0x0400000c0d0e7389 */ /* 0x00006400000c000b */
[----:B01----:R-:W-:Y:S01]  /*24880*/  ENDCOLLECTIVE ;  /* 0x000000000000791b */ /* 0x003fe20003800000 */
.L_x_1531:
[----:B------:R-:W-:Y:S01]  /*24890*/  IMAD.MOV.U32 R12, RZ, RZ, 0x4 ;  /* 0x00000004ff0c7424 */ /* 0x000fe200078e00ff */
[----:B------:R-:W-:-:S05]  /*248a0*/  SEL R3, R14, RZ, P2 ;  /* 0x000000ff0e037207 */ /* 0x000fca0001000000 */
[----:B------:R-:W-:-:S04]  /*248b0*/  IMAD.IADD R2, R2, 0x1, R3 ;  /* 0x0000000102027824 */ /* 0x000fc800078e0203 */
[----:B------:R-:W-:-:S07]  /*248c0*/  IMAD.MOV.U32 R13, RZ, RZ, R2 ;  /* 0x000000ffff0d7224 */ /* 0x000fce00078e0002 */
[----:B------:R-:W-:Y:S05]  /*248d0*/  WARPSYNC.COLLECTIVE R15, `(.L_x_1532) ;  /* 0x000000000f087348 */ /* 0x000fea0003c00000 */
[----:B------:R0:W1:Y:S02]  /*248e0*/  SHFL.UP P6, R14, R13, R12, R11 ;  /* 0x0400000c0d0e7389 */ /* 0x00006400000c000b */
[----:B01----:R-:W-:Y:S01]  /*248f0*/  ENDCOLLECTIVE ;  /* 0x000000000000791b */ /* 0x003fe20003800000 */
.L_x_1532:
[----:B------:R-:W-:Y:S01]  /*24900*/  IMAD.MOV.U32 R12, RZ, RZ, 0x8 ;  /* 0x00000008ff0c7424 */ /* 0x000fe200078e00ff */
[----:B------:R-:W-:-:S05]  /*24910*/  SEL R3, R14, RZ, P3 ;  /* 0x000000ff0e037207 */ /* 0x000fca0001800000 */
[----:B------:R-:W-:-:S04]  /*24920*/  IMAD.IADD R2, R2, 0x1, R3 ;  /* 0x0000000102027824 */ /* 0x000fc800078e0203 */
[----:B------:R-:W-:-:S07]  /*24930*/  IMAD.MOV.U32 R13, RZ, RZ, R2 ;  /* 0x000000ffff0d7224 */ /* 0x000fce00078e0002 */
[----:B------:R-:W-:Y:S05]  /*24940*/  WARPSYNC.COLLECTIVE R15, `(.L_x_1533) ;  /* 0x000000000f087348 */ /* 0x000fea0003c00000 */
[----:B------:R0:W1:Y:S02]  /*24950*/  SHFL.UP P6, R14, R13, R12, R11 ;  /* 0x0400000c0d0e7389 */ /* 0x00006400000c000b */
[----:B01----:R-:W-:Y:S01]  /*24960*/  ENDCOLLECTIVE ;  /* 0x000000000000791b */ /* 0x003fe20003800000 */
.L_x_1533:
[----:B------:R-:W-:Y:S01]  /*24970*/  IMAD.MOV.U32 R12, RZ, RZ, 0x10 ;  /* 0x00000010ff0c7424 */ /* 0x000fe200078e00ff */
[----:B------:R-:W-:-:S05]  /*24980*/  SEL R3, R14, RZ, P4 ;  /* 0x000000ff0e037207 */ /* 0x000fca0002000000 */
[----:B------:R-:W-:-:S04]  /*24990*/  IMAD.IADD R2, R2, 0x1, R3 ;  /* 0x0000000102027824 */ /* 0x000fc800078e0203 */
[----:B------:R-:W-:-:S07]  /*249a0*/  IMAD.MOV.U32 R13, RZ, RZ, R2 ;  /* 0x000000ffff0d7224 */ /* 0x000fce00078e0002 */
[----:B------:R-:W-:Y:S05]  /*249b0*/  WARPSYNC.COLLECTIVE R15, `(.L_x_1534) ;  /* 0x000000000f087348 */ /* 0x000fea0003c00000 */
[----:B------:R0:W1:Y:S02]  /*249c0*/  SHFL.UP P6, R14, R13, R12, R11 ;  /* 0x0400000c0d0e7389 */ /* 0x00006400000c000b */
[----:B01----:R-:W-:Y:S01]  /*249d0*/  ENDCOLLECTIVE ;  /* 0x000000000000791b */ /* 0x003fe20003800000 */
.L_x_1534:
[----:B------:R-:W-:Y:S02]  /*249e0*/  IMAD.MOV.U32 R12, RZ, RZ, 0x1f ;  /* 0x0000001fff0c7424 */ /* 0x000fe400078e00ff */
[----:B------:R-:W-:Y:S01]  /*249f0*/  IMAD.MOV.U32 R11, RZ, RZ, 0x1f ;  /* 0x0000001fff0b7424 */ /* 0x000fe200078e00ff */
[----:B------:R-:W-:-:S05]  /*24a00*/  SEL R3, R14, RZ, P5 ;  /* 0x000000ff0e037207 */ /* 0x000fca0002800000 */
[----:B------:R-:W-:-:S04]  /*24a10*/  IMAD.IADD R2, R2, 0x1, R3 ;  /* 0x0000000102027824 */ /* 0x000fc800078e0203 */
[----:B------:R-:W-:-:S07]  /*24a20*/  IMAD.MOV.U32 R13, RZ, RZ, R2 ;  /* 0x000000ffff0d7224 */ /* 0x000fce00078e0002 */
[----:B------:R-:W-:Y:S05]  /*24a30*/  WARPSYNC.COLLECTIVE R15, `(.L_x_1535) ;  /* 0x000000000f087348 */ /* 0x000fea0003c00000 */
[----:B------:R0:W1:Y:S02]  /*24a40*/  SHFL.IDX P6, R14, R13, R12, R11 ;  /* 0x0000000c0d0e7389 */ /* 0x00006400000c000b */
[----:B01----:R-:W-:Y:S01]  /*24a50*/  ENDCOLLECTIVE ;  /* 0x000000000000791b */ /* 0x003fe20003800000 */
.L_x_1535:
[----:B------:R-:W-:Y:S05]  /*24a60*/  BRA `(.L_x_1536) ;  /* 0xffffffd400dc7947 */ /* 0x000fea000383ffff */
.L_x_1454:
[----:B------:R-:W-:Y:S01]  /*24a70*/  BSSY B0, `(.L_x_1537) ;  /* 0x0000008000007945 */ /* 0x000fe20003800000 */
[----:B------:R-:W-:Y:S02]  /*24a80*/  IMAD.MOV.U32 R13, RZ, RZ, R2 ;  /* 0x000000ffff0d7224 */ /* 0x000fe400078e0002 */
[----:B------:R-:W-:Y:S02]  /*24a90*/  IMAD.MOV.U32 R12, RZ, RZ, 0x1 ;  /* 0x00000001ff0c7424 */ /* 0x000fe400078e00ff */
[----:B------:R-:W-:Y:S02]  /*24aa0*/  IMAD.MOV.U32 R11, RZ, RZ, RZ ;  /* 0x000000ffff0b7224 */ /* 0x000fe400078e00ff */
[----:B------:R-:W-:-:S07]  /*24ab0*/  IMAD.MOV.U32 R15, RZ, RZ, -0x1 ;  /* 0xffffffffff0f7424 */ /* 0x000fce00078e00ff */
[----:B------:R-:W-:Y:S05]  /*24ac0*/  WARPSYNC.COLLECTIVE R15, `(.L_x_1538) ;  /* 0x000000000f087348 */ /* 0x000fea0003c00000 */
[----:B------:R0:W1:Y:S02]  /*24ad0*/  SHFL.UP P6, R14, R13, R12, R11 ;  /* 0x0400000c0d0e7389 */ /* 0x00006400000c000b */
[----:B01----:R-:W-:Y:S01]  /*24ae0*/  ENDCOLLECTIVE ;  /* 0x000000000000791b */ /* 0x003fe20003800000 */
.L_x_1538:
[----:B------:R-:W-:Y:S05]  /*24af0*/  BSYNC B0 ;  /* 0x0000000000007941 */ /* 0x000fea0003800000 */
.L_x_1537:
[----:B------:R-:W-:Y:S01]  /*24b00*/  SEL R3, R14, RZ, P1 ;  /* 0x000000ff0e037207 */ /* 0x000fe20000800000 */
[----:B------:R-:W-:Y:S02]  /*24b10*/  IMAD.MOV.U32 R12, RZ, RZ, 0x2 ;  /* 0x00000002ff0c7424 */ /* 0x000fe400078e00ff */
[----:B------:R-:W-:Y:S02]  /*24b20*/  IMAD.MOV.U32 R11, RZ, RZ, RZ ;  /* 0x000000ffff0b7224 */ /* 0x000fe400078e00ff */
[----:B------:R-:W-:Y:S02]  /*24b30*/  IMAD.IADD R2, R2, 0x1, R3 ;  /* 0x0000000102027824 */ /* 0x000fe400078e0203 */
[----:B------:R-:W-:Y:S02]  /*24b40*/  IMAD.MOV.U32 R15, RZ, RZ, -0x1 ;  /* 0xffffffffff0f7424 */ /* 0x000fe400078e00ff */
[----:B------:R-:W-:-:S07]  /*24b50*/  IMAD.MOV.U32 R13, RZ, RZ, R2 ;  /* 0x000000ffff0d7224 */ /* 0x000fce00078e0002 */
[----:B------:R-:W-:Y:S05]  /*24b60*/  WARPSYNC.COLLECTIVE R15, `(.L_x_1539) ;  /* 0x000000000f087348 */ /* 0x000fea0003c00000 */
[----:B------:R0:W1:Y:S02]  /*24b70*/  SHFL.UP P6, R14, R13, R12, R11 ;  /* 0x0400000c0d0e7389 */ /* 0x00006400000c000b */
[----:B01----:R-:W-:Y:S01]  /*24b80*/  ENDCOLLECTIVE ;  /* 0x000000000000791b */ /* 0x003fe20003800000 */
.L_x_1539:
[----:B------:R-:W-:Y:S01]  /*24b90*/  IMAD.MOV.U32 R12, RZ, RZ, 0x4 ;  /* 0x00000004ff0c7424 */ /* 0x000fe200078e00ff */
[----:B------:R-:W-:-:S05]  /*24ba0*/  SEL R3, R14, RZ, P2 ;  /* 0x000000ff0e037207 */ /* 0x000fca0001000000 */
[----:B------:R-:W-:-:S04]  /*24bb0*/  IMAD.IADD R2, R2, 0x1, R3 ;  /* 0x0000000102027824 */ /* 0x000fc800078e0203 */
[----:B------:R-:W-:-:S07]  /*24bc0*/  IMAD.MOV.U32 R13, RZ, RZ, R2 ;  /* 0x000000ffff0d7224 */ /* 0x000fce00078e0002 */
[----:B------:R-:W-:Y:S05]  /*24bd0*/  WARPSYNC.COLLECTIVE R15, `(.L_x_1540) ;  /* 0x000000000f087348 */ /* 0x000fea0003c00000 */
[----:B------:R0:W1:Y:S02]  /*24be0*/  SHFL.UP P6, R14, R13, R12, R11 ;  /* 0x0400000c0d0e7389 */ /* 0x00006400000c000b */
[----:B01----:R-:W-:Y:S01]  /*24bf0*/  ENDCOLLECTIVE ;  /* 0x000000000000791b */ /* 0x003fe20003800000 */
.L_x_1540:
[----:B------:R-:W-:Y:S01]  /*24c00*/  IMAD.MOV.U32 R12, RZ, RZ, 0x8 ;  /* 0x00000008ff0c7424 */ /* 0x000fe200078e00ff */
[----:B------:R-:W-:-:S05]  /*24c10*/  SEL R3, R14, RZ, P3 ;  /* 0x000000ff0e037207 */ /* 0x000fca0001800000 */
[----:B------:R-:W-:-:S04]  /*24c20*/  IMAD.IADD R2, R2, 0x1, R3 ;  /* 0x0000000102027824 */ /* 0x000fc800078e0203 */
[----:B------:R-:W-:-:S07]  /*24c30*/  IMAD.MOV.U32 R13, RZ, RZ, R2 ;  /* 0x000000ffff0d7224 */ /* 0x000fce00078e0002 */
[----:B------:R-:W-:Y:S05]  /*24c40*/  WARPSYNC.COLLECTIVE R15, `(.L_x_1541) ;  /* 0x000000000f087348 */ /* 0x000fea0003c00000 */
[----:B------:R0:W1:Y:S02]  /*24c50*/  SHFL.UP P6, R14, R13, R12, R11 ;  /* 0x0400000c0d0e7389 */ /* 0x00006400000c000b */
[----:B01----:R-:W-:Y:S01]  /*24c60*/  ENDCOLLECTIVE ;  /* 0x000000000000791b */ /* 0x003fe20003800000 */
.L_x_1541:
[----:B------:R-:W-:Y:S01]  /*24c70*/  IMAD.MOV.U32 R12, RZ, RZ, 0x10 ;  /* 0x00000010ff0c7424 */ /* 0x000fe200078e00ff */
[----:B------:R-:W-:-:S05]  /*24c80*/  SEL R3, R14, RZ, P4 ;  /* 0x000000ff0e037207 */ /* 0x000fca0002000000 */
[----:B------:R-:W-:-:S04]  /*24c90*/  IMAD.IADD R2, R2, 0x1, R3 ;  /* 0x0000000102027824 */ /* 0x000fc800078e0203 */
[----:B------:R-:W-:-:S07]  /*24ca0*/  IMAD.MOV.U32 R13, RZ, RZ, R2 ;  /* 0x000000ffff0d7224 */ /* 0x000fce00078e0002 */
[----:B------:R-:W-:Y:S05]  /*24cb0*/  WARPSYNC.COLLECTIVE R15, `(.L_x_1542) ;  /* 0x000000000f087348 */ /* 0x000fea0003c00000 */
[----:B------:R0:W1:Y:S02]  /*24cc0*/  SHFL.UP P6, R14, R13, R12, R11 ;  /* 0x0400000c0d0e7389 */ /* 0x00006400000c000b */
[----:B01----:R-:W-:Y:S01]  /*24cd0*/  ENDCOLLECTIVE ;  /* 0x000000000000791b */ /* 0x003fe20003800000 */
.L_x_1542:
        /* <DEDUP_REMOVED lines=8> */
.L_x_1543:
[----:B------:R-:W-:Y:S05]  /*24d60*/  BRA `(.L_x_1544) ;  /* 0xffffffd400c07947 */ /* 0x000fea000383ffff */
.L_x_1456:
[----:B------:R-:W-:Y:S01]  /*24d70*/  BSSY B0, `(.L_x_1545) ;  /* 0x0000006000007945 */ /* 0x000fe20003800000 */
[----:B------:R-:W-:Y:S01]  /*24d80*/  PLOP3.LUT P6, PT, P6, PT, PT, 0x8, 0x0 ;  /* 0x000000000000781c */ /* 0x000fe200037ce170 */
[----:B------:R-:W-:-:S12]  /*24d90*/  IMAD.MOV.U32 R15, RZ, RZ, -0x1 ;  /* 0xffffffffff0f7424 */ /* 0x000fd800078e00ff */
[----:B0-----:R-:W-:Y:S05]  /*24da0*/  WARPSYNC.COLLECTIVE R15, `(.L_x_1546) ;  /* 0x000000000f087348 */ /* 0x001fea0003c00000 */
[----:B------:R-:W-:Y:S01]  /*24db0*/  VOTE.ANY R14, PT, P6 ;  /* 0x00000000000e7806 */ /* 0x000fe200030e0100 */
[----:B0-----:R-:W-:Y:S06]  /*24dc0*/  ENDCOLLECTIVE ;  /* 0x000000000000791b */ /* 0x001fec0003800000 */
.L_x_1546:
[----:B------:R-:W-:Y:S05]  /*24dd0*/  BSYNC B0 ;  /* 0x0000000000007941 */ /* 0x000fea0003800000 */
.L_x_1545:
[----:B------:R-:W-:Y:S02]  /*24de0*/  IMAD.MOV.U32 R3, RZ, RZ, R14 ;  /* 0x000000ffff037224 */ /* 0x000fe400078e000e */
[----:B------:R-:W-:Y:S02]  /*24df0*/  IMAD.MOV.U32 R13, RZ, RZ, R25 ;  /* 0x000000ffff0d7224 */ /* 0x000fe400078e0019 */
[----:B------:R-:W0:Y:S01]  /*24e00*/  POPC R7, R3 ;  /* 0x0000000300077309 */ /* 0x000e220000000000 */
[----:B------:R-:W-:Y:S02]  /*24e10*/  IMAD.MOV.U32 R11, RZ, RZ, 0x1f ;  /* 0x0000001fff0b7424 */ /* 0x000fe400078e00ff */
[----:B------:R-:W-:Y:S02]  /*24e20*/  IMAD.MOV.U32 R15, RZ, RZ, -0x1 ;  /* 0xffffffffff0f7424 */ /* 0x000fe400078e00ff */
[----:B0-----:R-:W-:Y:S02]  /*24e30*/  IMAD.MOV.U32 R12, RZ, RZ, R7 ;  /* 0x000000ffff0c7224 */ /* 0x001fe400078e0007 */
[----:B------:R-:W-:-:S07]  /*24e40*/  IMAD.IADD R27, R7, 0x1, R27 ;  /* 0x00000001071b7824 */ /* 0x000fce00078e021b */
[----:B------:R-:W-:Y:S05]  /*24e50*/  WARPSYNC.COLLECTIVE R15, `(.L_x_1547) ;  /* 0x000000000f087348 */ /* 0x000fea0003c00000 */
[----:B------:R0:W1:Y:S02]  /*24e60*/  SHFL.IDX P6, R14, R13, R12, R11 ;  /* 0x0000000c0d0e7389 */ /* 0x00006400000c000b */
[----:B01----:R-:W-:Y:S01]  /*24e70*/  ENDCOLLECTIVE ;  /* 0x000000000000791b */ /* 0x003fe20003800000 */
.L_x_1547:
[----:B------:R-:W-:Y:S02]  /*24e80*/  IMAD.MOV.U32 R13, RZ, RZ, R5 ;  /* 0x000000ffff0d7224 */ /* 0x000fe400078e0005 */
[----:B------:R-:W-:-:S07]  /*24e90*/  IMAD.MOV.U32 R25, RZ, RZ, R14 ;  /* 0x000000ffff197224 */ /* 0x000fce00078e000e */
[----:B------:R-:W-:Y:S05]  /*24ea0*/  WARPSYNC.COLLECTIVE R15, `(.L_x_1548) ;  /* 0x000000000f087348 */ /* 0x000fea0003c00000 */
[----:B------:R0:W1:Y:S02]  /*24eb0*/  SHFL.IDX P6, R14, R13, R12, R11 ;  /* 0x0000000c0d0e7389 */ /* 0x00006400000c000b */
[----:B01----:R-:W-:Y:S01]  /*24ec0*/  ENDCOLLECTIVE ;  /* 0x000000000000791b */ /* 0x003fe20003800000 */
.L_x_1548:
[----:B------:R-:W-:Y:S01]  /*24ed0*/  IMAD.MOV.U32 R5, RZ, RZ, R14 ;  /* 0x000000ffff057224 */ /* 0x000fe200078e000e */
[----:B------:R-:W-:Y:S06]  /*24ee0*/  BRA `(.L_x_1549) ;  /* 0xffffffd400a07947 */ /* 0x000fec000383ffff */
.L_x_1458:
[----:B------:R-:W-:Y:S01]  /*24ef0*/  BSSY B0, `(.L_x_1550) ;  /* 0x0000007000007945 */ /* 0x000fe20003800000 */
[----:B------:R-:W-:Y:S02]  /*24f00*/  IMAD.MOV.U32 R13, RZ, RZ, R2 ;  /* 0x000000ffff0d7224 */ /* 0x000fe400078e0002 */
[----:B------:R-:W-:Y:S02]  /*24f10*/  IMAD.MOV.U32 R11, RZ, RZ, 0x1f ;  /* 0x0000001fff0b7424 */ /* 0x000fe400078e00ff */
[----:B------:R-:W-:-:S07]  /*24f20*/  IMAD.MOV.U32 R15, RZ, RZ, -0x1 ;  /* 0xffffffffff0f7424 */ /* 0x000fce00078e00ff */
[----:B0123--:R-:W-:Y:S05]  /*24f30*/  WARPSYNC.COLLECTIVE R15, `(.L_x_1551) ;  /* 0x000000000f087348 */ /* 0x00ffea0003c00000 */
[----:B------:R4:W0:Y:S02]  /*24f40*/  SHFL.IDX P6, R14, R13, R12, R11 ;  /* 0x0000000c0d0e7389 */ /* 0x00082400000c000b */
[----:B01234-:R-:W-:Y:S01]  /*24f50*/  ENDCOLLECTIVE ;  /* 0x000000000000791b */ /* 0x01ffe20003800000 */
.L_x_1551:
[----:B------:R-:W-:Y:S05]  /*24f60*/  BSYNC B0 ;  /* 0x0000000000007941 */ /* 0x000fea0003800000 */
.L_x_1550:
[----:B------:R-:W-:Y:S01]  /*24f70*/  IMAD.MOV.U32 R24, RZ, RZ, R14 ;  /* 0x000000ffff187224 */ /* 0x000fe200078e000e */
[----:B------:R-:W-:Y:S06]  /*24f80*/  BRA `(.L_x_1457) ;  /* 0xffffffd400907947 */ /* 0x000fec000383ffff */
.L_x_1464:
[----:B0-----:R0:W1:Y:S02]  /*24f90*/  SYNCS.PHASECHK.TRANS64.TRYWAIT P0, [R9+URZ+0x19c20], R0 ;  /* 0x019c2000090075a7 */ /* 0x001064000800017f */
[----:B-1----:R-:W-:Y:S05]  /*24fa0*/  @!P0 NANOSLEEP.SYNCS 0x989680 ;  /* 0x009896800000895d */ /* 0x002fea0003900000 */
[----:B------:R-:W1:Y:S02]  /*24fb0*/  @!P0 SYNCS.PHASECHK.TRANS64 P0, [R9+URZ+0x19c20], R0 ;  /* 0x019c2000090085a7 */ /* 0x000e64000800007f */
[----:B-1----:R-:W-:Y:S05]  /*24fc0*/  @!P0 BRA `(.L_x_1464) ;  /* 0xfffffffc00f08947 */ /* 0x002fea000383ffff */
[----:B------:R-:W-:Y:S05]  /*24fd0*/  BRA `(.L_x_1552) ;  /* 0xffffffdc00ec7947 */ /* 0x000fea000383ffff */
.L_x_1465:
        /* <DEDUP_REMOVED lines=11> */
.L_x_1554:
[----:B------:R-:W-:Y:S05]  /*25090*/  BSYNC B0 ;  /* 0x0000000000007941 */ /* 0x000fea0003800000 */
.L_x_1553:
[----:B------:R-:W-:Y:S05]  /*250a0*/  BRA `(.L_x_1555) ;  /* 0xffffffdc00d47947 */ /* 0x000fea000383ffff */
.L_x_1466:
[----:B------:R-:W-:Y:S01]  /*250b0*/  BSSY B0, `(.L_x_1556) ;  /* 0x0000006000007945 */ /* 0x000fe20003800000 */
[----:B------:R-:W-:-:S07]  /*250c0*/  IMAD.MOV.U32 R15, RZ, RZ, -0x1 ;  /* 0xffffffffff0f7424 */ /* 0x000fce00078e00ff */
[----:B0-----:R-:W-:Y:S05]  /*250d0*/  WARPSYNC.COLLECTIVE R15, `(.L_x_1557) ;  /* 0x000000000f0c7348 */ /* 0x001fea0003c00000 */
[----:B------:R-:W-:Y:S02]  /*250e0*/  ELECT P6, UR62, PT ;  /* 0x00000000003e782f */ /* 0x000fe400038c0000 */
[----:B------:R-:W-:Y:S01]  /*250f0*/  MOV R14, UR62 ;  /* 0x0000003e000e7c02 */ /* 0x000fe20008000f00 */
[----:B0-----:R-:W-:Y:S10]  /*25100*/  ENDCOLLECTIVE ;  /* 0x000000000000791b */ /* 0x001ff40003800000 */
.L_x_1557:
[----:B------:R-:W-:Y:S05]  /*25110*/  BSYNC B0 ;  /* 0x0000000000007941 */ /* 0x000fea0003800000 */
.L_x_1556:
[----:B------:R-:W-:Y:S05]  /*25120*/  BRA `(.L_x_1558) ;  /* 0xffffffdc00c87947 */ /* 0x000fea000383ffff */
.L_x_1468:
[----:B0-----:R0:W1:Y:S02]  /*25130*/  SYNCS.PHASECHK.TRANS64.TRYWAIT P1, [R7+URZ], R2 ;  /* 0x00000002070075a7 */ /* 0x001064000802017f */
[----:B-1----:R-:W-:Y:S05]  /*25140*/  @!P1 NANOSLEEP.SYNCS 0x989680 ;  /* 0x009896800000995d */ /* 0x002fea0003900000 */
[----:B------:R-:W1:Y:S02]  /*25150*/  @!P1 SYNCS.PHASECHK.TRANS64 P1, [R7+URZ], R2 ;  /* 0x00000002070095a7 */ /* 0x000e64000802007f */
[----:B-1----:R-:W-:Y:S05]  /*25160*/  @!P1 BRA `(.L_x_1468) ;  /* 0xfffffffc00f09947 */ /* 0x002fea000383ffff */
[----:B------:R-:W-:Y:S05]  /*25170*/  BRA `(.L_x_1559) ;  /* 0xffffffdc00fc7947 */ /* 0x000fea000383ffff */
.L_x_1469:
[----:B-1----:R1:W2:Y:S02]  /*25180*/  SYNCS.PHASECHK.TRANS64.TRYWAIT P1, [R3+URZ], R0 ;  /* 0x00000000030075a7 */ /* 0x0022a4000802017f */
[----:B--2---:R-:W-:Y:S05]  /*25190*/  @!P1 NANOSLEEP.SYNCS 0x989680 ;  /* 0x009896800000995d */ /* 0x004fea0003900000 */
[----:B------:R-:W2:Y:S02]  /*251a0*/  @!P1 SYNCS.PHASECHK.TRANS64 P1, [R3+URZ], R0 ;  /* 0x00000000030095a7 */ /* 0x000ea4000802007f */
[----:B--2---:R-:W-:Y:S05]  /*251b0*/  @!P1 BRA `(.L_x_1469) ;  /* 0xfffffffc00f09947 */ /* 0x004fea000383ffff */
[----:B------:R-:W-:Y:S05]  /*251c0*/  BRA `(.L_x_1560) ;  /* 0xffffffdc00f07947 */ /* 0x000fea000383ffff */
.L_x_1471:
[----:B-1----:R1:W2:Y:S02]  /*251d0*/  SYNCS.PHASECHK.TRANS64.TRYWAIT P1, [R3+URZ+0x19c60], R2 ;  /* 0x019c6002030075a7 */ /* 0x0022a4000802017f */
[----:B--2---:R-:W-:Y:S05]  /*251e0*/  @!P1 NANOSLEEP.SYNCS 0x989680 ;  /* 0x009896800000995d */ /* 0x004fea0003900000 */
[----:B------:R-:W2:Y:S02]  /*251f0*/  @!P1 SYNCS.PHASECHK.TRANS64 P1, [R3+URZ+0x19c60], R2 ;  /* 0x019c6002030095a7 */ /* 0x000ea4000802007f */
[----:B--2---:R-:W-:Y:S05]  /*25200*/  @!P1 BRA `(.L_x_1471) ;  /* 0xfffffffc00f09947 */ /* 0x004fea000383ffff */
[----:B------:R-:W-:Y:S05]  /*25210*/  BRA `(.L_x_1561) ;  /* 0xffffffdc00f07947 */ /* 0x000fea000383ffff */
.L_x_1473:
[----:B--2---:R2:W3:Y:S02]  /*25220*/  SYNCS.PHASECHK.TRANS64.TRYWAIT P1, [R5+URZ+0x19c60], R0 ;  /* 0x019c6000050075a7 */ /* 0x0044e4000802017f */
[----:B---3--:R-:W-:Y:S05]  /*25230*/  @!P1 NANOSLEEP.SYNCS 0x989680 ;  /* 0x009896800000995d */ /* 0x008fea0003900000 */
[----:B------:R-:W3:Y:S02]  /*25240*/  @!P1 SYNCS.PHASECHK.TRANS64 P1, [R5+URZ+0x19c60], R0 ;  /* 0x019c6000050095a7 */ /* 0x000ee4000802007f */
[----:B---3--:R-:W-:Y:S05]  /*25250*/  @!P1 BRA `(.L_x_1473) ;  /* 0xfffffffc00f09947 */ /* 0x008fea000383ffff */
[----:B------:R-:W-:Y:S05]  /*25260*/  BRA `(.L_x_1562) ;  /* 0xffffffdc00f07947 */ /* 0x000fea000383ffff */
.L_x_1475:
[----:B---3--:R3:W4:Y:S02]  /*25270*/  SYNCS.PHASECHK.TRANS64.TRYWAIT P0, [R3+URZ+0x19c80], R2 ;  /* 0x019c8002030075a7 */ /* 0x008724000800017f */
[----:B----4-:R-:W-:Y:S05]  /*25280*/  @!P0 NANOSLEEP.SYNCS 0x989680 ;  /* 0x009896800000895d */ /* 0x010fea0003900000 */
[----:B------:R-:W4:Y:S02]  /*25290*/  @!P0 SYNCS.PHASECHK.TRANS64 P0, [R3+URZ+0x19c80], R2 ;  /* 0x019c8002030085a7 */ /* 0x000f24000800007f */
[----:B----4-:R-:W-:Y:S05]  /*252a0*/  @!P0 BRA `(.L_x_1475) ;  /* 0xfffffffc00f08947 */ /* 0x010fea000383ffff */
[----:B------:R-:W-:Y:S05]  /*252b0*/  BRA `(.L_x_1476) ;  /* 0xffffffdc00ec7947 */ /* 0x000fea000383ffff */
.L_x_1563:
        /* <DEDUP_REMOVED lines=12> */
.L_x_2281:


//--------------------- .text._ZN7cutlass13device_kernelIN5flash11enable_sm90INS1_16FlashAttnFwdSm90INS1_25CollectiveMainloopFwdSm90ILi2EN4cute5tupleIJNS5_1CILi1EEES8_S8_EEENS6_IJNS7_ILi192EEENS7_ILi128EEENS7_ILi96EEEEEELi96ENS_12float_e4m3_tEfNS_4arch4Sm90ELb1ELb0ELb0ELb0ELb0ELb0ELb0ELb1ELb1ELb1ELb1ELb0EEENS1_21CollectiveEpilogueFwdINS6_IJSA_SC_SB_EEES9_NS_10bfloat16_tESG_Li384ELb0ELb1ELb1ELb1EEENS1_19SingleTileSchedulerILb0ELb1ELb1ELi192EEEEEEEEEvNT_6ParamsE --------------------------
	.section	.text._ZN7cutlass13device_kernelIN5flash11enable_sm90INS1_16FlashAttnFwdSm90INS1_25CollectiveMainloopFwdSm90ILi2EN4cute5tupleIJNS5_1CILi1EEES8_S8_EEENS6_IJNS7_ILi192EEENS7_ILi128EEENS7_ILi96EEEEEELi96ENS_12float_e4m3_tEfNS_4arch4Sm90ELb1ELb0ELb0ELb0ELb0ELb0ELb0ELb1ELb1ELb1ELb1ELb0EEENS1_21CollectiveEpilogueFwdINS6_IJSA_SC_SB_EEES9_NS_10bfloat16_tESG_Li384ELb0ELb1ELb1ELb1EEENS1_19SingleTileSchedulerILb0ELb1ELb1ELi192EEEEEEEEEvNT_6ParamsE,"ax",@progbits
	.align	128
.text._ZN7cutlass13device_kernelIN5flash11enable_sm90INS1_16FlashAttnFwdSm90INS1_25CollectiveMainloopFwdSm90ILi2EN4cute5tupleIJNS5_1CILi1EEES8_S8_EEENS6_IJNS7_ILi192EEENS7_ILi128EEENS7_ILi96EEEEEELi96ENS_12float_e4m3_tEfNS_4arch4Sm90ELb1ELb0ELb0ELb0ELb0ELb0ELb0ELb1ELb1ELb1ELb1ELb0EEENS1_21CollectiveEpilogueFwdINS6_IJSA_SC_SB_EEES9_NS_10bfloat16_tESG_Li384ELb0ELb1ELb1ELb1EEENS1_19SingleTileSchedulerILb0ELb1ELb1ELi192EEEEEEEEEvNT_6ParamsE:
        .type           _ZN7cutlass13device_kernelIN5flash11enable_sm90INS1_16FlashAttnFwdSm90INS1_25CollectiveMainloopFwdSm90ILi2EN4cute5tupleIJNS5_1CILi1EEES8_S8_EEENS6_IJNS7_ILi192EEENS7_ILi128EEENS7_ILi96EEEEEELi96ENS_12float_e4m3_tEfNS_4arch4Sm90ELb1ELb0ELb0ELb0ELb0ELb0ELb0ELb1ELb1ELb1ELb1ELb0EEENS1_21CollectiveEpilogueFwdINS6_IJSA_SC_SB_EEES9_NS_10bfloat16_tESG_Li384ELb0ELb1ELb1ELb1EEENS1_19SingleTileSchedulerILb0ELb1ELb1ELi192EEEEEEEEEvNT_6ParamsE,@function
        .size           _ZN7cutlass13device_kernelIN5flash11enable_sm90INS1_16FlashAttnFwdSm90INS1_25CollectiveMainloopFwdSm90ILi2EN4cute5tupleIJNS5_1CILi1EEES8_S8_EEENS6_IJNS7_ILi192EEENS7_ILi128EEENS7_ILi96EEEEEELi96ENS_12float_e4m3_tEfNS_4arch4Sm90ELb1ELb0ELb0ELb0ELb0ELb0ELb0ELb1ELb1ELb1ELb1ELb0EEENS1_21CollectiveEpilogueFwdINS6_IJSA_SC_SB_EEES9_NS_10bfloat16_tESG_Li384ELb0ELb1ELb1ELb1EEENS1_19SingleTileSchedulerILb0ELb1ELb1ELi192EEEEEEEEEvNT_6ParamsE,(.L_x_2282 - _ZN7cutlass13device_kernelIN5flash11enable_sm90INS1_16FlashAttnFwdSm90INS1_25CollectiveMainloopFwdSm90ILi2EN4cute5tupleIJNS5_1CILi1EEES8_S8_EEENS6_IJNS7_ILi192EEENS7_ILi128EEENS7_ILi96EEEEEELi96ENS_12float_e4m3_tEfNS_4arch4Sm90ELb1ELb0ELb0ELb0ELb0ELb0ELb0ELb1ELb1ELb1ELb1ELb0EEENS1_21CollectiveEpilogueFwdINS6_IJSA_SC_SB_EEES9_NS_10bfloat16_tESG_Li384ELb0ELb1ELb1ELb1EEENS1_19SingleTileSchedulerILb0ELb1ELb1ELi192EEEEEEEEEvNT_6ParamsE)
        .other          _ZN7cutlass13device_kernelIN5flash11enable_sm90INS1_16FlashAttnFwdSm90INS1_25CollectiveMainloopFwdSm90ILi2EN4cute5tupleIJNS5_1CILi1EEES8_S8_EEENS6_IJNS7_ILi192EEENS7_ILi128EEENS7_ILi96EEEEEELi96ENS_12float_e4m3_tEfNS_4arch4Sm90ELb1ELb0ELb0ELb0ELb0ELb0ELb0ELb1ELb1ELb1ELb1ELb0EEENS1_21CollectiveEpilogueFwdINS6_IJSA_SC_SB_EEES9_NS_10bfloat16_tESG_Li384ELb0ELb1ELb1ELb1EEENS1_19SingleTileSchedulerILb0ELb1ELb1ELi192EEEEEEEEEvNT_6ParamsE,@"STO_CUDA_ENTRY STV_DEFAULT"
_ZN7cutlass13device_kernelIN5flash11enable_sm90INS1_16FlashAttnFwdSm90INS1_25CollectiveMainloopFwdSm90ILi2EN4cute5tupleIJNS5_1CILi1EEES8_S8_EEENS6_IJNS7_ILi192EEENS7_ILi128EEENS7_ILi96EEEEEELi96ENS_12float_e4m3_tEfNS_4arch4Sm90ELb1ELb0ELb0ELb0ELb0ELb0ELb0ELb1ELb1ELb1ELb1ELb0EEENS1_21CollectiveEpilogueFwdINS6_IJSA_SC_SB_EEES9_NS_10bfloat16_tESG_Li384ELb0ELb1ELb1ELb1EEENS1_19SingleTileSchedulerILb0ELb1ELb1ELi192EEEEEEEEEvNT_6ParamsE:
        /* <DEDUP_REMOVED lines=17> */
.L_x_1565:
[----:B------:R-:W-:Y:S05]  /*0110*/  BSYNC B0 ;  /* 0x0000000000007941 */ /* 0x000fea0003800000 */
.L_x_1564:
        /* <DEDUP_REMOVED lines=41> */
.L_x_1566:
        /* <DEDUP_REMOVED lines=22> */
.L_x_1567:
        /* <DEDUP_REMOVED lines=18> */
.L_x_1568:
        /* <DEDUP_REMOVED lines=22> */
.L_x_1569:
        /* <DEDUP_REMOVED lines=22> */
.L_x_1570:
        /* <DEDUP_REMOVED lines=9> */
.L_x_1573:
        /* <DEDUP_REMOVED lines=28> */
[----:B------:R-:W0:Y:S01]  /*0b40*/  S2UR UR46, SR_CTAID.X ;  /* 0x00000000002e79c3 */ /* 0x000e220000002500 */
[----:B------:R-:W-:Y:S01]  /*0b50*/  PLOP3.LUT P1, PT, PT, PT, UP1, 0x80, 0x0 ;  /* 0x000000000000781c */ /* 0x000fe20003f2f018 */
[----:B------:R-:W-:Y:S02]  /*0b60*/  ULDC UR37, c[0x0][0x424] ;  /* 0x0001090000257ab9 */ /* 0x000fe40000000800 */
[----:B------:R-:W-:Y:S02]  /*0b70*/  @UP0 ULDC.64 UR12, c[0x0][0x9a8] ;  /* 0x00026a00000c0ab9 */ /* 0x000fe40000000a00 */
[----:B------:R-:W-:Y:S01]  /*0b80*/  @UP1 ULDC.64 UR16, c[0x0][0x9b8] ;  /* 0x00026e0000101ab9 */ /* 0x000fe20000000a00 */
[----:B------:R-:W-:Y:S02]  /*0b90*/  @UP0 UIMAD UR5, UR40, UR12, URZ ;  /* 0x0000000c280502a4 */ /* 0x000fe4000f8e023f */
[----:B------:R-:W-:-:S02]  /*0ba0*/  @UP1 UIMAD UR15, UR40, UR16, URZ ;  /* 0x00000010280f12a4 */ /* 0x000fc4000f8e023f */
[----:B------:R-:W-:Y:S02]  /*0bb0*/  @UP0 UIMAD UR14, UR39, UR13, UR5 ;  /* 0x0000000d270e02a4 */ /* 0x000fe4000f8e0205 */
[----:B------:R-:W-:Y:S02]  /*0bc0*/  @UP0 UIMAD.WIDE.U32 UR10, UR39, UR12, URZ ;  /* 0x0000000c270a02a5 */ /* 0x000fe4000f8e003f */
[----:B------:R-:W-:Y:S02]  /*0bd0*/  @UP0 USHF.R.S32.HI UR5, URZ, 0x1f, UR36 ;  /* 0x0000001f3f050899 */ /* 0x000fe40008011424 */
[----:B------:R-:W-:Y:S02]  /*0be0*/  @UP1 UIMAD.WIDE.U32 UR12, UR39, UR16, URZ ;  /* 0x00000010270c12a5 */ /* 0x000fe4000f8e003f */
        /* <DEDUP_REMOVED lines=20> */
[----:B------:R-:W-:Y:S01]  /*0d30*/  ULDC UR5, c[0x0][0x448] ;  /* 0x0001120000057ab9 */ /* 0x000fe20000000800 */
[----:B------:R-:W-:Y:S01]  /*0d40*/  IMAD.U32 R3, RZ, RZ, UR7 ;  /* 0x00000007ff037e24 */ /* 0x000fe2000f8e00ff */
[----:B0-----:R-:W-:Y:S01]  /*0d50*/  UIMAD UR46, UR46, 0xc0, URZ ;  /* 0x000000c02e2e78a4 */ /* 0x001fe2000f8e023f */
[----:B------:R-:W-:Y:S01]  /*0d60*/  IMAD.U32 R7, RZ, RZ, UR9 ;  /* 0x00000009ff077e24 */ /* 0x000fe2000f8e00ff */
[----:B------:R-:W-:Y:S02]  /*0d70*/  UISETP.NE.AND UP1, UPT, UR5, 0x1, UPT ;  /* 0x000000010500788c */ /* 0x000fe4000bf25270 */
[----:B------:R-:W2:Y:S01]  /*0d80*/  @P0 LDG.E R5, desc[UR44][R2.64] ;  /* 0x0000002c02050981 */ /* 0x000ea2000c1e1900 */
[----:B------:R-:W-:Y:S01]  /*0d90*/  ULDC.64 UR6, c[0x0][0x418] ;  /* 0x0001060000067ab9 */ /* 0x000fe20000000a00 */
[----:B------:R-:W-:Y:S01]  /*0da0*/  ULDC UR8, c[0x0][0x288] ;  /* 0x0000a20000087ab9 */ /* 0x000fe20000000800 */
[----:B------:R-:W-:Y:S01]  /*0db0*/  ULDC UR9, c[0x0][0x2f0] ;  /* 0x0000bc0000097ab9 */ /* 0x000fe20000000800 */
[----:B------:R-:W2:Y:S01]  /*0dc0*/  @P1 LDG.E R0, desc[UR44][R6.64] ;  /* 0x0000002c06001981 */ /* 0x000ea2000c1e1900 */
[----:B------:R-:W-:-:S02]  /*0dd0*/  UISETP.NE.U32.AND UP0, UPT, UR6, URZ, UPT ;  /* 0x0000003f0600728c */ /* 0x000fc4000bf05070 */
[----:B------:R-:W-:Y:S02]  /*0de0*/  UIADD3 UR8, -UR8, 0x80, URZ ;  /* 0x0000008008087890 */ /* 0x000fe4000fffe13f */
[----:B------:R-:W-:Y:S02]  /*0df0*/  UISETP.NE.AND.EX UP0, UPT, UR7, URZ, UPT, UP0 ;  /* 0x0000003f0700728c */ /* 0x000fe4000bf05300 */
[----:B------:R-:W-:Y:S01]  /*0e00*/  @UP1 UIADD3 UR6, UR46, 0xbf, URZ ;  /* 0x000000bf2e061890 */ /* 0x000fe2000fffe03f */
[----:B------:R-:W-:Y:S01]  /*0e10*/  @UP1 ULDC UR7, c[0x0][0x44c] ;  /* 0x0001130000071ab9 */ /* 0x000fe20000000800 */
[----:B------:R-:W-:Y:S02]  /*0e20*/  USEL UR37, UR37, 0x1, UP0 ;  /* 0x0000000125257887 */ /* 0x000fe40008000000 */
[----:B------:R-:W-:Y:S01]  /*0e30*/  UIMAD.WIDE.U32 UR6, UR6, UR7, URZ ;  /* 0x00000007060672a5 */ /* 0x000fe2000f8e003f */
[----:B------:R-:W-:Y:S01]  /*0e40*/  @UP1 ULDC UR10, c[0x0][0x450] ;  /* 0x00011400000a1ab9 */ /* 0x000fe20000000800 */
[----:B------:R-:W-:-:S02]  /*0e50*/  UIADD3 UR5, UR46, 0xbf, URZ ;  /* 0x000000bf2e057890 */ /* 0x000fc4000fffe03f */
[----:B------:R-:W-:Y:S02]  /*0e60*/  UIMAD UR8, UR37, UR9, UR8 ;  /* 0x00000009250872a4 */ /* 0x000fe4000f8e0208 */
[----:B------:R-:W-:Y:S02]  /*0e70*/  @UP1 USHF.R.U32.HI UR5, URZ, UR10, UR7 ;  /* 0x0000000a3f051299 */ /* 0x000fe40008011607 */
[----:B------:R-:W-:Y:S02]  /*0e80*/  UIMAD UR6, UR37, UR9, 0x7f ;  /* 0x0000007f250674a4 */ /* 0x000fe4000f8e0209 */
[----:B------:R-:W-:Y:S02]  /*0e90*/  UIADD3 UR8, UR8, UR5, URZ ;  /* 0x0000000508087290 */ /* 0x000fe4000fffe03f */
[----:B------:R-:W-:Y:S02]  /*0ea0*/  USHF.R.S32.HI UR5, URZ, 0x1f, UR6 ;  /* 0x0000001f3f057899 */ /* 0x000fe40008011406 */
[----:B------:R-:W-:-:S02]  /*0eb0*/  USHF.R.S32.HI UR7, URZ, 0x1f, UR8 ;  /* 0x0000001f3f077899 */ /* 0x000fc40008011408 */
[----:B------:R-:W-:Y:S02]  /*0ec0*/  ULEA.HI UR5, UR5, UR6, URZ, 0x7 ;  /* 0x0000000605057291 */ /* 0x000fe4000f8f383f */
[----:B------:R-:W-:Y:S02]  /*0ed0*/  ULEA.HI UR7, UR7, UR8, URZ, 0x7 ;  /* 0x0000000807077291 */ /* 0x000fe4000f8f383f */
[----:B------:R-:W-:Y:S02]  /*0ee0*/  USHF.R.S32.HI UR5, URZ, 0x7, UR5 ;  /* 0x000000073f057899 */ /* 0x000fe40008011405 */
[----:B------:R-:W-:Y:S02]  /*0ef0*/  USHF.R.S32.HI UR7, URZ, 0x7, UR7 ;  /* 0x000000073f077899 */ /* 0x000fe40008011407 */
[----:B------:R-:W-:Y:S02]  /*0f00*/  USHF.R.U32.HI UR10, URZ, 0x10, UR4 ;  /* 0x000000103f0a7899 */ /* 0x000fe40008011604 */
[----:B------:R-:W-:-:S02]  /*0f10*/  UISETP.LT.AND UP0, UPT, UR5, UR7, UPT ;  /* 0x000000070500728c */ /* 0x000fc4000bf01270 */
[----:B------:R-:W-:Y:S02]  /*0f20*/  ULOP3.LUT UR38, UR4, 0xffff, URZ, 0xc0, !UPT ;  /* 0x0000ffff04267892 */ /* 0x000fe4000f8ec03f */
[----:B------:R-:W-:Y:S02]  /*0f30*/  USEL UR9, UR5, UR7, UP0 ;  /* 0x0000000705097287 */ /* 0x000fe40008000000 */
[----:B------:R-:W-:Y:S02]  /*0f40*/  UISETP.NE.AND UP0, UPT, UR10, URZ, UPT ;  /* 0x0000003f0a00728c */ /* 0x000fe4000bf05270 */
[----:B------:R-:W-:Y:S01]  /*0f50*/  UISETP.GE.AND UP1, UPT, UR9, 0x1, UPT ;  /* 0x000000010900788c */ /* 0x000fe2000bf26270 */
[----:B------:R-:W-:Y:S01]  /*0f60*/  ULDC UR11, c[0x0][0x988] ;  /* 0x00026200000b7ab9 */ /* 0x000fe20000000800 */
[----:B------:R-:W-:-:S04]  /*0f70*/  UMOV UR4, URZ ;  /* 0x0000003f00047c82 */ /* 0x000fc80008000000 */
[----:B------:R-:W-:-:S03]  /*0f80*/  PLOP3.LUT P0, PT, PT, PT, UP1, 0x80, 0x0 ;  /* 0x000000000000781c */ /* 0x000fc60003f0f018 */
[----:B------:R-:W-:Y:S01]  /*0f90*/  @!UP0 ULDC UR10, c[0x0][0x9f0] ;  /* 0x00027c00000a8ab9 */ /* 0x000fe20000000800 */
[----:B--2---:R-:W-:-:S09]  /*0fa0*/  FMUL.FTZ R0, R5, R0 ;  /* 0x0000000005007220 */ /* 0x004fd20000410000 */
[----:B------:R-:W-:Y:S05]  /*0fb0*/  @!P0 BRA `(.L_x_1575) ;  /* 0x0000000000848947 */ /* 0x000fea0003800000 */
[----:B------:R-:W-:Y:S01]  /*0fc0*/  IMAD.U32 R4, RZ, RZ, UR10 ;  /* 0x0000000aff047e24 */ /* 0x000fe2000f8e00ff */
[----:B------:R-:W-:Y:S01]  /*0fd0*/  UIADD3 UR6, UR10, -0x1, UR9 ;  /* 0xffffffff0a067890 */ /* 0x000fe2000fffe009 */
[----:B------:R-:W-:-:S03]  /*0fe0*/  UMOV UR4, URZ ;  /* 0x0000003f00047c82 */ /* 0x000fc60008000000 */
        /* <DEDUP_REMOVED lines=30> */
.L_x_1575:
[----:B------:R-:W-:Y:S01]  /*11d0*/  UIMAD UR38, UR38, UR4, URZ ;  /* 0x00000004262672a4 */ /* 0x000fe2000f8e023f */
[----:B------:R-:W-:Y:S02]  /*11e0*/  IMAD.U32 R2, RZ, RZ, UR9 ;  /* 0x00000009ff027e24 */ /* 0x000fe4000f8e00ff */
[----:B------:R-:W-:Y:S01]  /*11f0*/  FMUL.FTZ R0, R0, UR11 ;  /* 0x0000000b00007c20 */ /* 0x000fe20008410000 */
[----:B------:R-:W-:Y:S01]  /*1200*/  IMAD.U32 R3, RZ, RZ, UR4 ;  /* 0x00000004ff037e24 */ /* 0x000fe2000f8e00ff */
[----:B------:R-:W-:Y:S01]  /*1210*/  PLOP3.LUT P0, PT, PT, PT, PT, 0x80, 0x0 ;  /* 0x000000000000781c */ /* 0x000fe20003f0f070 */
[----:B------:R-:W-:Y:S01]  /*1220*/  VIADD R16, R28, 0xffffff80 ;  /* 0xffffff801c107836 */ /* 0x000fe20000000000 */
[----:B------:R-:W-:Y:S02]  /*1230*/  CS2R R14, SRZ ;  /* 0x00000000000e7805 */ /* 0x000fe4000001ff00 */
[----:B------:R-:W-:Y:S02]  /*1240*/  R2UR UR43, R0 ;  /* 0x00000000002b72ca */ /* 0x000fe400000e0000 */
[----:B------:R-:W-:-:S02]  /*1250*/  CS2R R4, SRZ ;  /* 0x0000000000047805 */ /* 0x000fc4000001ff00 */
[----:B------:R-:W-:Y:S02]  /*1260*/  VIADDMNMX R2, R3, UR38, R2, PT ;  /* 0x0000002603027c46 */ /* 0x000fe4000b800102 */
[----:B------:R-:W-:Y:S02]  /*1270*/  CS2R R94, SRZ ;  /* 0x00000000005e7805 */ /* 0x000fe4000001ff00 */
[----:B------:R-:W-:Y:S01]  /*1280*/  CS2R R90, SRZ ;  /* 0x00000000005a7805 */ /* 0x000fe2000001ff00 */
[----:B------:R-:W-:Y:S01]  /*1290*/  IMAD.MOV.U32 R93, RZ, RZ, RZ ;  /* 0x000000ffff5d7224 */ /* 0x000fe200078e00ff */
[----:B------:R-:W-:Y:S02]  /*12a0*/  R2UR UR47, R2 ;  /* 0x00000000022f72ca */ /* 0x000fe400000e0000 */
        /* <DEDUP_REMOVED lines=12> */
[----:B------:R-:W-:Y:S01]  /*1370*/  UISETP.GT.AND UP0, UPT, UR47, UR38, UPT ;  /* 0x000000262f00728c */ /* 0x000fe2000bf04270 */
[----:B------:R-:W-:Y:S01]  /*1380*/  IMAD.MOV.U32 R58, RZ, RZ, RZ ;  /* 0x000000ffff3a7224 */ /* 0x000fe200078e00ff */
[----:B------:R-:W-:Y:S01]  /*1390*/  CS2R R114, SRZ ;  /* 0x0000000000727805 */ /* 0x000fe2000001ff00 */
[----:B------:R-:W-:Y:S01]  /*13a0*/  IMAD.MOV.U32 R17, RZ, RZ, RZ ;  /* 0x000000ffff117224 */ /* 0x000fe200078e00ff */
[----:B------:R-:W-:Y:S01]  /*13b0*/  CS2R R124, SRZ ;  /* 0x00000000007c7805 */ /* 0x000fe2000001ff00 */
[----:B------:R-:W-:Y:S01]  /*13c0*/  IMAD.MOV.U32 R117, RZ, RZ, RZ ;  /* 0x000000ffff757224 */ /* 0x000fe200078e00ff */
        /* <DEDUP_REMOVED lines=10> */
[----:B------:R-:W-:Y:S02]  /*1470*/  IMAD.MOV.U32 R22, RZ, RZ, RZ ;  /* 0x000000ffff167224 */ /* 0x000fe400078e00ff */
[----:B------:R-:W-:Y:S05]  /*1480*/  @!P1 BRA `(.L_x_1576) ;  /* 0x00000070006c9947 */ /* 0x000fea0003800000 */
        /* <DEDUP_REMOVED lines=34> */
.L_x_1577:
[----:B------:R-:W-:-:S04]  /*16b0*/  SHF.L.U32 R0, RZ, 0x1f, RZ ;  /* 0x0000001fff007819 */ /* 0x000fc800000006ff */
[----:B------:R-:W0:Y:S02]  /*16c0*/  SYNCS.PHASECHK.TRANS64.TRYWAIT P0, [UR42+0x17000], R0 ;  /* 0x01700000ff0075a7 */ /* 0x000e24000800016a */
[----:B0-----:R-:W-:Y:S05]  /*16d0*/  @!P0 BRA `(.L_x_1578) ;  /* 0x000000c400388947 */ /* 0x001fea0003800000 */
.L_x_1674:
[----:B------:R-:W-:-:S06]  /*16e0*/  ULOP3.LUT UR4, UR41, 0x1, URZ, 0xfc, !UPT ;  /* 0x0000000129047892 */ /* 0x000fcc000f8efc3f */
[----:B------:R-:W-:-:S05]  /*16f0*/  IMAD.U32 R2, RZ, RZ, UR4 ;  /* 0x00000004ff027e24 */ /* 0x000fca000f8e00ff */
[----:B------:R-:W-:-:S13]  /*1700*/  ISETP.NE.AND P0, PT, R2, 0x3, PT ;  /* 0x000000030200780c */ /* 0x000fda0003f05270 */
[----:B------:R-:W-:Y:S05]  /*1710*/  @!P0 BRA `(.L_x_1579) ;  /* 0x0000000000048947 */ /* 0x000fea0003800000 */
[----:B------:R-:W-:Y:S01]  /*1720*/  BPT.TRAP 0x1 ;  /* 0x000000040000795c */ /* 0x000fe20000300000 */
.L_x_1579:
[----:B------:R1:W2:Y:S01]  /*1730*/  SYNCS.PHASECHK.TRANS64.TRYWAIT P2, [UR42+0x17030], R0 ;  /* 0x01703000ff0075a7 */ /* 0x0002a2000804016a */
[----:B------:R-:W-:Y:S05]  /*1740*/  @!P0 BRA `(.L_x_1580) ;  /* 0x0000000000048947 */ /* 0x000fea0003800000 */
[----:B------:R-:W-:Y:S01]  /*1750*/  BPT.TRAP 0x1 ;  /* 0x000000040000795c */ /* 0x000fe20000300000 */
.L_x_1580:
[----:B------:R-:W-:Y:S01]  /*1760*/  IMAD.U32 R4, RZ, RZ, UR48 ;  /* 0x00000030ff047e24 */ /* 0x000fe2000f8e00ff */
[----:B------:R-:W-:-:S04]  /*1770*/  ISETP.NE.AND P1, PT, R27, RZ, PT ;  /* 0x000000ff1b00720c */ /* 0x000fc80003f25270 */
[----:B------:R-:W-:Y:S01]  /*1780*/  LOP3.LUT R4, R4, 0x10000, RZ, 0xfc, !PT ;  /* 0x0001000004047812 */ /* 0x000fe200078efcff */
[----:B--2---:R-:W-:Y:S08]  /*1790*/  @P2 BRA `(.L_x_1581) ;  /* 0x0000000000082947 */ /* 0x004ff00003800000 */
[----:B------:R-:W2:Y:S02]  /*17a0*/  SYNCS.PHASECHK.TRANS64.TRYWAIT P2, [UR42+0x17030], R0 ;  /* 0x01703000ff0075a7 */ /* 0x000ea4000804016a */
[----:B--2---:R-:W-:Y:S05]  /*17b0*/  @!P2 BRA `(.L_x_1582) ;  /* 0x000000c40018a947 */ /* 0x004fea0003800000 */
.L_x_1581:
        /* <DEDUP_REMOVED lines=38> */
[----:B------:R-:W-:Y:S01]  /*1a20*/  IMAD.U32 R23, RZ, RZ, UR43 ;  /* 0x0000002bff177e24 */ /* 0x000fe2000f8e00ff */
[----:B------:R-:W-:Y:S01]  /*1a30*/  SHF.R.S32.HI R6, RZ, 0x5, R6 ;  /* 0x00000005ff067819 */ /* 0x000fe20000011406 */
[----:B------:R-:W0:Y:S01]  /*1a40*/  S2UR UR21, SR_CgaCtaId ;  /* 0x00000000001579c3 */ /* 0x000e220000008800 */
[----:B------:R-:W-:-:S02]  /*1a50*/  LEA.HI R7, R7, R0, RZ, 0x3 ;  /* 0x0000000007077211 */ /* 0x000fc400078f18ff */
[----:B------:R-:W-:Y:S02]  /*1a60*/  CS2R R88, SRZ ;  /* 0x0000000000587805 */ /* 0x000fe4000001ff00 */
[----:B------:R-:W-:Y:S01]  /*1a70*/  LEA R9, R6, UR46, 0x4 ;  /* 0x0000002e06097c11 */ /* 0x000fe2000f8e20ff */
[----:B------:R-:W-:Y:S01]  /*1a80*/  @UP0 ULDC UR4, c[0x0][0x44c] ;  /* 0x0001130000040ab9 */ /* 0x000fe20000000800 */
[----:B------:R-:W-:Y:S01]  /*1a90*/  LOP3.LUT R7, R7, 0xfffffff8, RZ, 0xc0, !PT ;  /* 0xfffffff807077812 */ /* 0x000fe200078ec0ff */
[----:B------:R-:W-:Y:S01]  /*1aa0*/  @UP0 ULDC UR5, c[0x0][0x450] ;  /* 0x0001140000050ab9 */ /* 0x000fe20000000800 */
[----:B------:R-:W-:Y:S02]  /*1ab0*/  LEA.HI R6, R17, R17, RZ, 0x1 ;  /* 0x0000001111067211 */ /* 0x000fe400078f08ff */
[----:B------:R-:W-:Y:S02]  /*1ac0*/  CS2R R90, SRZ ;  /* 0x00000000005a7805 */ /* 0x000fe4000001ff00 */
[----:B------:R-:W-:-:S02]  /*1ad0*/  IADD3 R7, R9, R0, -R7 ;  /* 0x0000000009077210 */ /* 0x000fc40007ffe807 */
[----:B------:R-:W-:Y:S02]  /*1ae0*/  CS2R R92, SRZ ;  /* 0x00000000005c7805 */ /* 0x000fe4000001ff00 */
[----:B------:R-:W-:Y:S02]  /*1af0*/  LOP3.LUT R6, R6, 0x1ffffffe, RZ, 0xc0, !PT ;  /* 0x1ffffffe06067812 */ /* 0x000fe400078ec0ff */
[----:B------:R-:W-:Y:S02]  /*1b00*/  CS2R R94, SRZ ;  /* 0x00000000005e7805 */ /* 0x000fe4000001ff00 */
[----:B------:R-:W-:Y:S01]  /*1b10*/  PLOP3.LUT P2, PT, PT, PT, UP0, 0x80, 0x0 ;  /* 0x000000000000781c */ /* 0x000fe20003f4f008 */
[----:B------:R-:W-:Y:S01]  /*1b20*/  IMAD R7, R8, 0x40, R7 ;  /* 0x0000004008077824 */ /* 0x000fe200078e0207 */
[----:B------:R-:W-:Y:S01]  /*1b30*/  LOP3.LUT R2, R2, 0x7ffffffc, RZ, 0xc0, !PT ;  /* 0x7ffffffc02027812 */ /* 0x000fe200078ec0ff */
[----:B------:R-:W-:Y:S01]  /*1b40*/  IMAD.IADD R6, R17, 0x1, -R6 ;  /* 0x0000000111067824 */ /* 0x000fe200078e0a06 */
[----:B------:R-:W-:-:S02]  /*1b50*/  CS2R R96, SRZ ;  /* 0x0000000000607805 */ /* 0x000fc4000001ff00 */
[----:B------:R-:W-:Y:S02]  /*1b60*/  CS2R R98, SRZ ;  /* 0x0000000000627805 */ /* 0x000fe4000001ff00 */
[----:B------:R-:W-:Y:S01]  /*1b70*/  CS2R R100, SRZ ;  /* 0x0000000000647805 */ /* 0x000fe2000001ff00 */
[----:B------:R-:W-:Y:S01]  /*1b80*/  IMAD R6, R6, 0x8, R7 ;  /* 0x0000000806067824 */ /* 0x000fe200078e0207 */
[----:B------:R-:W-:Y:S01]  /*1b90*/  CS2R R102, SRZ ;  /* 0x0000000000667805 */ /* 0x000fe2000001ff00 */
[----:B------:R-:W-:Y:S01]  /*1ba0*/  IMAD.IADD R7, R3, 0x1, -R2 ;  /* 0x0000000103077824 */ /* 0x000fe200078e0a02 */
[----:B------:R-:W-:Y:S01]  /*1bb0*/  CS2R R104, SRZ ;  /* 0x0000000000687805 */ /* 0x000fe2000001ff00 */
[----:B------:R-:W-:Y:S01]  /*1bc0*/  IMAD.MOV.U32 R8, RZ, RZ, R6 ;  /* 0x000000ffff087224 */ /* 0x000fe200078e0006 */
[----:B------:R-:W-:Y:S01]  /*1bd0*/  CS2R R106, SRZ ;  /* 0x00000000006a7805 */ /* 0x000fe2000001ff00 */
[----:B------:R-:W-:Y:S01]  /*1be0*/  @P2 IMAD.HI.U32 R0, R6, UR4, RZ ;  /* 0x0000000406002c27 */ /* 0x000fe2000f8e00ff */
[----:B------:R-:W-:Y:S01]  /*1bf0*/  UMOV UR4, 0xffffff80 ;  /* 0xffffff8000047882 */ /* 0x000fe20000000000 */
[----:B------:R-:W-:Y:S01]  /*1c00*/  CS2R R108, SRZ ;  /* 0x00000000006c7805 */ /* 0x000fe2000001ff00 */
[----:B------:R-:W-:Y:S01]  /*1c10*/  UIMAD UR4, UR47, UR4, 0x80 ;  /* 0x000000802f0474a4 */ /* 0x000fe2000f8e0204 */
[----:B------:R-:W-:Y:S01]  /*1c20*/  IMAD.U32 R3, RZ, RZ, UR6 ;  /* 0x00000006ff037e24 */ /* 0x000fe2000f8e00ff */
[----:B------:R-:W-:Y:S01]  /*1c30*/  @P2 SHF.R.U32.HI R8, RZ, UR5, R0 ;  /* 0x00000005ff082c19 */ /* 0x000fe20008011600 */
[----:B------:R-:W-:Y:S01]  /*1c40*/  UIADD3 UR47, UR47, -0x2, URZ ;  /* 0xfffffffe2f2f7890 */ /* 0x000fe2000fffe03f */
[----:B------:R-:W-:Y:S01]  /*1c50*/  CS2R R110, SRZ ;  /* 0x00000000006e7805 */ /* 0x000fe2000001ff00 */
[----:B------:R-:W-:Y:S01]  /*1c60*/  UIADD3 UR5, UR4, 0x1, URZ ;  /* 0x0000000104057890 */ /* 0x000fe2000fffe03f */
[----:B------:R-:W-:Y:S01]  /*1c70*/  CS2R R112, SRZ ;  /* 0x0000000000707805 */ /* 0x000fe2000001ff00 */
[----:B------:R-:W1:Y:S01]  /*1c80*/  SHFL.IDX PT, R9, R8, RZ, 0x1c1f ;  /* 0x001c1fff08097589 */ /* 0x000e6200000e0000 */
[----:B------:R-:W-:Y:S01]  /*1c90*/  UIMAD UR4, UR37, UR6, UR4 ;  /* 0x00000006250472a4 */ /* 0x000fe2000f8e0204 */
[----:B------:R-:W-:Y:S01]  /*1ca0*/  CS2R R114, SRZ ;  /* 0x0000000000727805 */ /* 0x000fe2000001ff00 */
[----:B------:R-:W-:Y:S01]  /*1cb0*/  UIMAD UR6, UR37, UR6, -UR7 ;  /* 0x00000006250672a4 */ /* 0x000fe2000f8e0a07 */
[----:B------:R-:W-:Y:S01]  /*1cc0*/  IMAD.U32 R0, RZ, RZ, UR5 ;  /* 0x00000005ff007e24 */ /* 0x000fe2000f8e00ff */
[----:B------:R-:W-:-:S02]  /*1cd0*/  CS2R R116, SRZ ;  /* 0x0000000000747805 */ /* 0x000fc4000001ff00 */
[----:B------:R-:W-:Y:S01]  /*1ce0*/  CS2R R118, SRZ ;  /* 0x0000000000767805 */ /* 0x000fe2000001ff00 */
[----:B------:R-:W-:Y:S01]  /*1cf0*/  IMAD.U32 R18, RZ, RZ, UR4 ;  /* 0x00000004ff127e24 */ /* 0x000fe2000f8e00ff */
[----:B------:R-:W-:Y:S01]  /*1d00*/  @UP0 ULDC UR4, c[0x0][0x44c] ;  /* 0x0001130000040ab9 */ /* 0x000fe20000000800 */
[C---:B------:R-:W-:Y:S01]  /*1d10*/  IMAD R0, R7.reuse, -0x2, R0 ;  /* 0xfffffffe07007824 */ /* 0x040fe200078e0200 */
[----:B------:R-:W-:Y:S01]  /*1d20*/  UIMAD.WIDE.U32 UR4, UR46, UR4, URZ ;  /* 0x000000042e0472a5 */ /* 0x000fe2000f8e003f */
[----:B------:R-:W-:Y:S01]  /*1d30*/  IMAD R18, R7, -0x2, R18 ;  /* 0xfffffffe07127824 */ /* 0x000fe200078e0212 */
[----:B------:R-:W-:Y:S01]  /*1d40*/  CS2R R120, SRZ ;  /* 0x0000000000787805 */ /* 0x000fe2000001ff00 */
[----:B------:R-:W-:Y:S01]  /*1d50*/  IMAD R2, R3, UR37, R0 ;  /* 0x0000002503027c24 */ /* 0x000fe2000f8e0200 */
[----:B------:R-:W-:Y:S02]  /*1d60*/  CS2R R122, SRZ ;  /* 0x00000000007a7805 */ /* 0x000fe4000001ff00 */
[----:B------:R-:W-:-:S02]  /*1d70*/  CS2R R124, SRZ ;  /* 0x00000000007c7805 */ /* 0x000fc4000001ff00 */
[----:B------:R-:W-:Y:S01]  /*1d80*/  CS2R R126, SRZ ;  /* 0x00000000007e7805 */ /* 0x000fe2000001ff00 */
[----:B------:R-:W-:Y:S01]  /*1d90*/  VIADD R3, R2, -UR7 ;  /* 0x8000000702037c36 */ /* 0x000fe20008000000 */
[----:B------:R-:W-:Y:S02]  /*1da0*/  CS2R R128, SRZ ;  /* 0x0000000000807805 */ /* 0x000fe4000001ff00 */
[----:B------:R-:W-:Y:S02]  /*1db0*/  CS2R R130, SRZ ;  /* 0x0000000000827805 */ /* 0x000fe4000001ff00 */
[----:B------:R-:W-:Y:S02]  /*1dc0*/  CS2R R132, SRZ ;  /* 0x0000000000847805 */ /* 0x000fe4000001ff00 */
[----:B------:R-:W-:Y:S02]  /*1dd0*/  CS2R R134, SRZ ;  /* 0x0000000000867805 */ /* 0x000fe4000001ff00 */
[----:B-1----:R-:W-:-:S04]  /*1de0*/  VIADDMNMX R3, R9, R3, R18, PT ;  /* 0x0000000309037246 */ /* 0x002fc80003800112 */
[C---:B------:R-:W-:Y:S02]  /*1df0*/  ISETP.GT.AND P3, PT, R3.reuse, RZ, PT ;  /* 0x000000ff0300720c */ /* 0x040fe40003f64270 */
[C---:B------:R-:W-:Y:S02]  /*1e00*/  ISETP.GT.AND P4, PT, R3.reuse, 0x1, PT ;  /* 0x000000010300780c */ /* 0x040fe40003f84270 */
[----:B------:R-:W-:Y:S01]  /*1e10*/  ISETP.GT.AND P5, PT, R3, 0x8, PT ;  /* 0x000000080300780c */ /* 0x000fe20003fa4270 */
        /* <DEDUP_REMOVED lines=9> */
[----:B------:R-:W-:Y:S02]  /*1eb0*/  ISETP.GT.AND P3, PT, R3, 0x9, PT ;  /* 0x000000090300780c */ /* 0x000fe40003f64270 */
[----:B------:R-:W-:-:S02]  /*1ec0*/  FSEL R13, R28, -INF , P5 ;  /* 0xff8000001c0d7808 */ /* 0x000fc40002800000 */
[----:B------:R-:W-:Y:S02]  /*1ed0*/  FMNMX.FTZ R0, R11, R25, !PT ;  /* 0x000000190b007209 */ /* 0x000fe40007810000 */
[----:B------:R-:W-:Y:S02]  /*1ee0*/  ISETP.GT.AND P4, PT, R3, 0x10, PT ;  /* 0x000000100300780c */ /* 0x000fe40003f84270 */
[----:B------:R-:W-:Y:S02]  /*1ef0*/  FSEL R29, R29, -INF , P3 ;  /* 0xff8000001d1d7808 */ /* 0x000fe40001800000 */
[----:B------:R-:W-:Y:S02]  /*1f00*/  FMNMX.FTZ R0, R13, R0, !PT ;  /* 0x000000000d007209 */ /* 0x000fe40007810000 */
        /* <DEDUP_REMOVED lines=81> */
[----:B------:R-:W-:Y:S02]  /*2420*/  FSEL R85, R85, -INF , P3 ;  /* 0xff80000055557808 */ /* 0x000fe40001800000 */
[----:B------:R-:W-:-:S04]  /*2430*/  FMNMX.FTZ R0, R84, R3, !PT ;  /* 0x0000000354007209 */ /* 0x000fc80007810000 */
[----:B------:R-:W-:-:S05]  /*2440*/  FMNMX.FTZ R10, R85, R0, !PT ;  /* 0x00000000550a7209 */ /* 0x000fca0007810000 */
[----:B------:R-:W1:Y:S02]  /*2450*/  SHFL.BFLY PT, R3, R10, 0x2, 0x1f ;  /* 0x0c401f000a037f89 */ /* 0x000e6400000e0000 */
[----:B-1----:R-:W-:Y:S02]  /*2460*/  FMNMX.FTZ R14, R10, R3, !PT ;  /* 0x000000030a0e7209 */ /* 0x002fe40007810000 */
[----:B------:R-:W1:Y:S04]  /*2470*/  SHFL.IDX PT, R3, R8, 0x1, 0x1c1f ;  /* 0x003c1f0008037f89 */ /* 0x000e6800000e0000 */
[----:B------:R-:W2:Y:S01]  /*2480*/  SHFL.BFLY PT, R21, R14, 0x1, 0x1f ;  /* 0x0c201f000e157f89 */ /* 0x000ea200000e0000 */
[----:B-1----:R-:W-:Y:S01]  /*2490*/  IADD3 R3, R3, -UR7, R2 ;  /* 0x8000000703037c10 */ /* 0x002fe2000fffe002 */
[----:B------:R-:W-:-:S02]  /*24a0*/  @UP0 ULDC UR7, c[0x0][0x450] ;  /* 0x0001140000070ab9 */ /* 0x000fc40000000800 */
[----:B------:R-:W-:Y:S01]  /*24b0*/  @UP0 USHF.R.U32.HI UR46, URZ, UR7, UR5 ;  /* 0x000000073f2e0299 */ /* 0x000fe20008011605 */
[----:B--2---:R-:W-:Y:S02]  /*24c0*/  FMNMX.FTZ R0, R14, R21, !PT ;  /* 0x000000150e007209 */ /* 0x004fe40007810000 */
[----:B------:R-:W-:Y:S01]  /*24d0*/  VIMNMX R18, R18, R3, PT ;  /* 0x0000000312127248 */ /* 0x000fe20003fe0100 */
[----:B------:R-:W-:Y:S01]  /*24e0*/  UIADD3 UR6, UR6, UR46, URZ ;  /* 0x0000002e06067290 */ /* 0x000fe2000fffe03f */
[C---:B------:R-:W-:Y:S01]  /*24f0*/  FSETP.NEU.FTZ.AND P3, PT, R0.reuse, -INF , PT ;  /* 0xff8000000000780b */ /* 0x040fe20003f7d000 */
[----:B------:R-:W-:Y:S01]  /*2500*/  FFMA.FTZ R12, R0, R23, -8 ;  /* 0xc1000000000c7423 */ /* 0x000fe20000010017 */
[C---:B------:R-:W-:Y:S01]  /*2510*/  ISETP.GT.AND P4, PT, R18.reuse, 0x1, PT ;  /* 0x000000011200780c */ /* 0x040fe20003f84270 */
[----:B------:R-:W-:Y:S01]  /*2520*/  USHF.R.S32.HI UR4, URZ, 0x1f, UR6 ;  /* 0x0000001f3f047899 */ /* 0x000fe20008011406 */
[----:B------:R-:W-:Y:S01]  /*2530*/  ISETP.GT.AND P5, PT, R18, 0x8, PT ;  /* 0x000000081200780c */ /* 0x000fe20003fa4270 */
[----:B------:R-:W-:Y:S01]  /*2540*/  UMOV UR5, URZ ;  /* 0x0000003f00057c82 */ /* 0x000fe20008000000 */
[----:B------:R-:W-:Y:S01]  /*2550*/  FSEL R12, R12, RZ, P3 ;  /* 0x000000ff0c0c7208 */ /* 0x000fe20001800000 */
[----:B------:R-:W-:Y:S01]  /*2560*/  ULEA.HI UR4, UR4, UR6, URZ, 0x7 ;  /* 0x0000000604047291 */ /* 0x000fe2000f8f383f */
[----:B------:R-:W-:-:S02]  /*2570*/  ISETP.GT.AND P3, PT, R18, RZ, PT ;  /* 0x000000ff1200720c */ /* 0x000fc40003f64270 */
[----:B------:R-:W-:Y:S01]  /*2580*/  FSEL R27, R27, -INF , P4 ;  /* 0xff8000001b1b7808 */ /* 0x000fe20002000000 */
[--C-:B------:R-:W-:Y:S01]  /*2590*/  FFMA.FTZ R11, R11, UR43, -R12.reuse ;  /* 0x0000002b0b0b7c23 */ /* 0x100fe2000801080c */
[----:B------:R-:W-:Y:S01]  /*25a0*/  FSEL R26, R26, -INF , P3 ;  /* 0xff8000001a1a7808 */ /* 0x000fe20001800000 */
[--C-:B------:R-:W-:Y:S01]  /*25b0*/  FFMA.FTZ R8, R13, UR43, -R12.reuse ;  /* 0x0000002b0d087c23 */ /* 0x100fe2000801080c */
[----:B------:R-:W-:Y:S01]  /*25c0*/  ISETP.GT.AND P3, PT, R18, 0x9, PT ;  /* 0x000000091200780c */ /* 0x000fe20003f64270 */
[----:B------:R1:W-:Y:S01]  /*25d0*/  MUFU.EX2 R2, R11 ;  /* 0x0000000b00027308 */ /* 0x0003e20000000800 */
[----:B------:R-:W-:Y:S01]  /*25e0*/  FSEL R30, R30, -INF , P5 ;  /* 0xff8000001e1e7808 */ /* 0x000fe20002800000 */
[--C-:B------:R-:W-:Y:S01]  /*25f0*/  FFMA.FTZ R21, R9, UR43, -R12.reuse ;  /* 0x0000002b09157c23 */ /* 0x100fe2000801080c */
[----:B------:R-:W-:Y:S01]  /*2600*/  ISETP.GT.AND P4, PT, R18, 0x10, PT ;  /* 0x000000101200780c */ /* 0x000fe20003f84270 */
[--C-:B------:R-:W-:Y:S01]  /*2610*/  FFMA.FTZ R23, R52, UR43, -R12.reuse ;  /* 0x0000002b34177c23 */ /* 0x100fe2000801080c */
[----:B------:R-:W-:Y:S01]  /*2620*/  FSEL R31, R31, -INF , P3 ;  /* 0xff8000001f1f7808 */ /* 0x000fe20001800000 */
[--C-:B------:R-:W-:Y:S01]  /*2630*/  FFMA.FTZ R56, R56, UR43, -R12.reuse ;  /* 0x0000002b38387c23 */ /* 0x100fe2000801080c */
[----:B------:R-:W-:Y:S01]  /*2640*/  ISETP.GT.AND P3, PT, R18, 0x11, PT ;  /* 0x000000111200780c */ /* 0x000fe20003f64270 */
[--C-:B------:R-:W-:Y:S01]  /*2650*/  FFMA.FTZ R29, R29, UR43, -R12.reuse ;  /* 0x0000002b1d1d7c23 */ /* 0x100fe2000801080c */
[----:B-1----:R-:W-:Y:S01]  /*2660*/  FMNMX.FTZ R11, R26, R27, !PT ;  /* 0x0000001b1a0b7209 */ /* 0x002fe20007810000 */
[--C-:B------:R-:W-:Y:S01]  /*2670*/  FFMA.FTZ R33, R33, UR43, -R12.reuse ;  /* 0x0000002b21217c23 */ /* 0x100fe2000801080c */
[----:B------:R-:W-:Y:S01]  /*2680*/  FSEL R34, R34, -INF , P4 ;  /* 0xff80000022227808 */ /* 0x000fe20002000000 */
[--C-:B------:R-:W-:Y:S01]  /*2690*/  FFMA.FTZ R37, R37, UR43, -R12.reuse ;  /* 0x0000002b25257c23 */ /* 0x100fe2000801080c */
[----:B------:R-:W-:Y:S01]  /*26a0*/  FMNMX.FTZ R10, R30, R11, !PT ;  /* 0x0000000b1e0a7209 */ /* 0x000fe20007810000 */
[--C-:B------:R-:W-:Y:S01]  /*26b0*/  FFMA.FTZ R41, R41, UR43, -R12.reuse ;  /* 0x0000002b29297c23 */ /* 0x100fe2000801080c */
[----:B------:R-:W-:Y:S01]  /*26c0*/  ISETP.GT.AND P4, PT, R18, 0x18, PT ;  /* 0x000000181200780c */ /* 0x000fe20003f84270 */
[--C-:B------:R-:W-:Y:S01]  /*26d0*/  FFMA.FTZ R32, R64, UR43, -R12.reuse ;  /* 0x0000002b40207c23 */ /* 0x100fe2000801080c */
[----:B------:R-:W-:Y:S01]  /*26e0*/  FMNMX.FTZ R13, R31, R10, !PT ;  /* 0x0000000a1f0d7209 */ /* 0x000fe20007810000 */
[--C-:B------:R-:W-:Y:S01]  /*26f0*/  FFMA.FTZ R10, R19, UR43, -R12.reuse ;  /* 0x0000002b130a7c23 */ /* 0x100fe2000801080c */
[----:B------:R-:W-:Y:S01]  /*2700*/  FSEL R35, R35, -INF , P3 ;  /* 0xff80000023237808 */ /* 0x000fe20001800000 */
[--C-:B------:R-:W-:Y:S01]  /*2710*/  FFMA.FTZ R3, R25, UR43, -R12.reuse ;  /* 0x0000002b19037c23 */ /* 0x100fe2000801080c */
[----:B------:R-:W-:Y:S01]  /*2720*/  FMNMX.FTZ R14, R34, R13, !PT ;  /* 0x0000000d220e7209 */ /* 0x000fe20007810000 */
[----:B------:R1:W-:Y:S01]  /*2730*/  MUFU.EX2 R11, R29 ;  /* 0x0000001d000b7308 */ /* 0x0003e20000000800 */
[----:B------:R-:W-:Y:S01]  /*2740*/  ISETP.GT.AND P3, PT, R18, 0x19, PT ;  /* 0x000000191200780c */ /* 0x000fe20003f64270 */
[--C-:B------:R-:W-:Y:S01]  /*2750*/  FFMA.FTZ R25, R57, UR43, -R12.reuse ;  /* 0x0000002b39197c23 */ /* 0x100fe2000801080c */
[----:B------:R-:W-:Y:S01]  /*2760*/  FSEL R38, R38, -INF , P4 ;  /* 0xff80000026267808 */ /* 0x000fe20002000000 */
[--C-:B------:R-:W-:Y:S01]  /*2770*/  FFMA.FTZ R36, R68, UR43, -R12.reuse ;  /* 0x0000002b44247c23 */ /* 0x100fe2000801080c */
[----:B------:R-:W-:Y:S01]  /*2780*/  FMNMX.FTZ R13, R35, R14, !PT ;  /* 0x0000000e230d7209 */ /* 0x000fe20007810000 */
[--C-:B------:R-:W-:Y:S01]  /*2790*/  FFMA.FTZ R44, R76, UR43, -R12.reuse ;  /* 0x0000002b4c2c7c23 */ /* 0x100fe2000801080c */
[----:B------:R-:W-:Y:S01]  /*27a0*/  ISETP.GT.AND P4, PT, R18, 0x20, PT ;  /* 0x000000201200780c */ /* 0x000fe20003f84270 */
[----:B------:R-:W-:Y:S01]  /*27b0*/  MUFU.EX2 R3, R3 ;  /* 0x0000000300037308 */ /* 0x000fe20000000800 */
[----:B------:R-:W-:Y:S01]  /*27c0*/  FSEL R39, R39, -INF , P3 ;  /* 0xff80000027277808 */ /* 0x000fe20001800000 */
[----:B-1----:R-:W-:Y:S01]  /*27d0*/  FFMA.FTZ R29, R61, UR43, -R12 ;  /* 0x0000002b3d1d7c23 */ /* 0x002fe2000801080c */
[----:B------:R-:W-:Y:S01]  /*27e0*/  FMNMX.FTZ R14, R38, R13, !PT ;  /* 0x0000000d260e7209 */ /* 0x000fe20007810000 */
[----:B------:R-:W-:Y:S01]  /*27f0*/  USHF.R.S32.HI UR4, URZ, 0x7, UR4 ;  /* 0x000000073f047899 */ /* 0x000fe20008011404 */
[----:B------:R-:W-:-:S02]  /*2800*/  ISETP.GT.AND P3, PT, R18, 0x21, PT ;  /* 0x000000211200780c */ /* 0x000fc40003f64270 */
[----:B------:R-:W-:Y:S01]  /*2810*/  FSEL R42, R42, -INF , P4 ;  /* 0xff8000002a2a7808 */ /* 0x000fe20002000000 */
[----:B------:R1:W-:Y:S01]  /*2820*/  MUFU.EX2 R13, R33 ;  /* 0x00000021000d7308 */ /* 0x0003e20000000800 */
[----:B------:R-:W-:Y:S01]  /*2830*/  FMNMX.FTZ R19, R39, R14, !PT ;  /* 0x0000000e27137209 */ /* 0x000fe20007810000 */
[--C-:B------:R-:W-:Y:S01]  /*2840*/  FFMA.FTZ R14, R15, UR43, -R12.reuse ;  /* 0x0000002b0f0e7c23 */ /* 0x100fe2000801080c */
[----:B------:R-:W-:Y:S01]  /*2850*/  ISETP.GT.AND P4, PT, R18, 0x28, PT ;  /* 0x000000281200780c */ /* 0x000fe20003f84270 */
[----:B------:R-:W-:Y:S01]  /*2860*/  UISETP.LT.AND UP1, UPT, UR38, UR4, UPT ;  /* 0x000000042600728c */ /* 0x000fe2000bf21270 */
[----:B------:R-:W-:Y:S02]  /*2870*/  FSEL R43, R43, -INF , P3 ;  /* 0xff8000002b2b7808 */ /* 0x000fe40001800000 */
[----:B------:R-:W-:Y:S01]  /*2880*/  FMNMX.FTZ R16, R42, R19, !PT ;  /* 0x000000132a107209 */ /* 0x000fe20007810000 */
[----:B------:R-:W2:Y:S01]  /*2890*/  MUFU.EX2 R8, R8 ;  /* 0x0000000800087308 */ /* 0x000ea20000000800 */
[----:B------:R-:W-:Y:S01]  /*28a0*/  ISETP.GT.AND P3, PT, R18, 0x29, PT ;  /* 0x000000291200780c */ /* 0x000fe20003f64270 */
[----:B-1----:R-:W-:Y:S01]  /*28b0*/  FFMA.FTZ R33, R65, UR43, -R12 ;  /* 0x0000002b41217c23 */ /* 0x002fe2000801080c */
[----:B------:R-:W-:Y:S01]  /*28c0*/  FSEL R46, R46, -INF , P4 ;  /* 0xff8000002e2e7808 */ /* 0x000fe20002000000 */
[----:B------:R-:W-:Y:S01]  /*28d0*/  USEL UR22, UR38, UR4, !UP1 ;  /* 0x0000000426167287 */ /* 0x000fe2000c800000 */
[----:B------:R-:W-:-:S02]  /*28e0*/  FMNMX.FTZ R15, R43, R16, !PT ;  /* 0x000000102b0f7209 */ /* 0x000fc40007810000 */
[----:B------:R-:W-:Y:S01]  /*28f0*/  ISETP.GT.AND P4, PT, R18, 0x30, PT ;  /* 0x000000301200780c */ /* 0x000fe20003f84270 */
[----:B------:R-:W-:Y:S01]  /*2900*/  MUFU.EX2 R10, R10 ;  /* 0x0000000a000a7308 */ /* 0x000fe20000000800 */
[----:B------:R-:W-:Y:S01]  /*2910*/  FSEL R47, R47, -INF , P3 ;  /* 0xff8000002f2f7808 */ /* 0x000fe20001800000 */
[----:B------:R-:W-:Y:S01]  /*2920*/  UISETP.GE.AND UP1, UPT, UR47, UR22, UPT ;  /* 0x000000162f00728c */ /* 0x000fe2000bf26270 */
[----:B------:R-:W-:Y:S01]  /*2930*/  FMNMX.FTZ R16, R46, R15, !PT ;  /* 0x0000000f2e107209 */ /* 0x000fe20007810000 */
[----:B------:R-:W-:Y:S01]  /*2940*/  UMOV UR4, URZ ;  /* 0x0000003f00047c82 */ /* 0x000fe20008000000 */
[----:B------:R-:W-:Y:S02]  /*2950*/  ISETP.GT.AND P3, PT, R18, 0x31, PT ;  /* 0x000000311200780c */ /* 0x000fe40003f64270 */
[----:B------:R-:W-:Y:S01]  /*2960*/  FSEL R50, R50, -INF , P4 ;  /* 0xff80000032327808 */ /* 0x000fe20002000000 */
[----:B------:R1:W-:Y:S01]  /*2970*/  MUFU.EX2 R15, R37 ;  /* 0x00000025000f7308 */ /* 0x0003e20000000800 */
[----:B------:R-:W-:Y:S01]  /*2980*/  FMNMX.FTZ R19, R47, R16, !PT ;  /* 0x000000102f137209 */ /* 0x000fe20007810000 */
[----:B------:R-:W-:Y:S01]  /*2990*/  FFMA.FTZ R16, R17, UR43, -R12 ;  /* 0x0000002b11107c23 */ /* 0x000fe2000801080c */
[----:B------:R-:W-:-:S02]  /*29a0*/  ISETP.GT.AND P4, PT, R18, 0x38, PT ;  /* 0x000000381200780c */ /* 0x000fc40003f84270 */
[----:B------:R-:W-:Y:S02]  /*29b0*/  FSEL R51, R51, -INF , P3 ;  /* 0xff80000033337808 */ /* 0x000fe40001800000 */
[----:B------:R-:W-:Y:S01]  /*29c0*/  FMNMX.FTZ R20, R50, R19, !PT ;  /* 0x0000001332147209 */ /* 0x000fe20007810000 */
[----:B------:R-:W3:Y:S01]  /*29d0*/  MUFU.EX2 R14, R14 ;  /* 0x0000000e000e7308 */ /* 0x000ee20000000800 */
[----:B------:R-:W-:Y:S01]  /*29e0*/  ISETP.GT.AND P3, PT, R18, 0x39, PT ;  /* 0x000000391200780c */ /* 0x000fe20003f64270 */
[----:B-1----:R-:W-:Y:S01]  /*29f0*/  FFMA.FTZ R37, R69, UR43, -R12 ;  /* 0x0000002b45257c23 */ /* 0x002fe2000801080c */
[----:B------:R-:W-:Y:S02]  /*2a00*/  FSEL R54, R54, -INF , P4 ;  /* 0xff80000036367808 */ /* 0x000fe40002000000 */
[----:B------:R-:W-:Y:S02]  /*2a10*/  FMNMX.FTZ R17, R51, R20, !PT ;  /* 0x0000001433117209 */ /* 0x000fe40007810000 */
[----:B------:R-:W-:Y:S01]  /*2a20*/  ISETP.GT.AND P4, PT, R18, 0x40, PT ;  /* 0x000000401200780c */ /* 0x000fe20003f84270 */
[----:B------:R-:W-:Y:S01]  /*2a30*/  MUFU.EX2 R16, R16 ;  /* 0x0000001000107308 */ /* 0x000fe20000000800 */
[----:B------:R-:W-:-:S02]  /*2a40*/  FSEL R55, R55, -INF , P3 ;  /* 0xff80000037377808 */ /* 0x000fc40001800000 */
[----:B------:R-:W-:Y:S02]  /*2a50*/  FMNMX.FTZ R20, R54, R17, !PT ;  /* 0x0000001136147209 */ /* 0x000fe40007810000 */
[----:B------:R-:W-:Y:S02]  /*2a60*/  ISETP.GT.AND P3, PT, R18, 0x41, PT ;  /* 0x000000411200780c */ /* 0x000fe40003f64270 */
[----:B------:R-:W-:Y:S01]  /*2a70*/  FSEL R58, R58, -INF , P4 ;  /* 0xff8000003a3a7808 */ /* 0x000fe20002000000 */
[----:B------:R1:W-:Y:S01]  /*2a80*/  MUFU.EX2 R17, R41 ;  /* 0x0000002900117308 */ /* 0x0003e20000000800 */
[----:B------:R-:W-:Y:S02]  /*2a90*/  FMNMX.FTZ R19, R55, R20, !PT ;  /* 0x0000001437137209 */ /* 0x000fe40007810000 */
[----:B------:R-:W-:Y:S02]  /*2aa0*/  ISETP.GT.AND P4, PT, R18, 0x48, PT ;  /* 0x000000481200780c */ /* 0x000fe40003f84270 */
[----:B------:R-:W-:-:S02]  /*2ab0*/  FSEL R59, R59, -INF , P3 ;  /* 0xff8000003b3b7808 */ /* 0x000fc40001800000 */
[----:B------:R-:W-:Y:S01]  /*2ac0*/  FMNMX.FTZ R20, R58, R19, !PT ;  /* 0x000000133a147209 */ /* 0x000fe20007810000 */
[----:B------:R-:W-:Y:S01]  /*2ad0*/  MUFU.EX2 R23, R23 ;  /* 0x0000001700177308 */ /* 0x000fe20000000800 */
[----:B------:R-:W-:Y:S01]  /*2ae0*/  ISETP.GT.AND P3, PT, R18, 0x49, PT ;  /* 0x000000491200780c */ /* 0x000fe20003f64270 */
[--C-:B-1----:R-:W-:Y:S01]  /*2af0*/  FFMA.FTZ R41, R73, UR43, -R12.reuse ;  /* 0x0000002b49297c23 */ /* 0x102fe2000801080c */
[----:B------:R-:W-:Y:S02]  /*2b00*/  FSEL R62, R62, -INF , P4 ;  /* 0xff8000003e3e7808 */ /* 0x000fe40002000000 */
[----:B------:R-:W-:Y:S01]  /*2b10*/  FMNMX.FTZ R9, R59, R20, !PT ;  /* 0x000000143b097209 */ /* 0x000fe20007810000 */
[--C-:B------:R-:W-:Y:S01]  /*2b20*/  FFMA.FTZ R20, R45, UR43, -R12.reuse ;  /* 0x0000002b2d147c23 */ /* 0x100fe2000801080c */
[----:B------:R-:W-:Y:S01]  /*2b30*/  ISETP.GT.AND P4, PT, R18, 0x50, PT ;  /* 0x000000501200780c */ /* 0x000fe20003f84270 */
[----:B------:R1:W-:Y:S01]  /*2b40*/  MUFU.EX2 R19, R21 ;  /* 0x0000001500137308 */ /* 0x0003e20000000800 */
[----:B------:R-:W-:Y:S01]  /*2b50*/  FSEL R63, R63, -INF , P3 ;  /* 0xff8000003f3f7808 */ /* 0x000fe20001800000 */
[----:B------:R-:W-:Y:S01]  /*2b60*/  FFMA.FTZ R45, R77, UR43, -R12 ;  /* 0x0000002b4d2d7c23 */ /* 0x000fe2000801080c */
[----:B------:R-:W-:-:S02]  /*2b70*/  FMNMX.FTZ R22, R62, R9, !PT ;  /* 0x000000093e167209 */ /* 0x000fc40007810000 */
[----:B------:R-:W-:Y:S02]  /*2b80*/  ISETP.GT.AND P3, PT, R18, 0x51, PT ;  /* 0x000000511200780c */ /* 0x000fe40003f64270 */
[----:B------:R-:W-:Y:S01]  /*2b90*/  FSEL R66, R66, -INF , P4 ;  /* 0xff80000042427808 */ /* 0x000fe20002000000 */
[----:B------:R-:W4:Y:S01]  /*2ba0*/  MUFU.EX2 R20, R20 ;  /* 0x0000001400147308 */ /* 0x000f220000000800 */
[----:B------:R-:W-:Y:S01]  /*2bb0*/  FMNMX.FTZ R9, R63, R22, !PT ;  /* 0x000000163f097209 */ /* 0x000fe20007810000 */
[--C-:B-1----:R-:W-:Y:S01]  /*2bc0*/  FFMA.FTZ R21, R48, UR43, -R12.reuse ;  /* 0x0000002b30157c23 */ /* 0x102fe2000801080c */
[----:B------:R-:W-:Y:S01]  /*2bd0*/  ISETP.GT.AND P4, PT, R18, 0x58, PT ;  /* 0x000000581200780c */ /* 0x000fe20003f84270 */
[----:B------:R-:W-:Y:S01]  /*2be0*/  FFMA.FTZ R48, R80, UR43, -R12 ;  /* 0x0000002b50307c23 */ /* 0x000fe2000801080c */
[----:B------:R-:W-:Y:S02]  /*2bf0*/  FSEL R67, R67, -INF , P3 ;  /* 0xff80000043437808 */ /* 0x000fe40001800000 */
[----:B------:R-:W-:Y:S01]  /*2c00*/  FMNMX.FTZ R22, R66, R9, !PT ;  /* 0x0000000942167209 */ /* 0x000fe20007810000 */
[----:B------:R-:W-:Y:S01]  /*2c10*/  MUFU.EX2 R21, R21 ;  /* 0x0000001500157308 */ /* 0x000fe20000000800 */
[----:B------:R-:W-:-:S02]  /*2c20*/  ISETP.GT.AND P3, PT, R18, 0x59, PT ;  /* 0x000000591200780c */ /* 0x000fc40003f64270 */
[----:B------:R-:W-:Y:S02]  /*2c30*/  FSEL R70, R70, -INF , P4 ;  /* 0xff80000046467808 */ /* 0x000fe40002000000 */
[----:B------:R-:W-:Y:S01]  /*2c40*/  FMNMX.FTZ R9, R67, R22, !PT ;  /* 0x0000001643097209 */ /* 0x000fe20007810000 */
[----:B------:R-:W-:Y:S01]  /*2c50*/  FFMA.FTZ R22, R49, UR43, -R12 ;  /* 0x0000002b31167c23 */ /* 0x000fe2000801080c */
[----:B------:R-:W-:Y:S01]  /*2c60*/  ISETP.GT.AND P4, PT, R18, 0x60, PT ;  /* 0x000000601200780c */ /* 0x000fe20003f84270 */
[----:B------:R-:W-:Y:S01]  /*2c70*/  MUFU.EX2 R25, R25 ;  /* 0x0000001900197308 */ /* 0x000fe20000000800 */
[----:B------:R-:W-:Y:S02]  /*2c80*/  FSEL R71, R71, -INF , P3 ;  /* 0xff80000047477808 */ /* 0x000fe40001800000 */
[----:B------:R-:W-:Y:S02]  /*2c90*/  FMNMX.FTZ R24, R70, R9, !PT ;  /* 0x0000000946187209 */ /* 0x000fe40007810000 */
[----:B------:R-:W-:-:S02]  /*2ca0*/  ISETP.GT.AND P3, PT, R18, 0x61, PT ;  /* 0x000000611200780c */ /* 0x000fc40003f64270 */
[----:B------:R-:W-:Y:S01]  /*2cb0*/  FSEL R74, R74, -INF , P4 ;  /* 0xff8000004a4a7808 */ /* 0x000fe20002000000 */
[----:B------:R-:W-:Y:S01]  /*2cc0*/  MUFU.EX2 R22, R22 ;  /* 0x0000001600167308 */ /* 0x000fe20000000800 */
[----:B------:R-:W-:Y:S02]  /*2cd0*/  FMNMX.FTZ R9, R71, R24, !PT ;  /* 0x0000001847097209 */ /* 0x000fe40007810000 */
[----:B------:R-:W-:Y:S02]  /*2ce0*/  ISETP.GT.AND P4, PT, R18, 0x68, PT ;  /* 0x000000681200780c */ /* 0x000fe40003f84270 */
[----:B------:R-:W-:Y:S02]  /*2cf0*/  FSEL R75, R75, -INF , P3 ;  /* 0xff8000004b4b7808 */ /* 0x000fe40001800000 */
[----:B------:R-:W-:Y:S01]  /*2d00*/  FMNMX.FTZ R24, R74, R9, !PT ;  /* 0x000000094a187209 */ /* 0x000fe20007810000 */
[----:B------:R-:W-:Y:S01]  /*2d10*/  MUFU.EX2 R29, R29 ;  /* 0x0000001d001d7308 */ /* 0x000fe20000000800 */
[----:B------:R-:W-:-:S02]  /*2d20*/  ISETP.GT.AND P3, PT, R18, 0x69, PT ;  /* 0x000000691200780c */ /* 0x000fc40003f64270 */
[----:B------:R-:W-:Y:S02]  /*2d30*/  FSEL R78, R78, -INF , P4 ;  /* 0xff8000004e4e7808 */ /* 0x000fe40002000000 */
[----:B------:R-:W-:Y:S01]  /*2d40*/  FMNMX.FTZ R9, R75, R24, !PT ;  /* 0x000000184b097209 */ /* 0x000fe20007810000 */
[--C-:B------:R-:W-:Y:S01]  /*2d50*/  FFMA.FTZ R24, R53, UR43, -R12.reuse ;  /* 0x0000002b35187c23 */ /* 0x100fe2000801080c */
[----:B------:R-:W-:Y:S01]  /*2d60*/  ISETP.GT.AND P4, PT, R18, 0x70, PT ;  /* 0x000000701200780c */ /* 0x000fe20003f84270 */
[----:B------:R-:W-:Y:S01]  /*2d70*/  FFMA.FTZ R53, R85, UR43, -R12 ;  /* 0x0000002b55357c23 */ /* 0x000fe2000801080c */
[----:B------:R-:W-:Y:S01]  /*2d80*/  FSEL R79, R79, -INF , P3 ;  /* 0xff8000004f4f7808 */ /* 0x000fe20001800000 */
[----:B------:R-:W-:Y:S01]  /*2d90*/  MUFU.EX2 R36, R36 ;  /* 0x0000002400247308 */ /* 0x000fe20000000800 */
[----:B------:R-:W-:Y:S02]  /*2da0*/  FMNMX.FTZ R28, R78, R9, !PT ;  /* 0x000000094e1c7209 */ /* 0x000fe40007810000 */
[----:B------:R-:W-:-:S02]  /*2db0*/  ISETP.GT.AND P3, PT, R18, 0x71, PT ;  /* 0x000000711200780c */ /* 0x000fc40003f64270 */
[----:B------:R-:W-:Y:S02]  /*2dc0*/  FSEL R82, R82, -INF , P4 ;  /* 0xff80000052527808 */ /* 0x000fe40002000000 */
[----:B------:R-:W-:Y:S01]  /*2dd0*/  FMNMX.FTZ R9, R79, R28, !PT ;  /* 0x0000001c4f097209 */ /* 0x000fe20007810000 */
[----:B------:R-:W1:Y:S01]  /*2de0*/  MUFU.EX2 R24, R24 ;  /* 0x0000001800187308 */ /* 0x000e620000000800 */
[----:B------:R-:W-:Y:S02]  /*2df0*/  ISETP.GT.AND P4, PT, R18, 0x78, PT ;  /* 0x000000781200780c */ /* 0x000fe40003f84270 */
[----:B------:R-:W-:Y:S02]  /*2e00*/  FSEL R83, R83, -INF , P3 ;  /* 0xff80000053537808 */ /* 0x000fe40001800000 */
[----:B------:R-:W-:Y:S02]  /*2e10*/  FMNMX.FTZ R28, R82, R9, !PT ;  /* 0x00000009521c7209 */ /* 0x000fe40007810000 */
[----:B------:R-:W-:Y:S01]  /*2e20*/  ISETP.GT.AND P3, PT, R18, 0x79, PT ;  /* 0x000000791200780c */ /* 0x000fe20003f64270 */
[----:B------:R-:W-:Y:S01]  /*2e30*/  MUFU.EX2 R37, R37 ;  /* 0x0000002500257308 */ /* 0x000fe20000000800 */
[----:B------:R-:W-:-:S02]  /*2e40*/  FSEL R86, R86, -INF , P4 ;  /* 0xff80000056567808 */ /* 0x000fc40002000000 */
[----:B------:R-:W-:Y:S02]  /*2e50*/  FMNMX.FTZ R9, R83, R28, !PT ;  /* 0x0000001c53097209 */ /* 0x000fe40007810000 */
[----:B------:R-:W-:Y:S02]  /*2e60*/  FSEL R87, R87, -INF , P3 ;  /* 0xff80000057577808 */ /* 0x000fe40001800000 */
[----:B------:R-:W-:Y:S01]  /*2e70*/  FMNMX.FTZ R28, R86, R9, !PT ;  /* 0x00000009561c7209 */ /* 0x000fe20007810000 */
[----:B------:R5:W-:Y:S01]  /*2e80*/  MUFU.EX2 R18, R56 ;  /* 0x0000003800127308 */ /* 0x000be20000000800 */
[----:B--2---:R-:W-:Y:S02]  /*2e90*/  F2FP.SATFINITE.E4M3.F32.PACK_AB_MERGE_C R148, R11, R8, RZ ;  /* 0x000000080b94723e */ /* 0x004fe400048070ff */
[----:B------:R-:W-:Y:S01]  /*2ea0*/  FMNMX.FTZ R9, R87, R28, !PT ;  /* 0x0000001c57097209 */ /* 0x000fe20007810000 */
[----:B------:R-:W-:Y:S01]  /*2eb0*/  FFMA.FTZ R28, R60, UR43, -R12 ;  /* 0x0000002b3c1c7c23 */ /* 0x000fe2000801080c */
[----:B---3--:R-:W-:-:S02]  /*2ec0*/  F2FP.SATFINITE.E4M3.F32.PACK_AB_MERGE_C R150, R15, R14, RZ ;  /* 0x0000000e0f96723e */ /* 0x008fc400048070ff */
[----:B------:R-:W-:Y:S01]  /*2ed0*/  F2FP.SATFINITE.E4M3.F32.PACK_AB_MERGE_C R148, R3, R2, R148 ;  /* 0x000000020394723e */ /* 0x000fe20004807094 */
[----:B------:R-:W2:Y:S01]  /*2ee0*/  SHFL.BFLY PT, R40, R9, 0x2, 0x1f ;  /* 0x0c401f0009287f89 */ /* 0x000ea200000e0000 */
[----:B-----5:R-:W-:Y:S01]  /*2ef0*/  IMAD.U32 R56, RZ, RZ, UR43 ;  /* 0x0000002bff387e24 */ /* 0x020fe2000f8e00ff */
[----:B------:R-:W3:Y:S01]  /*2f00*/  MUFU.EX2 R28, R28 ;  /* 0x0000001c001c7308 */ /* 0x000ee20000000800 */
[----:B------:R-:W-:Y:S02]  /*2f10*/  F2FP.SATFINITE.E4M3.F32.PACK_AB_MERGE_C R150, R13, R10, R150 ;  /* 0x0000000a0d96723e */ /* 0x000fe40004807096 */
[----:B----4-:R-:W-:Y:S02]  /*2f20*/  F2FP.SATFINITE.E4M3.F32.PACK_AB_MERGE_C R144, R20, R19, RZ ;  /* 0x000000131490723e */ /* 0x010fe400048070ff */
[----:B-1----:R-:W-:Y:S02]  /*2f30*/  F2FP.SATFINITE.E4M3.F32.PACK_AB_MERGE_C R146, R24, R23, RZ ;  /* 0x000000171892723e */ /* 0x002fe400048070ff */
[----:B------:R-:W-:Y:S01]  /*2f40*/  F2FP.SATFINITE.E4M3.F32.PACK_AB_MERGE_C R144, R17, R16, R144 ;  /* 0x000000101190723e */ /* 0x000fe20004807090 */
[----:B------:R-:W-:Y:S01]  /*2f50*/  MUFU.EX2 R32, R32 ;  /* 0x0000002000207308 */ /* 0x000fe20000000800 */
[----:B------:R-:W-:-:S07]  /*2f60*/  F2FP.SATFINITE.E4M3.F32.PACK_AB_MERGE_C R146, R22, R21, R146 ;  /* 0x000000151692723e */ /* 0x000fce0004807092 */
[----:B------:R-:W-:Y:S01]  /*2f70*/  MUFU.EX2 R33, R33 ;  /* 0x0000002100217308 */ /* 0x000fe20000000800 */
[----:B---3--:R-:W-:-:S04]  /*2f80*/  F2FP.SATFINITE.E4M3.F32.PACK_AB_MERGE_C R140, R29, R28, RZ ;  /* 0x0000001c1d8c723e */ /* 0x008fc800048070ff */
[----:B------:R-:W-:Y:S02]  /*2f90*/  F2FP.SATFINITE.E4M3.F32.PACK_AB_MERGE_C R140, R25, R18, R140 ;  /* 0x00000012198c723e */ /* 0x000fe4000480708c */
[----:B--2---:R-:W-:Y:S01]  /*2fa0*/  FMNMX.FTZ R49, R9, R40, !PT ;  /* 0x0000002809317209 */ /* 0x004fe20007810000 */
[--C-:B------:R-:W-:Y:S01]  /*2fb0*/  FFMA.FTZ R40, R72, UR43, -R12.reuse ;  /* 0x0000002b48287c23 */ /* 0x100fe2000801080c */
[----:B------:R-:W-:Y:S03]  /*2fc0*/  MUFU.EX2 R44, R44 ;  /* 0x0000002c002c7308 */ /* 0x000fe60000000800 */
[----:B------:R-:W1:Y:S05]  /*2fd0*/  SHFL.BFLY PT, R52, R49, 0x1, 0x1f ;  /* 0x0c201f0031347f89 */ /* 0x000e6a00000e0000 */
[----:B------:R-:W-:Y:S08]  /*2fe0*/  MUFU.EX2 R45, R45 ;  /* 0x0000002d002d7308 */ /* 0x000ff00000000800 */
[----:B------:R-:W-:Y:S08]  /*2ff0*/  MUFU.EX2 R40, R40 ;  /* 0x0000002800287308 */ /* 0x000ff00000000800 */
[----:B------:R-:W-:Y:S01]  /*3000*/  MUFU.EX2 R41, R41 ;  /* 0x0000002900297308 */ /* 0x000fe20000000800 */
[----:B-1----:R-:W-:Y:S01]  /*3010*/  FMNMX.FTZ R9, R49, R52, !PT ;  /* 0x0000003431097209 */ /* 0x002fe20007810000 */
[--C-:B------:R-:W-:Y:S01]  /*3020*/  FFMA.FTZ R49, R81, UR43, -R12.reuse ;  /* 0x0000002b51317c23 */ /* 0x100fe2000801080c */
[----:B------:R-:W-:-:S02]  /*3030*/  FFMA.FTZ R52, R84, UR43, -R12 ;  /* 0x0000002b54347c23 */ /* 0x000fc4000801080c */
[C---:B------:R-:W-:Y:S01]  /*3040*/  FSETP.NEU.FTZ.AND P3, PT, R9.reuse, -INF , PT ;  /* 0xff8000000900780b */ /* 0x040fe20003f7d000 */
[----:B------:R-:W-:Y:S02]  /*3050*/  FFMA.FTZ R56, R9, R56, -8 ;  /* 0xc100000009387423 */ /* 0x000fe40000010038 */
[----:B------:R-:W-:Y:S03]  /*3060*/  MUFU.EX2 R53, R53 ;  /* 0x0000003500357308 */ /* 0x000fe60000000800 */
[----:B------:R-:W-:Y:S02]  /*3070*/  FSEL R64, R56, RZ, P3 ;  /* 0x000000ff38407208 */ /* 0x000fe40001800000 */
[----:B------:R-:W-:-:S03]  /*3080*/  PLOP3.LUT P3, PT, PT, PT, UP1, 0x80, 0x0 ;  /* 0x000000000000781c */ /* 0x000fc60003f6f018 */
        /* <DEDUP_REMOVED lines=10> */
[----:B------:R-:W-:Y:S01]  /*3130*/  FADD.FTZ R59, R2, R3 ;  /* 0x00000003023b7221 */ /* 0x000fe20000010000 */
[--C-:B------:R-:W-:Y:S01]  /*3140*/  FFMA.FTZ R34, R38, UR43, -R64.reuse ;  /* 0x0000002b26227c23 */ /* 0x100fe20008010840 */
[--C-:B------:R-:W-:Y:S01]  /*3150*/  FFMA.FTZ R39, R39, UR43, -R64.reuse ;  /* 0x0000002b27277c23 */ /* 0x100fe20008010840 */
[--C-:B------:R-:W-:Y:S01]  /*3160*/  FFMA.FTZ R38, R42, UR43, -R64.reuse ;  /* 0x0000002b2a267c23 */ /* 0x100fe20008010840 */
[----:B------:R-:W-:Y:S01]  /*3170*/  FADD.FTZ R60, R8, R59 ;  /* 0x0000003b083c7221 */ /* 0x000fe20000010000 */
[--C-:B------:R-:W-:Y:S01]  /*3180*/  FFMA.FTZ R61, R63, UR43, -R64.reuse ;  /* 0x0000002b3f3d7c23 */ /* 0x100fe20008010840 */
[----:B------:R-:W1:Y:S01]  /*3190*/  MUFU.EX2 R27, R27 ;  /* 0x0000001b001b7308 */ /* 0x000e620000000800 */
[----:B------:R-:W-:Y:S01]  /*31a0*/  FFMA.FTZ R42, R46, UR43, -R64 ;  /* 0x0000002b2e2a7c23 */ /* 0x000fe20008010840 */
[----:B------:R-:W-:Y:S01]  /*31b0*/  FADD.FTZ R63, R11, R60 ;  /* 0x0000003c0b3f7221 */ /* 0x000fe20000010000 */
[--C-:B------:R-:W-:Y:S01]  /*31c0*/  FFMA.FTZ R46, R50, UR43, -R64.reuse ;  /* 0x0000002b322e7c23 */ /* 0x100fe20008010840 */
[--C-:B------:R-:W-:Y:S01]  /*31d0*/  FFMA.FTZ R50, R58, UR43, -R64.reuse ;  /* 0x0000002b3a327c23 */ /* 0x100fe20008010840 */
[--C-:B------:R-:W-:Y:S01]  /*31e0*/  FFMA.FTZ R58, R62, UR43, -R64.reuse ;  /* 0x0000002b3e3a7c23 */ /* 0x100fe20008010840 */
[----:B------:R-:W-:Y:S01]  /*31f0*/  FADD.FTZ R62, R10, R63 ;  /* 0x0000003f0a3e7221 */ /* 0x000fe20000010000 */
[--C-:B------:R-:W-:Y:S01]  /*3200*/  FFMA.FTZ R43, R43, UR43, -R64.reuse ;  /* 0x0000002b2b2b7c23 */ /* 0x100fe20008010840 */
[----:B------:R-:W2:Y:S01]  /*3210*/  MUFU.EX2 R26, R26 ;  /* 0x0000001a001a7308 */ /* 0x000ea20000000800 */
[----:B------:R-:W-:Y:S01]  /*3220*/  FFMA.FTZ R56, R54, UR43, -R64 ;  /* 0x0000002b36387c23 */ /* 0x000fe20008010840 */
[----:B------:R-:W-:Y:S01]  /*3230*/  FADD.FTZ R65, R13, R62 ;  /* 0x0000003e0d417221 */ /* 0x000fe20000010000 */
[--C-:B------:R-:W-:Y:S01]  /*3240*/  FFMA.FTZ R54, R66, UR43, -R64.reuse ;  /* 0x0000002b42367c23 */ /* 0x100fe20008010840 */
[--C-:B------:R-:W-:Y:S01]  /*3250*/  FFMA.FTZ R47, R47, UR43, -R64.reuse ;  /* 0x0000002b2f2f7c23 */ /* 0x100fe20008010840 */
[--C-:B------:R-:W-:Y:S01]  /*3260*/  FFMA.FTZ R51, R51, UR43, -R64.reuse ;  /* 0x0000002b33337c23 */ /* 0x100fe20008010840 */
[----:B------:R-:W-:Y:S01]  /*3270*/  FADD.FTZ R66, R14, R65 ;  /* 0x000000410e427221 */ /* 0x000fe20000010000 */
[----:B------:R-:W-:Y:S01]  /*3280*/  FFMA.FTZ R67, R67, UR43, -R64 ;  /* 0x0000002b43437c23 */ /* 0x000fe20008010840 */
[----:B------:R-:W3:Y:S01]  /*3290*/  MUFU.EX2 R31, R31 ;  /* 0x0000001f001f7308 */ /* 0x000ee20000000800 */
[----:B-1----:R-:W-:Y:S01]  /*32a0*/  FADD.FTZ R59, R12, R27 ;  /* 0x0000001b0c3b7221 */ /* 0x002fe20000010000 */
[----:B------:R-:W-:Y:S01]  /*32b0*/  FADD.FTZ R65, R15, R66 ;  /* 0x000000420f417221 */ /* 0x000fe20000010000 */
[--C-:B------:R-:W-:Y:S01]  /*32c0*/  FFMA.FTZ R70, R70, UR43, -R64.reuse ;  /* 0x0000002b46467c23 */ /* 0x100fe20008010840 */
[--C-:B------:R-:W-:Y:S01]  /*32d0*/  FFMA.FTZ R71, R71, UR43, -R64.reuse ;  /* 0x0000002b47477c23 */ /* 0x100fe20008010840 */
[--C-:B------:R-:W-:Y:S01]  /*32e0*/  FFMA.FTZ R74, R74, UR43, -R64.reuse ;  /* 0x0000002b4a4a7c23 */ /* 0x100fe20008010840 */
[----:B------:R-:W-:Y:S01]  /*32f0*/  FFMA.FTZ R75, R75, UR43, -R64 ;  /* 0x0000002b4b4b7c23 */ /* 0x000fe20008010840 */
[----:B------:R-:W-:Y:S01]  /*3300*/  F2FP.SATFINITE.E4M3.F32.PACK_AB_MERGE_C R10, R37, R36, RZ ;  /* 0x00000024250a723e */ /* 0x000fe200048070ff */
[----:B------:R-:W1:Y:S01]  /*3310*/  MUFU.EX2 R30, R30 ;  /* 0x0000001e001e7308 */ /* 0x000e620000000800 */
[----:B--2---:R-:W-:Y:S01]  /*3320*/  FADD.FTZ R60, R26, R59 ;  /* 0x0000003b1a3c7221 */ /* 0x004fe20000010000 */
[----:B------:R-:W-:-:S02]  /*3330*/  IMAD.U32 R59, RZ, RZ, UR42 ;  /* 0x0000002aff3b7e24 */ /* 0x000fc4000f8e00ff */
[----:B------:R-:W-:Y:S01]  /*3340*/  FFMA.FTZ R78, R78, UR43, -R64 ;  /* 0x0000002b4e4e7c23 */ /* 0x000fe20008010840 */
[----:B------:R-:W-:Y:S01]  /*3350*/  F2FP.SATFINITE.E4M3.F32.PACK_AB_MERGE_C R142, R33, R32, R10 ;  /* 0x00000020218e723e */ /* 0x000fe2000480700a */
[--C-:B------:R-:W-:Y:S01]  /*3360*/  FFMA.FTZ R79, R79, UR43, -R64.reuse ;  /* 0x0000002b4f4f7c23 */ /* 0x100fe20008010840 */
[----:B------:R-:W-:Y:S02]  /*3370*/  @!P1 VIADD R59, R59, 0x17040 ;  /* 0x000170403b3b9836 */ /* 0x000fe40000000000 */
[----:B------:R-:W-:Y:S01]  /*3380*/  FFMA.FTZ R82, R82, UR43, -R64 ;  /* 0x0000002b52527c23 */ /* 0x000fe20008010840 */
[----:B------:R-:W2:Y:S01]  /*3390*/  MUFU.EX2 R35, R35 ;  /* 0x0000002300237308 */ /* 0x000ea20000000800 */
[----:B---3--:R-:W-:Y:S01]  /*33a0*/  FADD.FTZ R63, R31, R60 ;  /* 0x0000003c1f3f7221 */ /* 0x008fe20000010000 */
[--C-:B------:R-:W-:Y:S01]  /*33b0*/  FFMA.FTZ R83, R83, UR43, -R64.reuse ;  /* 0x0000002b53537c23 */ /* 0x100fe20008010840 */
[----:B------:R-:W-:Y:S01]  /*33c0*/  @!P1 PRMT R60, RZ, 0x654, R59 ;  /* 0x00000654ff3c9816 */ /* 0x000fe2000000003b */
[--C-:B------:R-:W-:Y:S01]  /*33d0*/  FFMA.FTZ R86, R86, UR43, -R64.reuse ;  /* 0x0000002b56567c23 */ /* 0x100fe20008010840 */
[----:B------:R-:W-:Y:S01]  /*33e0*/  F2FP.SATFINITE.E4M3.F32.PACK_AB_MERGE_C R10, R45, R44, RZ ;  /* 0x0000002c2d0a723e */ /* 0x000fe200048070ff */
[----:B------:R-:W-:Y:S01]  /*33f0*/  FFMA.FTZ R64, R87, UR43, -R64 ;  /* 0x0000002b57407c23 */ /* 0x000fe20008010840 */
[----:B------:R3:W-:Y:S01]  /*3400*/  @!P1 SYNCS.ARRIVE.TRANS64.RED.A1T0 RZ, [R60+URZ], RZ ;  /* 0x000000ff3cff99a7 */ /* 0x0007e2000810043f */
[----:B------:R-:W3:Y:S01]  /*3410*/  MUFU.EX2 R34, R34 ;  /* 0x0000002200227308 */ /* 0x000ee20000000800 */
[----:B-1----:R-:W-:Y:S01]  /*3420*/  FADD.FTZ R62, R30, R63 ;  /* 0x0000003f1e3e7221 */ /* 0x002fe20000010000 */
[----:B------:R-:W-:-:S02]  /*3430*/  F2FP.SATFINITE.E4M3.F32.PACK_AB_MERGE_C R136, R41, R40, R10 ;  /* 0x000000282988723e */ /* 0x000fc4000480700a */
[----:B------:R-:W-:-:S04]  /*3440*/  F2FP.SATFINITE.E4M3.F32.PACK_AB_MERGE_C R26, R31, R26, RZ ;  /* 0x0000001a1f1a723e */ /* 0x000fc800048070ff */
[----:B------:R-:W1:Y:S01]  /*3450*/  MUFU.EX2 R39, R39 ;  /* 0x0000002700277308 */ /* 0x000e620000000800 */
[----:B--2---:R-:W-:Y:S01]  /*3460*/  FADD.FTZ R63, R35, R62 ;  /* 0x0000003e233f7221 */ /* 0x004fe20000010000 */
[----:B------:R-:W-:Y:S01]  /*3470*/  FADD.FTZ R62, R16, R65 ;  /* 0x00000041103e7221 */ /* 0x000fe20000010000 */
[----:B------:R-:W-:-:S03]  /*3480*/  F2FP.SATFINITE.E4M3.F32.PACK_AB_MERGE_C R149, R27, R12, R26 ;  /* 0x0000000c1b95723e */ /* 0x000fc6000480701a */
[----:B------:R-:W-:Y:S02]  /*3490*/  FADD.FTZ R62, R17, R62 ;  /* 0x0000003e113e7221 */ /* 0x000fe40000010000 */
[----:B------:R-:W2:Y:S01]  /*34a0*/  MUFU.EX2 R38, R38 ;  /* 0x0000002600267308 */ /* 0x000ea20000000800 */
[----:B---3--:R-:W-:Y:S01]  /*34b0*/  FADD.FTZ R60, R34, R63 ;  /* 0x0000003f223c7221 */ /* 0x008fe20000010000 */
[----:B------:R-:W-:-:S04]  /*34c0*/  FADD.FTZ R65, R19, R62 ;  /* 0x0000003e13417221 */ /* 0x000fc80000010000 */
[----:B------:R-:W-:Y:S02]  /*34d0*/  FADD.FTZ R62, R20, R65 ;  /* 0x00000041143e7221 */ /* 0x000fe40000010000 */
[----:B------:R-:W3:Y:S01]  /*34e0*/  MUFU.EX2 R43, R43 ;  /* 0x0000002b002b7308 */ /* 0x000ee20000000800 */
[----:B-1----:R-:W-:Y:S01]  /*34f0*/  FADD.FTZ R63, R39, R60 ;  /* 0x0000003c273f7221 */ /* 0x002fe20000010000 */
[----:B------:R-:W-:Y:S01]  /*3500*/  FADD.FTZ R65, R21, R62 ;  /* 0x0000003e15417221 */ /* 0x000fe20000010000 */
[----:B------:R-:W-:-:S03]  /*3510*/  F2FP.SATFINITE.E4M3.F32.PACK_AB_MERGE_C R34, R39, R34, RZ ;  /* 0x000000222722723e */ /* 0x000fc600048070ff */
[----:B------:R-:W-:Y:S01]  /*3520*/  FADD.FTZ R62, R22, R65 ;  /* 0x00000041163e7221 */ /* 0x000fe20000010000 */
[----:B------:R-:W-:Y:S01]  /*3530*/  F2FP.SATFINITE.E4M3.F32.PACK_AB_MERGE_C R151, R35, R30, R34 ;  /* 0x0000001e2397723e */ /* 0x000fe20004807022 */
[----:B------:R-:W1:Y:S01]  /*3540*/  MUFU.EX2 R42, R42 ;  /* 0x0000002a002a7308 */ /* 0x000e620000000800 */
[----:B--2---:R-:W-:-:S07]  /*3550*/  FADD.FTZ R60, R38, R63 ;  /* 0x0000003f263c7221 */ /* 0x004fce0000010000 */
[----:B------:R-:W2:Y:S01]  /*3560*/  MUFU.EX2 R47, R47 ;  /* 0x0000002f002f7308 */ /* 0x000ea20000000800 */
[----:B---3--:R-:W-:-:S07]  /*3570*/  FADD.FTZ R63, R43, R60 ;  /* 0x0000003c2b3f7221 */ /* 0x008fce0000010000 */
[----:B------:R-:W3:Y:S01]  /*3580*/  MUFU.EX2 R46, R46 ;  /* 0x0000002e002e7308 */ /* 0x000ee20000000800 */
[----:B-1----:R-:W-:-:S07]  /*3590*/  FADD.FTZ R60, R42, R63 ;  /* 0x0000003f2a3c7221 */ /* 0x002fce0000010000 */
[----:B------:R-:W1:Y:S01]  /*35a0*/  MUFU.EX2 R51, R51 ;  /* 0x0000003300337308 */ /* 0x000e620000000800 */
[C---:B--2---:R-:W-:Y:S01]  /*35b0*/  FADD.FTZ R63, R47.reuse, R60 ;  /* 0x0000003c2f3f7221 */ /* 0x044fe20000010000 */
[----:B------:R-:W-:-:S04]  /*35c0*/  F2FP.SATFINITE.E4M3.F32.PACK_AB_MERGE_C R42, R47, R42, RZ ;  /* 0x0000002a2f2a723e */ /* 0x000fc800048070ff */
[----:B------:R-:W-:Y:S02]  /*35d0*/  F2FP.SATFINITE.E4M3.F32.PACK_AB_MERGE_C R145, R43, R38, R42 ;  /* 0x000000262b91723e */ /* 0x000fe4000480702a */
[----:B------:R-:W2:Y:S01]  /*35e0*/  MUFU.EX2 R56, R56 ;  /* 0x0000003800387308 */ /* 0x000ea20000000800 */
[----:B---3--:R-:W-:Y:S01]  /*35f0*/  FADD.FTZ R60, R46, R63 ;  /* 0x0000003f2e3c7221 */ /* 0x008fe20000010000 */
[----:B------:R-:W-:-:S04]  /*3600*/  FADD.FTZ R63, R23, R62 ;  /* 0x0000003e173f7221 */ /* 0x000fc80000010000 */
[----:B------:R-:W-:Y:S02]  /*3610*/  FADD.FTZ R63, R24, R63 ;  /* 0x0000003f183f7221 */ /* 0x000fe40000010000 */
[----:B------:R-:W3:Y:S01]  /*3620*/  MUFU.EX2 R57, R57 ;  /* 0x0000003900397308 */ /* 0x000ee20000000800 */
[----:B-1----:R-:W-:Y:S01]  /*3630*/  FADD.FTZ R11, R51, R60 ;  /* 0x0000003c330b7221 */ /* 0x002fe20000010000 */
[----:B------:R-:W-:-:S04]  /*3640*/  FADD.FTZ R14, R18, R63 ;  /* 0x0000003f120e7221 */ /* 0x000fc80000010000 */
[----:B------:R-:W-:Y:S02]  /*3650*/  FADD.FTZ R3, R25, R14 ;  /* 0x0000000e19037221 */ /* 0x000fe40000010000 */
[----:B------:R-:W1:Y:S01]  /*3660*/  MUFU.EX2 R50, R50 ;  /* 0x0000003200327308 */ /* 0x000e620000000800 */
[----:B--2---:R-:W-:-:S07]  /*3670*/  FADD.FTZ R8, R56, R11 ;  /* 0x0000000b38087221 */ /* 0x004fce0000010000 */
[----:B------:R-:W2:Y:S01]  /*3680*/  MUFU.EX2 R55, R55 ;  /* 0x0000003700377308 */ /* 0x000ea20000000800 */
[C---:B---3--:R-:W-:Y:S01]  /*3690*/  FADD.FTZ R11, R57.reuse, R8 ;  /* 0x00000008390b7221 */ /* 0x048fe20000010000 */
[----:B------:R-:W-:Y:S01]  /*36a0*/  FADD.FTZ R8, R28, R3 ;  /* 0x000000031c087221 */ /* 0x000fe20000010000 */
[----:B------:R-:W-:-:S03]  /*36b0*/  F2FP.SATFINITE.E4M3.F32.PACK_AB_MERGE_C R56, R57, R56, RZ ;  /* 0x000000383938723e */ /* 0x000fc600048070ff */
[----:B------:R-:W-:Y:S01]  /*36c0*/  FADD.FTZ R29, R29, R8 ;  /* 0x000000081d1d7221 */ /* 0x000fe20000010000 */
[----:B------:R-:W-:Y:S01]  /*36d0*/  F2FP.SATFINITE.E4M3.F32.PACK_AB_MERGE_C R147, R51, R46, R56 ;  /* 0x0000002e3393723e */ /* 0x000fe20004807038 */
[----:B------:R-:W3:Y:S01]  /*36e0*/  MUFU.EX2 R58, R58 ;  /* 0x0000003a003a7308 */ /* 0x000ee20000000800 */
[----:B-1----:R-:W-:Y:S01]  /*36f0*/  FADD.FTZ R2, R50, R11 ;  /* 0x0000000b32027221 */ /* 0x002fe20000010000 */
[----:B------:R-:W-:-:S04]  /*3700*/  FADD.FTZ R8, R32, R29 ;  /* 0x0000001d20087221 */ /* 0x000fc80000010000 */
[----:B------:R-:W-:Y:S02]  /*3710*/  FADD.FTZ R33, R33, R8 ;  /* 0x0000000821217221 */ /* 0x000fe40000010000 */
[----:B------:R-:W1:Y:S01]  /*3720*/  MUFU.EX2 R61, R61 ;  /* 0x0000003d003d7308 */ /* 0x000e620000000800 */
[----:B--2---:R-:W-:Y:S01]  /*3730*/  FADD.FTZ R3, R55, R2 ;  /* 0x0000000237037221 */ /* 0x004fe20000010000 */
[----:B------:R-:W-:-:S04]  /*3740*/  FADD.FTZ R36, R36, R33 ;  /* 0x0000002124247221 */ /* 0x000fc80000010000 */
[----:B------:R-:W-:Y:S02]  /*3750*/  FADD.FTZ R37, R37, R36 ;  /* 0x0000002425257221 */ /* 0x000fe40000010000 */
[----:B------:R-:W2:Y:S01]  /*3760*/  MUFU.EX2 R54, R54 ;  /* 0x0000003600367308 */ /* 0x000ea20000000800 */
[----:B---3--:R-:W-:Y:S01]  /*3770*/  FADD.FTZ R2, R58, R3 ;  /* 0x000000033a027221 */ /* 0x008fe20000010000 */
[----:B------:R-:W-:-:S04]  /*3780*/  FADD.FTZ R8, R40, R37 ;  /* 0x0000002528087221 */ /* 0x000fc80000010000 */
[----:B------:R-:W-:Y:S02]  /*3790*/  FADD.FTZ R41, R41, R8 ;  /* 0x0000000829297221 */ /* 0x000fe40000010000 */
[----:B------:R-:W3:Y:S01]  /*37a0*/  MUFU.EX2 R59, R67 ;  /* 0x00000043003b7308 */ /* 0x000ee20000000800 */
[C---:B-1----:R-:W-:Y:S01]  /*37b0*/  FADD.FTZ R3, R61.reuse, R2 ;  /* 0x000000023d037221 */ /* 0x042fe20000010000 */
        /* <DEDUP_REMOVED lines=15> */
[----:B---3--:R-:W-:-:S07]  /*38b0*/  FADD.FTZ R2, R74, R3 ;  /* 0x000000034a027221 */ /* 0x008fce0000010000 */
[----:B------:R-:W3:Y:S01]  /*38c0*/  MUFU.EX2 R79, R79 ;  /* 0x0000004f004f7308 */ /* 0x000ee20000000800 */
[----:B-1----:R-:W-:-:S07]  /*38d0*/  FADD.FTZ R3, R75, R2 ;  /* 0x000000024b037221 */ /* 0x002fce0000010000 */
[----:B------:R-:W-:Y:S01]  /*38e0*/  MUFU.EX2 R48, R48 ;  /* 0x0000003000307308 */ /* 0x000fe20000000800 */
[----:B--2---:R-:W-:Y:S01]  /*38f0*/  FADD.FTZ R2, R78, R3 ;  /* 0x000000034e027221 */ /* 0x004fe20000010000 */
[----:B------:R-:W-:-:S06]  /*3900*/  F2FP.SATFINITE.E4M3.F32.PACK_AB_MERGE_C R3, R53, R52, RZ ;  /* 0x000000343503723e */ /* 0x000fcc00048070ff */
[----:B------:R-:W1:Y:S01]  /*3910*/  MUFU.EX2 R49, R49 ;  /* 0x0000003100317308 */ /* 0x000e620000000800 */
[C---:B---3--:R-:W-:Y:S01]  /*3920*/  F2FP.SATFINITE.E4M3.F32.PACK_AB_MERGE_C R78, R79.reuse, R78, RZ ;  /* 0x0000004e4f4e723e */ /* 0x048fe200048070ff */
[----:B------:R-:W-:-:S03]  /*3930*/  FADD.FTZ R79, R79, R2 ;  /* 0x000000024f4f7221 */ /* 0x000fc60000010000 */
[----:B------:R-:W-:-:S03]  /*3940*/  F2FP.SATFINITE.E4M3.F32.PACK_AB_MERGE_C R137, R75, R74, R78 ;  /* 0x0000004a4b89723e */ /* 0x000fc6000480704e */
[----:B------:R-:W2:Y:S08]  /*3950*/  MUFU.EX2 R82, R82 ;  /* 0x0000005200527308 */ /* 0x000eb00000000800 */
[----:B------:R-:W3:Y:S01]  /*3960*/  MUFU.EX2 R83, R83 ;  /* 0x0000005300537308 */ /* 0x000ee20000000800 */
[----:B-1----:R-:W-:Y:S01]  /*3970*/  F2FP.SATFINITE.E4M3.F32.PACK_AB_MERGE_C R138, R49, R48, R3 ;  /* 0x00000030318a723e */ /* 0x002fe20004807003 */
[----:B------:R-:W-:-:S04]  /*3980*/  FADD.FTZ R48, R48, R45 ;  /* 0x0000002d30307221 */ /* 0x000fc80000010000 */
[----:B------:R-:W-:Y:S02]  /*3990*/  FADD.FTZ R49, R49, R48 ;  /* 0x0000003031317221 */ /* 0x000fe40000010000 */
[----:B------:R-:W1:Y:S01]  /*39a0*/  MUFU.EX2 R86, R86 ;  /* 0x0000005600567308 */ /* 0x000e620000000800 */
[----:B--2---:R-:W-:Y:S01]  /*39b0*/  FADD.FTZ R2, R82, R79 ;  /* 0x0000004f52027221 */ /* 0x004fe20000010000 */
[----:B------:R-:W-:-:S06]  /*39c0*/  FADD.FTZ R52, R52, R49 ;  /* 0x0000003134347221 */ /* 0x000fcc0000010000 */
[----:B------:R-:W2:Y:S01]  /*39d0*/  MUFU.EX2 R11, R64 ;  /* 0x00000040000b7308 */ /* 0x000ea20000000800 */
[----:B---3--:R-:W-:-:S04]  /*39e0*/  FADD.FTZ R3, R83, R2 ;  /* 0x0000000253037221 */ /* 0x008fc80000010000 */
[----:B-1----:R-:W-:Y:S01]  /*39f0*/  FADD.FTZ R2, R86, R3 ;  /* 0x0000000356027221 */ /* 0x002fe20000010000 */
[----:B------:R-:W-:Y:S01]  /*3a00*/  FADD.FTZ R3, R53, R52 ;  /* 0x0000003435037221 */ /* 0x000fe20000010000 */
[C---:B--2---:R-:W-:Y:S02]  /*3a10*/  F2FP.SATFINITE.E4M3.F32.PACK_AB_MERGE_C R8, R11.reuse, R86, RZ ;  /* 0x000000560b08723e */ /* 0x044fe400048070ff */
[----:B------:R-:W-:Y:S02]  /*3a20*/  FADD.FTZ R2, R11, R2 ;  /* 0x000000020b027221 */ /* 0x000fe40000010000 */
[----:B------:R-:W-:Y:S01]  /*3a30*/  F2FP.SATFINITE.E4M3.F32.PACK_AB_MERGE_C R139, R83, R82, R8 ;  /* 0x00000052538b723e */ /* 0x000fe20004807008 */
[----:B0-----:R-:W-:Y:S06]  /*3a40*/  @!P3 BRA `(.L_x_1583) ;  /* 0x0000002400b0b947 */ /* 0x001fec0003800000 */
        /* <DEDUP_REMOVED lines=29> */
[----:B------:R-:W-:-:S05]  /*3c20*/  ULDC UR24, c[0x0][0x2f0] ;  /* 0x0000bc0000187ab9 */ /* 0x000fca0000000800 */
.L_x_1593:
[----:B------:R-:W-:-:S04]  /*3c30*/  UISETP.NE.AND UP1, UPT, UR7, 0x1, UPT ;  /* 0x000000010700788c */ /* 0x000fc8000bf25270 */
[----:B------:R-:W-:-:S04]  /*3c40*/  USEL UR5, URZ, 0x1, UP1 ;  /* 0x000000013f057887 */ /* 0x000fc80008800000 */
[----:B------:R-:W-:Y:S01]  /*3c50*/  ULOP3.LUT UR5, UR6, UR5, URZ, 0x3c, !UPT ;  /* 0x0000000506057292 */ /* 0x000fe2000f8e3c3f */
[----:B------:R-:W-:Y:S11]  /*3c60*/  @!P0 BRA `(.L_x_1584) ;  /* 0x0000000000048947 */ /* 0x000ff60003800000 */
[----:B------:R-:W-:Y:S01]  /*3c70*/  BPT.TRAP 0x1 ;  /* 0x000000040000795c */ /* 0x000fe20000300000 */
.L_x_1584:
        /* <DEDUP_REMOVED lines=9> */
.L_x_1585:
[----:B-1----:R-:W-:Y:S05]  /*3d10*/  @P3 BRA `(.L_x_1586) ;  /* 0x0000000000083947 */ /* 0x002fea0003800000 */
[----:B------:R-:W1:Y:S02]  /*3d20*/  SYNCS.PHASECHK.TRANS64.TRYWAIT P3, [UR25+0x17030], R0 ;  /* 0x01703000ff0075a7 */ /* 0x000e640008060159 */
[----:B-1----:R-:W-:Y:S05]  /*3d30*/  @!P3 BRA `(.L_x_1587) ;  /* 0x0000009c00d0b947 */ /* 0x002fea0003800000 */
.L_x_1586:
        /* <DEDUP_REMOVED lines=19> */
.L_x_1588:
[----:B------:R-:W-:Y:S01]  /*3e70*/  ULEA UR11, UR7, UR42, 0x3 ;  /* 0x0000002a070b7291 */ /* 0x000fe2000f8e183f */
[----:B01----:R-:W-:-:S05]  /*3e80*/  IMAD.U32 R0, RZ, RZ, UR6 ;  /* 0x00000006ff007e24 */ /* 0x003fca000f8e00ff */
[----:B------:R-:W-:-:S04]  /*3e90*/  SHF.L.U32 R0, R0, 0x1f, RZ ;  /* 0x0000001f00007819 */ /* 0x000fc800000006ff */
[----:B------:R0:W1:Y:S01]  /*3ea0*/  SYNCS.PHASECHK.TRANS64.TRYWAIT P3, [UR11+0x17050], R0 ;  /* 0x01705000ff0075a7 */ /* 0x000062000806014b */
[----:B------:R-:W-:Y:S05]  /*3eb0*/  @!P0 BRA `(.L_x_1589) ;  /* 0x0000000000048947 */ /* 0x000fea0003800000 */
[----:B------:R-:W-:Y:S01]  /*3ec0*/  BPT.TRAP 0x1 ;  /* 0x000000040000795c */ /* 0x000fe20000300000 */
.L_x_1589:
[----:B-1----:R-:W-:Y:S05]  /*3ed0*/  @P3 BRA `(.L_x_1590) ;  /* 0x0000000000083947 */ /* 0x002fea0003800000 */
[----:B------:R-:W1:Y:S02]  /*3ee0*/  SYNCS.PHASECHK.TRANS64.TRYWAIT P3, [UR11+0x17050], R0 ;  /* 0x01705000ff0075a7 */ /* 0x000e64000806014b */
[----:B-1----:R-:W-:Y:S05]  /*3ef0*/  @!P3 BRA `(.L_x_1591) ;  /* 0x0000009c0078b947 */ /* 0x002fea0003800000 */
.L_x_1590:
[----:B------:R-:W-:Y:S01]  /*3f00*/  @UP0 ULDC UR6, c[0x0][0x44c] ;  /* 0x0001130000060ab9 */ /* 0x000fe20000000800 */
[----:B------:R-:W-:Y:S01]  /*3f10*/  IMAD.MOV.U32 R11, RZ, RZ, R6 ;  /* 0x000000ffff0b7224 */ /* 0x000fe200078e0006 */
[----:B------:R-:W-:Y:S01]  /*3f20*/  WARPGROUP.ARRIVE ;  /* 0x00000000000079c5 */ /* 0x000fe20000000000 */
[----:B01----:R-:W-:Y:S01]  /*3f30*/  @P2 IMAD.HI.U32 R0, R6, UR6, RZ ;  /* 0x0000000606002c27 */ /* 0x003fe2000f8e00ff */
[----:B------:R-:W-:-:S03]  /*3f40*/  @UP0 ULDC UR6, c[0x0][0x450] ;  /* 0x0001140000060ab9 */ /* 0x000fc60000000800 */
[----:B------:R-:W-:Y:S01]  /*3f50*/  IMAD.MOV.U32 R14, RZ, RZ, -0x2 ;  /* 0xfffffffeff0e7424 */ /* 0x000fe200078e00ff */
[----:B------:R-:W-:Y:S01]  /*3f60*/  @P2 SHF.R.U32.HI R11, RZ, UR6, R0 ;  /* 0x00000006ff0b2c19 */ /* 0x000fe20008011600 */
[----:B------:R-:W-:Y:S01]  /*3f70*/  UMOV UR6, 0xffffff80 ;  /* 0xffffff8000067882 */ /* 0x000fe20000000000 */
[----:B------:R-:W-:Y:S01]  /*3f80*/  IMAD.U32 R12, RZ, RZ, UR24 ;  /* 0x00000018ff0c7e24 */ /* 0x000fe2000f8e00ff */
[----:B------:R-:W-:Y:S01]  /*3f90*/  UIMAD UR6, UR47, UR6, 0x1 ;  /* 0x000000012f0674a4 */ /* 0x000fe2000f8e0206 */
[----:B------:R-:W-:Y:S01]  /*3fa0*/  IMAD.U32 R17, RZ, RZ, UR43 ;  /* 0x0000002bff117e24 */ /* 0x000fe2000f8e00ff */
[----:B------:R-:W0:Y:S04]  /*3fb0*/  SHFL.IDX PT, R0, R11, RZ, 0x1c1f ;  /* 0x001c1fff0b007589 */ /* 0x000e2800000e0000 */
[----:B------:R-:W-:Y:S01]  /*3fc0*/  IMAD R9, R7, R14, UR6 ;  /* 0x0000000607097e24 */ /* 0x000fe2000f8e020e */
[----:B------:R-:W1:Y:S01]  /*3fd0*/  SHFL.IDX PT, R16, R11, 0x1, 0x1c1f ;  /* 0x003c1f000b107f89 */ /* 0x000e6200000e0000 */
[----:B------:R-:W-:-:S02]  /*3fe0*/  UIADD3 UR6, UR42, 0x400, URZ ;  /* 0x000004002a067890 */ /* 0x000fc4000fffe03f */
[----:B------:R-:W-:Y:S02]  /*3ff0*/  IMAD R9, R12, UR37, R9 ;  /* 0x000000250c097c24 */ /* 0x000fe4000f8e0209 */
[----:B------:R-:W-:-:S04]  /*4000*/  USHF.R.U32.HI UR6, URZ, 0x4, UR6 ;  /* 0x000000043f067899 */ /* 0x000fc80008011606 */
[----:B------:R-:W-:-:S04]  /*4010*/  ULOP3.LUT UR6, UR6, 0x3fff, URZ, 0xc0, !UPT ;  /* 0x00003fff06067892 */ /* 0x000fc8000f8ec03f */
[----:B------:R-:W-:-:S04]  /*4020*/  ULOP3.LUT UR6, UR6, 0x10000, URZ, 0xfc, !UPT ;  /* 0x0001000006067892 */ /* 0x000fc8000f8efc3f */
[----:B------:R-:W-:Y:S01]  /*4030*/  UIMAD UR10, UR7, 0x300, UR6 ;  /* 0x00000300070a78a4 */ /* 0x000fe2000f8e0206 */
[----:B0-----:R-:W-:Y:S02]  /*4040*/  IADD3 R0, R0, -UR23, R9 ;  /* 0x8000001700007c10 */ /* 0x001fe4000fffe009 */
[----:B------:R-:W-:Y:S02]  /*4050*/  UMOV UR7, 0x40000040 ;  /* 0x4000004000077882 */ /* 0x000fe40000000000 */
[C---:B------:R-:W-:Y:S02]  /*4060*/  ISETP.GT.AND P3, PT, R0.reuse, RZ, PT ;  /* 0x000000ff0000720c */ /* 0x040fe40003f64270 */
[----:B------:R-:W-:Y:S01]  /*4070*/  UMOV UR6, UR10 ;  /* 0x0000000a00067c82 */ /* 0x000fe20008000000 */
[----:B------:R-:W-:Y:S01]  /*4080*/  ISETP.GT.AND P4, PT, R0, 0x1, PT ;  /* 0x000000010000780c */ /* 0x000fe20003f84270 */
[----:B------:R-:W-:Y:S01]  /*4090*/  QGMMA.64x96x32.F32.E4M3.E4M3 R88, R148, gdesc[UR4], R88, gsb0 ;  /* 0x0160000494587df3 */ /* 0x000fe20008000858 */
[----:B------:R-:W-:Y:S01]  /*40a0*/  FSEL R13, R24, -INF , P3 ;  /* 0xff800000180d7808 */ /* 0x000fe20001800000 */
[----:B------:R-:W-:Y:S01]  /*40b0*/  UIADD3 UR6, UR10, 0x2, URZ ;  /* 0x000000020a067890 */ /* 0x000fe2000fffe03f */
[----:B------:R-:W-:Y:S01]  /*40c0*/  ISETP.GT.AND P3, PT, R0, 0x8, PT ;  /* 0x000000080000780c */ /* 0x000fe20003f64270 */
[----:B------:R-:W-:Y:S01]  /*40d0*/  UMOV UR7, 0x40000040 ;  /* 0x4000004000077882 */ /* 0x000fe20000000000 */
        /* <DEDUP_REMOVED lines=52> */
[----:B------:R-:W-:Y:S01]  /*4420*/  FMNMX.FTZ R15, R57, R12, !PT ;  /* 0x0000000c390f7209 */ /* 0x000fe20007810000 */
[----:B------:R-:W-:Y:S02]  /*4430*/  WARPGROUP.DEPBAR.LE gsb0, 0x0 ;  /* 0x00008000000079c5 */ /* 0x000fe40000010000 */
[----:B------:R-:W-:Y:S01]  /*4440*/  ISETP.GT.AND P3, PT, R0, 0x50, PT ;  /* 0x000000500000780c */ /* 0x000fe20003f64270 */
[----:B------:R-:W-:Y:S01]  /*4450*/  WARPGROUP.ARRIVE ;  /* 0x00000000000079c5 */ /* 0x000fe20000000000 */
[----:B------:R-:W-:-:S02]  /*4460*/  FSEL R61, R61, -INF , P4 ;  /* 0xff8000003d3d7808 */ /* 0x000fc40002000000 */
[----:B------:R-:W-:Y:S02]  /*4470*/  FMNMX.FTZ R12, R60, R15, !PT ;  /* 0x0000000f3c0c7209 */ /* 0x000fe40007810000 */
[----:B------:R-:W-:Y:S01]  /*4480*/  ISETP.GT.AND P4, PT, R0, 0x51, PT ;  /* 0x000000510000780c */ /* 0x000fe20003f84270 */
[----:B------:R-:W-:Y:S01]  /*4490*/  QGMMA.64x96x32.F32.E4M3.E4M3 R88, R144, gdesc[UR4], R88, gsb0 ;  /* 0x0160000490587df3 */ /* 0x000fe20008000858 */
[----:B------:R-:W-:Y:S01]  /*44a0*/  FSEL R64, R64, -INF , P3 ;  /* 0xff80000040407808 */ /* 0x000fe20001800000 */
[----:B------:R-:W-:Y:S01]  /*44b0*/  UIADD3 UR6, UR10, 0x4, URZ ;  /* 0x000000040a067890 */ /* 0x000fe2000fffe03f */
[----:B------:R-:W-:Y:S01]  /*44c0*/  FMNMX.FTZ R15, R61, R12, !PT ;  /* 0x0000000c3d0f7209 */ /* 0x000fe20007810000 */
[----:B------:R-:W-:Y:S01]  /*44d0*/  UMOV UR7, 0x40000040 ;  /* 0x4000004000077882 */ /* 0x000fe20000000000 */
        /* <DEDUP_REMOVED lines=30> */
[----:B------:R-:W-:Y:S02]  /*46c0*/  FSEL R85, R85, -INF , P4 ;  /* 0xff80000055557808 */ /* 0x000fe40002000000 */
[----:B------:R-:W-:-:S02]  /*46d0*/  FMNMX.FTZ R0, R84, R15, !PT ;  /* 0x0000000f54007209 */ /* 0x000fc40007810000 */
[----:B-1----:R-:W-:Y:S02]  /*46e0*/  IADD3 R9, R16, -UR23, R9 ;  /* 0x8000001710097c10 */ /* 0x002fe4000fffe009 */
[----:B------:R-:W-:Y:S02]  /*46f0*/  FMNMX.FTZ R14, R85, R0, !PT ;  /* 0x00000000550e7209 */ /* 0x000fe40007810000 */
[C---:B------:R-:W-:Y:S02]  /*4700*/  ISETP.GT.AND P4, PT, R9.reuse, RZ, PT ;  /* 0x000000ff0900720c */ /* 0x040fe40003f84270 */
[----:B------:R-:W-:Y:S01]  /*4710*/  ISETP.GT.AND P5, PT, R9, 0x1, PT ;  /* 0x000000010900780c */ /* 0x000fe20003fa4270 */
[----:B------:R-:W0:Y:S03]  /*4720*/  SHFL.BFLY PT, R15, R14, 0x2, 0x1f ;  /* 0x0c401f000e0f7f89 */ /* 0x000e2600000e0000 */
[----:B------:R-:W-:-:S02]  /*4730*/  FSEL R27, R27, -INF , P5 ;  /* 0xff8000001b1b7808 */ /* 0x000fc40002800000 */
[----:B------:R-:W-:-:S04]  /*4740*/  ISETP.GT.AND P5, PT, R9, 0x9, PT ;  /* 0x000000090900780c */ /* 0x000fc80003fa4270 */
[----:B------:R-:W-:Y:S02]  /*4750*/  FSEL R31, R31, -INF , P5 ;  /* 0xff8000001f1f7808 */ /* 0x000fe40002800000 */
[----:B------:R-:W-:-:S04]  /*4760*/  ISETP.GT.AND P5, PT, R9, 0x11, PT ;  /* 0x000000110900780c */ /* 0x000fc80003fa4270 */
[----:B------:R-:W-:Y:S02]  /*4770*/  FSEL R35, R35, -INF , P5 ;  /* 0xff80000023237808 */ /* 0x000fe40002800000 */
[----:B------:R-:W-:-:S04]  /*4780*/  ISETP.GT.AND P5, PT, R9, 0x19, PT ;  /* 0x000000190900780c */ /* 0x000fc80003fa4270 */
[----:B------:R-:W-:Y:S02]  /*4790*/  FSEL R39, R39, -INF , P5 ;  /* 0xff80000027277808 */ /* 0x000fe40002800000 */
[----:B------:R-:W-:Y:S02]  /*47a0*/  ISETP.GT.AND P5, PT, R9, 0x21, PT ;  /* 0x000000210900780c */ /* 0x000fe40003fa4270 */
[----:B0-----:R-:W-:Y:S02]  /*47b0*/  FMNMX.FTZ R15, R14, R15, !PT ;  /* 0x0000000f0e0f7209 */ /* 0x001fe40007810000 */
[----:B------:R-:W-:Y:S02]  /*47c0*/  FSEL R43, R43, -INF , P5 ;  /* 0xff8000002b2b7808 */ /* 0x000fe40002800000 */
[----:B------:R-:W-:Y:S01]  /*47d0*/  ISETP.GT.AND P5, PT, R9, 0x29, PT ;  /* 0x000000290900780c */ /* 0x000fe20003fa4270 */
[----:B------:R-:W0:Y:S03]  /*47e0*/  SHFL.BFLY PT, R0, R15, 0x1, 0x1f ;  /* 0x0c201f000f007f89 */ /* 0x000e2600000e0000 */
[----:B------:R-:W-:Y:S01]  /*47f0*/  FSEL R47, R47, -INF , P5 ;  /* 0xff8000002f2f7808 */ /* 0x000fe20002800000 */
[----:B------:R-:W-:-:S02]  /*4800*/  WARPGROUP.DEPBAR.LE gsb0, 0x0 ;  /* 0x00008000000079c5 */ /* 0x000fc40000010000 */
[----:B------:R-:W-:Y:S01]  /*4810*/  ISETP.GT.AND P5, PT, R9, 0x31, PT ;  /* 0x000000310900780c */ /* 0x000fe20003fa4270 */
[----:B------:R-:W-:-:S03]  /*4820*/  WARPGROUP.ARRIVE ;  /* 0x00000000000079c5 */ /* 0x000fc60000000000 */
[----:B------:R-:W-:Y:S02]  /*4830*/  FSEL R51, R51, -INF , P5 ;  /* 0xff80000033337808 */ /* 0x000fe40002800000 */
[----:B------:R-:W-:Y:S01]  /*4840*/  ISETP.GT.AND P5, PT, R9, 0x39, PT ;  /* 0x000000390900780c */ /* 0x000fe20003fa4270 */
[----:B------:R-:W-:Y:S01]  /*4850*/  QGMMA.64x96x32.F32.E4M3.E4M3 R88, R140, gdesc[UR4], R88, gsb0 ;  /* 0x016000048c587df3 */ /* 0x000fe20008000858 */
[----:B------:R-:W-:Y:S02]  /*4860*/  UIADD3 UR6, UR10, 0x6, URZ ;  /* 0x000000060a067890 */ /* 0x000fe4000fffe03f */
[----:B------:R-:W-:Y:S01]  /*4870*/  FSEL R55, R55, -INF , P5 ;  /* 0xff80000037377808 */ /* 0x000fe20002800000 */
[----:B------:R-:W-:Y:S01]  /*4880*/  UMOV UR7, 0x40000040 ;  /* 0x4000004000077882 */ /* 0x000fe20000000000 */
[----:B------:R-:W-:-:S04]  /*4890*/  ISETP.GT.AND P5, PT, R9, 0x41, PT ;  /* 0x000000410900780c */ /* 0x000fc80003fa4270 */
[----:B------:R-:W-:Y:S02]  /*48a0*/  FSEL R59, R59, -INF , P5 ;  /* 0xff8000003b3b7808 */ /* 0x000fe40002800000 */
[----:B0-----:R-:W-:Y:S02]  /*48b0*/  FMNMX.FTZ R0, R15, R0, !PT ;  /* 0x000000000f007209 */ /* 0x001fe40007810000 */
[----:B------:R-:W-:Y:S02]  /*48c0*/  ISETP.GT.AND P5, PT, R9, 0x49, PT ;  /* 0x000000490900780c */ /* 0x000fe40003fa4270 */
[C---:B------:R-:W-:Y:S01]  /*48d0*/  FSETP.NEU.FTZ.AND P3, PT, R0.reuse, -INF , PT ;  /* 0xff8000000000780b */ /* 0x040fe20003f7d000 */
[----:B------:R-:W-:-:S01]  /*48e0*/  FFMA.FTZ R12, R0, R17, -8 ;  /* 0xc1000000000c7423 */ /* 0x000fc20000010011 */
[----:B------:R-:W-:Y:S02]  /*48f0*/  FSEL R63, R63, -INF , P5 ;  /* 0xff8000003f3f7808 */ /* 0x000fe40002800000 */
[----:B------:R-:W-:-:S02]  /*4900*/  ISETP.GT.AND P5, PT, R9, 0x51, PT ;  /* 0x000000510900780c */ /* 0x000fc40003fa4270 */
[----:B------:R-:W-:Y:S02]  /*4910*/  FSEL R12, R12, RZ, P3 ;  /* 0x000000ff0c0c7208 */ /* 0x000fe40001800000 */
[----:B------:R-:W-:Y:S02]  /*4920*/  FSEL R67, R67, -INF , P5 ;  /* 0xff80000043437808 */ /* 0x000fe40002800000 */
[----:B------:R-:W-:Y:S01]  /*4930*/  ISETP.GT.AND P5, PT, R9, 0x59, PT ;  /* 0x000000590900780c */ /* 0x000fe20003fa4270 */
[----:B------:R-:W-:-:S01]  /*4940*/  FFMA.FTZ R14, R13, UR43, -R12 ;  /* 0x0000002b0d0e7c23 */ /* 0x000fc2000801080c */
[----:B------:R-:W-:Y:S01]  /*4950*/  FSEL R13, R26, -INF , P4 ;  /* 0xff8000001a0d7808 */ /* 0x000fe20002000000 */
[----:B------:R-:W-:-:S01]  /*4960*/  FFMA.FTZ R11, R25, UR43, -R12 ;  /* 0x0000002b190b7c23 */ /* 0x000fc2000801080c */
[----:B------:R-:W-:Y:S01]  /*4970*/  ISETP.GT.AND P4, PT, R9, 0x8, PT ;  /* 0x000000080900780c */ /* 0x000fe20003f84270 */
[----:B------:R-:W-:-:S01]  /*4980*/  FFMA.FTZ R29, R29, UR43, -R12 ;  /* 0x0000002b1d1d7c23 */ /* 0x000fc2000801080c */
[----:B------:R-:W-:Y:S01]  /*4990*/  FMNMX.FTZ R16, R13, R8, !PT ;  /* 0x000000080d107209 */ /* 0x000fe20007810000 */
[----:B------:R-:W-:-:S01]  /*49a0*/  FFMA.FTZ R15, R28, UR43, -R12 ;  /* 0x0000002b1c0f7c23 */ /* 0x000fc2000801080c */
[----:B------:R-:W-:Y:S01]  /*49b0*/  FSEL R30, R30, -INF , P4 ;  /* 0xff8000001e1e7808 */ /* 0x000fe20002000000 */
[----:B------:R-:W-:-:S01]  /*49c0*/  FFMA.FTZ R33, R33, UR43, -R12 ;  /* 0x0000002b21217c23 */ /* 0x000fc2000801080c */
[----:B------:R-:W-:Y:S01]  /*49d0*/  FMNMX.FTZ R17, R27, R16, !PT ;  /* 0x000000101b117209 */ /* 0x000fe20007810000 */
[----:B------:R-:W-:-:S01]  /*49e0*/  FFMA.FTZ R60, R60, UR43, -R12 ;  /* 0x0000002b3c3c7c23 */ /* 0x000fc2000801080c */
[----:B------:R-:W-:Y:S01]  /*49f0*/  ISETP.GT.AND P4, PT, R9, 0x10, PT ;  /* 0x000000100900780c */ /* 0x000fe20003f84270 */
[----:B------:R-:W-:Y:S01]  /*4a00*/  MUFU.EX2 R16, R29 ;  /* 0x0000001d00107308 */ /* 0x000fe20000000800 */
[----:B------:R-:W-:Y:S01]  /*4a10*/  FMNMX.FTZ R18, R30, R17, !PT ;  /* 0x000000111e127209 */ /* 0x000fe20007810000 */
        /* <DEDUP_REMOVED lines=12> */
[--C-:B------:R-:W-:Y:S01]  /*4ae0*/  FFMA.FTZ R56, R56, UR43, -R12.reuse ;  /* 0x0000002b38387c23 */ /* 0x100fe2000801080c */
[----:B------:R-:W-:Y:S01]  /*4af0*/  ISETP.GT.AND P4, PT, R9, 0x20, PT ;  /* 0x000000200900780c */ /* 0x000fe20003f84270 */
[----:B------:R-:W-:Y:S01]  /*4b00*/  MUFU.EX2 R18, R33 ;  /* 0x0000002100127308 */ /* 0x000fe20000000800 */
[----:B------:R-:W-:Y:S01]  /*4b10*/  FMNMX.FTZ R20, R38, R19, !PT ;  /* 0x0000001326147209 */ /* 0x000fe20007810000 */
[--C-:B------:R-:W-:Y:S01]  /*4b20*/  FFMA.FTZ R19, R36, UR43, -R12.reuse ;  /* 0x0000002b24137c23 */ /* 0x100fe2000801080c */
[----:B------:R-:W-:Y:S01]  /*4b30*/  FSEL R42, R42, -INF , P4 ;  /* 0xff8000002a2a7808 */ /* 0x000fe20002000000 */
[----:B------:R-:W-:Y:S01]  /*4b40*/  FFMA.FTZ R81, R81, UR43, -R12 ;  /* 0x0000002b51517c23 */ /* 0x000fe2000801080c */
[----:B------:R-:W-:-:S02]  /*4b50*/  FMNMX.FTZ R21, R39, R20, !PT ;  /* 0x0000001427157209 */ /* 0x000fc40007810000 */
[----:B------:R-:W-:Y:S01]  /*4b60*/  ISETP.GT.AND P4, PT, R9, 0x28, PT ;  /* 0x000000280900780c */ /* 0x000fe20003f84270 */
[----:B------:R-:W-:Y:S01]  /*4b70*/  MUFU.EX2 R14, R14 ;  /* 0x0000000e000e7308 */ /* 0x000fe20000000800 */
[----:B------:R-:W-:Y:S02]  /*4b80*/  FMNMX.FTZ R20, R42, R21, !PT ;  /* 0x000000152a147209 */ /* 0x000fe40007810000 */
[----:B------:R-:W-:Y:S02]  /*4b90*/  FSEL R46, R46, -INF , P4 ;  /* 0xff8000002e2e7808 */ /* 0x000fe40002000000 */
[----:B------:R-:W-:Y:S02]  /*4ba0*/  FMNMX.FTZ R21, R43, R20, !PT ;  /* 0x000000142b157209 */ /* 0x000fe40007810000 */
[----:B------:R-:W-:Y:S01]  /*4bb0*/  ISETP.GT.AND P4, PT, R9, 0x30, PT ;  /* 0x000000300900780c */ /* 0x000fe20003f84270 */
[----:B------:R0:W-:Y:S01]  /*4bc0*/  MUFU.EX2 R20, R37 ;  /* 0x0000002500147308 */ /* 0x0001e20000000800 */
[----:B------:R-:W-:Y:S01]  /*4bd0*/  FMNMX.FTZ R22, R46, R21, !PT ;  /* 0x000000152e167209 */ /* 0x000fe20007810000 */
[--C-:B------:R-:W-:Y:S01]  /*4be0*/  FFMA.FTZ R21, R40, UR43, -R12.reuse ;  /* 0x0000002b28157c23 */ /* 0x100fe2000801080c */
[----:B------:R-:W-:Y:S01]  /*4bf0*/  FSEL R50, R50, -INF , P4 ;  /* 0xff80000032327808 */ /* 0x000fe20002000000 */
[--C-:B------:R-:W-:Y:S01]  /*4c00*/  FFMA.FTZ R40, R64, UR43, -R12.reuse ;  /* 0x0000002b40287c23 */ /* 0x100fe2000801080c */
[----:B------:R-:W-:Y:S01]  /*4c10*/  FMNMX.FTZ R23, R47, R22, !PT ;  /* 0x000000162f177209 */ /* 0x000fe20007810000 */
[----:B------:R-:W-:Y:S01]  /*4c20*/  IMAD.U32 R64, RZ, RZ, UR43 ;  /* 0x0000002bff407e24 */ /* 0x000fe2000f8e00ff */
[----:B------:R-:W-:Y:S01]  /*4c30*/  ISETP.GT.AND P4, PT, R9, 0x38, PT ;  /* 0x000000380900780c */ /* 0x000fe20003f84270 */
[----:B------:R-:W-:Y:S01]  /*4c40*/  MUFU.EX2 R11, R11 ;  /* 0x0000000b000b7308 */ /* 0x000fe20000000800 */
[----:B------:R-:W-:Y:S01]  /*4c50*/  FMNMX.FTZ R22, R50, R23, !PT ;  /* 0x0000001732167209 */ /* 0x000fe20007810000 */
[--C-:B0-----:R-:W-:Y:S01]  /*4c60*/  FFMA.FTZ R37, R61, UR43, -R12.reuse ;  /* 0x0000002b3d257c23 */ /* 0x101fe2000801080c */
[----:B------:R-:W-:Y:S01]  /*4c70*/  FSEL R54, R54, -INF , P4 ;  /* 0xff80000036367808 */ /* 0x000fe20002000000 */
[----:B------:R-:W-:Y:S01]  /*4c80*/  FFMA.FTZ R61, R85, UR43, -R12 ;  /* 0x0000002b553d7c23 */ /* 0x000fe2000801080c */
[----:B------:R-:W-:-:S02]  /*4c90*/  FMNMX.FTZ R23, R51, R22, !PT ;  /* 0x0000001633177209 */ /* 0x000fc40007810000 */
[----:B------:R-:W-:Y:S01]  /*4ca0*/  ISETP.GT.AND P4, PT, R9, 0x40, PT ;  /* 0x000000400900780c */ /* 0x000fe20003f84270 */
[----:B------:R0:W-:Y:S01]  /*4cb0*/  MUFU.EX2 R22, R41 ;  /* 0x0000002900167308 */ /* 0x0001e20000000800 */
[----:B------:R-:W-:Y:S01]  /*4cc0*/  FMNMX.FTZ R24, R54, R23, !PT ;  /* 0x0000001736187209 */ /* 0x000fe20007810000 */
[--C-:B------:R-:W-:Y:S01]  /*4cd0*/  FFMA.FTZ R23, R44, UR43, -R12.reuse ;  /* 0x0000002b2c177c23 */ /* 0x100fe2000801080c */
[----:B------:R-:W-:Y:S01]  /*4ce0*/  FSEL R58, R58, -INF , P4 ;  /* 0xff8000003a3a7808 */ /* 0x000fe20002000000 */
[--C-:B------:R-:W-:Y:S01]  /*4cf0*/  FFMA.FTZ R44, R68, UR43, -R12.reuse ;  /* 0x0000002b442c7c23 */ /* 0x100fe2000801080c */
[----:B------:R-:W-:Y:S02]  /*4d00*/  FMNMX.FTZ R25, R55, R24, !PT ;  /* 0x0000001837197209 */ /* 0x000fe40007810000 */
[----:B------:R-:W-:Y:S01]  /*4d10*/  ISETP.GT.AND P4, PT, R9, 0x48, PT ;  /* 0x000000480900780c */ /* 0x000fe20003f84270 */
[----:B------:R-:W-:Y:S01]  /*4d20*/  MUFU.EX2 R15, R15 ;  /* 0x0000000f000f7308 */ /* 0x000fe20000000800 */
[----:B------:R-:W-:Y:S01]  /*4d30*/  FMNMX.FTZ R24, R58, R25, !PT ;  /* 0x000000193a187209 */ /* 0x000fe20007810000 */
[----:B0-----:R-:W-:Y:S01]  /*4d40*/  FFMA.FTZ R41, R65, UR43, -R12 ;  /* 0x0000002b41297c23 */ /* 0x001fe2000801080c */
[----:B------:R-:W-:-:S02]  /*4d50*/  FSEL R62, R62, -INF , P4 ;  /* 0xff8000003e3e7808 */ /* 0x000fc40002000000 */
[----:B------:R-:W-:Y:S02]  /*4d60*/  FMNMX.FTZ R25, R59, R24, !PT ;  /* 0x000000183b197209 */ /* 0x000fe40007810000 */
[----:B------:R-:W-:Y:S01]  /*4d70*/  ISETP.GT.AND P4, PT, R9, 0x50, PT ;  /* 0x000000500900780c */ /* 0x000fe20003f84270 */
[----:B------:R0:W-:Y:S01]  /*4d80*/  MUFU.EX2 R24, R45 ;  /* 0x0000002d00187308 */ /* 0x0001e20000000800 */
[----:B------:R-:W-:Y:S01]  /*4d90*/  FMNMX.FTZ R26, R62, R25, !PT ;  /* 0x000000193e1a7209 */ /* 0x000fe20007810000 */
[--C-:B------:R-:W-:Y:S01]  /*4da0*/  FFMA.FTZ R25, R48, UR43, -R12.reuse ;  /* 0x0000002b30197c23 */ /* 0x100fe2000801080c */
[----:B------:R-:W-:Y:S02]  /*4db0*/  FSEL R66, R66, -INF , P4 ;  /* 0xff80000042427808 */ /* 0x000fe40002000000 */
[----:B------:R-:W-:Y:S02]  /*4dc0*/  FMNMX.FTZ R29, R63, R26, !PT ;  /* 0x0000001a3f1d7209 */ /* 0x000fe40007810000 */
[----:B------:R-:W-:Y:S01]  /*4dd0*/  ISETP.GT.AND P4, PT, R9, 0x58, PT ;  /* 0x000000580900780c */ /* 0x000fe20003f84270 */
[----:B------:R-:W-:Y:S01]  /*4de0*/  MUFU.EX2 R17, R17 ;  /* 0x0000001100117308 */ /* 0x000fe20000000800 */
[----:B------:R-:W-:Y:S01]  /*4df0*/  FMNMX.FTZ R26, R66, R29, !PT ;  /* 0x0000001d421a7209 */ /* 0x000fe20007810000 */
[----:B0-----:R-:W-:Y:S01]  /*4e00*/  FFMA.FTZ R45, R69, UR43, -R12 ;  /* 0x0000002b452d7c23 */ /* 0x001fe2000801080c */
[----:B------:R-:W-:Y:S01]  /*4e10*/  FSEL R70, R70, -INF , P4 ;  /* 0xff80000046467808 */ /* 0x000fe20002000000 */
[----:B------:R-:W-:-:S02]  /*4e20*/  WARPGROUP.DEPBAR.LE gsb0, 0x0 ;  /* 0x00008000000079c5 */ /* 0x000fc40000010000 */
[----:B------:R-:W-:Y:S01]  /*4e30*/  FMNMX.FTZ R29, R67, R26, !PT ;  /* 0x0000001a431d7209 */ /* 0x000fe20007810000 */
[----:B------:R-:W-:Y:S01]  /*4e40*/  WARPGROUP.ARRIVE ;  /* 0x00000000000079c5 */ /* 0x000fe20000000000 */
[----:B------:R-:W-:Y:S01]  /*4e50*/  ISETP.GT.AND P4, PT, R9, 0x60, PT ;  /* 0x000000600900780c */ /* 0x000fe20003f84270 */
[----:B------:R0:W-:Y:S01]  /*4e60*/  MUFU.EX2 R26, R49 ;  /* 0x00000031001a7308 */ /* 0x0001e20000000800 */
[----:B------:R-:W-:Y:S02]  /*4e70*/  FSEL R71, R71, -INF , P5 ;  /* 0xff80000047477808 */ /* 0x000fe40002800000 */
[----:B------:R-:W-:Y:S01]  /*4e80*/  FMNMX.FTZ R28, R70, R29, !PT ;  /* 0x0000001d461c7209 */ /* 0x000fe20007810000 */
[----:B------:R-:W-:Y:S01]  /*4e90*/  QGMMA.64x96x32.F32.E4M3.E4M3 R88, R136, gdesc[UR4], R88, gsb0 ;  /* 0x0160000488587df3 */ /* 0x000fe20008000858 */
[----:B------:R-:W-:Y:S02]  /*4ea0*/  ISETP.GT.AND P5, PT, R9, 0x61, PT ;  /* 0x000000610900780c */ /* 0x000fe40003fa4270 */
[----:B------:R-:W-:Y:S01]  /*4eb0*/  FSEL R74, R74, -INF , P4 ;  /* 0xff8000004a4a7808 */ /* 0x000fe20002000000 */
[----:B------:R-:W-:Y:S01]  /*4ec0*/  MUFU.EX2 R19, R19 ;  /* 0x0000001300137308 */ /* 0x000fe20000000800 */
[----:B------:R-:W-:Y:S01]  /*4ed0*/  FMNMX.FTZ R29, R71, R28, !PT ;  /* 0x0000001c471d7209 */ /* 0x000fe20007810000 */
[----:B0-----:R-:W-:Y:S01]  /*4ee0*/  FFMA.FTZ R49, R73, UR43, -R12 ;  /* 0x0000002b49317c23 */ /* 0x001fe2000801080c */
[----:B------:R-:W-:-:S02]  /*4ef0*/  ISETP.GT.AND P4, PT, R9, 0x68, PT ;  /* 0x000000680900780c */ /* 0x000fc40003f84270 */
[----:B------:R-:W-:Y:S02]  /*4f00*/  FSEL R75, R75, -INF , P5 ;  /* 0xff8000004b4b7808 */ /* 0x000fe40002800000 */
[----:B------:R-:W-:Y:S01]  /*4f10*/  FMNMX.FTZ R32, R74, R29, !PT ;  /* 0x0000001d4a207209 */ /* 0x000fe20007810000 */
[----:B------:R0:W-:Y:S01]  /*4f20*/  MUFU.EX2 R28, R52 ;  /* 0x00000034001c7308 */ /* 0x0001e20000000800 */
[----:B------:R-:W-:Y:S01]  /*4f30*/  ISETP.GT.AND P5, PT, R9, 0x69, PT ;  /* 0x000000690900780c */ /* 0x000fe20003fa4270 */
[--C-:B------:R-:W-:Y:S01]  /*4f40*/  FFMA.FTZ R29, R53, UR43, -R12.reuse ;  /* 0x0000002b351d7c23 */ /* 0x100fe2000801080c */
[----:B------:R-:W-:Y:S01]  /*4f50*/  FSEL R78, R78, -INF , P4 ;  /* 0xff8000004e4e7808 */ /* 0x000fe20002000000 */
[--C-:B------:R-:W-:Y:S01]  /*4f60*/  FFMA.FTZ R53, R77, UR43, -R12.reuse ;  /* 0x0000002b4d357c23 */ /* 0x100fe2000801080c */
[----:B------:R-:W-:Y:S02]  /*4f70*/  FMNMX.FTZ R33, R75, R32, !PT ;  /* 0x000000204b217209 */ /* 0x000fe40007810000 */
[----:B------:R-:W-:Y:S01]  /*4f80*/  ISETP.GT.AND P4, PT, R9, 0x70, PT ;  /* 0x000000700900780c */ /* 0x000fe20003f84270 */
[----:B------:R-:W-:Y:S01]  /*4f90*/  MUFU.EX2 R21, R21 ;  /* 0x0000001500157308 */ /* 0x000fe20000000800 */
[----:B------:R-:W-:Y:S01]  /*4fa0*/  FSEL R79, R79, -INF , P5 ;  /* 0xff8000004f4f7808 */ /* 0x000fe20002800000 */
[----:B0-----:R-:W-:Y:S01]  /*4fb0*/  FFMA.FTZ R52, R76, UR43, -R12 ;  /* 0x0000002b4c347c23 */ /* 0x001fe2000801080c */
[----:B------:R-:W-:-:S02]  /*4fc0*/  FMNMX.FTZ R32, R78, R33, !PT ;  /* 0x000000214e207209 */ /* 0x000fc40007810000 */
[----:B------:R-:W-:Y:S02]  /*4fd0*/  ISETP.GT.AND P5, PT, R9, 0x71, PT ;  /* 0x000000710900780c */ /* 0x000fe40003fa4270 */
[----:B------:R-:W-:Y:S01]  /*4fe0*/  FSEL R82, R82, -INF , P4 ;  /* 0xff80000052527808 */ /* 0x000fe20002000000 */
[----:B------:R-:W-:Y:S01]  /*4ff0*/  MUFU.EX2 R23, R23 ;  /* 0x0000001700177308 */ /* 0x000fe20000000800 */
[----:B------:R-:W-:Y:S02]  /*5000*/  FMNMX.FTZ R33, R79, R32, !PT ;  /* 0x000000204f217209 */ /* 0x000fe40007810000 */
[----:B------:R-:W-:Y:S02]  /*5010*/  ISETP.GT.AND P4, PT, R9, 0x78, PT ;  /* 0x000000780900780c */ /* 0x000fe40003f84270 */
[----:B------:R-:W-:Y:S02]  /*5020*/  FSEL R83, R83, -INF , P5 ;  /* 0xff80000053537808 */ /* 0x000fe40002800000 */
[----:B------:R-:W-:Y:S01]  /*5030*/  FMNMX.FTZ R36, R82, R33, !PT ;  /* 0x0000002152247209 */ /* 0x000fe20007810000 */
[----:B------:R-:W-:-:S01]  /*5040*/  FFMA.FTZ R33, R57, UR43, -R12 ;  /* 0x0000002b39217c23 */ /* 0x000fc2000801080c */
[----:B------:R-:W-:Y:S01]  /*5050*/  ISETP.GT.AND P5, PT, R9, 0x79, PT ;  /* 0x000000790900780c */ /* 0x000fe20003fa4270 */
[----:B------:R0:W-:Y:S01]  /*5060*/  MUFU.EX2 R32, R56 ;  /* 0x0000003800207308 */ /* 0x0001e20000000800 */
[----:B------:R-:W-:-:S02]  /*5070*/  FSEL R86, R86, -INF , P4 ;  /* 0xff80000056567808 */ /* 0x000fc40002000000 */
[----:B------:R-:W-:Y:S02]  /*5080*/  FMNMX.FTZ R9, R83, R36, !PT ;  /* 0x0000002453097209 */ /* 0x000fe40007810000 */
[----:B------:R-:W-:Y:S02]  /*5090*/  FSEL R87, R87, -INF , P5 ;  /* 0xff80000057577808 */ /* 0x000fe40002800000 */
[----:B------:R-:W-:Y:S01]  /*50a0*/  FMNMX.FTZ R36, R86, R9, !PT ;  /* 0x0000000956247209 */ /* 0x000fe20007810000 */
[----:B------:R-:W-:Y:S01]  /*50b0*/  MUFU.EX2 R25, R25 ;  /* 0x0000001900197308 */ /* 0x000fe20000000800 */
[----:B0-----:R-:W-:-:S02]  /*50c0*/  FFMA.FTZ R56, R80, UR43, -R12 ;  /* 0x0000002b50387c23 */ /* 0x001fc4000801080c */
[----:B------:R-:W-:-:S05]  /*50d0*/  FMNMX.FTZ R9, R87, R36, !PT ;  /* 0x0000002457097209 */ /* 0x000fca0007810000 */
[----:B------:R-:W0:Y:S01]  /*50e0*/  SHFL.BFLY PT, R48, R9, 0x2, 0x1f ;  /* 0x0c401f0009307f89 */ /* 0x000e2200000e0000 */
[----:B------:R1:W-:Y:S08]  /*50f0*/  MUFU.EX2 R36, R60 ;  /* 0x0000003c00247308 */ /* 0x0003f00000000800 */
[----:B------:R-:W-:Y:S08]  /*5100*/  MUFU.EX2 R29, R29 ;  /* 0x0000001d001d7308 */ /* 0x000ff00000000800 */
[----:B------:R-:W-:Y:S01]  /*5110*/  MUFU.EX2 R33, R33 ;  /* 0x0000002100217308 */ /* 0x000fe20000000800 */
[----:B0-----:R-:W-:Y:S01]  /*5120*/  FMNMX.FTZ R57, R9, R48, !PT ;  /* 0x0000003009397209 */ /* 0x001fe20007810000 */
[----:B------:R-:W-:-:S06]  /*5130*/  FFMA.FTZ R48, R72, UR43, -R12 ;  /* 0x0000002b48307c23 */ /* 0x000fcc000801080c */
[----:B------:R-:W-:Y:S01]  /*5140*/  MUFU.EX2 R37, R37 ;  /* 0x0000002500257308 */ /* 0x000fe20000000800 */
[----:B-1----:R-:W0:Y:S07]  /*5150*/  SHFL.BFLY PT, R60, R57, 0x1, 0x1f ;  /* 0x0c201f00393c7f89 */ /* 0x002e2e00000e0000 */
[----:B------:R-:W-:Y:S08]  /*5160*/  MUFU.EX2 R40, R40 ;  /* 0x0000002800287308 */ /* 0x000ff00000000800 */
[----:B------:R-:W-:Y:S08]  /*5170*/  MUFU.EX2 R41, R41 ;  /* 0x0000002900297308 */ /* 0x000ff00000000800 */
[----:B------:R-:W-:Y:S01]  /*5180*/  MUFU.EX2 R44, R44 ;  /* 0x0000002c002c7308 */ /* 0x000fe20000000800 */
[----:B0-----:R-:W-:Y:S01]  /*5190*/  FMNMX.FTZ R9, R57, R60, !PT ;  /* 0x0000003c39097209 */ /* 0x001fe20007810000 */
[----:B------:R-:W-:Y:S01]  /*51a0*/  FFMA.FTZ R60, R84, UR43, -R12 ;  /* 0x0000002b543c7c23 */ /* 0x000fe2000801080c */
[----:B------:R-:W-:-:S03]  /*51b0*/  WARPGROUP.DEPBAR.LE gsb0, 0x0 ;  /* 0x00008000000079c5 */ /* 0x000fc60000010000 */
[C---:B------:R-:W-:Y:S01]  /*51c0*/  FFMA.FTZ R64, R9.reuse, R64, -8 ;  /* 0xc100000009407423 */ /* 0x040fe20000010040 */
[C---:B------:R-:W-:Y:S01]  /*51d0*/  FSETP.NEU.FTZ.AND P4, PT, R9.reuse, -INF , PT ;  /* 0xff8000000900780b */ /* 0x040fe20003f9d000 */
[----:B------:R-:W-:Y:S03]  /*51e0*/  MUFU.EX2 R45, R45 ;  /* 0x0000002d002d7308 */ /* 0x000fe60000000800 */
[----:B------:R-:W-:Y:S02]  /*51f0*/  FSEL R12, R64, RZ, P4 ;  /* 0x000000ff400c7208 */ /* 0x000fe40002000000 */
[----:B------:R-:W-:-:S03]  /*5200*/  FSEL R65, R9, RZ, P4 ;  /* 0x000000ff09417208 */ /* 0x000fc60002000000 */
        /* <DEDUP_REMOVED lines=12> */
[----:B------:R-:W-:Y:S01]  /*52d0*/  FFMA.FTZ R50, R51, UR43, -R12 ;  /* 0x0000002b33327c23 */ /* 0x000fe2000801080c */
[----:B------:R-:W-:Y:S01]  /*52e0*/  FSEL R51, R0, RZ, P3 ;  /* 0x000000ff00337208 */ /* 0x000fe20001800000 */
[----:B------:R-:W-:Y:S01]  /*52f0*/  FADD.FTZ R65, -R65, R8 ;  /* 0x0000000841417221 */ /* 0x000fe20000010100 */
[----:B------:R-:W-:-:S01]  /*5300*/  FFMA.FTZ R13, R13, UR43, -R12 ;  /* 0x0000002b0d0d7c23 */ /* 0x000fc2000801080c */
[----:B------:R-:W-:Y:S01]  /*5310*/  MUFU.EX2 R64, R64 ;  /* 0x0000004000407308 */ /* 0x000fe20000000800 */
[----:B------:R-:W-:-:S01]  /*5320*/  FFMA.FTZ R55, R55, UR43, -R12 ;  /* 0x0000002b37377c23 */ /* 0x000fc2000801080c */
[----:B------:R-:W-:Y:S01]  /*5330*/  FADD.FTZ R51, -R51, R10 ;  /* 0x0000000a33337221 */ /* 0x000fe20000010100 */
[----:B------:R-:W-:Y:S01]  /*5340*/  FMUL.FTZ R8, R65, UR43 ;  /* 0x0000002b41087c20 */ /* 0x000fe20008410000 */
[--C-:B------:R-:W-:Y:S01]  /*5350*/  FFMA.FTZ R10, R54, UR43, -R12.reuse ;  /* 0x0000002b360a7c23 */ /* 0x100fe2000801080c */
[----:B------:R-:W-:-:S01]  /*5360*/  FFMA.FTZ R54, R58, UR43, -R12 ;  /* 0x0000002b3a367c23 */ /* 0x000fc2000801080c */
[----:B------:R-:W-:Y:S01]  /*5370*/  FMUL.FTZ R51, R51, UR43 ;  /* 0x0000002b33337c20 */ /* 0x000fe20008410000 */
[----:B------:R-:W-:-:S01]  /*5380*/  FFMA.FTZ R58, R62, UR43, -R12 ;  /* 0x0000002b3e3a7c23 */ /* 0x000fc2000801080c */
[----:B------:R-:W-:Y:S01]  /*5390*/  MUFU.EX2 R13, R13 ;  /* 0x0000000d000d7308 */ /* 0x000fe20000000800 */
[----:B------:R-:W-:-:S01]  /*53a0*/  FFMA.FTZ R59, R59, UR43, -R12 ;  /* 0x0000002b3b3b7c23 */ /* 0x000fc2000801080c */
[--C-:B------:R-:W-:Y:S01]  /*53b0*/  FFMA.FTZ R63, R63, UR43, -R12.reuse ;  /* 0x0000002b3f3f7c23 */ /* 0x100fe2000801080c */
[----:B------:R-:W-:-:S05]  /*53c0*/  FFMA.FTZ R86, R86, UR43, -R12 ;  /* 0x0000002b56567c23 */ /* 0x000fca000801080c */
[----:B------:R-:W0:Y:S08]  /*53d0*/  MUFU.EX2 R51, R51 ;  /* 0x0000003300337308 */ /* 0x000e300000000800 */
[----:B------:R-:W1:Y:S08]  /*53e0*/  MUFU.EX2 R8, R8 ;  /* 0x0000000800087308 */ /* 0x000e700000000800 */
[----:B------:R-:W2:Y:S01]  /*53f0*/  MUFU.EX2 R27, R27 ;  /* 0x0000001b001b7308 */ /* 0x000ea20000000800 */
[----:B0-----:R-:W-:-:S04]  /*5400*/  FFMA.FTZ R62, R51, R3, R14 ;  /* 0x00000003333e7223 */ /* 0x001fc8000001000e */
[----:B------:R-:W-:-:S03]  /*5410*/  FADD.FTZ R62, R11, R62 ;  /* 0x0000003e0b3e7221 */ /* 0x000fc60000010000 */
[----:B------:R-:W0:Y:S01]  /*5420*/  MUFU.EX2 R30, R30 ;  /* 0x0000001e001e7308 */ /* 0x000e220000000800 */
[----:B-1----:R-:W-:-:S04]  /*5430*/  FFMA.FTZ R3, R8, R2, R13 ;  /* 0x0000000208037223 */ /* 0x002fc8000001000d */
[----:B------:R-:W-:Y:S01]  /*5440*/  FADD.FTZ R2, R64, R3 ;  /* 0x0000000340027221 */ /* 0x000fe20000010000 */
[----:B------:R-:W-:-:S01]  /*5450*/  FADD.FTZ R3, R15, R62 ;  /* 0x0000003e0f037221 */ /* 0x000fc20000010000 */
[----:B------:R-:W-:Y:S01]  /*5460*/  FFMA.FTZ R62, R66, UR43, -R12 ;  /* 0x0000002b423e7c23 */ /* 0x000fe2000801080c */
        /* <DEDUP_REMOVED lines=14> */
[----:B------:R-:W-:Y:S01]  /*5550*/  FFMA.FTZ R65, R67, UR43, -R12 ;  /* 0x0000002b43417c23 */ /* 0x000fe2000801080c */
[----:B------:R-:W-:-:S04]  /*5560*/  FADD.FTZ R2, R22, R3 ;  /* 0x0000000316027221 */ /* 0x000fc80000010000 */
[----:B------:R-:W-:Y:S01]  /*5570*/  FADD.FTZ R3, R23, R2 ;  /* 0x0000000217037221 */ /* 0x000fe20000010000 */
[----:B------:R-:W2:Y:S01]  /*5580*/  MUFU.EX2 R39, R39 ;  /* 0x0000002700277308 */ /* 0x000ea20000000800 */
[----:B0-----:R-:W-:-:S01]  /*5590*/  FADD.FTZ R67, R35, R66 ;  /* 0x0000004223437221 */ /* 0x001fc20000010000 */
[----:B------:R-:W-:Y:S01]  /*55a0*/  FFMA.FTZ R66, R70, UR43, -R12 ;  /* 0x0000002b46427c23 */ /* 0x000fe2000801080c */
[----:B------:R-:W-:-:S04]  /*55b0*/  FADD.FTZ R2, R24, R3 ;  /* 0x0000000318027221 */ /* 0x000fc80000010000 */
[----:B------:R-:W-:Y:S01]  /*55c0*/  FADD.FTZ R3, R25, R2 ;  /* 0x0000000219037221 */ /* 0x000fe20000010000 */
[----:B------:R-:W0:Y:S01]  /*55d0*/  MUFU.EX2 R42, R42 ;  /* 0x0000002a002a7308 */ /* 0x000e220000000800 */
[----:B-1----:R-:W-:-:S02]  /*55e0*/  FADD.FTZ R68, R38, R67 ;  /* 0x0000004326447221 */ /* 0x002fc40000010000 */
[----:B------:R-:W-:-:S04]  /*55f0*/  FADD.FTZ R3, R26, R3 ;  /* 0x000000031a037221 */ /* 0x000fc80000010000 */
[----:B------:R-:W-:Y:S01]  /*5600*/  FADD.FTZ R2, R28, R3 ;  /* 0x000000031c027221 */ /* 0x000fe20000010000 */
[----:B------:R-:W1:Y:S01]  /*5610*/  MUFU.EX2 R43, R43 ;  /* 0x0000002b002b7308 */ /* 0x000e620000000800 */
[----:B--2---:R-:W-:-:S02]  /*5620*/  FADD.FTZ R67, R39, R68 ;  /* 0x0000004427437221 */ /* 0x004fc40000010000 */
        /* <DEDUP_REMOVED lines=8> */
[----:B-1----:R-:W-:-:S01]  /*56b0*/  FADD.FTZ R69, R43, R68 ;  /* 0x000000442b457221 */ /* 0x002fc20000010000 */
[----:B------:R-:W-:Y:S01]  /*56c0*/  FFMA.FTZ R68, R74, UR43, -R12 ;  /* 0x0000002b4a447c23 */ /* 0x000fe2000801080c */
[----:B------:R-:W-:-:S04]  /*56d0*/  FADD.FTZ R3, R37, R2 ;  /* 0x0000000225037221 */ /* 0x000fc80000010000 */
[----:B------:R-:W-:Y:S01]  /*56e0*/  FADD.FTZ R2, R40, R3 ;  /* 0x0000000328027221 */ /* 0x000fe20000010000 */
[----:B------:R-:W1:Y:S01]  /*56f0*/  MUFU.EX2 R50, R50 ;  /* 0x0000003200327308 */ /* 0x000e620000000800 */
[----:B--2---:R-:W-:-:S02]  /*5700*/  FADD.FTZ R70, R46, R69 ;  /* 0x000000452e467221 */ /* 0x004fc40000010000 */
[----:B------:R-:W-:-:S04]  /*5710*/  FADD.FTZ R3, R41, R2 ;  /* 0x0000000229037221 */ /* 0x000fc80000010000 */
[----:B------:R-:W-:Y:S01]  /*5720*/  FADD.FTZ R2, R44, R3 ;  /* 0x000000032c027221 */ /* 0x000fe20000010000 */
[----:B------:R-:W2:Y:S01]  /*5730*/  MUFU.EX2 R10, R10 ;  /* 0x0000000a000a7308 */ /* 0x000ea20000000800 */
[----:B0-----:R-:W-:-:S02]  /*5740*/  FADD.FTZ R69, R47, R70 ;  /* 0x000000462f457221 */ /* 0x001fc40000010000 */
[----:B------:R-:W-:Y:S01]  /*5750*/  FADD.FTZ R3, R45, R2 ;  /* 0x000000022d037221 */ /* 0x000fe20000010000 */
[----:B------:R-:W-:-:S04]  /*5760*/  IMAD.U32 R2, RZ, RZ, UR25 ;  /* 0x00000019ff027e24 */ /* 0x000fc8000f8e00ff */
[----:B------:R-:W0:Y:S01]  /*5770*/  MUFU.EX2 R55, R55 ;  /* 0x0000003700377308 */ /* 0x000e220000000800 */
[----:B-1----:R-:W-:-:S01]  /*5780*/  FADD.FTZ R71, R50, R69 ;  /* 0x0000004532477221 */ /* 0x002fc20000010000 */
[----:B------:R-:W-:Y:S01]  /*5790*/  FFMA.FTZ R69, R75, UR43, -R12 ;  /* 0x0000002b4b457c23 */ /* 0x000fe2000801080c */
[----:B------:R-:W-:-:S05]  /*57a0*/  @!P1 VIADD R2, R2, 0x17040 ;  /* 0x0001704002029836 */ /* 0x000fca0000000000 */
[----:B------:R-:W1:Y:S01]  /*57b0*/  MUFU.EX2 R54, R54 ;  /* 0x0000003600367308 */ /* 0x000e620000000800 */
[----:B--2---:R-:W-:-:S01]  /*57c0*/  FADD.FTZ R70, R10, R71 ;  /* 0x000000470a467221 */ /* 0x004fc20000010000 */
[----:B------:R-:W-:-:S04]  /*57d0*/  @!P1 PRMT R2, RZ, 0x654, R2 ;  /* 0x00000654ff029816 */ /* 0x000fc80000000002 */
[----:B------:R2:W-:Y:S02]  /*57e0*/  @!P1 SYNCS.ARRIVE.TRANS64.RED.A1T0 RZ, [R2+URZ], RZ ;  /* 0x000000ff02ff99a7 */ /* 0x0005e4000810043f */
[----:B------:R-:W3:Y:S01]  /*57f0*/  MUFU.EX2 R59, R59 ;  /* 0x0000003b003b7308 */ /* 0x000ee20000000800 */
[----:B0-----:R-:W-:-:S01]  /*5800*/  FADD.FTZ R71, R55, R70 ;  /* 0x0000004637477221 */ /* 0x001fc20000010000 */
[----:B------:R-:W-:-:S06]  /*5810*/  FFMA.FTZ R70, R78, UR43, -R12 ;  /* 0x0000002b4e467c23 */ /* 0x000fcc000801080c */
[----:B------:R-:W0:Y:S01]  /*5820*/  MUFU.EX2 R58, R58 ;  /* 0x0000003a003a7308 */ /* 0x000e220000000800 */
[----:B-1----:R-:W-:-:S01]  /*5830*/  FADD.FTZ R72, R54, R71 ;  /* 0x0000004736487221 */ /* 0x002fc20000010000 */
[----:B------:R-:W-:-:S06]  /*5840*/  FFMA.FTZ R71, R79, UR43, -R12 ;  /* 0x0000002b4f477c23 */ /* 0x000fcc000801080c */
[----:B------:R-:W1:Y:S01]  /*5850*/  MUFU.EX2 R63, R63 ;  /* 0x0000003f003f7308 */ /* 0x000e620000000800 */
[----:B---3--:R-:W-:-:S07]  /*5860*/  FADD.FTZ R73, R59, R72 ;  /* 0x000000483b497221 */ /* 0x008fce0000010000 */
[----:B------:R-:W3:Y:S01]  /*5870*/  MUFU.EX2 R62, R62 ;  /* 0x0000003e003e7308 */ /* 0x000ee20000000800 */
[----:B0-----:R-:W-:-:S07]  /*5880*/  FADD.FTZ R72, R58, R73 ;  /* 0x000000493a487221 */ /* 0x001fce0000010000 */
[----:B------:R-:W0:Y:S01]  /*5890*/  MUFU.EX2 R65, R65 ;  /* 0x0000004100417308 */ /* 0x000e220000000800 */
[----:B-1----:R-:W-:-:S01]  /*58a0*/  FADD.FTZ R73, R63, R72 ;  /* 0x000000483f497221 */ /* 0x002fc20000010000 */
[----:B------:R-:W-:-:S06]  /*58b0*/  FFMA.FTZ R72, R82, UR43, -R12 ;  /* 0x0000002b52487c23 */ /* 0x000fcc000801080c */
[----:B------:R-:W1:Y:S01]  /*58c0*/  MUFU.EX2 R66, R66 ;  /* 0x0000004200427308 */ /* 0x000e620000000800 */
[----:B---3--:R-:W-:-:S01]  /*58d0*/  FADD.FTZ R74, R62, R73 ;  /* 0x000000493e4a7221 */ /* 0x008fc20000010000 */
[--C-:B------:R-:W-:Y:S01]  /*58e0*/  FFMA.FTZ R73, R83, UR43, -R12.reuse ;  /* 0x0000002b53497c23 */ /* 0x100fe2000801080c */
[----:B------:R-:W-:-:S05]  /*58f0*/  FFMA.FTZ R12, R87, UR43, -R12 ;  /* 0x0000002b570c7c23 */ /* 0x000fca000801080c */
[----:B------:R-:W3:Y:S01]  /*5900*/  MUFU.EX2 R67, R67 ;  /* 0x0000004300437308 */ /* 0x000ee20000000800 */
[----:B0-----:R-:W-:-:S07]  /*5910*/  FADD.FTZ R75, R65, R74 ;  /* 0x0000004a414b7221 */ /* 0x001fce0000010000 */
[----:B------:R-:W0:Y:S01]  /*5920*/  MUFU.EX2 R48, R48 ;  /* 0x0000003000307308 */ /* 0x000e220000000800 */
[----:B-1----:R-:W-:-:S07]  /*5930*/  FADD.FTZ R74, R66, R75 ;  /* 0x0000004b424a7221 */ /* 0x002fce0000010000 */
[----:B------:R-:W1:Y:S01]  /*5940*/  MUFU.EX2 R68, R68 ;  /* 0x0000004400447308 */ /* 0x000e620000000800 */
[----:B---3--:R-:W-:-:S07]  /*5950*/  FADD.FTZ R75, R67, R74 ;  /* 0x0000004a434b7221 */ /* 0x008fce0000010000 */
        /* <DEDUP_REMOVED lines=32> */
.L_x_1592:
        /* <DEDUP_REMOVED lines=8> */
[-C--:B------:R-:W-:Y:S01]  /*5be0*/  FMUL.FTZ R90, R90, R8.reuse ;  /* 0x000000085a5a7220 */ /* 0x080fe20000410000 */
[----:B------:R-:W-:Y:S01]  /*5bf0*/  F2FP.SATFINITE.E4M3.F32.PACK_AB_MERGE_C R19, R20, R19, RZ ;  /* 0x000000131413723e */ /* 0x000fe200048070ff */
[----:B------:R-:W-:Y:S01]  /*5c00*/  UMOV UR6, UR5 ;  /* 0x0000000500067c82 */ /* 0x000fe20008000000 */
[----:B------:R-:W-:Y:S01]  /*5c10*/  F2FP.SATFINITE.E4M3.F32.PACK_AB_MERGE_C R35, R38, R35, RZ ;  /* 0x000000232623723e */ /* 0x000fe200048070ff */
[-C--:B------:R-:W-:Y:S01]  /*5c20*/  FMUL.FTZ R91, R91, R8.reuse ;  /* 0x000000085b5b7220 */ /* 0x080fe20000410000 */
        /* <DEDUP_REMOVED lines=75> */
[----:B------:R-:W-:-:S02]  /*60e0*/  IMAD.MOV.U32 R8, RZ, RZ, R9 ;  /* 0x000000ffff087224 */ /* 0x000fc400078e0009 */
[----:B------:R-:W-:Y:S01]  /*60f0*/  IMAD.MOV.U32 R10, RZ, RZ, R0 ;  /* 0x000000ffff0a7224 */ /* 0x000fe200078e0000 */
[----:B------:R-:W-:Y:S06]  /*6100*/  @P3 BRA `(.L_x_1593) ;  /* 0xffffffd800c83947 */ /* 0x000fec000383ffff */
.L_x_1583:
[----:B------:R-:W-:-:S06]  /*6110*/  UISETP.GE.AND UP0, UPT, UR47, UR38, UPT ;  /* 0x000000262f00728c */ /* 0x000fcc000bf06270 */
[----:B------:R-:W-:-:S13]  /*6120*/  PLOP3.LUT P2, PT, PT, PT, UP0, 0x80, 0x0 ;  /* 0x000000000000781c */ /* 0x000fda0003f4f008 */
[----:B------:R-:W-:Y:S05]  /*6130*/  @!P2 BRA `(.L_x_1594) ;  /* 0x0000001800f0a947 */ /* 0x000fea0003800000 */
[----:B------:R-:W-:Y:S01]  /*6140*/  IMAD.MOV.U32 R6, RZ, RZ, R9 ;  /* 0x000000ffff067224 */ /* 0x000fe200078e0009 */
[----:B------:R-:W-:Y:S01]  /*6150*/  UMOV UR6, UR5 ;  /* 0x0000000500067c82 */ /* 0x000fe20008000000 */
[----:B------:R-:W-:Y:S01]  /*6160*/  IMAD.MOV.U32 R7, RZ, RZ, R0 ;  /* 0x000000ffff077224 */ /* 0x000fe200078e0000 */
[----:B------:R-:W-:-:S06]  /*6170*/  UMOV UR7, UR4 ;  /* 0x0000000400077c82 */ /* 0x000fcc0008000000 */
.L_x_1604:
[----:B------:R-:W-:-:S04]  /*6180*/  UIADD3 UR4, UR7, 0x1, URZ ;  /* 0x0000000107047890 */ /* 0x000fc8000fffe03f */
[----:B------:R-:W-:-:S04]  /*6190*/  UISETP.NE.AND UP0, UPT, UR4, 0x2, UPT ;  /* 0x000000020400788c */ /* 0x000fc8000bf05270 */
[----:B------:R-:W-:Y:S02]  /*61a0*/  USEL UR5, URZ, 0x1, UP0 ;  /* 0x000000013f057887 */ /* 0x000fe40008000000 */
[----:B------:R-:W-:Y:S02]  /*61b0*/  USEL UR4, UR4, URZ, UP0 ;  /* 0x0000003f04047287 */ /* 0x000fe40008000000 */
[----:B------:R-:W-:Y:S01]  /*61c0*/  ULOP3.LUT UR5, UR6, UR5, URZ, 0x3c, !UPT ;  /* 0x0000000506057292 */ /* 0x000fe2000f8e3c3f */
[----:B------:R-:W-:Y:S11]  /*61d0*/  @!P0 BRA `(.L_x_1595) ;  /* 0x0000000000048947 */ /* 0x000ff60003800000 */
[----:B------:R-:W-:Y:S01]  /*61e0*/  BPT.TRAP 0x1 ;  /* 0x000000040000795c */ /* 0x000fe20000300000 */
.L_x_1595:
[----:B------:R-:W-:Y:S01]  /*61f0*/  ULEA UR22, UR4, UR42, 0x3 ;  /* 0x0000002a04167291 */ /* 0x000fe2000f8e183f */
[----:B------:R-:W-:-:S05]  /*6200*/  IMAD.U32 R0, RZ, RZ, UR5 ;  /* 0x00000005ff007e24 */ /* 0x000fca000f8e00ff */
[----:B------:R-:W-:-:S04]  /*6210*/  SHF.L.U32 R0, R0, 0x1f, RZ ;  /* 0x0000001f00007819 */ /* 0x000fc800000006ff */
[----:B------:R0:W1:Y:S01]  /*6220*/  SYNCS.PHASECHK.TRANS64.TRYWAIT P2, [UR22+0x17030], R0 ;  /* 0x01703000ff0075a7 */ /* 0x0000620008040156 */
[----:B------:R-:W-:Y:S05]  /*6230*/  @!P0 BRA `(.L_x_1596) ;  /* 0x0000000000048947 */ /* 0x000fea0003800000 */
[----:B------:R-:W-:Y:S01]  /*6240*/  BPT.TRAP 0x1 ;  /* 0x000000040000795c */ /* 0x000fe20000300000 */
.L_x_1596:
[----:B-1----:R-:W-:Y:S05]  /*6250*/  @P2 BRA `(.L_x_1597) ;  /* 0x0000000000082947 */ /* 0x002fea0003800000 */
[----:B------:R-:W1:Y:S02]  /*6260*/  SYNCS.PHASECHK.TRANS64.TRYWAIT P2, [UR22+0x17030], R0 ;  /* 0x01703000ff0075a7 */ /* 0x000e640008040156 */
[----:B-1----:R-:W-:Y:S05]  /*6270*/  @!P2 BRA `(.L_x_1598) ;  /* 0x0000007800b0a947 */ /* 0x002fea0003800000 */
.L_x_1597:
        /* <DEDUP_REMOVED lines=19> */
.L_x_1599:
[----:B------:R-:W-:Y:S01]  /*63b0*/  ULEA UR14, UR7, UR42, 0x3 ;  /* 0x0000002a070e7291 */ /* 0x000fe2000f8e183f */
[----:B01----:R-:W-:-:S05]  /*63c0*/  IMAD.U32 R0, RZ, RZ, UR6 ;  /* 0x00000006ff007e24 */ /* 0x003fca000f8e00ff */
[----:B------:R-:W-:-:S04]  /*63d0*/  SHF.L.U32 R0, R0, 0x1f, RZ ;  /* 0x0000001f00007819 */ /* 0x000fc800000006ff */
[----:B------:R0:W1:Y:S01]  /*63e0*/  SYNCS.PHASECHK.TRANS64.TRYWAIT P2, [UR14+0x17050], R0 ;  /* 0x01705000ff0075a7 */ /* 0x000062000804014e */
[----:B------:R-:W-:Y:S05]  /*63f0*/  @!P0 BRA `(.L_x_1600) ;  /* 0x0000000000048947 */ /* 0x000fea0003800000 */
[----:B------:R-:W-:Y:S01]  /*6400*/  BPT.TRAP 0x1 ;  /* 0x000000040000795c */ /* 0x000fe20000300000 */
.L_x_1600:
        /* <DEDUP_REMOVED lines=66> */
.L_x_1601:
[----:B------:R-:W-:Y:S01]  /*6830*/  UIADD3 UR6, UR42, 0x400, URZ ;  /* 0x000004002a067890 */ /* 0x000fe2000fffe03f */
[----:B------:R-:W-:Y:S01]  /*6840*/  WARPGROUP.ARRIVE ;  /* 0x00000000000079c5 */ /* 0x000fe20000000000 */
[----:B-1----:R-:W1:Y:S01]  /*6850*/  SHFL.BFLY PT, R9, R8, 0x2, 0x1f ;  /* 0x0c401f0008097f89 */ /* 0x002e6200000e0000 */
[----:B------:R-:W-:Y:S01]  /*6860*/  FMNMX.FTZ R10, R87, R10, !PT ;  /* 0x0000000a570a7209 */ /* 0x000fe20007810000 */
[----:B------:R-:W-:Y:S01]  /*6870*/  USHF.R.U32.HI UR6, URZ, 0x4, UR6 ;  /* 0x000000043f067899 */ /* 0x000fe20008011606 */
[----:B------:R-:W-:Y:S01]  /*6880*/  IMAD.U32 R15, RZ, RZ, UR43 ;  /* 0x0000002bff0f7e24 */ /* 0x000fe2000f8e00ff */
[----:B------:R-:W-:Y:S02]  /*6890*/  UMOV UR11, 0x40000040 ;  /* 0x40000040000b7882 */ /* 0x000fe40000000000 */
[----:B------:R-:W-:Y:S01]  /*68a0*/  ULOP3.LUT UR6, UR6, 0x3fff, URZ, 0xc0, !UPT ;  /* 0x00003fff06067892 */ /* 0x000fe2000f8ec03f */
[----:B------:R-:W2:Y:S03]  /*68b0*/  SHFL.BFLY PT, R13, R10, 0x2, 0x1f ;  /* 0x0c401f000a0d7f89 */ /* 0x000ea600000e0000 */
[----:B------:R-:W-:-:S04]  /*68c0*/  ULOP3.LUT UR6, UR6, 0x10000, URZ, 0xfc, !UPT ;  /* 0x0001000006067892 */ /* 0x000fc8000f8efc3f */
[----:B------:R-:W-:-:S03]  /*68d0*/  UIMAD UR10, UR7, 0x300, UR6 ;  /* 0x00000300070a78a4 */ /* 0x000fc6000f8e0206 */
[----:B------:R-:W-:-:S04]  /*68e0*/  UMOV UR7, 0x40000040 ;  /* 0x4000004000077882 */ /* 0x000fc80000000000 */
        /* <DEDUP_REMOVED lines=9> */
[C---:B------:R-:W-:Y:S01]  /*6980*/  FADD.FTZ R7, -R0.reuse, R7 ;  /* 0x0000000700077221 */ /* 0x040fe20000010100 */
[----:B-1----:R-:W-:Y:S01]  /*6990*/  FMNMX.FTZ R9, R13, R12, !PT ;  /* 0x0000000c0d097209 */ /* 0x002fe20007810000 */
[----:B------:R-:W-:Y:S02]  /*69a0*/  FFMA.FTZ R8, R0, R15, -8 ;  /* 0xc100000000087423 */ /* 0x000fe4000001000f */
[----:B------:R-:W-:Y:S02]  /*69b0*/  FMUL.FTZ R14, R7, UR43 ;  /* 0x0000002b070e7c20 */ /* 0x000fe40008410000 */
[----:B------:R-:W-:Y:S01]  /*69c0*/  FADD.FTZ R7, -R9, R6 ;  /* 0x0000000609077221 */ /* 0x000fe20000010100 */
[----:B------:R-:W-:-:S01]  /*69d0*/  FFMA.FTZ R11, R24, UR43, -R8 ;  /* 0x0000002b180b7c23 */ /* 0x000fc20008010808 */
[----:B------:R0:W-:Y:S01]  /*69e0*/  MUFU.EX2 R6, R14 ;  /* 0x0000000e00067308 */ /* 0x0001e20000000800 */
        /* <DEDUP_REMOVED lines=8> */
[----:B0-----:R-:W-:-:S01]  /*6a70*/  FFMA.FTZ R14, R32, UR43, -R8 ;  /* 0x0000002b200e7c23 */ /* 0x001fc20008010808 */
[----:B------:R-:W-:Y:S01]  /*6a80*/  FFMA.FTZ R32, R60, UR43, -R8 ;  /* 0x0000002b3c207c23 */ /* 0x000fe20008010808 */
[----:B------:R-:W-:-:S02]  /*6a90*/  IMAD.U32 R60, RZ, RZ, UR43 ;  /* 0x0000002bff3c7e24 */ /* 0x000fc4000f8e00ff */
        /* <DEDUP_REMOVED lines=21> */
[----:B------:R-:W-:-:S01]  /*6bf0*/  FFMA.FTZ R8, R9, R60, -8 ;  /* 0xc100000009087423 */ /* 0x000fc2000001003c */
        /* <DEDUP_REMOVED lines=26> */
[----:B------:R-:W-:Y:S01]  /*6da0*/  FFMA.FTZ R86, R86, UR43, -R8 ;  /* 0x0000002b56567c23 */ /* 0x000fe20008010808 */
[----:B------:R-:W-:-:S02]  /*6db0*/  WARPGROUP.DEPBAR.LE gsb0, 0x0 ;  /* 0x00008000000079c5 */ /* 0x000fc40000010000 */
[----:B------:R-:W-:-:S03]  /*6dc0*/  WARPGROUP.ARRIVE ;  /* 0x00000000000079c5 */ /* 0x000fc60000000000 */
[----:B------:R-:W2:Y:S01]  /*6dd0*/  MUFU.EX2 R27, R27 ;  /* 0x0000001b001b7308 */ /* 0x000ea20000000800 */
[----:B-1----:R-:W-:-:S02]  /*6de0*/  FFMA.FTZ R2, R7, R2, R26 ;  /* 0x0000000207027223 */ /* 0x002fc4000001001a */
[----:B------:R-:W-:Y:S01]  /*6df0*/  QGMMA.64x96x32.F32.E4M3.E4M3 R88, R144, gdesc[UR4], R88, gsb0 ;  /* 0x0160000490587df3 */ /* 0x000fe20008000858 */
[----:B------:R-:W-:Y:S01]  /*6e00*/  UIADD3 UR6, UR10, 0x4, URZ ;  /* 0x000000040a067890 */ /* 0x000fe2000fffe03f */
[----:B0-----:R-:W-:Y:S01]  /*6e10*/  FADD.FTZ R3, R10, R3 ;  /* 0x000000030a037221 */ /* 0x001fe20000010000 */
[----:B------:R-:W-:Y:S02]  /*6e20*/  UMOV UR7, 0x40000040 ;  /* 0x4000004000077882 */ /* 0x000fe40000000000 */
[----:B------:R-:W0:Y:S01]  /*6e30*/  MUFU.EX2 R12, R12 ;  /* 0x0000000c000c7308 */ /* 0x000e220000000800 */
[----:B------:R-:W-:-:S07]  /*6e40*/  UIADD3 UR10, UR10, 0x6, URZ ;  /* 0x000000060a0a7890 */ /* 0x000fce000fffe03f */
        /* <DEDUP_REMOVED lines=28> */
[----:B------:R-:W-:Y:S02]  /*7010*/  WARPGROUP.DEPBAR.LE gsb0, 0x0 ;  /* 0x00008000000079c5 */ /* 0x000fe40000010000 */
[----:B------:R-:W-:Y:S01]  /*7020*/  WARPGROUP.ARRIVE ;  /* 0x00000000000079c5 */ /* 0x000fe20000000000 */
[----:B------:R-:W-:-:S03]  /*7030*/  FFMA.FTZ R64, R70, UR43, -R8 ;  /* 0x0000002b46407c23 */ /* 0x000fc60008010808 */
[----:B------:R-:W2:Y:S01]  /*7040*/  MUFU.EX2 R19, R19 ;  /* 0x0000001300137308 */ /* 0x000ea20000000800 */
[----:B0-----:R-:W-:-:S01]  /*7050*/  FADD.FTZ R2, R18, R3 ;  /* 0x0000000312027221 */ /* 0x001fc20000010000 */
[----:B------:R-:W-:Y:S06]  /*7060*/  QGMMA.64x96x32.F32.E4M3.E4M3 R88, R140, gdesc[UR4], R88, gsb0 ;  /* 0x016000048c587df3 */ /* 0x000fec0008000858 */
        /* <DEDUP_REMOVED lines=29> */
[----:B------:R-:W-:Y:S02]  /*7240*/  WARPGROUP.DEPBAR.LE gsb0, 0x0 ;  /* 0x00008000000079c5 */ /* 0x000fe40000010000 */
[----:B------:R-:W-:-:S04]  /*7250*/  WARPGROUP.ARRIVE ;  /* 0x00000000000079c5 */ /* 0x000fc80000000000 */
[----:B------:R-:W1:Y:S01]  /*7260*/  MUFU.EX2 R28, R28 ;  /* 0x0000001c001c7308 */ /* 0x000e620000000800 */
[----:B--2---:R-:W-:-:S01]  /*7270*/  FADD.FTZ R3, R25, R2 ;  /* 0x0000000219037221 */ /* 0x004fc20000010000 */
[----:B------:R-:W-:Y:S01]  /*7280*/  QGMMA.64x96x32.F32.E4M3.E4M3 R88, R136, gdesc[UR8], R88, gsb0 ;  /* 0x0160000888587df3 */ /* 0x000fe20008000858 */
[----:B0-----:R-:W-:-:S01]  /*7290*/  FADD.FTZ R69, R55, R68 ;  /* 0x0000004437457221 */ /* 0x001fc20000010000 */
[----:B------:R-:W-:-:S04]  /*72a0*/  FFMA.FTZ R68, R78, UR43, -R8 ;  /* 0x0000002b4e447c23 */ /* 0x000fc80008010808 */
[----:B------:R-:W0:Y:S08]  /*72b0*/  MUFU.EX2 R58, R58 ;  /* 0x0000003a003a7308 */ /* 0x000e300000000800 */
        /* <DEDUP_REMOVED lines=22> */
[--C-:B------:R-:W-:Y:S01]  /*7420*/  FFMA.FTZ R71, R83, UR43, -R8.reuse ;  /* 0x0000002b53477c23 */ /* 0x100fe20008010808 */
[----:B------:R-:W-:-:S05]  /*7430*/  FFMA.FTZ R8, R87, UR43, -R8 ;  /* 0x0000002b57087c23 */ /* 0x000fca0008010808 */
[----:B------:R-:W1:Y:S01]  /*7440*/  MUFU.EX2 R40, R40 ;  /* 0x0000002800287308 */ /* 0x000e620000000800 */
[----:B0-----:R-:W-:-:S07]  /*7450*/  FADD.FTZ R3, R37, R2 ;  /* 0x0000000225037221 */ /* 0x001fce0000010000 */
[----:B------:R-:W0:Y:S01]  /*7460*/  MUFU.EX2 R64, R64 ;  /* 0x0000004000407308 */ /* 0x000e220000000800 */
[----:B--2---:R-:W-:-:S07]  /*7470*/  FADD.FTZ R73, R63, R72 ;  /* 0x000000483f497221 */ /* 0x004fce0000010000 */
[----:B------:R-:W2:Y:S01]  /*7480*/  MUFU.EX2 R41, R41 ;  /* 0x0000002900297308 */ /* 0x000ea20000000800 */
[----:B-1----:R-:W-:-:S01]  /*7490*/  FADD.FTZ R2, R40, R3 ;  /* 0x0000000328027221 */ /* 0x002fc20000010000 */
[----:B------:R-:W-:-:S06]  /*74a0*/  WARPGROUP.DEPBAR.LE gsb0, 0x0 ;  /* 0x00008000000079c5 */ /* 0x000fcc0000010000 */
[----:B------:R-:W1:Y:S01]  /*74b0*/  MUFU.EX2 R65, R65 ;  /* 0x0000004100417308 */ /* 0x000e620000000800 */
[----:B0-----:R-:W-:-:S07]  /*74c0*/  FADD.FTZ R72, R64, R73 ;  /* 0x0000004940487221 */ /* 0x001fce0000010000 */
[----:B------:R-:W0:Y:S01]  /*74d0*/  MUFU.EX2 R44, R44 ;  /* 0x0000002c002c7308 */ /* 0x000e220000000800 */
[----:B--2---:R-:W-:-:S01]  /*74e0*/  FADD.FTZ R3, R41, R2 ;  /* 0x0000000229037221 */ /* 0x004fc20000010000 */
[----:B------:R-:W-:-:S04]  /*74f0*/  IMAD.U32 R2, RZ, RZ, UR22 ;  /* 0x00000016ff027e24 */ /* 0x000fc8000f8e00ff */
[----:B------:R-:W-:Y:S02]  /*7500*/  @!P1 VIADD R2, R2, 0x17040 ;  /* 0x0001704002029836 */ /* 0x000fe40000000000 */
[----:B------:R-:W2:Y:S01]  /*7510*/  MUFU.EX2 R66, R66 ;  /* 0x0000004200427308 */ /* 0x000ea20000000800 */
[----:B-1----:R-:W-:-:S02]  /*7520*/  FADD.FTZ R73, R65, R72 ;  /* 0x0000004841497221 */ /* 0x002fc40000010000 */
[----:B------:R-:W-:-:S04]  /*7530*/  @!P1 PRMT R2, RZ, 0x654, R2 ;  /* 0x00000654ff029816 */ /* 0x000fc80000000002 */
[----:B------:R1:W-:Y:S01]  /*7540*/  @!P1 SYNCS.ARRIVE.TRANS64.RED.A1T0 RZ, [R2+URZ], RZ ;  /* 0x000000ff02ff99a7 */ /* 0x0003e2000810043f */
        /* <DEDUP_REMOVED lines=32> */
.L_x_1603:
        /* <DEDUP_REMOVED lines=10> */
[----:B------:R-:W-:Y:S01]  /*77f0*/  UMOV UR6, UR5 ;  /* 0x0000000500067c82 */ /* 0x000fe20008000000 */
        /* <DEDUP_REMOVED lines=80> */
.L_x_1594:
[----:B------:R-:W-:Y:S06]  /*7d00*/  BAR.ARV 0x8, 0x200 ;  /* 0x0208000000007b1d */ /* 0x000fec0000002000 */
[----:B------:R-:W-:Y:S05]  /*7d10*/  @!P0 BRA `(.L_x_1605) ;  /* 0x0000000000048947 */ /* 0x000fea0003800000 */
[----:B------:R-:W-:Y:S01]  /*7d20*/  BPT.TRAP 0x1 ;  /* 0x000000040000795c */ /* 0x000fe20000300000 */
.L_x_1605:
[----:B------:R-:W-:Y:S01]  /*7d30*/  ULEA UR16, UR4, UR42, 0x3 ;  /* 0x0000002a04107291 */ /* 0x000fe2000f8e183f */
[----:B------:R-:W-:-:S05]  /*7d40*/  IMAD.U32 R4, RZ, RZ, UR5 ;  /* 0x00000005ff047e24 */ /* 0x000fca000f8e00ff */
[----:B------:R-:W-:-:S04]  /*7d50*/  SHF.L.U32 R4, R4, 0x1f, RZ ;  /* 0x0000001f04047819 */ /* 0x000fc800000006ff */
[----:B------:R0:W1:Y:S01]  /*7d60*/  SYNCS.PHASECHK.TRANS64.TRYWAIT P1, [UR16+0x17050], R4 ;  /* 0x01705004ff0075a7 */ /* 0x0000620008020150 */
[----:B------:R-:W-:Y:S05]  /*7d70*/  @!P0 BRA `(.L_x_1606) ;  /* 0x0000000000048947 */ /* 0x000fea0003800000 */
[----:B------:R-:W-:Y:S01]  /*7d80*/  BPT.TRAP 0x1 ;  /* 0x000000040000795c */ /* 0x000fe20000300000 */
.L_x_1606:
[----:B-1----:R-:W-:Y:S05]  /*7d90*/  @P1 BRA `(.L_x_1607) ;  /* 0x0000000000081947 */ /* 0x002fea0003800000 */
[----:B------:R-:W1:Y:S02]  /*7da0*/  SYNCS.PHASECHK.TRANS64.TRYWAIT P1, [UR16+0x17050], R4 ;  /* 0x01705004ff0075a7 */ /* 0x000e640008020150 */
[----:B-1----:R-:W-:Y:S05]  /*7db0*/  @!P1 BRA `(.L_x_1608) ;  /* 0x0000006000109947 */ /* 0x002fea0003800000 */
.L_x_1607:
        /* <DEDUP_REMOVED lines=84> */
.L_x_1609:
        /* <DEDUP_REMOVED lines=52> */
.L_x_1576:
        /* <DEDUP_REMOVED lines=103> */
[----:B------:R-:W-:Y:S02]  /*8cb0*/  SEL R23, R131, R130, P0 ;  /* 0x0000008283177207 */ /* 0x000fe40000000000 */
[----:B0-----:R-:W-:-:S02]  /*8cc0*/  SEL R13, R105, R104, P0 ;  /* 0x00000068690d7207 */ /* 0x001fc40000000000 */
        /* <DEDUP_REMOVED lines=170> */
[C---:B------:R-:W-:Y:S01]  /*9770*/  VIADD R40, R55.reuse, 0x8 ;  /* 0x0000000837287836 */ /* 0x040fe20000000000 */
[----:B------:R-:W-:Y:S01]  /*9780*/  ULDC UR4, c[0x0][0xac8] ;  /* 0x0002b20000047ab9 */ /* 0x000fe20000000800 */
[C---:B------:R-:W-:Y:S01]  /*9790*/  VIADD R54, R55.reuse, 0x10 ;  /* 0x0000001037367836 */ /* 0x040fe20000000000 */
[C---:B------:R-:W-:Y:S01]  /*97a0*/  ISETP.GE.AND P1, PT, R55.reuse, UR4, PT ;  /* 0x0000000437007c0c */ /* 0x040fe2000bf26270 */
[C---:B-1----:R-:W-:Y:S01]  /*97b0*/  VIADD R60, R55.reuse, 0x18 ;  /* 0x00000018373c7836 */ /* 0x042fe20000000000 */
[----:B------:R-:W-:Y:S01]  /*97c0*/  ISETP.GE.AND P2, PT, R40, UR4, PT ;  /* 0x0000000428007c0c */ /* 0x000fe2000bf46270 */
[C---:B------:R-:W-:Y:S01]  /*97d0*/  VIADD R62, R55.reuse, 0x20 ;  /* 0x00000020373e7836 */ /* 0x040fe20000000000 */
[----:B------:R-:W-:Y:S01]  /*97e0*/  ISETP.GE.AND P3, PT, R54, UR4, PT ;  /* 0x0000000436007c0c */ /* 0x000fe2000bf66270 */
[----:B------:R-:W-:Y:S01]  /*97f0*/  VIADD R66, R55, 0x28 ;  /* 0x0000002837427836 */ /* 0x000fe20000000000 */
[----:B------:R-:W-:Y:S02]  /*9800*/  ISETP.GE.AND P4, PT, R60, UR4, PT ;  /* 0x000000043c007c0c */ /* 0x000fe4000bf86270 */
[----:B------:R-:W-:-:S02]  /*9810*/  ISETP.GE.AND P5, PT, R62, UR4, PT ;  /* 0x000000043e007c0c */ /* 0x000fc4000bfa6270 */
[----:B------:R-:W-:-:S03]  /*9820*/  ISETP.GE.AND P6, PT, R66, UR4, PT ;  /* 0x0000000442007c0c */ /* 0x000fc6000bfc6270 */
[C-C-:B0---4-:R-:W-:Y:S02]  /*9830*/  @!P1 IMAD.WIDE R56, R55.reuse, 0x4, R44.reuse ;  /* 0x0000000437389825 */ /* 0x151fe400078e022c */
[----:B------:R-:W-:Y:S02]  /*9840*/  @!P2 LEA.HI R40, R40, R40, RZ, 0x1 ;  /* 0x000000282828a211 */ /* 0x000fe400078f08ff */
[----:B------:R-:W-:Y:S01]  /*9850*/  @!P3 LEA.HI R54, R54, R54, RZ, 0x1 ;  /* 0x000000363636b211 */ /* 0x000fe200078f08ff */
[----:B------:R0:W-:Y:S01]  /*9860*/  @!P1 ST.E.64 desc[UR44][R56.64], R12 ;  /* 0x0000000c38009985 */ /* 0x0001e2000c101b2c */
[----:B------:R-:W-:Y:S01]  /*9870*/  @!P2 LOP3.LUT R59, R40, 0xfffffffe, RZ, 0xc0, !PT ;  /* 0xfffffffe283ba812 */ /* 0x000fe200078ec0ff */
[----:B------:R-:W-:Y:S01]  /*9880*/  VIADD R40, R55, 0x30 ;  /* 0x0000003037287836 */ /* 0x000fe20000000000 */
[----:B------:R-:W-:Y:S02]  /*9890*/  @!P4 LEA.HI R60, R60, R60, RZ, 0x1 ;  /* 0x0000003c3c3cc211 */ /* 0x000fe400078f08ff */
[----:B------:R-:W-:Y:S01]  /*98a0*/  @!P3 LOP3.LUT R61, R54, 0xfffffffe, RZ, 0xc0, !PT ;  /* 0xfffffffe363db812 */ /* 0x000fe200078ec0ff */
[----:B------:R-:W-:Y:S01]  /*98b0*/  @!P2 IMAD.WIDE R58, R59, 0x4, R44 ;  /* 0x000000043b3aa825 */ /* 0x000fe200078e022c */
[----:B------:R-:W-:-:S02]  /*98c0*/  @!P5 LEA.HI R62, R62, R62, RZ, 0x1 ;  /* 0x0000003e3e3ed211 */ /* 0x000fc400078f08ff */
[----:B------:R-:W-:Y:S01]  /*98d0*/  @!P6 LEA.HI R66, R66, R66, RZ, 0x1 ;  /* 0x000000424242e211 */ /* 0x000fe200078f08ff */
[----:B------:R-:W-:Y:S01]  /*98e0*/  VIADD R54, R55, 0x38 ;  /* 0x0000003837367836 */ /* 0x000fe20000000000 */
[----:B------:R-:W-:Y:S01]  /*98f0*/  @!P4 LOP3.LUT R63, R60, 0xfffffffe, RZ, 0xc0, !PT ;  /* 0xfffffffe3c3fc812 */ /* 0x000fe200078ec0ff */
[--C-:B------:R-:W-:Y:S01]  /*9900*/  @!P3 IMAD.WIDE R60, R61, 0x4, R44.reuse ;  /* 0x000000043d3cb825 */ /* 0x100fe200078e022c */
[----:B------:R-:W-:Y:S01]  /*9910*/  @!P5 LOP3.LUT R67, R62, 0xfffffffe, RZ, 0xc0, !PT ;  /* 0xfffffffe3e43d812 */ /* 0x000fe200078ec0ff */
[----:B------:R1:W-:Y:S01]  /*9920*/  @!P2 ST.E.64 desc[UR44][R58.64], R20 ;  /* 0x000000143a00a985 */ /* 0x0003e2000c101b2c */
[----:B0-----:R-:W-:Y:S01]  /*9930*/  @!P6 LOP3.LUT R57, R66, 0xfffffffe, RZ, 0xc0, !PT ;  /* 0xfffffffe4239e812 */ /* 0x001fe200078ec0ff */
[--C-:B------:R-:W-:Y:S01]  /*9940*/  @!P4 IMAD.WIDE R62, R63, 0x4, R44.reuse ;  /* 0x000000043f3ec825 */ /* 0x100fe200078e022c */
[----:B------:R-:W-:Y:S01]  /*9950*/  ISETP.GE.AND P1, PT, R40, UR4, PT ;  /* 0x0000000428007c0c */ /* 0x000fe2000bf26270 */
[----:B------:R0:W-:Y:S01]  /*9960*/  @!P3 ST.E.64 desc[UR44][R60.64], R18 ;  /* 0x000000123c00b985 */ /* 0x0001e2000c101b2c */
[----:B------:R-:W-:Y:S01]  /*9970*/  ISETP.GE.AND P2, PT, R54, UR4, PT ;  /* 0x0000000436007c0c */ /* 0x000fe2000bf46270 */
[----:B------:R-:W-:-:S02]  /*9980*/  @!P5 IMAD.WIDE R12, R67, 0x4, R44 ;  /* 0x00000004430cd825 */ /* 0x000fc400078e022c */
[----:B------:R-:W-:Y:S02]  /*9990*/  @!P4 ST.E.64 desc[UR44][R62.64], R14 ;  /* 0x0000000e3e00c985 */ /* 0x000fe4000c101b2c */
[----:B------:R-:W-:Y:S02]  /*99a0*/  VIADD R56, R55, 0x40 ;  /* 0x0000004037387836 */ /* 0x000fe40000000000 */
[----:B------:R2:W-:Y:S01]  /*99b0*/  @!P5 ST.E.64 desc[UR44][R12.64], R26 ;  /* 0x0000001a0c00d985 */ /* 0x0005e2000c101b2c */
[----:B-1----:R-:W-:Y:S02]  /*99c0*/  @!P6 IMAD.WIDE R20, R57, 0x4, R44 ;  /* 0x000000043914e825 */ /* 0x002fe400078e022c */
[----:B------:R-:W-:Y:S02]  /*99d0*/  ISETP.GE.AND P3, PT, R56, UR4, PT ;  /* 0x0000000438007c0c */ /* 0x000fe4000bf66270 */
[----:B------:R-:W-:Y:S01]  /*99e0*/  @!P1 LEA.HI R40, R40, R40, RZ, 0x1 ;  /* 0x0000002828289211 */ /* 0x000fe200078f08ff */
[C---:B------:R-:W-:Y:S01]  /*99f0*/  VIADD R57, R55.reuse, 0x48 ;  /* 0x0000004837397836 */ /* 0x040fe20000000000 */
[----:B------:R1:W-:Y:S01]  /*9a00*/  @!P6 ST.E.64 desc[UR44][R20.64], R30 ;  /* 0x0000001e1400e985 */ /* 0x0003e2000c101b2c */
[C---:B0-----:R-:W-:Y:S01]  /*9a10*/  VIADD R18, R55.reuse, 0x50 ;  /* 0x0000005037127836 */ /* 0x041fe20000000000 */
[----:B------:R-:W-:Y:S01]  /*9a20*/  @!P2 LEA.HI R54, R54, R54, RZ, 0x1 ;  /* 0x000000363636a211 */ /* 0x000fe200078f08ff */
[----:B------:R-:W-:Y:S01]  /*9a30*/  VIADD R19, R55, 0x58 ;  /* 0x0000005837137836 */ /* 0x000fe20000000000 */
[----:B------:R-:W-:-:S02]  /*9a40*/  ISETP.GE.AND P4, PT, R57, UR4, PT ;  /* 0x0000000439007c0c */ /* 0x000fc4000bf86270 */
[----:B------:R-:W-:Y:S02]  /*9a50*/  ISETP.GE.AND P5, PT, R18, UR4, PT ;  /* 0x0000000412007c0c */ /* 0x000fe4000bfa6270 */
[----:B------:R-:W-:Y:S02]  /*9a60*/  ISETP.GE.AND P6, PT, R19, UR4, PT ;  /* 0x0000000413007c0c */ /* 0x000fe4000bfc6270 */
[----:B------:R-:W-:Y:S02]  /*9a70*/  @!P3 LEA.HI R56, R56, R56, RZ, 0x1 ;  /* 0x000000383838b211 */ /* 0x000fe400078f08ff */
[----:B--2---:R-:W-:Y:S02]  /*9a80*/  @!P1 LOP3.LUT R13, R40, 0xfffffffe, RZ, 0xc0, !PT ;  /* 0xfffffffe280d9812 */ /* 0x004fe400078ec0ff */
[----:B------:R-:W-:-:S03]  /*9a90*/  @!P2 LOP3.LUT R15, R54, 0xfffffffe, RZ, 0xc0, !PT ;  /* 0xfffffffe360fa812 */ /* 0x000fc600078ec0ff */
[----:B------:R-:W-:Y:S02]  /*9aa0*/  @!P4 LEA.HI R57, R57, R57, RZ, 0x1 ;  /* 0x000000393939c211 */ /* 0x000fe400078f08ff */
[----:B------:R-:W-:Y:S01]  /*9ab0*/  @!P5 LEA.HI R18, R18, R18, RZ, 0x1 ;  /* 0x000000121212d211 */ /* 0x000fe200078f08ff */
[--C-:B------:R-:W-:Y:S01]  /*9ac0*/  @!P2 IMAD.WIDE R14, R15, 0x4, R44.reuse ;  /* 0x000000040f0ea825 */ /* 0x100fe200078e022c */
[----:B------:R-:W-:Y:S02]  /*9ad0*/  @!P6 LEA.HI R12, R19, R19, RZ, 0x1 ;  /* 0x00000013130ce211 */ /* 0x000fe400078f08ff */
        /* <DEDUP_REMOVED lines=15> */
.L_x_1612:
[----:B------:R-:W-:Y:S05]  /*9bd0*/  BSYNC B0 ;  /* 0x0000000000007941 */ /* 0x000fea0003800000 */
.L_x_1611:
        /* <DEDUP_REMOVED lines=98> */
.L_x_1610:
        /* <DEDUP_REMOVED lines=58> */
.L_x_1572:
        /* <DEDUP_REMOVED lines=18> */
.L_x_1613:
[----:B------:R-:W-:Y:S01]  /*a6c0*/  ULDC UR40, c[0x0][0xc50] ;  /* 0x0003140000287ab9 */ /* 0x000fe20000000800 */
[----:B------:R-:W-:Y:S01]  /*a6d0*/  UMOV UR36, UR6 ;  /* 0x0000000600247c82 */ /* 0x000fe20008000000 */
[----:B------:R-:W-:-:S11]  /*a6e0*/  UISETP.NE.AND UP0, UPT, UR40, 0x1, UPT ;  /* 0x000000012800788c */ /* 0x000fd6000bf05270 */
[----:B------:R-:W-:Y:S01]  /*a6f0*/  @UP0 ULDC UR4, c[0x0][0xc54] ;  /* 0x0003150000040ab9 */ /* 0x000fe20000000800 */
[----:B------:R-:W-:Y:S01]  /*a700*/  @UP0 ULDC UR7, c[0x0][0xc58] ;  /* 0x0003160000070ab9 */ /* 0x000fe20000000800 */
[----:B------:R-:W-:-:S04]  /*a710*/  UIMAD.WIDE.U32 UR4, UR6, UR4, URZ ;  /* 0x00000004060472a5 */ /* 0x000fc8000f8e003f */
[----:B------:R-:W-:-:S12]  /*a720*/  @UP0 USHF.R.U32.HI UR36, URZ, UR7, UR5 ;  /* 0x000000073f240299 */ /* 0x000fd80008011605 */
.L_x_1614:
        /* <DEDUP_REMOVED lines=8> */
[----:B------:R-:W-:Y:S01]  /*a7b0*/  ULDC UR7, c[0x0][0x448] ;  /* 0x0001120000077ab9 */ /* 0x000fe20000000800 */
[----:B------:R-:W-:Y:S01]  /*a7c0*/  ULDC.64 UR4, c[0x0][0x418] ;  /* 0x0001060000047ab9 */ /* 0x000fe20000000a00 */
[----:B------:R-:W-:Y:S02]  /*a7d0*/  UISETP.NE.AND UP1, UPT, UR7, 0x1, UPT ;  /* 0x000000010700788c */ /* 0x000fe4000bf25270 */
[----:B------:R-:W-:Y:S01]  /*a7e0*/  UISETP.NE.U32.AND UP0, UPT, UR4, URZ, UPT ;  /* 0x0000003f0400728c */ /* 0x000fe2000bf05070 */
[----:B------:R-:W-:Y:S02]  /*a7f0*/  ULDC UR7, c[0x0][0x424] ;  /* 0x0001090000077ab9 */ /* 0x000fe40000000800 */
[----:B------:R-:W-:Y:S01]  /*a800*/  ULDC UR4, c[0x0][0x288] ;  /* 0x0000a20000047ab9 */ /* 0x000fe20000000800 */
[----:B------:R-:W-:Y:S02]  /*a810*/  UISETP.NE.AND.EX UP0, UPT, UR5, URZ, UPT, UP0 ;  /* 0x0000003f0500728c */ /* 0x000fe4000bf05300 */
[----:B------:R-:W-:Y:S01]  /*a820*/  UIADD3 UR9, -UR4, 0x80, URZ ;  /* 0x0000008004097890 */ /* 0x000fe2000fffe13f */
[----:B------:R-:W-:-:S02]  /*a830*/  UMOV UR5, 0xc0 ;  /* 0x000000c000057882 */ /* 0x000fc40000000000 */
[----:B------:R-:W-:Y:S01]  /*a840*/  @UP1 ULDC UR4, c[0x0][0x44c] ;  /* 0x0001130000041ab9 */ /* 0x000fe20000000800 */
[----:B------:R-:W-:Y:S01]  /*a850*/  USEL UR7, UR7, 0x1, UP0 ;  /* 0x0000000107077887 */ /* 0x000fe20008000000 */
[----:B------:R-:W-:Y:S01]  /*a860*/  ULDC UR8, c[0x0][0x2f0] ;  /* 0x0000bc0000087ab9 */ /* 0x000fe20000000800 */
[----:B------:R-:W-:Y:S02]  /*a870*/  @UP1 ULDC UR10, c[0x0][0x450] ;  /* 0x00011400000a1ab9 */ /* 0x000fe40000000800 */
[----:B------:R-:W-:Y:S02]  /*a880*/  UIMAD UR9, UR7, UR8, UR9 ;  /* 0x00000008070972a4 */ /* 0x000fe4000f8e0209 */
[----:B------:R-:W-:Y:S02]  /*a890*/  UIMAD UR7, UR7, UR8, 0x7f ;  /* 0x0000007f070774a4 */ /* 0x000fe4000f8e0208 */
[----:B0-----:R-:W-:-:S04]  /*a8a0*/  UIMAD UR6, UR6, UR5, 0xbf ;  /* 0x000000bf060674a4 */ /* 0x001fc8000f8e0205 */
[----:B------:R-:W-:-:S04]  /*a8b0*/  UIMAD.WIDE.U32 UR4, UR6, UR4, URZ ;  /* 0x00000004060472a5 */ /* 0x000fc8000f8e003f */
[----:B------:R-:W-:Y:S02]  /*a8c0*/  @UP1 USHF.R.U32.HI UR6, URZ, UR10, UR5 ;  /* 0x0000000a3f061299 */ /* 0x000fe40008011605 */
[----:B------:R-:W-:Y:S02]  /*a8d0*/  USHF.R.S32.HI UR5, URZ, 0x1f, UR7 ;  /* 0x0000001f3f057899 */ /* 0x000fe40008011407 */
[----:B------:R-:W-:Y:S02]  /*a8e0*/  UIADD3 UR6, UR9, UR6, URZ ;  /* 0x0000000609067290 */ /* 0x000fe4000fffe03f */
[----:B------:R-:W-:Y:S02]  /*a8f0*/  ULEA.HI UR5, UR5, UR7, URZ, 0x7 ;  /* 0x0000000705057291 */ /* 0x000fe4000f8f383f */
[----:B------:R-:W-:Y:S02]  /*a900*/  USHF.R.S32.HI UR4, URZ, 0x1f, UR6 ;  /* 0x0000001f3f047899 */ /* 0x000fe40008011406 */
[----:B------:R-:W-:-:S02]  /*a910*/  USHF.R.S32.HI UR5, URZ, 0x7, UR5 ;  /* 0x000000073f057899 */ /* 0x000fc40008011405 */
[----:B------:R-:W-:Y:S02]  /*a920*/  ULEA.HI UR4, UR4, UR6, URZ, 0x7 ;  /* 0x0000000604047291 */ /* 0x000fe4000f8f383f */
[----:B------:R-:W-:Y:S02]  /*a930*/  USHF.R.U32.HI UR10, URZ, 0x10, UR40 ;  /* 0x000000103f0a7899 */ /* 0x000fe40008011628 */
[----:B------:R-:W-:Y:S02]  /*a940*/  USHF.R.S32.HI UR4, URZ, 0x7, UR4 ;  /* 0x000000073f047899 */ /* 0x000fe40008011404 */
[----:B------:R-:W-:Y:S02]  /*a950*/  ULOP3.LUT UR40, UR40, 0xffff, URZ, 0xc0, !UPT ;  /* 0x0000ffff28287892 */ /* 0x000fe4000f8ec03f */
[----:B------:R-:W-:-:S04]  /*a960*/  UISETP.LT.AND UP0, UPT, UR5, UR4, UPT ;  /* 0x000000040500728c */ /* 0x000fc8000bf01270 */
[----:B------:R-:W-:Y:S02]  /*a970*/  USEL UR9, UR5, UR4, UP0 ;  /* 0x0000000405097287 */ /* 0x000fe40008000000 */
[----:B------:R-:W-:Y:S02]  /*a980*/  UISETP.NE.AND UP0, UPT, UR10, URZ, UPT ;  /* 0x0000003f0a00728c */ /* 0x000fe4000bf05270 */
[----:B------:R-:W-:Y:S01]  /*a990*/  UISETP.GE.AND UP1, UPT, UR9, 0x1, UPT ;  /* 0x000000010900788c */ /* 0x000fe2000bf26270 */
[----:B------:R-:W-:-:S05]  /*a9a0*/  UMOV UR4, URZ ;  /* 0x0000003f00047c82 */ /* 0x000fca0008000000 */
[----:B------:R-:W-:-:S03]  /*a9b0*/  PLOP3.LUT P0, PT, PT, PT, UP1, 0x80, 0x0 ;  /* 0x000000000000781c */ /* 0x000fc60003f0f018 */
[----:B------:R-:W-:-:S10]  /*a9c0*/  @!UP0 ULDC UR10, c[0x0][0x9f0] ;  /* 0x00027c00000a8ab9 */ /* 0x000fd40000000800 */
        /* <DEDUP_REMOVED lines=34> */
.L_x_1616:
        /* <DEDUP_REMOVED lines=33> */
.L_x_1617:
        /* <DEDUP_REMOVED lines=20> */
.L_x_1618:
        /* <DEDUP_REMOVED lines=20> */
.L_x_1619:
        /* <DEDUP_REMOVED lines=18> */
.L_x_1620:
        /* <DEDUP_REMOVED lines=8> */
[--C-:B------:R-:W-:Y:S01]  /*b220*/  SHF.R.U32.HI R10, RZ, 0x1, R28.reuse ;  /* 0x00000001ff0a7819 */ /* 0x100fe2000001161c */
[----:B------:R-:W-:Y:S01]  /*b230*/  IMAD.SHL.U32 R0, R28, 0x20, RZ ;  /* 0x000000201c007824 */ /* 0x000fe200078e00ff */
[----:B-1----:R-:W-:Y:S01]  /*b240*/  ISETP.NE.U32.AND P0, PT, R4, RZ, PT ;  /* 0x000000ff0400720c */ /* 0x002fe20003f05070 */
[----:B------:R-:W-:Y:S01]  /*b250*/  IMAD.SHL.U32 R7, R28, 0x80, RZ ;  /* 0x000000801c077824 */ /* 0x000fe200078e00ff */
[----:B------:R-:W-:Y:S01]  /*b260*/  LOP3.LUT R9, R10, 0x20, RZ, 0xc0, !PT ;  /* 0x000000200a097812 */ /* 0x000fe200078ec0ff */
[----:B------:R-:W-:Y:S01]  /*b270*/  IMAD.SHL.U32 R11, R16, 0x800, RZ ;  /* 0x00000800100b7824 */ /* 0x000fe200078e00ff */
[----:B------:R-:W-:Y:S01]  /*b280*/  LOP3.LUT R6, R0, 0x80, RZ, 0xc0, !PT ;  /* 0x0000008000067812 */ /* 0x000fe200078ec0ff */
[----:B------:R-:W-:Y:S01]  /*b290*/  IMAD.SHL.U32 R13, R28, 0x4, RZ ;  /* 0x000000041c0d7824 */ /* 0x000fe200078e00ff */
[----:B------:R-:W-:Y:S01]  /*b2a0*/  LOP3.LUT R8, R7, 0x400, RZ, 0xc0, !PT ;  /* 0x0000040007087812 */ /* 0x000fe200078ec0ff */
[----:B------:R-:W-:Y:S01]  /*b2b0*/  IMAD.SHL.U32 R12, R27, 0x10, RZ ;  /* 0x000000101b0c7824 */ /* 0x000fe200078e00ff */
[----:B0-----:R-:W-:Y:S01]  /*b2c0*/  LOP3.LUT R2, R9, 0x10, R28, 0xf8, !PT ;  /* 0x0000001009027812 */ /* 0x001fe200078ef81c */
[----:B------:R-:W-:Y:S01]  /*b2d0*/  IMAD.MOV.U32 R23, RZ, RZ, 0x40 ;  /* 0x00000040ff177424 */ /* 0x000fe200078e00ff */
[----:B------:R-:W-:Y:S01]  /*b2e0*/  LOP3.LUT R6, R6, 0x10, R10, 0xf8, !PT ;  /* 0x0000001006067812 */ /* 0x000fe200078ef80a */
[----:B------:R-:W-:Y:S01]  /*b2f0*/  IMAD.SHL.U32 R10, R28, 0x10, RZ ;  /* 0x000000101c0a7824 */ /* 0x000fe200078e00ff */
[----:B------:R-:W-:Y:S01]  /*b300*/  LOP3.LUT R2, R2, 0x380, R7, 0xf8, !PT ;  /* 0x0000038002027812 */ /* 0x000fe200078ef807 */
[----:B------:R-:W-:Y:S01]  /*b310*/  UMOV UR4, 0xffffffff ;  /* 0xffffffff00047882 */ /* 0x000fe20000000000 */
[----:B------:R-:W-:-:S02]  /*b320*/  LOP3.LUT R0, R0, 0x360, RZ, 0xc0, !PT ;  /* 0x0000036000007812 */ /* 0x000fc400078ec0ff */
[----:B------:R-:W-:Y:S02]  /*b330*/  LOP3.LUT R8, R8, 0x800, R11, 0xf8, !PT ;  /* 0x0000080008087812 */ /* 0x000fe400078ef80b */
[----:B------:R-:W-:Y:S02]  /*b340*/  LOP3.LUT R3, R6, 0x10, R13, 0x78, !PT ;  /* 0x0000001006037812 */ /* 0x000fe400078e780d */
[----:B------:R-:W-:Y:S02]  /*b350*/  LOP3.LUT P1, RZ, R28, 0x4, RZ, 0xc0, !PT ;  /* 0x000000041cff7812 */ /* 0x000fe4000782c0ff */
[----:B------:R-:W-:Y:S02]  /*b360*/  SHF.R.U32.HI R17, RZ, 0x3, R28 ;  /* 0x00000003ff117819 */ /* 0x000fe4000001161c */
[----:B------:R-:W-:Y:S02]  /*b370*/  LOP3.LUT R0, R0, 0x400, R12, 0xf8, !PT ;  /* 0x0000040000007812 */ /* 0x000fe400078ef80c */
[----:B------:R-:W-:-:S02]  /*b380*/  LOP3.LUT R7, R2, 0x70, R10, 0x78, !PT ;  /* 0x0000007002077812 */ /* 0x000fc400078e780a */
[----:B------:R-:W-:Y:S02]  /*b390*/  ISETP.NE.AND.EX P2, PT, R5, RZ, PT, P0 ;  /* 0x000000ff0500720c */ /* 0x000fe40003f45300 */
[----:B------:R-:W-:Y:S02]  /*b3a0*/  LOP3.LUT R24, R0, R3, RZ, 0xfc, !PT ;  /* 0x0000000300187212 */ /* 0x000fe400078efcff */
[----:B------:R-:W-:Y:S02]  /*b3b0*/  LOP3.LUT R22, R8, R7, RZ, 0xfc, !PT ;  /* 0x0000000708167212 */ /* 0x000fe400078efcff */
[----:B------:R-:W-:Y:S02]  /*b3c0*/  LOP3.LUT R17, R17, 0x1, RZ, 0xc0, !PT ;  /* 0x0000000111117812 */ /* 0x000fe400078ec0ff */
[----:B------:R-:W-:Y:S02]  /*b3d0*/  P2R R26, PR, RZ, 0x4 ;  /* 0x00000004ff1a7803 */ /* 0x000fe40000000000 */
[----:B------:R-:W-:-:S02]  /*b3e0*/  SEL R23, R23, 0xffffffc0, !P1 ;  /* 0xffffffc017177807 */ /* 0x000fc40004800000 */
[----:B--2---:R-:W-:Y:S02]  /*b3f0*/  SHF.R.S32.HI R19, RZ, 0x1f, R18 ;  /* 0x0000001fff137819 */ /* 0x004fe40000011412 */
[----:B------:R-:W-:Y:S01]  /*b400*/  SEL R16, R18, RZ, !P2 ;  /* 0x000000ff12107207 */ /* 0x000fe20005000000 */
[----:B------:R-:W-:Y:S06]  /*b410*/  BRA.DIV UR4, `(.L_x_1621) ;  /* 0x0000002a04907947 */ /* 0x000fec000b800000 */
[----:B------:R0:W1:Y:S02]  /*b420*/  SHFL.IDX PT, R14, R25, RZ, 0x1f ;  /* 0x00001fff190e7589 */ /* 0x00006400000e0000 */
.L_x_1676:
[----:B-1----:R-:W-:Y:S02]  /*b430*/  ISETP.NE.AND P0, PT, R14, RZ, PT ;  /* 0x000000ff0e00720c */ /* 0x002fe40003f05270 */
[----:B------:R-:W-:-:S04]  /*b440*/  PLOP3.LUT P1, PT, PT, PT, PT, 0x8, 0x0 ;  /* 0x000000000000781c */ /* 0x000fc80003f2e170 */
[----:B0-----:R-:W-:-:S07]  /*b450*/  P2R R25, PR, RZ, 0x2 ;  /* 0x00000002ff197803 */ /* 0x001fce0000000000 */
[----:B------:R-:W-:Y:S05]  /*b460*/  @P0 BRA `(.L_x_1622) ;  /* 0x00000004008c0947 */ /* 0x000fea0003800000 */
[----:B------:R-:W-:-:S06]  /*b470*/  UIADD3 UR4, UR39, -0x1, URZ ;  /* 0xffffffff27047890 */ /* 0x000fcc000fffe03f */
[----:B------:R-:W-:Y:S01]  /*b480*/  IMAD.U32 R7, RZ, RZ, UR4 ;  /* 0x00000004ff077e24 */ /* 0x000fe2000f8e00ff */
[----:B------:R-:W-:-:S03]  /*b490*/  UMOV UR4, 0xffffffff ;  /* 0xffffffff00047882 */ /* 0x000fc60000000000 */
[----:B------:R-:W-:Y:S05]  /*b4a0*/  BRA.DIV UR4, `(.L_x_1623) ;  /* 0x0000002a048c7947 */ /* 0x000fea000b800000 */
[----:B------:R-:W-:-:S13]  /*b4b0*/  ELECT P6, URZ, PT ;  /* 0x00000000003f782f */ /* 0x000fda00038c0000 */
.L_x_1679:
[----:B------:R-:W-:Y:S05]  /*b4c0*/  @!P6 BRA `(.L_x_1622) ;  /* 0x000000040074e947 */ /* 0x000fea0003800000 */
[----:B------:R-:W-:Y:S01]  /*b4d0*/  IMAD.MOV.U32 R16, RZ, RZ, R18 ;  /* 0x000000ffff107224 */ /* 0x000fe200078e0012 */
[----:B------:R-:W-:Y:S06]  /*b4e0*/  @!P2 BRA `(.L_x_1624) ;  /* 0x000000000048a947 */ /* 0x000fec0003800000 */
[----:B------:R-:W0:Y:S01]  /*b4f0*/  LDC R0, c[0x0][0x43c] ;  /* 0x00010f00ff007b82 */ /* 0x000e220000000800 */
[----:B------:R-:W-:Y:S01]  /*b500*/  IMAD.MOV.U32 R9, RZ, RZ, R7 ;  /* 0x000000ffff097224 */ /* 0x000fe200078e0007 */
[----:B------:R-:W-:Y:S02]  /*b510*/  ULDC.64 UR4, c[0x0][0x428] ;  /* 0x00010a0000047ab9 */ /* 0x000fe40000000a00 */
[----:B------:R-:W-:-:S04]  /*b520*/  IMAD R11, R19, UR4, RZ ;  /* 0x00000004130b7c24 */ /* 0x000fc8000f8e02ff */
        /* <DEDUP_REMOVED lines=14> */
.L_x_1624:
[----:B------:R-:W-:Y:S01]  /*b610*/  IMAD.MOV.U32 R0, RZ, RZ, 0x1 ;  /* 0x00000001ff007424 */ /* 0x000fe200078e00ff */
[----:B------:R-:W-:-:S04]  /*b620*/  ISETP.NE.AND P1, PT, R27, RZ, PT ;  /* 0x000000ff1b00720c */ /* 0x000fc80003f25270 */
[----:B------:R-:W-:-:S04]  /*b630*/  SHF.L.U32 R0, R0, 0x1f, RZ ;  /* 0x0000001f00007819 */ /* 0x000fc800000006ff */
[----:B------:R-:W1:Y:S02]  /*b640*/  SYNCS.PHASECHK.TRANS64.TRYWAIT P0, [UR38+0x17080], R0 ;  /* 0x01708000ff0075a7 */ /* 0x000e640008000166 */
[----:B-1----:R-:W-:Y:S05]  /*b650*/  @!P0 BRA `(.L_x_1625) ;  /* 0x0000002800408947 */ /* 0x002fea0003800000 */
.L_x_1680:
[----:B------:R-:W-:Y:S05]  /*b660*/  @P1 BRA `(.L_x_1626) ;  /* 0x0000000000141947 */ /* 0x000fea0003800000 */
[----:B------:R-:W-:Y:S01]  /*b670*/  LOP3.LUT P0, RZ, R28, 0x1f, RZ, 0xc0, !PT ;  /* 0x0000001f1cff7812 */ /* 0x000fe2000780c0ff */
[----:B------:R-:W-:-:S04]  /*b680*/  IMAD.MOV.U32 R2, RZ, RZ, 0x3000 ;  /* 0x00003000ff027424 */ /* 0x000fc800078e00ff */
[----:B------:R2:W-:Y:S08]  /*b690*/  SYNCS.ARRIVE.TRANS64 RZ, [UR38+0x17070], R2 ;  /* 0x01707002ffff79a7 */ /* 0x0005f00008000026 */
[----:B--2---:R-:W-:Y:S05]  /*b6a0*/  @!P0 BRA `(.L_x_1626) ;  /* 0x0000000000048947 */ /* 0x004fea0003800000 */
[----:B------:R-:W-:Y:S01]  /*b6b0*/  BPT.TRAP 0x1 ;  /* 0x000000040000795c */ /* 0x000fe20000300000 */
.L_x_1626:
        /* <DEDUP_REMOVED lines=26> */
[----:B------:R-:W3:Y:S02]  /*b860*/  SYNCS.PHASECHK.TRANS64.TRYWAIT P0, [UR38+0x17040], R0 ;  /* 0x01704000ff0075a7 */ /* 0x000ee40008000166 */
[----:B--23--:R-:W-:Y:S05]  /*b870*/  @!P0 BRA `(.L_x_1627) ;  /* 0x0000002400d08947 */ /* 0x00cfea0003800000 */
.L_x_1681:
[----:B------:R-:W-:Y:S05]  /*b880*/  @P1 BRA `(.L_x_1628) ;  /* 0x0000000000141947 */ /* 0x000fea0003800000 */
[----:B------:R-:W-:Y:S01]  /*b890*/  LOP3.LUT P0, RZ, R28, 0x1f, RZ, 0xc0, !PT ;  /* 0x0000001f1cff7812 */ /* 0x000fe2000780c0ff */
[----:B-1----:R-:W-:-:S04]  /*b8a0*/  IMAD.MOV.U32 R0, RZ, RZ, 0x3000 ;  /* 0x00003000ff007424 */ /* 0x002fc800078e00ff */
[----:B------:R2:W-:Y:S08]  /*b8b0*/  SYNCS.ARRIVE.TRANS64 RZ, [UR38+0x17030], R0 ;  /* 0x01703000ffff79a7 */ /* 0x0005f00008000026 */
[----:B--2---:R-:W-:Y:S05]  /*b8c0*/  @!P0 BRA `(.L_x_1628) ;  /* 0x0000000000048947 */ /* 0x004fea0003800000 */
[----:B------:R-:W-:Y:S01]  /*b8d0*/  BPT.TRAP 0x1 ;  /* 0x000000040000795c */ /* 0x000fe20000300000 */
.L_x_1628:
[----:B------:R-:W-:Y:S01]  /*b8e0*/  ULDC.64 UR4, c[0x0][0x198] ;  /* 0x0000660000047ab9 */ /* 0x000fe20000000a00 */
[----:B------:R-:W-:Y:S01]  /*b8f0*/  R2UR UR11, R7 ;  /* 0x00000000070b72ca */ /* 0x000fe200000e0000 */
[----:B------:R-:W-:Y:S01]  /*b900*/  UIADD3 UR4, UP0, UR4, 0x370, URZ ;  /* 0x0000037004047890 */ /* 0x000fe2000ff1e03f */
[----:B------:R-:W-:Y:S01]  /*b910*/  R2UR UR13, R16 ;  /* 0x00000000100d72ca */ /* 0x000fe200000e0000 */
[----:B------:R-:W-:Y:S01]  /*b920*/  UIADD3 UR8, UR38, 0x10c00, URZ ;  /* 0x00010c0026087890 */ /* 0x000fe2000fffe03f */
[----:B------:R-:W-:Y:S01]  /*b930*/  PLOP3.LUT P0, PT, PT, PT, PT, 0x80, 0x0 ;  /* 0x000000000000781c */ /* 0x000fe20003f0f070 */
[----:B------:R-:W-:Y:S02]  /*b940*/  UIADD3 UR9, UR38, 0x17030, URZ ;  /* 0x0001703026097890 */ /* 0x000fe4000fffe03f */
[----:B------:R-:W-:Y:S01]  /*b950*/  UIADD3.X UR5, URZ, UR5, URZ, UP0, !UPT ;  /* 0x000000053f057290 */ /* 0x000fe200087fe43f */
[----:B------:R-:W-:Y:S01]  /*b960*/  P2R R25, PR, RZ, 0x1 ;  /* 0x00000001ff197803 */ /* 0x000fe20000000000 */
        /* <DEDUP_REMOVED lines=17> */
[----:B------:R2:W-:Y:S02]  /*ba80*/  UTMALDG.4D [UR32], [UR4], desc[UR6] ;  /* 0x00000620040075b4 */ /* 0x0005e40008019000 */
[----:B--2---:R-:W-:Y:S01]  /*ba90*/  NOP ;  /* 0x0000000000007918 */ /* 0x004fe20000000000 */
.L_x_1622:
[----:B------:R-:W-:Y:S05]  /*baa0*/  WARPSYNC.ALL ;  /* 0x0000000000007948 */ /* 0x000fea0003800000 */
[----:B-1----:R-:W1:Y:S01]  /*bab0*/  S2R R0, SR_CTAID.Z ;  /* 0x0000000000007919 */ /* 0x002e620000002700 */
        /* <DEDUP_REMOVED lines=10> */
[----:B-1----:R-:W-:-:S03]  /*bb60*/  SHF.R.S32.HI R29, RZ, 0x1f, R0 ;  /* 0x0000001fff1d7819 */ /* 0x002fc60000011400 */
[----:B------:R-:W-:Y:S08]  /*bb70*/  @!P0 BRA `(.L_x_1629) ;  /* 0x0000000000408947 */ /* 0x000ff00003800000 */
[----:B------:R-:W-:Y:S01]  /*bb80*/  MOV R2, 0x0 ;  /* 0x0000000000027802 */ /* 0x000fe20000000f00 */
[----:B------:R-:W-:Y:S01]  /*bb90*/  ULDC.64 UR6, c[0x4][0x98] ;  /* 0x0100260000067ab9 */ /* 0x000fe20000000a00 */
[----:B------:R-:W-:Y:S01]  /*bba0*/  ULDC.64 UR8, c[0x4][0xa0] ;  /* 0x0100280000087ab9 */ /* 0x000fe20000000a00 */
[----:B------:R-:W-:Y:S01]  /*bbb0*/  ULDC.64 UR4, c[0x4][0x28] ;  /* 0x01000a0000047ab9 */ /* 0x000fe20000000a00 */
[----:B0-----:R-:W-:Y:S02]  /*bbc0*/  IMAD.U32 R4, RZ, RZ, UR6 ;  /* 0x00000006ff047e24 */ /* 0x001fe4000f8e00ff */
        /* <DEDUP_REMOVED lines=11> */
.L_x_1629:
[----:B------:R-:W1:Y:S01]  /*bc80*/  LDC R10, c[0x0][0x448] ;  /* 0x00011200ff0a7b82 */ /* 0x000e620000000800 */
[----:B------:R-:W2:Y:S01]  /*bc90*/  S2R R11, SR_CTAID.X ;  /* 0x00000000000b7919 */ /* 0x000ea20000002500 */
[----:B------:R-:W-:Y:S01]  /*bca0*/  SHF.R.U32.HI R2, RZ, 0x1, R28 ;  /* 0x00000001ff027819 */ /* 0x000fe2000001161c */
[C---:B------:R-:W-:Y:S01]  /*bcb0*/  IMAD.SHL.U32 R20, R28.reuse, 0x10, RZ ;  /* 0x000000101c147824 */ /* 0x040fe200078e00ff */
[----:B------:R-:W-:Y:S01]  /*bcc0*/  SHF.R.U32.HI R8, RZ, 0x1, R27 ;  /* 0x00000001ff087819 */ /* 0x000fe2000001161b */
[----:B------:R-:W-:Y:S01]  /*bcd0*/  IMAD.SHL.U32 R3, R28, 0x40, RZ ;  /* 0x000000401c037824 */ /* 0x000fe200078e00ff */
[----:B------:R-:W3:Y:S01]  /*bce0*/  S2R R21, SR_CTAID.Z ;  /* 0x0000000000157919 */ /* 0x000ee20000002700 */
[----:B------:R-:W-:Y:S01]  /*bcf0*/  IMAD.SHL.U32 R0, R2, 0x20, RZ ;  /* 0x0000002002007824 */ /* 0x000fe200078e00ff */
[----:B------:R-:W-:Y:S01]  /*bd00*/  LOP3.LUT R6, R20, 0x10, RZ, 0xc0, !PT ;  /* 0x0000001014067812 */ /* 0x000fe200078ec0ff */
[----:B------:R-:W-:Y:S01]  /*bd10*/  IMAD.SHL.U32 R2, R27, 0x10, RZ ;  /* 0x000000101b027824 */ /* 0x000fe200078e00ff */
[----:B------:R-:W-:Y:S01]  /*bd20*/  UMOV UR42, UR46 ;  /* 0x0000002e002a7c82 */ /* 0x000fe20008000000 */
[----:B------:R-:W-:Y:S01]  /*bd30*/  ULDC.64 UR4, c[0x0][0x2d0] ;  /* 0x0000b40000047ab9 */ /* 0x000fe20000000a00 */
[----:B------:R-:W-:Y:S01]  /*bd40*/  LOP3.LUT R0, R0, 0x60, RZ, 0xc0, !PT ;  /* 0x0000006000007812 */ /* 0x000fe200078ec0ff */
[----:B------:R-:W-:Y:S01]  /*bd50*/  ULDC.64 UR6, c[0x0][0x2c8] ;  /* 0x0000b20000067ab9 */ /* 0x000fe20000000a00 */
[----:B------:R-:W-:-:S02]  /*bd60*/  ULDC.64 UR8, c[0x0][0x280] ;  /* 0x0000a00000087ab9 */ /* 0x000fc40000000a00 */
[----:B------:R-:W-:Y:S01]  /*bd70*/  LOP3.LUT R0, R0, 0x700, R2, 0xf8, !PT ;  /* 0x0000070000007812 */ /* 0x000fe200078ef802 */
[C---:B------:R-:W-:Y:S02]  /*bd80*/  IMAD.SHL.U32 R2, R17.reuse, 0x10, RZ ;  /* 0x0000001011027824 */ /* 0x040fe400078e00ff */
[----:B------:R-:W-:Y:S01]  /*bd90*/  IMAD R17, R17, 0x80, R6 ;  /* 0x0000008011117824 */ /* 0x000fe200078e0206 */
[----:B-1----:R-:W-:-:S04]  /*bda0*/  ISETP.NE.AND P0, PT, R10, 0x1, PT ;  /* 0x000000010a00780c */ /* 0x002fc80003f05270 */
[----:B------:R-:W-:Y:S02]  /*bdb0*/  LOP3.LUT R0, R0, R17, R2, 0xf6, !PT ;  /* 0x0000001100007212 */ /* 0x000fe400078ef602 */
[----:B------:R-:W-:-:S05]  /*bdc0*/  LOP3.LUT R2, R8, 0x40, R3, 0xf8, !PT ;  /* 0x0000004008027812 */ /* 0x000fca00078ef803 */
[----:B--2---:R-:W-:Y:S02]  /*bdd0*/  IMAD R13, R11, 0xc0, R2 ;  /* 0x000000c00b0d7824 */ /* 0x004fe400078e0202 */
[----:B------:R-:W1:Y:S02]  /*bde0*/  LDC.64 R2, c[0x0][0x2e0] ;  /* 0x0000b800ff027b82 */ /* 0x000e640000000a00 */
[----:B------:R-:W-:Y:S02]  /*bdf0*/  VIADD R9, R13, 0x80 ;  /* 0x000000800d097836 */ /* 0x000fe40000000000 */
[----:B0-----:R-:W-:-:S04]  /*be00*/  IMAD.MOV.U32 R5, RZ, RZ, R13 ;  /* 0x000000ffff057224 */ /* 0x001fc800078e000d */
[----:B------:R-:W0:Y:S08]  /*be10*/  @P0 LDC R12, c[0x0][0x44c] ;  /* 0x00011300ff0c0b82 */ /* 0x000e300000000800 */
[----:B------:R-:W2:Y:S08]  /*be20*/  @P0 LDC R20, c[0x0][0x44c] ;  /* 0x00011300ff140b82 */ /* 0x000eb00000000800 */
[----:B------:R-:W4:Y:S08]  /*be30*/  @P0 LDC R14, c[0x0][0x450] ;  /* 0x00011400ff0e0b82 */ /* 0x000f300000000800 */
[----:B------:R-:W5:Y:S01]  /*be40*/  @P0 LDC R4, c[0x0][0x450] ;  /* 0x00011400ff040b82 */ /* 0x000f620000000800 */
[----:B0-----:R-:W-:-:S04]  /*be50*/  @P0 IMAD.HI.U32 R7, R13, R12, RZ ;  /* 0x0000000c0d070227 */ /* 0x001fc800078e00ff */
[----:B--2---:R-:W-:Y:S01]  /*be60*/  @P0 IMAD.HI.U32 R15, R9, R20, RZ ;  /* 0x00000014090f0227 */ /* 0x004fe200078e00ff */
[----:B----4-:R-:W-:-:S03]  /*be70*/  @P0 SHF.R.U32.HI R5, RZ, R14, R7 ;  /* 0x0000000eff050219 */ /* 0x010fc60000011607 */
[----:B------:R-:W-:Y:S02]  /*be80*/  IMAD.MOV.U32 R7, RZ, RZ, R9 ;  /* 0x000000ffff077224 */ /* 0x000fe400078e0009 */
[----:B------:R-:W-:Y:S01]  /*be90*/  IMAD.MOV R12, RZ, RZ, -R5 ;  /* 0x000000ffff0c7224 */ /* 0x000fe200078e0a05 */
[----:B-----5:R-:W-:Y:S01]  /*bea0*/  @P0 SHF.R.U32.HI R7, RZ, R4, R15 ;  /* 0x00000004ff070219 */ /* 0x020fe2000001160f */
[----:B-1----:R-:W-:Y:S02]  /*beb0*/  IMAD R4, R29, R2, RZ ;  /* 0x000000021d047224 */ /* 0x002fe400078e02ff */
[----:B------:R-:W-:Y:S02]  /*bec0*/  IMAD R13, R10, R12, R13 ;  /* 0x0000000c0a0d7224 */ /* 0x000fe400078e020d */
[C---:B---3--:R-:W-:Y:S01]  /*bed0*/  IMAD R15, R21.reuse, R3, R4 ;  /* 0x00000003150f7224 */ /* 0x048fe200078e0204 */
[----:B------:R-:W-:Y:S01]  /*bee0*/  SHF.R.S32.HI R4, RZ, 0x1f, R5 ;  /* 0x0000001fff047819 */ /* 0x000fe20000011405 */
[----:B------:R-:W-:Y:S01]  /*bef0*/  IMAD.WIDE.U32 R2, R21, R2, UR42 ;  /* 0x0000002a15027e25 */ /* 0x000fe2000f8e0002 */
[----:B------:R-:W-:-:S03]  /*bf00*/  SHF.R.S32.HI R12, RZ, 0x1f, R13 ;  /* 0x0000001fff0c7819 */ /* 0x000fc6000001140d */
        /* <DEDUP_REMOVED lines=9> */
[----:B------:R-:W-:Y:S01]  /*bfa0*/  IMAD.WIDE.U32 R2, R7, UR4, R2 ;  /* 0x0000000407027c25 */ /* 0x000fe2000f8e0002 */
[----:B------:R-:W-:Y:S02]  /*bfb0*/  SHF.R.S32.HI R12, RZ, 0x1f, R7 ;  /* 0x0000001fff0c7819 */ /* 0x000fe40000011407 */
[----:B------:R-:W-:Y:S01]  /*bfc0*/  IADD3.X R5, R5, UR9, R13, P0, !PT ;  /* 0x0000000905057c10 */ /* 0x000fe200087fe40d */
[----:B------:R-:W-:Y:S02]  /*bfd0*/  IMAD.MOV R13, RZ, RZ, -R7 ;  /* 0x000000ffff0d7224 */ /* 0x000fe400078e0a07 */
[----:B------:R-:W-:Y:S01]  /*bfe0*/  IMAD R12, R12, UR4, RZ ;  /* 0x000000040c0c7c24 */ /* 0x000fe2000f8e02ff */
[----:B------:R-:W-:Y:S01]  /*bff0*/  ULDC UR4, c[0x0][0x2b8] ;  /* 0x0000ae0000047ab9 */ /* 0x000fe20000000800 */
[----:B------:R-:W-:Y:S01]  /*c000*/  IMAD R9, R10, R13, R9 ;  /* 0x0000000d0a097224 */ /* 0x000fe200078e0209 */
[----:B------:R-:W-:Y:S01]  /*c010*/  ISETP.GE.AND P2, PT, R6, UR4, PT ;  /* 0x0000000406007c0c */ /* 0x000fe2000bf46270 */
[----:B------:R-:W-:-:S03]  /*c020*/  IMAD R13, R7, UR5, R12 ;  /* 0x00000005070d7c24 */ /* 0x000fc6000f8e020c */
[----:B------:R-:W-:Y:S01]  /*c030*/  SHF.R.S32.HI R7, RZ, 0x1f, R9 ;  /* 0x0000001fff077819 */ /* 0x000fe20000011409 */
[----:B------:R-:W-:-:S04]  /*c040*/  IMAD.IADD R3, R3, 0x1, R13 ;  /* 0x0000000103037824 */ /* 0x000fc800078e020d */
[----:B------:R-:W-:Y:S01]  /*c050*/  IMAD R12, R7, UR6, RZ ;  /* 0x00000006070c7c24 */ /* 0x000fe2000f8e02ff */
[----:B------:R-:W-:Y:S01]  /*c060*/  LOP3.LUT R7, R6, 0x20, RZ, 0xfc, !PT ;  /* 0x0000002006077812 */ /* 0x000fe200078efcff */
[----:B------:R-:W-:-:S03]  /*c070*/  IMAD.WIDE.U32 R2, R9, UR6, R2 ;  /* 0x0000000609027c25 */ /* 0x000fc6000f8e0002 */
[----:B------:R-:W-:Y:S01]  /*c080*/  ISETP.GE.AND P0, PT, R7, UR4, PT ;  /* 0x0000000407007c0c */ /* 0x000fe2000bf06270 */
[----:B------:R-:W-:Y:S01]  /*c090*/  IMAD R13, R9, UR7, R12 ;  /* 0x00000007090d7c24 */ /* 0x000fe2000f8e020c */
        /* <DEDUP_REMOVED lines=33> */
.L_x_1688:
        /* <DEDUP_REMOVED lines=15> */
.L_x_1632:
[----:B------:R-:W-:Y:S05]  /*c3a0*/  BSYNC B0 ;  /* 0x0000000000007941 */ /* 0x000fea0003800000 */
.L_x_1631:
[----:B------:R-:W-:Y:S01]  /*c3b0*/  NOP ;  /* 0x0000000000007918 */ /* 0x000fe20000000000 */
[----:B------:R-:W-:Y:S01]  /*c3c0*/  SYNCS.ARRIVE.TRANS64.RED.A0T1 RZ, [UR38+0x17000], RZ ;  /* 0x017000ffffff79a7 */ /* 0x000fe20008200426 */
[----:B------:R-:W-:Y:S01]  /*c3d0*/  ARRIVES.LDGSTSBAR.64.TRANSCNT [UR38+0x17000] ;  /* 0x01700000ff0079b0 */ /* 0x000fe20008000aa6 */
[----:B------:R-:W-:Y:S01]  /*c3e0*/  NOP ;  /* 0x0000000000007918 */ /* 0x000fe20000000000 */
[----:B------:R-:W-:Y:S01]  /*c3f0*/  SYNCS.ARRIVE.TRANS64.A1T0 RZ, [UR38+0x17000], RZ ;  /* 0x017000ffffff79a7 */ /* 0x000fe20008100026 */
[----:B------:R-:W2:Y:S02]  /*c400*/  SYNCS.PHASECHK.TRANS64.TRYWAIT P0, [UR38+0x17020], R4 ;  /* 0x01702004ff0075a7 */ /* 0x000ea40008000166 */
[----:B--2---:R-:W-:Y:S05]  /*c410*/  @!P0 BRA `(.L_x_1633) ;  /* 0x0000001c00f48947 */ /* 0x004fea0003800000 */
.L_x_1689:
        /* <DEDUP_REMOVED lines=10> */
[----:B01----:R-:W-:Y:S01]  /*c4c0*/  IMAD.MOV.U32 R5, RZ, RZ, 0x1 ;  /* 0x00000001ff057424 */ /* 0x003fe200078e00ff */
[----:B------:R-:W-:Y:S01]  /*c4d0*/  LOP3.LUT R21, R21, 0x2, RZ, 0xfc, !PT ;  /* 0x0000000215157812 */ /* 0x000fe200078efcff */
[----:B------:R-:W-:-:S07]  /*c4e0*/  IMAD.MOV.U32 R4, RZ, RZ, RZ ;  /* 0x000000ffff047224 */ /* 0x000fce00078e00ff */
.L_x_1655:
[----:B------:R-:W-:Y:S01]  /*c4f0*/  ISETP.NE.AND P1, PT, R25, RZ, PT ;  /* 0x000000ff1900720c */ /* 0x000fe20003f25270 */
[----:B------:R-:W-:Y:S01]  /*c500*/  VIADD R12, R4, 0x1 ;  /* 0x00000001040c7836 */ /* 0x000fe20000000000 */
[----:B------:R-:W-:Y:S04]  /*c510*/  BSSY B0, `(.L_x_1635) ;  /* 0x0000096000007945 */ /* 0x000fe80003800000 */
[----:B------:R-:W-:-:S04]  /*c520*/  ISETP.NE.AND P0, PT, R12, 0x2, PT ;  /* 0x000000020c00780c */ /* 0x000fc80003f05270 */
[----:B------:R-:W-:Y:S02]  /*c530*/  SEL R2, RZ, 0x1, P0 ;  /* 0x00000001ff027807 */ /* 0x000fe40000000000 */
[----:B------:R-:W-:Y:S02]  /*c540*/  SEL R12, R12, RZ, P0 ;  /* 0x000000ff0c0c7207 */ /* 0x000fe40000000000 */
[----:B------:R-:W-:Y:S01]  /*c550*/  LOP3.LUT R13, R5, R2, RZ, 0x3c, !PT ;  /* 0x00000002050d7212 */ /* 0x000fe200078e3cff */
[----:B01----:R-:W-:Y:S06]  /*c560*/  @!P1 BRA `(.L_x_1636) ;  /* 0x0000000800409947 */ /* 0x003fec0003800000 */
[----:B------:R-:W-:Y:S01]  /*c570*/  ISETP.NE.AND P1, PT, R26, RZ, PT ;  /* 0x000000ff1a00720c */ /* 0x000fe20003f25270 */
[----:B------:R-:W-:-:S12]  /*c580*/  IMAD.MOV.U32 R7, RZ, RZ, R0 ;  /* 0x000000ffff077224 */ /* 0x000fd800078e0000 */
[----:B------:R-:W-:Y:S05]  /*c590*/  @!P1 BRA `(.L_x_1637) ;  /* 0x00000000004c9947 */ /* 0x000fea0003800000 */
[----:B------:R-:W0:Y:S01]  /*c5a0*/  LDC R7, c[0x0][0x43c] ;  /* 0x00010f00ff077b82 */ /* 0x000e220000000800 */
[----:B------:R-:W-:Y:S01]  /*c5b0*/  IMAD.MOV.U32 R9, RZ, RZ, R0 ;  /* 0x000000ffff097224 */ /* 0x000fe200078e0000 */
[----:B------:R-:W-:Y:S02]  /*c5c0*/  ULDC.64 UR4, c[0x0][0x428] ;  /* 0x00010a0000047ab9 */ /* 0x000fe40000000a00 */
[----:B------:R-:W-:-:S04]  /*c5d0*/  IMAD R11, R19, UR4, RZ ;  /* 0x00000004130b7c24 */ /* 0x000fc8000f8e02ff */
[----:B------:R-:W1:Y:S01]  /*c5e0*/  LDC.64 R16, c[0x0][0x418] ;  /* 0x00010600ff107b82 */ /* 0x000e620000000a00 */
        /* <DEDUP_REMOVED lines=14> */
.L_x_1637:
[----:B------:R-:W-:Y:S02]  /*c6d0*/  LEA R6, R12, UR38, 0x3 ;  /* 0x000000260c067c11 */ /* 0x000fe4000f8e18ff */
[----:B------:R-:W-:Y:S02]  /*c6e0*/  SHF.L.U32 R3, R13, 0x1f, RZ ;  /* 0x0000001f0d037819 */ /* 0x000fe400000006ff */
[----:B------:R-:W-:Y:S02]  /*c6f0*/  ISETP.NE.AND P1, PT, R27, RZ, PT ;  /* 0x000000ff1b00720c */ /* 0x000fe40003f25270 */
[----:B------:R-:W1:Y:S02]  /*c700*/  SYNCS.PHASECHK.TRANS64.TRYWAIT P0, [R6+URZ+0x17080], R3 ;  /* 0x01708003060075a7 */ /* 0x000e64000800017f */
[----:B-1----:R-:W-:Y:S09]  /*c710*/  @!P0 BRA `(.L_x_1638) ;  /* 0x0000001c004c8947 */ /* 0x002ff20003800000 */
.L_x_1690:
[----:B------:R-:W-:Y:S04]  /*c720*/  BSSY B1, `(.L_x_1639) ;  /* 0x0000007000017945 */ /* 0x000fe80003800000 */
[----:B------:R-:W-:Y:S05]  /*c730*/  @P1 BRA `(.L_x_1640) ;  /* 0x0000000000141947 */ /* 0x000fea0003800000 */
[----:B------:R-:W-:Y:S01]  /*c740*/  ISETP.NE.AND P0, PT, R15, RZ, PT ;  /* 0x000000ff0f00720c */ /* 0x000fe20003f05270 */
[----:B------:R-:W-:-:S04]  /*c750*/  IMAD.MOV.U32 R9, RZ, RZ, 0x3000 ;  /* 0x00003000ff097424 */ /* 0x000fc800078e00ff */
[----:B------:R2:W-:Y:S08]  /*c760*/  SYNCS.ARRIVE.TRANS64 RZ, [R6+URZ+0x17070], R9 ;  /* 0x0170700906ff79a7 */ /* 0x0005f0000800003f */
[----:B------:R-:W-:Y:S05]  /*c770*/  @!P0 BRA `(.L_x_1640) ;  /* 0x0000000000048947 */ /* 0x000fea0003800000 */
[----:B------:R-:W-:Y:S01]  /*c780*/  BPT.TRAP 0x1 ;  /* 0x000000040000795c */ /* 0x000fe20000300000 */
.L_x_1640:
[----:B------:R-:W-:Y:S05]  /*c790*/  BSYNC B1 ;  /* 0x0000000000017941 */ /* 0x000fea0003800000 */
.L_x_1639:
        /* <DEDUP_REMOVED lines=16> */
.L_x_1641:
        /* <DEDUP_REMOVED lines=13> */
.L_x_1642:
        /* <DEDUP_REMOVED lines=15> */
.L_x_1643:
        /* <DEDUP_REMOVED lines=10> */
.L_x_1691:
        /* <DEDUP_REMOVED lines=9> */
.L_x_1646:
[----:B------:R-:W-:Y:S05]  /*cb90*/  BSYNC B1 ;  /* 0x0000000000017941 */ /* 0x000fea0003800000 */
.L_x_1645:
        /* <DEDUP_REMOVED lines=12> */
.L_x_1647:
        /* <DEDUP_REMOVED lines=13> */
.L_x_1648:
        /* <DEDUP_REMOVED lines=13> */
.L_x_1649:
[----:B------:R-:W-:-:S13]  /*ce00*/  @P0 ELECT P1, URZ, PT ;  /* 0x00000000003f082f */ /* 0x000fda0003820000 */
[----:B------:R-:W-:Y:S01]  /*ce10*/  @P1 R2UR UR13, R16 ;  /* 0x00000000100d12ca */ /* 0x000fe200000e0000 */
[----:B------:R-:W-:Y:S01]  /*ce20*/  UMOV UR12, UR36 ;  /* 0x00000024000c7c82 */ /* 0x000fe20008000000 */
[----:B------:R-:W-:-:S11]  /*ce30*/  @P1 PLOP3.LUT P0, PT, P1, PT, PT, 0x8, 0x0 ;  /* 0x000000000000181c */ /* 0x000fd60000f0e170 */
[----:B------:R2:W-:Y:S01]  /*ce40*/  UTMALDG.4D [UR8], [UR6], desc[UR14] ;  /* 0x00000e08060075b4 */ /* 0x0005e20008019000 */
[----:B------:R-:W-:Y:S01]  /*ce50*/  PLOP3.LUT P1, PT, PT, PT, PT, 0x8, 0x0 ;  /* 0x000000000000781c */ /* 0x000fe20003f2e170 */
[----:B--2---:R-:W-:-:S12]  /*ce60*/  @P0 BRA.U.ANY `(.L_x_1649) ;  /* 0xfffffffd00e40947 */ /* 0x004fd8000393ffff */
.L_x_1636:
[----:B------:R-:W-:Y:S05]  /*ce70*/  BSYNC B0 ;  /* 0x0000000000007941 */ /* 0x000fea0003800000 */
.L_x_1635:
[----:B------:R-:W-:-:S13]  /*ce80*/  ISETP.NE.AND P0, PT, R20, 0x3, PT ;  /* 0x000000031400780c */ /* 0x000fda0003f05270 */
[----:B------:R-:W-:Y:S05]  /*ce90*/  @!P0 BRA `(.L_x_1650) ;  /* 0x0000000000048947 */ /* 0x000fea0003800000 */
[----:B------:R-:W-:Y:S01]  /*cea0*/  BPT.TRAP 0x1 ;  /* 0x000000040000795c */ /* 0x000fe20000300000 */
.L_x_1650:
[----:B------:R-:W-:Y:S02]  /*ceb0*/  LOP3.LUT R2, R5, 0x1, RZ, 0x3c, !PT ;  /* 0x0000000105027812 */ /* 0x000fe400078e3cff */
[----:B------:R-:W-:Y:S02]  /*cec0*/  LEA R3, R4, UR38, 0x3 ;  /* 0x0000002604037c11 */ /* 0x000fe4000f8e18ff */
[----:B------:R-:W-:Y:S02]  /*ced0*/  SHF.L.U32 R2, R2, 0x1f, RZ ;  /* 0x0000001f02027819 */ /* 0x000fe400000006ff */
[----:B------:R-:W-:Y:S02]  /*cee0*/  ISETP.NE.AND P1, PT, R21, 0x3, PT ;  /* 0x000000031500780c */ /* 0x000fe40003f25270 */
[----:B------:R-:W2:Y:S02]  /*cef0*/  SYNCS.PHASECHK.TRANS64.TRYWAIT P0, [R3+URZ+0x17070], R2 ;  /* 0x01707002030075a7 */ /* 0x000ea4000800017f */
[----:B--2---:R-:W-:Y:S09]  /*cf00*/  @!P0 BRA `(.L_x_1651) ;  /* 0x0000001400788947 */ /* 0x004ff20003800000 */
.L_x_1692:
[----:B------:R-:W-:Y:S05]  /*cf10*/  @!P1 BRA `(.L_x_1652) ;  /* 0x0000000000049947 */ /* 0x000fea0003800000 */
[----:B------:R-:W-:Y:S01]  /*cf20*/  BPT.TRAP 0x1 ;  /* 0x000000040000795c */ /* 0x000fe20000300000 */
.L_x_1652:
[----:B--2---:R-:W-:Y:S01]  /*cf30*/  SHF.L.U32 R2, R5, 0x1f, RZ ;  /* 0x0000001f05027819 */ /* 0x004fe200000006ff */
[----:B------:R-:W-:-:S03]  /*cf40*/  IMAD R11, R4, 0x3000, RZ ;  /* 0x00003000040b7824 */ /* 0x000fc600078e02ff */
[----:B------:R-:W2:Y:S02]  /*cf50*/  SYNCS.PHASECHK.TRANS64.TRYWAIT P0, [R3+URZ+0x17060], R2 ;  /* 0x01706002030075a7 */ /* 0x000ea4000800017f */
[----:B--2---:R-:W-:Y:S05]  /*cf60*/  @!P0 BRA `(.L_x_1653) ;  /* 0x0000001400748947 */ /* 0x004fea0003800000 */
.L_x_1693:
        /* <DEDUP_REMOVED lines=49> */
.L_x_1654:
        /* <DEDUP_REMOVED lines=12> */
.L_x_1634:
[----:B------:R-:W-:-:S07]  /*d340*/  IMAD.MOV.U32 R12, RZ, RZ, RZ ;  /* 0x000000ffff0c7224 */ /* 0x000fce00078e00ff */
.L_x_1656:
[----:B------:R-:W-:-:S04]  /*d350*/  ULOP3.LUT UR4, UR41, 0x1, URZ, 0xfc, !UPT ;  /* 0x0000000129047892 */ /* 0x000fc8000f8efc3f */
[----:B------:R-:W-:-:S06]  /*d360*/  UISETP.NE.AND UP0, UPT, UR4, 0x3, UPT ;  /* 0x000000030400788c */ /* 0x000fcc000bf05270 */
[----:B------:R-:W-:-:S13]  /*d370*/  PLOP3.LUT P0, PT, PT, PT, UP0, 0x80, 0x0 ;  /* 0x000000000000781c */ /* 0x000fda0003f0f008 */
[----:B------:R-:W-:Y:S05]  /*d380*/  @!P0 BRA `(.L_x_1657) ;  /* 0x0000000000048947 */ /* 0x000fea0003800000 */
[----:B------:R-:W-:Y:S01]  /*d390*/  BPT.TRAP 0x1 ;  /* 0x000000040000795c */ /* 0x000fe20000300000 */
.L_x_1657:
[----:B01----:R-:W-:Y:S01]  /*d3a0*/  LOP3.LUT R3, R13, 0x1, RZ, 0x3c, !PT ;  /* 0x000000010d037812 */ /* 0x003fe200078e3cff */
[----:B------:R-:W-:Y:S01]  /*d3b0*/  BSSY B0, `(.L_x_1658) ;  /* 0x0000005000007945 */ /* 0x000fe20003800000 */
[----:B------:R-:W-:Y:S02]  /*d3c0*/  LEA R0, R12, UR38, 0x3 ;  /* 0x000000260c007c11 */ /* 0x000fe4000f8e18ff */
[----:B------:R-:W-:-:S04]  /*d3d0*/  SHF.L.U32 R3, R3, 0x1f, RZ ;  /* 0x0000001f03037819 */ /* 0x000fc800000006ff */
[----:B------:R-:W0:Y:S02]  /*d3e0*/  SYNCS.PHASECHK.TRANS64.TRYWAIT P0, [R0+URZ+0x17070], R3 ;  /* 0x01707003000075a7 */ /* 0x000e24000800017f */
[----:B0-----:R-:W-:Y:S05]  /*d3f0*/  @!P0 BRA `(.L_x_1659) ;  /* 0x0000001000648947 */ /* 0x001fea0003800000 */
.L_x_1694:
[----:B------:R-:W-:Y:S05]  /*d400*/  BSYNC B0 ;  /* 0x0000000000007941 */ /* 0x000fea0003800000 */
.L_x_1658:
[----:B------:R-:W-:-:S06]  /*d410*/  ULOP3.LUT UR4, UR41, 0x2, URZ, 0xfc, !UPT ;  /* 0x0000000229047892 */ /* 0x000fcc000f8efc3f */
[----:B------:R-:W-:-:S05]  /*d420*/  IMAD.U32 R2, RZ, RZ, UR4 ;  /* 0x00000004ff027e24 */ /* 0x000fca000f8e00ff */
[----:B------:R-:W-:-:S13]  /*d430*/  ISETP.NE.AND P1, PT, R2, 0x3, PT ;  /* 0x000000030200780c */ /* 0x000fda0003f25270 */
[----:B------:R-:W-:Y:S05]  /*d440*/  @!P1 BRA `(.L_x_1660) ;  /* 0x0000000000049947 */ /* 0x000fea0003800000 */
[----:B------:R-:W-:Y:S01]  /*d450*/  BPT.TRAP 0x1 ;  /* 0x000000040000795c */ /* 0x000fe20000300000 */
.L_x_1660:
[----:B------:R-:W-:Y:S01]  /*d460*/  SHF.L.U32 R5, R13, 0x1f, RZ ;  /* 0x0000001f0d057819 */ /* 0x000fe200000006ff */
[----:B0-----:R-:W-:-:S03]  /*d470*/  IMAD R3, R12, 0x3000, RZ ;  /* 0x000030000c037824 */ /* 0x001fc600078e02ff */
[----:B------:R-:W0:Y:S02]  /*d480*/  SYNCS.PHASECHK.TRANS64.TRYWAIT P0, [R0+URZ+0x17060], R5 ;  /* 0x01706005000075a7 */ /* 0x000e24000800017f */
[----:B------:R-:W-:Y:S01]  /*d490*/  LOP3.LUT R24, R3, R24, RZ, 0xfc, !PT ;  /* 0x0000001803187212 */ /* 0x000fe200078efcff */
[----:B0-----:R-:W-:Y:S06]  /*d4a0*/  @!P0 BRA `(.L_x_1661) ;  /* 0x00000010004c8947 */ /* 0x001fec0003800000 */
.L_x_1695:
        /* <DEDUP_REMOVED lines=48> */
.L_x_1662:
        /* <DEDUP_REMOVED lines=12> */
.L_x_1615:
[----:B------:R-:W0:Y:S01]  /*d870*/  S2R R4, SR_CgaCtaId ;  /* 0x0000000000047919 */ /* 0x000e220000008800 */
[----:B------:R-:W-:Y:S02]  /*d880*/  MOV R3, 0x400 ;  /* 0x0000040000037802 */ /* 0x000fe40000000f00 */
[----:B------:R-:W-:Y:S02]  /*d890*/  SHF.L.U32 R2, R2, 0x1f, RZ ;  /* 0x0000001f02027819 */ /* 0x000fe400000006ff */
[----:B0-----:R-:W-:-:S04]  /*d8a0*/  LEA R9, R4, R3, 0x18 ;  /* 0x0000000304097211 */ /* 0x001fc800078ec0ff */
[----:B------:R-:W0:Y:S02]  /*d8b0*/  SYNCS.PHASECHK.TRANS64.TRYWAIT P0, [R9+URZ+0x17020], R2 ;  /* 0x01702002090075a7 */ /* 0x000e24000800017f */
[----:B0-----:R-:W-:Y:S05]  /*d8c0*/  @!P0 BRA `(.L_x_1663) ;  /* 0x0000000c00588947 */ /* 0x001fea0003800000 */
.L_x_1696:
        /* <DEDUP_REMOVED lines=13> */
.L_x_1664:
        /* <DEDUP_REMOVED lines=12> */
.L_x_1697:
[----:B------:R-:W1:Y:S02]  /*da60*/  SYNCS.PHASECHK.TRANS64.TRYWAIT P1, [R7+URZ], R2 ;  /* 0x00000002070075a7 */ /* 0x000e64000802017f */
[----:B-1----:R-:W-:Y:S05]  /*da70*/  @!P1 BRA `(.L_x_1666) ;  /* 0x0000000c00149947 */ /* 0x002fea0003800000 */
.L_x_1698:
[----:B------:R-:W-:Y:S05]  /*da80*/  @!P0 BRA `(.L_x_1667) ;  /* 0x0000000000048947 */ /* 0x000fea0003800000 */
[----:B------:R-:W-:Y:S01]  /*da90*/  BPT.TRAP 0x1 ;  /* 0x000000040000795c */ /* 0x000fe20000300000 */
.L_x_1667:
[----:B------:R-:W-:-:S04]  /*daa0*/  IMAD R0, R0, 0x8, R9 ;  /* 0x0000000800007824 */ /* 0x000fc800078e0209 */
[----:B------:R-:W2:Y:S02]  /*dab0*/  SYNCS.PHASECHK.TRANS64.TRYWAIT P1, [R0+URZ+0x17060], R3 ;  /* 0x01706003000075a7 */ /* 0x000ea4000802017f */
[----:B--2---:R-:W-:Y:S05]  /*dac0*/  @!P1 BRA `(.L_x_1668) ;  /* 0x0000000c00149947 */ /* 0x004fea0003800000 */
.L_x_1699:
[----:B------:R-:W-:Y:S05]  /*dad0*/  @!P0 BRA `(.L_x_1669) ;  /* 0x0000000000048947 */ /* 0x000fea0003800000 */
[----:B------:R-:W-:Y:S01]  /*dae0*/  BPT.TRAP 0x1 ;  /* 0x000000040000795c */ /* 0x000fe20000300000 */
.L_x_1669:
[----:B------:R-:W-:-:S04]  /*daf0*/  IMAD R5, R5, 0x8, R9 ;  /* 0x0000000805057824 */ /* 0x000fc800078e0209 */
[----:B------:R-:W3:Y:S02]  /*db00*/  SYNCS.PHASECHK.TRANS64.TRYWAIT P1, [R5+URZ+0x17060], R2 ;  /* 0x01706002050075a7 */ /* 0x000ee4000802017f */
[----:B---3--:R-:W-:Y:S05]  /*db10*/  @!P1 BRA `(.L_x_1670) ;  /* 0x0000000c00149947 */ /* 0x008fea0003800000 */
.L_x_1700:
[----:B------:R-:W-:Y:S05]  /*db20*/  @!P0 BRA `(.L_x_1671) ;  /* 0x0000000000048947 */ /* 0x000fea0003800000 */
[----:B------:R-:W-:Y:S01]  /*db30*/  BPT.TRAP 0x1 ;  /* 0x000000040000795c */ /* 0x000fe20000300000 */
.L_x_1671:
[----:B------:R-:W4:Y:S02]  /*db40*/  SYNCS.PHASECHK.TRANS64.TRYWAIT P0, [R0+URZ+0x17080], R3 ;  /* 0x01708003000075a7 */ /* 0x000f24000800017f */
[----:B----4-:R-:W-:Y:S05]  /*db50*/  @!P0 BRA `(.L_x_1672) ;  /* 0x0000000c00188947 */ /* 0x010fea0003800000 */
.L_x_1673:
[----:B------:R0:W0:Y:S02]  /*db60*/  SYNCS.PHASECHK.TRANS64.TRYWAIT P0, [R5+URZ+0x17080], R2 ;  /* 0x01708002050075a7 */ /* 0x000024000800017f */
[----:B0-----:R-:W-:Y:S05]  /*db70*/  @!P0 NANOSLEEP.SYNCS 0x989680 ;  /* 0x009896800000895d */ /* 0x001fea0003900000 */
[----:B------:R-:W0:Y:S02]  /*db80*/  @!P0 SYNCS.PHASECHK.TRANS64 P0, [R5+URZ+0x17080], R2 ;  /* 0x01708002050085a7 */ /* 0x000e24000800007f */
[----:B0-----:R-:W-:Y:S05]  /*db90*/  @!P0 BRA `(.L_x_1673) ;  /* 0xfffffffc00f08947 */ /* 0x001fea000383ffff */
.L_x_1574:
[----:B------:R-:W-:Y:S05]  /*dba0*/  BSYNC B6 ;  /* 0x0000000000067941 */ /* 0x000fea0003800000 */
.L_x_1571:
[----:B------:R-:W-:Y:S05]  /*dbb0*/  EXIT ;  /* 0x000000000000794d */ /* 0x000fea0003800000 */
.L_x_1578:
[----:B0-----:R-:W-:-:S04]  /*dbc0*/  IMAD.U32 R3, RZ, RZ, UR42 ;  /* 0x0000002aff037e24 */ /* 0x001fc8000f8e00ff */
[----:B------:R0:W1:Y:S03]  /*dbd0*/  SYNCS.PHASECHK.TRANS64.TRYWAIT P0, [R3+URZ+0x17000], R0 ;  /* 0x01700000030075a7 */ /* 0x000066000800017f */
[----:B-1----:R-:W-:Y:S05]  /*dbe0*/  @!P0 NANOSLEEP.SYNCS 0x989680 ;  /* 0x009896800000895d */ /* 0x002fea0003900000 */
[----:B------:R-:W1:Y:S02]  /*dbf0*/  @!P0 SYNCS.PHASECHK.TRANS64 P0, [R3+URZ+0x17000], R0 ;  /* 0x01700000030085a7 */ /* 0x000e64000800007f */
[----:B-1----:R-:W-:Y:S05]  /*dc00*/  @!P0 BRA `(.L_x_1578) ;  /* 0xfffffffc00ec8947 */ /* 0x002fea000383ffff */
[----:B------:R-:W-:Y:S05]  /*dc10*/  BRA `(.L_x_1674) ;  /* 0xffffff3800b07947 */ /* 0x000fea000383ffff */
.L_x_1582:
[----:B0-----:R-:W-:-:S04]  /*dc20*/  IMAD.U32 R3, RZ, RZ, UR42 ;  /* 0x0000002aff037e24 */ /* 0x001fc8000f8e00ff */
[----:B------:R0:W2:Y:S03]  /*dc30*/  SYNCS.PHASECHK.TRANS64.TRYWAIT P2, [R3+URZ+0x17030], R0 ;  /* 0x01703000030075a7 */ /* 0x0000a6000804017f */
[----:B--2---:R-:W-:Y:S05]  /*dc40*/  @!P2 NANOSLEEP.SYNCS 0x989680 ;  /* 0x009896800000a95d */ /* 0x004fea0003900000 */
[----:B------:R-:W2:Y:S02]  /*dc50*/  @!P2 SYNCS.PHASECHK.TRANS64 P2, [R3+URZ+0x17030], R0 ;  /* 0x017030000300a5a7 */ /* 0x000ea4000804007f */
[----:B--2---:R-:W-:Y:S05]  /*dc60*/  @!P2 BRA `(.L_x_1582) ;  /* 0xfffffffc00eca947 */ /* 0x004fea000383ffff */
[----:B------:R-:W-:Y:S05]  /*dc70*/  BRA `(.L_x_1581) ;  /* 0xffffff3800d07947 */ /* 0x000fea000383ffff */
.L_x_1587:
[----:B-1----:R-:W-:-:S04]  /*dc80*/  IMAD.U32 R9, RZ, RZ, UR25 ;  /* 0x00000019ff097e24 */ /* 0x002fc8000f8e00ff */
[----:B------:R1:W2:Y:S03]  /*dc90*/  SYNCS.PHASECHK.TRANS64.TRYWAIT P3, [R9+URZ+0x17030], R0 ;  /* 0x01703000090075a7 */ /* 0x0002a6000806017f */
[----:B--2---:R-:W-:Y:S05]  /*dca0*/  @!P3 NANOSLEEP.SYNCS 0x989680 ;  /* 0x009896800000b95d */ /* 0x004fea0003900000 */
[----:B------:R-:W2:Y:S02]  /*dcb0*/  @!P3 SYNCS.PHASECHK.TRANS64 P3, [R9+URZ+0x17030], R0 ;  /* 0x017030000900b5a7 */ /* 0x000ea4000806007f */
[----:B--2---:R-:W-:Y:S05]  /*dcc0*/  @!P3 BRA `(.L_x_1587) ;  /* 0xfffffffc00ecb947 */ /* 0x004fea000383ffff */
[----:B------:R-:W-:Y:S05]  /*dcd0*/  BRA `(.L_x_1586) ;  /* 0xffffff6000187947 */ /* 0x000fea000383ffff */
.L_x_1591:
[----:B-1----:R-:W-:-:S04]  /*dce0*/  IMAD.U32 R9, RZ, RZ, UR11 ;  /* 0x0000000bff097e24 */ /* 0x002fc8000f8e00ff */
[----:B------:R1:W2:Y:S03]  /*dcf0*/  SYNCS.PHASECHK.TRANS64.TRYWAIT P3, [R9+URZ+0x17050], R0 ;  /* 0x01705000090075a7 */ /* 0x0002a6000806017f */
[----:B--2---:R-:W-:Y:S05]  /*dd00*/  @!P3 NANOSLEEP.SYNCS 0x989680 ;  /* 0x009896800000b95d */ /* 0x004fea0003900000 */
[----:B------:R-:W2:Y:S02]  /*dd10*/  @!P3 SYNCS.PHASECHK.TRANS64 P3, [R9+URZ+0x17050], R0 ;  /* 0x017050000900b5a7 */ /* 0x000ea4000806007f */
[----:B--2---:R-:W-:Y:S05]  /*dd20*/  @!P3 BRA `(.L_x_1591) ;  /* 0xfffffffc00ecb947 */ /* 0x004fea000383ffff */
[----:B------:R-:W-:Y:S05]  /*dd30*/  BRA `(.L_x_1590) ;  /* 0xffffff6000707947 */ /* 0x000fea000383ffff */
.L_x_1598:
[----:B-1----:R-:W-:-:S04]  /*dd40*/  IMAD.U32 R9, RZ, RZ, UR22 ;  /* 0x00000016ff097e24 */ /* 0x002fc8000f8e00ff */
[----:B------:R1:W2:Y:S03]  /*dd50*/  SYNCS.PHASECHK.TRANS64.TRYWAIT P2, [R9+URZ+0x17030], R0 ;  /* 0x01703000090075a7 */ /* 0x0002a6000804017f */
[----:B--2---:R-:W-:Y:S05]  /*dd60*/  @!P2 NANOSLEEP.SYNCS 0x989680 ;  /* 0x009896800000a95d */ /* 0x004fea0003900000 */
[----:B------:R-:W2:Y:S02]  /*dd70*/  @!P2 SYNCS.PHASECHK.TRANS64 P2, [R9+URZ+0x17030], R0 ;  /* 0x017030000900a5a7 */ /* 0x000ea4000804007f */
[----:B--2---:R-:W-:Y:S05]  /*dd80*/  @!P2 BRA `(.L_x_1598) ;  /* 0xfffffffc00eca947 */ /* 0x004fea000383ffff */
[----:B------:R-:W-:Y:S05]  /*dd90*/  BRA `(.L_x_1597) ;  /* 0xffffff8400387947 */ /* 0x000fea000383ffff */
.L_x_1602:
[----:B-1----:R-:W-:-:S04]  /*dda0*/  IMAD.U32 R9, RZ, RZ, UR14 ;  /* 0x0000000eff097e24 */ /* 0x002fc8000f8e00ff */
[----:B------:R1:W2:Y:S03]  /*ddb0*/  SYNCS.PHASECHK.TRANS64.TRYWAIT P2, [R9+URZ+0x17050], R0 ;  /* 0x01705000090075a7 */ /* 0x0002a6000804017f */
[----:B--2---:R-:W-:Y:S05]  /*ddc0*/  @!P2 NANOSLEEP.SYNCS 0x989680 ;  /* 0x009896800000a95d */ /* 0x004fea0003900000 */
[----:B------:R-:W2:Y:S02]  /*ddd0*/  @!P2 SYNCS.PHASECHK.TRANS64 P2, [R9+URZ+0x17050], R0 ;  /* 0x017050000900a5a7 */ /* 0x000ea4000804007f */
[----:B--2---:R-:W-:Y:S05]  /*dde0*/  @!P2 BRA `(.L_x_1602) ;  /* 0xfffffffc00eca947 */ /* 0x004fea000383ffff */
[----:B------:R-:W-:Y:S05]  /*ddf0*/  BRA `(.L_x_1601) ;  /* 0xffffff88008c7947 */ /* 0x000fea000383ffff */
.L_x_1608:
[----:B-1----:R-:W-:-:S04]  /*de00*/  IMAD.U32 R5, RZ, RZ, UR16 ;  /* 0x00000010ff057e24 */ /* 0x002fc8000f8e00ff */
[----:B------:R1:W2:Y:S03]  /*de10*/  SYNCS.PHASECHK.TRANS64.TRYWAIT P1, [R5+URZ+0x17050], R4 ;  /* 0x01705004050075a7 */ /* 0x0002a6000802017f */
[----:B--2---:R-:W-:Y:S05]  /*de20*/  @!P1 NANOSLEEP.SYNCS 0x989680 ;  /* 0x009896800000995d */ /* 0x004fea0003900000 */
[----:B------:R-:W2:Y:S02]  /*de30*/  @!P1 SYNCS.PHASECHK.TRANS64 P1, [R5+URZ+0x17050], R4 ;  /* 0x01705004050095a7 */ /* 0x000ea4000802007f */
[----:B--2---:R-:W-:Y:S05]  /*de40*/  @!P1 BRA `(.L_x_1608) ;  /* 0xfffffffc00ec9947 */ /* 0x004fea000383ffff */
[----:B------:R-:W-:Y:S05]  /*de50*/  BRA `(.L_x_1607) ;  /* 0xffffff9c00d87947 */ /* 0x000fea000383ffff */
.L_x_1621:
[----:B------:R-:W-:Y:S02]  /*de60*/  IMAD.MOV.U32 R13, RZ, RZ, R25 ;  /* 0x000000ffff0d7224 */ /* 0x000fe400078e0019 */
[----:B------:R-:W-:Y:S02]  /*de70*/  IMAD.MOV.U32 R12, RZ, RZ, RZ ;  /* 0x000000ffff0c7224 */ /* 0x000fe400078e00ff */
[----:B------:R-:W-:Y:S02]  /*de80*/  IMAD.MOV.U32 R11, RZ, RZ, 0x1f ;  /* 0x0000001fff0b7424 */ /* 0x000fe400078e00ff */
[----:B------:R-:W-:-:S07]  /*de90*/  IMAD.MOV.U32 R15, RZ, RZ, -0x1 ;  /* 0xffffffffff0f7424 */ /* 0x000fce00078e00ff */
[----:B------:R-:W-:Y:S05]  /*dea0*/  WARPSYNC.COLLECTIVE R15, `(.L_x_1675) ;  /* 0x000000000f087348 */ /* 0x000fea0003c00000 */
[----:B------:R0:W1:Y:S02]  /*deb0*/  SHFL.IDX P6, R14, R13, R12, R11 ;  /* 0x0000000c0d0e7389 */ /* 0x00006400000c000b */
[----:B01----:R-:W-:Y:S01]  /*dec0*/  ENDCOLLECTIVE ;  /* 0x000000000000791b */ /* 0x003fe20003800000 */
.L_x_1675:
[----:B------:R-:W-:Y:S05]  /*ded0*/  BRA `(.L_x_1676) ;  /* 0xffffffd400547947 */ /* 0x000fea000383ffff */
.L_x_1623:
[----:B------:R-:W-:Y:S01]  /*dee0*/  BSSY B0, `(.L_x_1677) ;  /* 0x0000006000007945 */ /* 0x000fe20003800000 */
[----:B------:R-:W-:-:S07]  /*def0*/  IMAD.MOV.U32 R15, RZ, RZ, -0x1 ;  /* 0xffffffffff0f7424 */ /* 0x000fce00078e00ff */
[----:B------:R-:W-:Y:S05]  /*df00*/  WARPSYNC.COLLECTIVE R15, `(.L_x_1678) ;  /* 0x000000000f0c7348 */ /* 0x000fea0003c00000 */
[----:B------:R-:W-:Y:S02]  /*df10*/  ELECT P6, UR62, PT ;  /* 0x00000000003e782f */ /* 0x000fe400038c0000 */
[----:B------:R-:W-:Y:S01]  /*df20*/  MOV R14, UR62 ;  /* 0x0000003e000e7c02 */ /* 0x000fe20008000f00 */
[----:B------:R-:W-:Y:S10]  /*df30*/  ENDCOLLECTIVE ;  /* 0x000000000000791b */ /* 0x000ff40003800000 */
.L_x_1678:
[----:B------:R-:W-:Y:S05]  /*df40*/  BSYNC B0 ;  /* 0x0000000000007941 */ /* 0x000fea0003800000 */
.L_x_1677:
[----:B------:R-:W-:Y:S05]  /*df50*/  BRA `(.L_x_1679) ;  /* 0xffffffd400587947 */ /* 0x000fea000383ffff */
.L_x_1625:
[----:B-1----:R-:W-:-:S04]  /*df60*/  IMAD.U32 R3, RZ, RZ, UR38 ;  /* 0x00000026ff037e24 */ /* 0x002fc8000f8e00ff */
[----:B------:R1:W2:Y:S03]  /*df70*/  SYNCS.PHASECHK.TRANS64.TRYWAIT P0, [R3+URZ+0x17080], R0 ;  /* 0x01708000030075a7 */ /* 0x0002a6000800017f */
[----:B--2---:R-:W-:Y:S05]  /*df80*/  @!P0 NANOSLEEP.SYNCS 0x989680 ;  /* 0x009896800000895d */ /* 0x004fea0003900000 */
[----:B------:R-:W2:Y:S02]  /*df90*/  @!P0 SYNCS.PHASECHK.TRANS64 P0, [R3+URZ+0x17080], R0 ;  /* 0x01708000030085a7 */ /* 0x000ea4000800007f */
[----:B--2---:R-:W-:Y:S05]  /*dfa0*/  @!P0 BRA `(.L_x_1625) ;  /* 0xfffffffc00ec8947 */ /* 0x004fea000383ffff */
[----:B------:R-:W-:Y:S05]  /*dfb0*/  BRA `(.L_x_1680) ;  /* 0xffffffd400a87947 */ /* 0x000fea000383ffff */
.L_x_1627:
[----:B-1----:R-:W-:-:S04]  /*dfc0*/  IMAD.U32 R3, RZ, RZ, UR38 ;  /* 0x00000026ff037e24 */ /* 0x002fc8000f8e00ff */
[----:B------:R1:W2:Y:S03]  /*dfd0*/  SYNCS.PHASECHK.TRANS64.TRYWAIT P0, [R3+URZ+0x17040], R0 ;  /* 0x01704000030075a7 */ /* 0x0002a6000800017f */
[----:B--2---:R-:W-:Y:S05]  /*dfe0*/  @!P0 NANOSLEEP.SYNCS 0x989680 ;  /* 0x009896800000895d */ /* 0x004fea0003900000 */
[----:B------:R-:W2:Y:S02]  /*dff0*/  @!P0 SYNCS.PHASECHK.TRANS64 P0, [R3+URZ+0x17040], R0 ;  /* 0x01704000030085a7 */ /* 0x000ea4000800007f */
[----:B--2---:R-:W-:Y:S05]  /*e000*/  @!P0 BRA `(.L_x_1627) ;  /* 0xfffffffc00ec8947 */ /* 0x004fea000383ffff */
[----:B------:R-:W-:Y:S05]  /*e010*/  BRA `(.L_x_1681) ;  /* 0xffffffd800187947 */ /* 0x000fea000383ffff */
.L_x_1630:
[----:B------:R-:W-:Y:S02]  /*e020*/  IMAD R17, R11, 0xc0, R8 ;  /* 0x000000c00b117824 */ /* 0x000fe400078e0208 */
[----:B------:R-:W-:Y:S02]  /*e030*/  IMAD.MOV.U32 R13, RZ, RZ, R5 ;  /* 0x000000ffff0d7224 */ /* 0x000fe400078e0005 */
[----:B------:R-:W-:Y:S02]  /*e040*/  IMAD.MOV.U32 R12, RZ, RZ, RZ ;  /* 0x000000ffff0c7224 */ /* 0x000fe400078e00ff */
[----:B------:R-:W-:Y:S02]  /*e050*/  IMAD.MOV.U32 R11, RZ, RZ, 0x1e1f ;  /* 0x00001e1fff0b7424 */ /* 0x000fe400078e00ff */
[----:B------:R-:W-:-:S07]  /*e060*/  IMAD.MOV.U32 R15, RZ, RZ, -0x1 ;  /* 0xffffffffff0f7424 */ /* 0x000fce00078e00ff */
[----:B------:R-:W-:Y:S05]  /*e070*/  WARPSYNC.COLLECTIVE R15, `(.L_x_1682) ;  /* 0x000000000f087348 */ /* 0x000fea0003c00000 */
[----:B------:R0:W1:Y:S02]  /*e080*/  SHFL.IDX P6, R14, R13, R12, R11 ;  /* 0x0000000c0d0e7389 */ /* 0x00006400000c000b */
[----:B01----:R-:W-:Y:S01]  /*e090*/  ENDCOLLECTIVE ;  /* 0x000000000000791b */ /* 0x003fe20003800000 */
.L_x_1682:
[----:B------:R-:W-:Y:S02]  /*e0a0*/  IMAD.MOV.U32 R13, RZ, RZ, R4 ;  /* 0x000000ffff0d7224 */ /* 0x000fe400078e0004 */
[----:B------:R-:W-:-:S07]  /*e0b0*/  IMAD.MOV.U32 R2, RZ, RZ, R14 ;  /* 0x000000ffff027224 */ /* 0x000fce00078e000e */
[----:B------:R-:W-:Y:S05]  /*e0c0*/  WARPSYNC.COLLECTIVE R15, `(.L_x_1683) ;  /* 0x000000000f087348 */ /* 0x000fea0003c00000 */
[----:B------:R0:W1:Y:S02]  /*e0d0*/  SHFL.IDX P6, R14, R13, R12, R11 ;  /* 0x0000000c0d0e7389 */ /* 0x00006400000c000b */
[----:B01----:R-:W-:Y:S01]  /*e0e0*/  ENDCOLLECTIVE ;  /* 0x000000000000791b */ /* 0x003fe20003800000 */
.L_x_1683:
        /* <DEDUP_REMOVED lines=12> */
.L_x_1684:
        /* <DEDUP_REMOVED lines=11> */
.L_x_1685:
        /* <DEDUP_REMOVED lines=9> */
.L_x_1686:
        /* <DEDUP_REMOVED lines=15> */
.L_x_1687:
[----:B------:R-:W-:Y:S05]  /*e3e0*/  BRA `(.L_x_1688) ;  /* 0xffffffdc00b07947 */ /* 0x000fea000383ffff */
.L_x_1633:
[----:B01----:R-:W-:-:S04]  /*e3f0*/  IMAD.U32 R3, RZ, RZ, UR38 ;  /* 0x00000026ff037e24 */ /* 0x003fc8000f8e00ff */
[----:B------:R0:W1:Y:S03]  /*e400*/  SYNCS.PHASECHK.TRANS64.TRYWAIT P0, [R3+URZ+0x17020], R4 ;  /* 0x01702004030075a7 */ /* 0x000066000800017f */
[----:B-1----:R-:W-:Y:S05]  /*e410*/  @!P0 NANOSLEEP.SYNCS 0x989680 ;  /* 0x009896800000895d */ /* 0x002fea0003900000 */
[----:B------:R-:W1:Y:S02]  /*e420*/  @!P0 SYNCS.PHASECHK.TRANS64 P0, [R3+URZ+0x17020], R4 ;  /* 0x01702004030085a7 */ /* 0x000e64000800007f */
[----:B-1----:R-:W-:Y:S05]  /*e430*/  @!P0 BRA `(.L_x_1633) ;  /* 0xfffffffc00ec8947 */ /* 0x002fea000383ffff */
[----:B------:R-:W-:Y:S05]  /*e440*/  BRA `(.L_x_1689) ;  /* 0xffffffdc00f47947 */ /* 0x000fea000383ffff */
.L_x_1638:
[----:B-1----:R1:W2:Y:S02]  /*e450*/  SYNCS.PHASECHK.TRANS64.TRYWAIT P0, [R6+URZ+0x17080], R3 ;  /* 0x01708003060075a7 */ /* 0x0022a4000800017f */
[----:B--2---:R-:W-:Y:S05]  /*e460*/  @!P0 NANOSLEEP.SYNCS 0x989680 ;  /* 0x009896800000895d */ /* 0x004fea0003900000 */
[----:B------:R-:W2:Y:S02]  /*e470*/  @!P0 SYNCS.PHASECHK.TRANS64 P0, [R6+URZ+0x17080], R3 ;  /* 0x01708003060085a7 */ /* 0x000ea4000800007f */
[----:B--2---:R-:W-:Y:S05]  /*e480*/  @!P0 BRA `(.L_x_1638) ;  /* 0xfffffffc00f08947 */ /* 0x004fea000383ffff */
[----:B------:R-:W-:Y:S05]  /*e490*/  BRA `(.L_x_1690) ;  /* 0xffffffe000a07947 */ /* 0x000fea000383ffff */
.L_x_1644:
[----:B--2---:R2:W3:Y:S02]  /*e4a0*/  SYNCS.PHASECHK.TRANS64.TRYWAIT P0, [R6+URZ+0x17040], R3 ;  /* 0x01704003060075a7 */ /* 0x0044e4000800017f */
[----:B---3--:R-:W-:Y:S05]  /*e4b0*/  @!P0 NANOSLEEP.SYNCS 0x989680 ;  /* 0x009896800000895d */ /* 0x008fea0003900000 */
[----:B------:R-:W3:Y:S02]  /*e4c0*/  @!P0 SYNCS.PHASECHK.TRANS64 P0, [R6+URZ+0x17040], R3 ;  /* 0x01704003060085a7 */ /* 0x000ee4000800007f */
[----:B---3--:R-:W-:Y:S05]  /*e4d0*/  @!P0 BRA `(.L_x_1644) ;  /* 0xfffffffc00f08947 */ /* 0x008fea000383ffff */
[----:B------:R-:W-:Y:S05]  /*e4e0*/  BRA `(.L_x_1691) ;  /* 0xffffffe400847947 */ /* 0x000fea000383ffff */
.L_x_1651:
[----:B--2---:R2:W3:Y:S02]  /*e4f0*/  SYNCS.PHASECHK.TRANS64.TRYWAIT P0, [R3+URZ+0x17070], R2 ;  /* 0x01707002030075a7 */ /* 0x0044e4000800017f */
[----:B---3--:R-:W-:Y:S05]  /*e500*/  @!P0 NANOSLEEP.SYNCS 0x989680 ;  /* 0x009896800000895d */ /* 0x008fea0003900000 */
[----:B------:R-:W3:Y:S02]  /*e510*/  @!P0 SYNCS.PHASECHK.TRANS64 P0, [R3+URZ+0x17070], R2 ;  /* 0x01707002030085a7 */ /* 0x000ee4000800007f */
[----:B---3--:R-:W-:Y:S05]  /*e520*/  @!P0 BRA `(.L_x_1651) ;  /* 0xfffffffc00f08947 */ /* 0x008fea000383ffff */
[----:B------:R-:W-:Y:S05]  /*e530*/  BRA `(.L_x_1692) ;  /* 0xffffffe800747947 */ /* 0x000fea000383ffff */
.L_x_1653:
[----:B--2---:R2:W3:Y:S02]  /*e540*/  SYNCS.PHASECHK.TRANS64.TRYWAIT P0, [R3+URZ+0x17060], R2 ;  /* 0x01706002030075a7 */ /* 0x0044e4000800017f */
[----:B---3--:R-:W-:Y:S05]  /*e550*/  @!P0 NANOSLEEP.SYNCS 0x989680 ;  /* 0x009896800000895d */ /* 0x008fea0003900000 */
[----:B------:R-:W3:Y:S02]  /*e560*/  @!P0 SYNCS.PHASECHK.TRANS64 P0, [R3+URZ+0x17060], R2 ;  /* 0x01706002030085a7 */ /* 0x000ee4000800007f */
[----:B---3--:R-:W-:Y:S05]  /*e570*/  @!P0 BRA `(.L_x_1653) ;  /* 0xfffffffc00f08947 */ /* 0x008fea000383ffff */
[----:B------:R-:W-:Y:S05]  /*e580*/  BRA `(.L_x_1693) ;  /* 0xffffffe800787947 */ /* 0x000fea000383ffff */
.L_x_1659:
[----:B0-----:R0:W1:Y:S02]  /*e590*/  SYNCS.PHASECHK.TRANS64.TRYWAIT P0, [R0+URZ+0x17070], R3 ;  /* 0x01707003000075a7 */ /* 0x001064000800017f */
[----:B-1----:R-:W-:Y:S05]  /*e5a0*/  @!P0 NANOSLEEP.SYNCS 0x989680 ;  /* 0x009896800000895d */ /* 0x002fea0003900000 */
[----:B------:R-:W1:Y:S02]  /*e5b0*/  @!P0 SYNCS.PHASECHK.TRANS64 P0, [R0+URZ+0x17070], R3 ;  /* 0x01707003000085a7 */ /* 0x000e64000800007f */
[----:B-1----:R-:W-:Y:S05]  /*e5c0*/  @!P0 BRA `(.L_x_1659) ;  /* 0xfffffffc00f08947 */ /* 0x002fea000383ffff */
[----:B------:R-:W-:Y:S05]  /*e5d0*/  BRA `(.L_x_1694) ;  /* 0xffffffec00887947 */ /* 0x000fea000383ffff */
.L_x_1661:
[----:B0-----:R0:W1:Y:S02]  /*e5e0*/  SYNCS.PHASECHK.TRANS64.TRYWAIT P0, [R0+URZ+0x17060], R5 ;  /* 0x01706005000075a7 */ /* 0x001064000800017f */
[----:B-1----:R-:W-:Y:S05]  /*e5f0*/  @!P0 NANOSLEEP.SYNCS 0x989680 ;  /* 0x009896800000895d */ /* 0x002fea0003900000 */
[----:B------:R-:W1:Y:S02]  /*e600*/  @!P0 SYNCS.PHASECHK.TRANS64 P0, [R0+URZ+0x17060], R5 ;  /* 0x01706005000085a7 */ /* 0x000e64000800007f */
[----:B-1----:R-:W-:Y:S05]  /*e610*/  @!P0 BRA `(.L_x_1661) ;  /* 0xfffffffc00f08947 */ /* 0x002fea000383ffff */
[----:B------:R-:W-:Y:S05]  /*e620*/  BRA `(.L_x_1695) ;  /* 0xffffffec00a07947 */ /* 0x000fea000383ffff */
.L_x_1663:
[----:B0-----:R0:W1:Y:S02]  /*e630*/  SYNCS.PHASECHK.TRANS64.TRYWAIT P0, [R9+URZ+0x17020], R2 ;  /* 0x01702002090075a7 */ /* 0x001064000800017f */
[----:B-1----:R-:W-:Y:S05]  /*e640*/  @!P0 NANOSLEEP.SYNCS 0x989680 ;  /* 0x009896800000895d */ /* 0x002fea0003900000 */
[----:B------:R-:W1:Y:S02]  /*e650*/  @!P0 SYNCS.PHASECHK.TRANS64 P0, [R9+URZ+0x17020], R2 ;  /* 0x01702002090085a7 */ /* 0x000e64000800007f */
[----:B-1----:R-:W-:Y:S05]  /*e660*/  @!P0 BRA `(.L_x_1663) ;  /* 0xfffffffc00f08947 */ /* 0x002fea000383ffff */
[----:B------:R-:W-:Y:S05]  /*e670*/  BRA `(.L_x_1696) ;  /* 0xfffffff000947947 */ /* 0x000fea000383ffff */
.L_x_1665:
[----:B0-----:R0:W1:Y:S02]  /*e680*/  SYNCS.PHASECHK.TRANS64.TRYWAIT P1, [R6+URZ], R3 ;  /* 0x00000003060075a7 */ /* 0x001064000802017f */
[----:B-1----:R-:W-:Y:S05]  /*e690*/  @!P1 NANOSLEEP.SYNCS 0x989680 ;  /* 0x009896800000995d */ /* 0x002fea0003900000 */
[----:B------:R-:W1:Y:S02]  /*e6a0*/  @!P1 SYNCS.PHASECHK.TRANS64 P1, [R6+URZ], R3 ;  /* 0x00000003060095a7 */ /* 0x000e64000802007f */
[----:B-1----:R-:W-:Y:S05]  /*e6b0*/  @!P1 BRA `(.L_x_1665) ;  /* 0xfffffffc00f09947 */ /* 0x002fea000383ffff */
[----:B------:R-:W-:Y:S05]  /*e6c0*/  BRA `(.L_x_1697) ;  /* 0xfffffff000e47947 */ /* 0x000fea000383ffff */
.L_x_1666:
[----:B-1----:R1:W2:Y:S02]  /*e6d0*/  SYNCS.PHASECHK.TRANS64.TRYWAIT P1, [R7+URZ], R2 ;  /* 0x00000002070075a7 */ /* 0x0022a4000802017f */
[----:B--2---:R-:W-:Y:S05]  /*e6e0*/  @!P1 NANOSLEEP.SYNCS 0x989680 ;  /* 0x009896800000995d */ /* 0x004fea0003900000 */
[----:B------:R-:W2:Y:S02]  /*e6f0*/  @!P1 SYNCS.PHASECHK.TRANS64 P1, [R7+URZ], R2 ;  /* 0x00000002070095a7 */ /* 0x000ea4000802007f */
[----:B--2---:R-:W-:Y:S05]  /*e700*/  @!P1 BRA `(.L_x_1666) ;  /* 0xfffffffc00f09947 */ /* 0x004fea000383ffff */
[----:B------:R-:W-:Y:S05]  /*e710*/  BRA `(.L_x_1698) ;  /* 0xfffffff000d87947 */ /* 0x000fea000383ffff */
.L_x_1668:
[----:B--2---:R2:W3:Y:S02]  /*e720*/  SYNCS.PHASECHK.TRANS64.TRYWAIT P1, [R0+URZ+0x17060], R3 ;  /* 0x01706003000075a7 */ /* 0x0044e4000802017f */
[----:B---3--:R-:W-:Y:S05]  /*e730*/  @!P1 NANOSLEEP.SYNCS 0x989680 ;  /* 0x009896800000995d */ /* 0x008fea0003900000 */
[----:B------:R-:W3:Y:S02]  /*e740*/  @!P1 SYNCS.PHASECHK.TRANS64 P1, [R0+URZ+0x17060], R3 ;  /* 0x01706003000095a7 */ /* 0x000ee4000802007f */
[----:B---3--:R-:W-:Y:S05]  /*e750*/  @!P1 BRA `(.L_x_1668) ;  /* 0xfffffffc00f09947 */ /* 0x008fea000383ffff */
[----:B------:R-:W-:Y:S05]  /*e760*/  BRA `(.L_x_1699) ;  /* 0xfffffff000d87947 */ /* 0x000fea000383ffff */
.L_x_1670:
[----:B---3--:R3:W4:Y:S02]  /*e770*/  SYNCS.PHASECHK.TRANS64.TRYWAIT P1, [R5+URZ+0x17060], R2 ;  /* 0x01706002050075a7 */ /* 0x008724000802017f */
[----:B----4-:R-:W-:Y:S05]  /*e780*/  @!P1 NANOSLEEP.SYNCS 0x989680 ;  /* 0x009896800000995d */ /* 0x010fea0003900000 */
[----:B------:R-:W4:Y:S02]  /*e790*/  @!P1 SYNCS.PHASECHK.TRANS64 P1, [R5+URZ+0x17060], R2 ;  /* 0x01706002050095a7 */ /* 0x000f24000802007f */
[----:B----4-:R-:W-:Y:S05]  /*e7a0*/  @!P1 BRA `(.L_x_1670) ;  /* 0xfffffffc00f09947 */ /* 0x010fea000383ffff */
[----:B------:R-:W-:Y:S05]  /*e7b0*/  BRA `(.L_x_1700) ;  /* 0xfffffff000d87947 */ /* 0x000fea000383ffff */
.L_x_1672:
[----:B----4-:R4:W0:Y:S02]  /*e7c0*/  SYNCS.PHASECHK.TRANS64.TRYWAIT P0, [R0+URZ+0x17080], R3 ;  /* 0x01708003000075a7 */ /* 0x010824000800017f */
[----:B0-----:R-:W-:Y:S05]  /*e7d0*/  @!P0 NANOSLEEP.SYNCS 0x989680 ;  /* 0x009896800000895d */ /* 0x001fea0003900000 */
[----:B------:R-:W0:Y:S02]  /*e7e0*/  @!P0 SYNCS.PHASECHK.TRANS64 P0, [R0+URZ+0x17080], R3 ;  /* 0x01708003000085a7 */ /* 0x000e24000800007f */
[----:B0-----:R-:W-:Y:S05]  /*e7f0*/  @!P0 BRA `(.L_x_1672) ;  /* 0xfffffffc00f08947 */ /* 0x001fea000383ffff */
[----:B------:R-:W-:Y:S05]  /*e800*/  BRA `(.L_x_1673) ;  /* 0xfffffff000d47947 */ /* 0x000fea000383ffff */
.L_x_1701:
        /* <DEDUP_REMOVED lines=15> */
.L_x_2282:


//--------------------- .text._ZN7cutlass13device_kernelIN5flash11enable_sm90INS1_16FlashAttnFwdSm90INS1_25CollectiveMainloopFwdSm90ILi2EN4cute5tupleIJNS5_1CILi1EEES8_S8_EEENS6_IJNS7_ILi192EEENS7_ILi128EEENS7_ILi96EEEEEELi96ENS_12float_e4m3_tEfNS_4arch4Sm90ELb1ELb0ELb0ELb1ELb0ELb0ELb0ELb1ELb1ELb1ELb1ELb0EEENS1_21CollectiveEpilogueFwdINS6_IJSA_SC_SB_EEES9_NS_10bfloat16_tESG_Li384ELb1ELb1ELb1ELb1EEENS1_36VarlenDynamicPersistentTileSchedulerILi192ELi128ELi384ELi128ELb1ELb1ELb1ELb1ELb1ELb1EEEEEEEEEvNT_6ParamsE --------------------------
	.section	.text._ZN7cutlass13device_kernelIN5flash11enable_sm90INS1_16FlashAttnFwdSm90INS1_25CollectiveMainloopFwdSm90ILi2EN4cute5tupleIJNS5_1CILi1EEES8_S8_EEENS6_IJNS7_ILi192EEENS7_ILi128EEENS7_ILi96EEEEEELi96ENS_12float_e4m3_tEfNS_4arch4Sm90ELb1ELb0ELb0ELb1ELb0ELb0ELb0ELb1ELb1ELb1ELb1ELb0EEENS1_21CollectiveEpilogueFwdINS6_IJSA_SC_SB_EEES9_NS_10bfloat16_tESG_Li384ELb1ELb1ELb1ELb1EEENS1_36VarlenDynamicPersistentTileSchedulerILi192ELi128ELi384ELi128ELb1ELb1ELb1ELb1ELb1ELb1EEEEEEEEEvNT_6ParamsE,"ax",@progbits
	.align	128
.text._ZN7cutlass13device_kernelIN5flash11enable_sm90INS1_16FlashAttnFwdSm90INS1_25CollectiveMainloopFwdSm90ILi2EN4cute5tupleIJNS5_1CILi1EEES8_S8_EEENS6_IJNS7_ILi192EEENS7_ILi128EEENS7_ILi96EEEEEELi96ENS_12float_e4m3_tEfNS_4arch4Sm90ELb1ELb0ELb0ELb1ELb0ELb0ELb0ELb1ELb1ELb1ELb1ELb0EEENS1_21CollectiveEpilogueFwdINS6_IJSA_SC_SB_EEES9_NS_10bfloat16_tESG_Li384ELb1ELb1ELb1ELb1EEENS1_36VarlenDynamicPersistentTileSchedulerILi192ELi128ELi384ELi128ELb1ELb1ELb1ELb1ELb1ELb1EEEEEEEEEvNT_6ParamsE:
        .type           _ZN7cutlass13device_kernelIN5flash11enable_sm90INS1_16FlashAttnFwdSm90INS1_25CollectiveMainloopFwdSm90ILi2EN4cute5tupleIJNS5_1CILi1EEES8_S8_EEENS6_IJNS7_ILi192EEENS7_ILi128EEENS7_ILi96EEEEEELi96ENS_12float_e4m3_tEfNS_4arch4Sm90ELb1ELb0ELb0ELb1ELb0ELb0ELb0ELb1ELb1ELb1ELb1ELb0EEENS1_21CollectiveEpilogueFwdINS6_IJSA_SC_SB_EEES9_NS_10bfloat16_tESG_Li384ELb1ELb1ELb1ELb1EEENS1_36VarlenDynamicPersistentTileSchedulerILi192ELi128ELi384ELi128ELb1ELb1ELb1ELb1ELb1ELb1EEEEEEEEEvNT_6ParamsE,@function
        .size           _ZN7cutlass13device_kernelIN5flash11enable_sm90INS1_16FlashAttnFwdSm90INS1_25CollectiveMainloopFwdSm90ILi2EN4cute5tupleIJNS5_1CILi1EEES8_S8_EEENS6_IJNS7_ILi192EEENS7_ILi128EEENS7_ILi96EEEEEELi96ENS_12float_e4m3_tEfNS_4arch4Sm90ELb1ELb0ELb0ELb1ELb0ELb0ELb0ELb1ELb1ELb1ELb1ELb0EEENS1_21CollectiveEpilogueFwdINS6_IJSA_SC_SB_EEES9_NS_10bfloat16_tESG_Li384ELb1ELb1ELb1ELb1EEENS1_36VarlenDynamicPersistentTileSchedulerILi192ELi128ELi384ELi128ELb1ELb1ELb1ELb1ELb1ELb1EEEEEEEEEvNT_6ParamsE,(.L_x_2283 - _ZN7cutlass13device_kernelIN5flash11enable_sm90INS1_16FlashAttnFwdSm90INS1_25CollectiveMainloopFwdSm90ILi2EN4cute5tupleIJNS5_1CILi1EEES8_S8_EEENS6_IJNS7_ILi192EEENS7_ILi128EEENS7_ILi96EEEEEELi96ENS_12float_e4m3_tEfNS_4arch4Sm90ELb1ELb0ELb0ELb1ELb0ELb0ELb0ELb1ELb1ELb1ELb1ELb0EEENS1_21CollectiveEpilogueFwdINS6_IJSA_SC_SB_EEES9_NS_10bfloat16_tESG_Li384ELb1ELb1ELb1ELb1EEENS1_36VarlenDynamicPersistentTileSchedulerILi192ELi128ELi384ELi128ELb1ELb1ELb1ELb1ELb1ELb1EEEEEEEEEvNT_6ParamsE)
        .other          _ZN7cutlass13device_kernelIN5flash11enable_sm90INS1_16FlashAttnFwdSm90INS1_25CollectiveMainloopFwdSm90ILi2EN4cute5tupleIJNS5_1CILi1EEES8_S8_EEENS6_IJNS7_ILi192EEENS7_ILi128EEENS7_ILi96EEEEEELi96ENS_12float_e4m3_tEfNS_4arch4Sm90ELb1ELb0ELb0ELb1ELb0ELb0ELb0ELb1ELb1ELb1ELb1ELb0EEENS1_21CollectiveEpilogueFwdINS6_IJSA_SC_SB_EEES9_NS_10bfloat16_tESG_Li384ELb1ELb1ELb1ELb1EEENS1_36VarlenDynamicPersistentTileSchedulerILi192ELi128ELi384ELi128ELb1ELb1ELb1ELb1ELb1ELb1EEEEEEEEEvNT_6ParamsE,@"STO_CUDA_ENTRY STV_DEFAULT"
_ZN7cutlass13device_kernelIN5flash11enable_sm90INS1_16FlashAttnFwdSm90INS1_25CollectiveMainloopFwdSm90ILi2EN4cute5tupleIJNS5_1CILi1EEES8_S8_EEENS6_IJNS7_ILi192EEENS7_ILi128EEENS7_ILi96EEEEEELi96ENS_12float_e4m3_tEfNS_4arch4Sm90ELb1ELb0ELb0ELb1ELb0ELb0ELb0ELb1ELb1ELb1ELb1ELb0EEENS1_21CollectiveEpilogueFwdINS6_IJSA_SC_SB_EEES9_NS_10bfloat16_tESG_Li384ELb1ELb1ELb1ELb1EEENS1_36VarlenDynamicPersistentTileSchedulerILi192ELi128ELi384ELi128ELb1ELb1ELb1ELb1ELb1ELb1EEEEEEEEEvNT_6ParamsE:
        /* <DEDUP_REMOVED lines=18> */
.L_x_1703:
[----:B------:R-:W-:Y:S05]  /*0120*/  BSYNC B0 ;  /* 0x0000000000007941 */ /* 0x000fea0003800000 */
.L_x_1702:
        /* <DEDUP_REMOVED lines=41> */
.L_x_1704:
        /* <DEDUP_REMOVED lines=22> */
.L_x_1705:
        /* <DEDUP_REMOVED lines=18> */
.L_x_1706:
        /* <DEDUP_REMOVED lines=22> */
.L_x_1707:
        /* <DEDUP_REMOVED lines=22> */
.L_x_1708:
[----:B------:R-:W-:Y:S01]  /*0900*/  PLOP3.LUT P0, PT, PT, PT, UP0, 0x80, 0x0 ;  /* 0x000000000000781c */ /* 0x000fe20003f0f008 */
[----:B------:R-:W-:Y:S01]  /*0910*/  UMOV UR40, 0x1 ;  /* 0x0000000100287882 */ /* 0x000fe20000000000 */
[----:B------:R-:W-:Y:S01]  /*0920*/  NOP ;  /* 0x0000000000007918 */ /* 0x000fe20000000000 */
[----:B------:R-:W-:Y:S01]  /*0930*/  USEL UR40, UR40, 0x2, !UP0 ;  /* 0x0000000228287887 */ /* 0x000fe2000c000000 */
[----:B------:R-:W-:Y:S01]  /*0940*/  ULDC.64 UR44, c[0x0][0x208] ;  /* 0x00008200002c7ab9 */ /* 0x000fe20000000a00 */
[----:B012-4-:R-:W-:Y:S08]  /*0950*/  BAR.SYNC.DEFER_BLOCKING 0x0 ;  /* 0x0000000000007b1d */ /* 0x017ff00000010000 */
[----:B------:R-:W-:Y:S05]  /*0960*/  @!P0 BRA `(.L_x_1709) ;  /* 0x000000b400708947 */ /* 0x000fea0003800000 */
.L_x_1710:
        /* <DEDUP_REMOVED lines=70> */
[----:B------:R-:W-:-:S02]  /*0dd0*/  VIADD R157, R16, 0x28 ;  /* 0x00000028109d7836 */ /* 0x000fc40000000000 */
[----:B------:R-:W-:Y:S02]  /*0de0*/  VIADD R156, R16, 0x30 ;  /* 0x00000030109c7836 */ /* 0x000fe40000000000 */
[----:B------:R-:W-:Y:S01]  /*0df0*/  IMAD.IADD R2, R4, 0x1, -R2 ;  /* 0x0000000104027824 */ /* 0x000fe200078e0a02 */
        /* <DEDUP_REMOVED lines=10> */
[----:B------:R-:W-:Y:S01]  /*0ea0*/  SHF.R.S32.HI R3, RZ, 0x1f, R155 ;  /* 0x0000001fff037819 */ /* 0x000fe2000001149b */
[----:B------:R-:W-:Y:S01]  /*0eb0*/  IMAD R17, R2, 0x8, R5 ;  /* 0x0000000802117824 */ /* 0x000fe200078e0205 */
[----:B------:R-:W-:-:S02]  /*0ec0*/  SHF.R.S32.HI R0, RZ, 0x1f, R154 ;  /* 0x0000001fff007819 */ /* 0x000fc4000001149a */
[----:B------:R-:W-:Y:S02]  /*0ed0*/  SHF.R.S32.HI R4, RZ, 0x1f, R153 ;  /* 0x0000001fff047819 */ /* 0x000fe40000011499 */
[----:B------:R-:W-:Y:S02]  /*0ee0*/  SHF.R.S32.HI R3, RZ, 0x1f, R152 ;  /* 0x0000001fff037819 */ /* 0x000fe40000011498 */
[----:B-1----:R-:W-:-:S07]  /*0ef0*/  SHF.R.S32.HI R0, RZ, 0x1f, R23 ;  /* 0x0000001fff007819 */ /* 0x002fce0000011417 */
.L_x_1763:
[----:B01--4-:R-:W0:Y:S01]  /*0f00*/  LDC.64 R2, c[0x0][0xc88] ;  /* 0x00032200ff027b82 */ /* 0x013e220000000a00 */
[----:B------:R-:W-:Y:S01]  /*0f10*/  ULDC.64 UR8, c[0x0][0xa28] ;  /* 0x00028a0000087ab9 */ /* 0x000fe20000000a00 */
[----:B------:R-:W-:Y:S01]  /*0f20*/  ULDC.64 UR10, c[0x0][0xa18] ;  /* 0x00028600000a7ab9 */ /* 0x000fe20000000a00 */
[----:B------:R-:W-:Y:S01]  /*0f30*/  ULOP3.LUT UR4, UR6, 0xff000000, URZ, 0xc0, !UPT ;  /* 0xff00000006047892 */ /* 0x000fe2000f8ec03f */
[----:B------:R-:W-:Y:S01]  /*0f40*/  ULDC UR7, c[0x0][0x424] ;  /* 0x0001090000077ab9 */ /* 0x000fe20000000800 */
[----:B0-----:R-:W-:-:S06]  /*0f50*/  IMAD.WIDE R2, R39, 0x4, R2 ;  /* 0x0000000427027825 */ /* 0x001fcc00078e0202 */
[----:B--2---:R-:W2:Y:S01]  /*0f60*/  LDG.E R2, desc[UR44][R2.64] ;  /* 0x0000002c02027981 */ /* 0x004ea2000c1e1900 */
[----:B------:R-:W-:Y:S02]  /*0f70*/  UISETP.NE.U32.AND UP0, UPT, UR8, URZ, UPT ;  /* 0x0000003f0800728c */ /* 0x000fe4000bf05070 */
[----:B------:R-:W-:Y:S02]  /*0f80*/  UISETP.NE.U32.AND UP1, UPT, UR10, URZ, UPT ;  /* 0x0000003f0a00728c */ /* 0x000fe4000bf25070 */
[----:B------:R-:W-:Y:S02]  /*0f90*/  UISETP.NE.AND.EX UP0, UPT, UR9, URZ, UPT, UP0 ;  /* 0x0000003f0900728c */ /* 0x000fe4000bf05300 */
[----:B------:R-:W-:-:S04]  /*0fa0*/  UISETP.NE.AND.EX UP1, UPT, UR11, URZ, UPT, UP1 ;  /* 0x0000003f0b00728c */ /* 0x000fc8000bf25310 */
[----:B------:R-:W-:Y:S02]  /*0fb0*/  PLOP3.LUT P0, PT, PT, PT, UP0, 0x80, 0x0 ;  /* 0x000000000000781c */ /* 0x000fe40003f0f008 */
[----:B------:R-:W-:Y:S02]  /*0fc0*/  PLOP3.LUT P2, PT, PT, PT, UP1, 0x80, 0x0 ;  /* 0x000000000000781c */ /* 0x000fe40003f4f018 */
[----:B--2---:R-:W-:-:S13]  /*0fd0*/  R2UR UR37, R2 ;  /* 0x00000000022572ca */ /* 0x004fda00000e0000 */
[----:B------:R-:W-:Y:S02]  /*0fe0*/  USHF.R.S32.HI UR38, URZ, 0x1f, UR37 ;  /* 0x0000001f3f267899 */ /* 0x000fe40008011425 */
[----:B------:R-:W-:-:S04]  /*0ff0*/  @UP0 ULEA UR8, UP2, UR37, UR8, 0x2 ;  /* 0x0000000825080291 */ /* 0x000fc8000f84103f */
[----:B------:R-:W-:Y:S02]  /*1000*/  @UP0 ULEA.HI.X UR9, UR37, UR9, UR38, 0x2, UP2 ;  /* 0x0000000925090291 */ /* 0x000fe400090f1426 */
[----:B------:R-:W-:Y:S01]  /*1010*/  @UP1 ULEA UR10, UP0, UR37, UR10, 0x2 ;  /* 0x0000000a250a1291 */ /* 0x000fe2000f80103f */
[----:B------:R-:W-:-:S03]  /*1020*/  IMAD.U32 R2, RZ, RZ, UR8 ;  /* 0x00000008ff027e24 */ /* 0x000fc6000f8e00ff */
[----:B------:R-:W-:Y:S01]  /*1030*/  @UP1 ULEA.HI.X UR11, UR37, UR11, UR38, 0x2, UP0 ;  /* 0x0000000b250b1291 */ /* 0x000fe200080f1426 */
[----:B------:R-:W-:Y:S01]  /*1040*/  IMAD.U32 R3, RZ, RZ, UR9 ;  /* 0x00000009ff037e24 */ /* 0x000fe2000f8e00ff */
[----:B------:R-:W-:Y:S01]  /*1050*/  ULDC.64 UR8, c[0x0][0x418] ;  /* 0x0001060000087ab9 */ /* 0x000fe20000000a00 */
[----:B------:R-:W-:-:S03]  /*1060*/  IMAD.U32 R4, RZ, RZ, UR10 ;  /* 0x0000000aff047e24 */ /* 0x000fc6000f8e00ff */
[----:B---3--:R-:W-:Y:S01]  /*1070*/  IMAD.U32 R5, RZ, RZ, UR11 ;  /* 0x0000000bff057e24 */ /* 0x008fe2000f8e00ff */
[----:B------:R-:W2:Y:S01]  /*1080*/  @P0 LDG.E R2, desc[UR44][R2.64] ;  /* 0x0000002c02020981 */ /* 0x000ea2000c1e1900 */
[----:B------:R-:W-:Y:S01]  /*1090*/  UISETP.NE.U32.AND UP0, UPT, UR8, URZ, UPT ;  /* 0x0000003f0800728c */ /* 0x000fe2000bf05070 */
[----:B------:R-:W-:Y:S02]  /*10a0*/  ULDC.64 UR10, c[0x0][0xa20] ;  /* 0x00028800000a7ab9 */ /* 0x000fe40000000a00 */
[----:B------:R-:W3:Y:S01]  /*10b0*/  @P2 LDG.E R4, desc[UR44][R4.64] ;  /* 0x0000002c04042981 */ /* 0x000ee2000c1e1900 */
[----:B------:R-:W-:Y:S01]  /*10c0*/  UISETP.NE.AND.EX UP0, UPT, UR9, URZ, UPT, UP0 ;  /* 0x0000003f0900728c */ /* 0x000fe2000bf05300 */
[----:B------:R-:W-:Y:S01]  /*10d0*/  ISETP.NE.U32.AND P1, PT, RZ, UR10, PT ;  /* 0x0000000aff007c0c */ /* 0x000fe2000bf25070 */
[----:B------:R-:W-:Y:S02]  /*10e0*/  ULOP3.LUT UR43, UR6, 0xff0000, URZ, 0xc0, !UPT ;  /* 0x00ff0000062b7892 */ /* 0x000fe4000f8ec03f */
[----:B------:R-:W-:Y:S01]  /*10f0*/  USHF.R.U32.HI UR4, URZ, 0x8, UR4 ;  /* 0x000000083f047899 */ /* 0x000fe20008011604 */
[----:B------:R-:W-:Y:S01]  /*1100*/  ISETP.NE.AND.EX P1, PT, RZ, UR11, PT, P1 ;  /* 0x0000000bff007c0c */ /* 0x000fe2000bf25310 */
[----:B------:R-:W-:Y:S01]  /*1110*/  USEL UR7, UR7, 0x1, UP0 ;  /* 0x0000000107077887 */ /* 0x000fe20008000000 */
[----:B------:R-:W-:Y:S01]  /*1120*/  ULDC UR8, c[0x0][0x2f0] ;  /* 0x0000bc0000087ab9 */ /* 0x000fe20000000800 */
[----:B------:R-:W-:Y:S01]  /*1130*/  UMOV UR53, URZ ;  /* 0x0000003f00357c82 */ /* 0x000fe20008000000 */
        /* <DEDUP_REMOVED lines=20> */
.L_x_1711:
[----:B------:R-:W-:Y:S05]  /*1280*/  @!P1 BRA `(.L_x_1712) ;  /* 0x00000000001c9947 */ /* 0x000fea0003800000 */
[----:B------:R-:W-:-:S04]  /*1290*/  ULEA UR4, UP0, UR37, UR10, 0x2 ;  /* 0x0000000a25047291 */ /* 0x000fc8000f80103f */
[----:B------:R-:W-:Y:S02]  /*12a0*/  ULEA.HI.X UR6, UR37, UR11, UR38, 0x2, UP0 ;  /* 0x0000000b25067291 */ /* 0x000fe400080f1426 */
[----:B------:R-:W-:-:S04]  /*12b0*/  IMAD.U32 R2, RZ, RZ, UR4 ;  /* 0x00000004ff027e24 */ /* 0x000fc8000f8e00ff */
[----:B------:R-:W-:-:S05]  /*12c0*/  IMAD.U32 R3, RZ, RZ, UR6 ;  /* 0x00000006ff037e24 */ /* 0x000fca000f8e00ff */
[----:B------:R-:W2:Y:S02]  /*12d0*/  LDG.E R2, desc[UR44][R2.64] ;  /* 0x0000002c02027981 */ /* 0x000ea4000c1e1900 */
[----:B--2---:R-:W-:Y:S01]  /*12e0*/  R2UR UR4, R2 ;  /* 0x00000000020472ca */ /* 0x004fe200000e0000 */
[----:B------:R-:W-:-:S14]  /*12f0*/  BRA `(.L_x_1713) ;  /* 0x0000000000347947 */ /* 0x000fdc0003800000 */
.L_x_1712:
        /* <DEDUP_REMOVED lines=13> */
.L_x_1713:
[----:B------:R-:W-:Y:S01]  /*13d0*/  ULDC.64 UR8, c[0x0][0x998] ;  /* 0x0002660000087ab9 */ /* 0x000fe20000000a00 */
[----:B------:R-:W-:Y:S01]  /*13e0*/  ULDC.64 UR6, c[0x0][0x990] ;  /* 0x0002640000067ab9 */ /* 0x000fe20000000a00 */
[----:B------:R-:W-:Y:S01]  /*13f0*/  ISETP.NE.U32.AND P1, PT, RZ, UR8, PT ;  /* 0x00000008ff007c0c */ /* 0x000fe2000bf25070 */
[----:B------:R-:W-:Y:S01]  /*1400*/  UIMAD UR41, UR5, 0xc0, URZ ;  /* 0x000000c0052978a4 */ /* 0x000fe2000f8e023f */
[----:B------:R-:W-:Y:S01]  /*1410*/  ISETP.NE.U32.AND P0, PT, RZ, UR6, PT ;  /* 0x00000006ff007c0c */ /* 0x000fe2000bf05070 */
[----:B------:R-:W-:Y:S01]  /*1420*/  UIADD3 UR53, -UR53, UR4, URZ ;  /* 0x0000000435357290 */ /* 0x000fe2000fffe13f */
[----:B------:R-:W-:Y:S01]  /*1430*/  ISETP.NE.AND.EX P1, PT, RZ, UR9, PT, P1 ;  /* 0x00000009ff007c0c */ /* 0x000fe2000bf25310 */
[----:B------:R-:W-:Y:S01]  /*1440*/  ULOP3.LUT UR42, UR43, 0xff, URZ, 0xc0, !UPT ;  /* 0x000000ff2b2a7892 */ /* 0x000fe2000f8ec03f */
[----:B------:R-:W-:Y:S01]  /*1450*/  ISETP.NE.AND.EX P0, PT, RZ, UR7, PT, P0 ;  /* 0x00000007ff007c0c */ /* 0x000fe2000bf05300 */
[----:B------:R-:W-:-:S10]  /*1460*/  ULDC UR11, c[0x0][0x988] ;  /* 0x00026200000b7ab9 */ /* 0x000fd40000000800 */
[----:B------:R-:W0:Y:S08]  /*1470*/  @P1 LDC.64 R8, c[0x0][0x9b8] ;  /* 0x00026e00ff081b82 */ /* 0x000e300000000a00 */
[----:B------:R-:W1:Y:S08]  /*1480*/  @P0 LDC.64 R6, c[0x0][0x9a8] ;  /* 0x00026a00ff060b82 */ /* 0x000e700000000a00 */
[----:B------:R-:W2:Y:S08]  /*1490*/  @P0 LDC.64 R10, c[0x0][0x9b0] ;  /* 0x00026c00ff0a0b82 */ /* 0x000eb00000000a00 */
[----:B------:R-:W3:Y:S01]  /*14a0*/  @P1 LDC.64 R12, c[0x0][0x9c0] ;  /* 0x00027000ff0c1b82 */ /* 0x000ee20000000a00 */
[----:B0-----:R-:W-:-:S02]  /*14b0*/  @P1 IMAD R2, R8, UR38, RZ ;  /* 0x0000002608021c24 */ /* 0x001fc4000f8e02ff */
[----:B------:R-:W-:-:S04]  /*14c0*/  @P1 IMAD.WIDE.U32 R4, R8, UR37, RZ ;  /* 0x0000002508041c25 */ /* 0x000fc8000f8e00ff */
[----:B------:R-:W-:Y:S02]  /*14d0*/  @P1 IMAD R9, R9, UR37, R2 ;  /* 0x0000002509091c24 */ /* 0x000fe4000f8e0202 */
[C---:B-1----:R-:W-:Y:S02]  /*14e0*/  @P0 IMAD R0, R6.reuse, UR38, RZ ;  /* 0x0000002606000c24 */ /* 0x042fe4000f8e02ff */
[----:B------:R-:W-:-:S04]  /*14f0*/  @P0 IMAD.WIDE.U32 R2, R6, UR37, RZ ;  /* 0x0000002506020c25 */ /* 0x000fc8000f8e00ff */
[----:B------:R-:W-:Y:S02]  /*1500*/  @P0 IMAD R7, R7, UR37, R0 ;  /* 0x0000002507070c24 */ /* 0x000fe4000f8e0200 */
[----:B------:R-:W-:Y:S02]  /*1510*/  @P1 IMAD.IADD R5, R5, 0x1, R9 ;  /* 0x0000000105051824 */ /* 0x000fe400078e0209 */
[----:B------:R-:W-:Y:S02]  /*1520*/  @P0 IMAD.IADD R3, R3, 0x1, R7 ;  /* 0x0000000103030824 */ /* 0x000fe400078e0207 */
[----:B------:R-:W-:Y:S02]  /*1530*/  IMAD.MOV.U32 R0, RZ, RZ, 0x3f800000 ;  /* 0x3f800000ff007424 */ /* 0x000fe400078e00ff */
[----:B--2---:R-:W-:-:S04]  /*1540*/  @P0 IMAD.WIDE.U32 R2, R10, UR39, R2 ;  /* 0x000000270a020c25 */ /* 0x004fc8000f8e0002 */
[----:B---3--:R-:W-:Y:S01]  /*1550*/  @P1 IMAD.WIDE.U32 R6, R12, UR39, R4 ;  /* 0x000000270c061c25 */ /* 0x008fe2000f8e0004 */
[----:B------:R-:W-:Y:S01]  /*1560*/  @P0 LEA R4, P2, R2, UR6, 0x2 ;  /* 0x0000000602040c11 */ /* 0x000fe2000f8410ff */
[----:B------:R-:W-:Y:S02]  /*1570*/  ULDC UR6, c[0x0][0x448] ;  /* 0x0001120000067ab9 */ /* 0x000fe40000000800 */
[----:B------:R-:W-:Y:S01]  /*1580*/  @P0 IMAD R5, R11, UR39, R3 ;  /* 0x000000270b050c24 */ /* 0x000fe2000f8e0203 */
[----:B------:R-:W-:Y:S01]  /*1590*/  @P1 LEA R8, P3, R6, UR8, 0x2 ;  /* 0x0000000806081c11 */ /* 0x000fe2000f8610ff */
[----:B------:R-:W-:-:S03]  /*15a0*/  @P1 IMAD R3, R13, UR39, R7 ;  /* 0x000000270d031c24 */ /* 0x000fc6000f8e0207 */
[----:B------:R-:W-:Y:S02]  /*15b0*/  @P0 LEA.HI.X R5, R2, UR7, R5, 0x2, P2 ;  /* 0x0000000702050c11 */ /* 0x000fe400090f1405 */
[----:B------:R-:W-:Y:S01]  /*15c0*/  @P1 LEA.HI.X R9, R6, UR9, R3, 0x2, P3 ;  /* 0x0000000906091c11 */ /* 0x000fe200098f1403 */
[----:B------:R-:W-:-:S04]  /*15d0*/  IMAD.MOV.U32 R3, RZ, RZ, 0x3f800000 ;  /* 0x3f800000ff037424 */ /* 0x000fc800078e00ff */
[----:B------:R-:W2:Y:S04]  /*15e0*/  @P1 LDG.E R0, desc[UR44][R8.64] ;  /* 0x0000002c08001981 */ /* 0x000ea8000c1e1900 */
[----:B------:R-:W2:Y:S01]  /*15f0*/  @P0 LDG.E R3, desc[UR44][R4.64] ;  /* 0x0000002c04030981 */ /* 0x000ea2000c1e1900 */
[----:B------:R-:W-:Y:S02]  /*1600*/  UISETP.NE.AND UP0, UPT, UR6, 0x1, UPT ;  /* 0x000000010600788c */ /* 0x000fe4000bf05270 */
[----:B------:R-:W-:Y:S02]  /*1610*/  UIADD3 UR6, UR41, 0xbf, URZ ;  /* 0x000000bf29067890 */ /* 0x000fe4000fffe03f */
[----:B------:R-:W-:-:S07]  /*1620*/  UIADD3 UR7, UR53, 0x80, -UR54 ;  /* 0x0000008035077890 */ /* 0x000fce000fffe836 */
[----:B------:R-:W-:Y:S01]  /*1630*/  @UP0 ULDC UR4, c[0x0][0x44c] ;  /* 0x0001130000040ab9 */ /* 0x000fe20000000800 */
[----:B------:R-:W-:Y:S01]  /*1640*/  @UP0 ULDC UR8, c[0x0][0x450] ;  /* 0x0001140000080ab9 */ /* 0x000fe20000000800 */
[----:B------:R-:W-:-:S04]  /*1650*/  UIMAD.WIDE.U32 UR4, UR6, UR4, URZ ;  /* 0x00000004060472a5 */ /* 0x000fc8000f8e003f */
[----:B------:R-:W-:Y:S02]  /*1660*/  @UP0 USHF.R.U32.HI UR6, URZ, UR8, UR5 ;  /* 0x000000083f060299 */ /* 0x000fe40008011605 */
[----:B------:R-:W-:Y:S02]  /*1670*/  UIADD3 UR4, UR53, 0x7f, URZ ;  /* 0x0000007f35047890 */ /* 0x000fe4000fffe03f */
[----:B------:R-:W-:Y:S02]  /*1680*/  UIADD3 UR6, UR7, UR6, URZ ;  /* 0x0000000607067290 */ /* 0x000fe4000fffe03f */
[----:B------:R-:W-:Y:S02]  /*1690*/  USHF.R.S32.HI UR5, URZ, 0x1f, UR4 ;  /* 0x0000001f3f057899 */ /* 0x000fe40008011404 */
[----:B------:R-:W-:Y:S02]  /*16a0*/  USHF.R.S32.HI UR7, URZ, 0x1f, UR6 ;  /* 0x0000001f3f077899 */ /* 0x000fe40008011406 */
[----:B------:R-:W-:-:S02]  /*16b0*/  ULEA.HI UR5, UR5, UR4, URZ, 0x7 ;  /* 0x0000000405057291 */ /* 0x000fc4000f8f383f */
[----:B------:R-:W-:Y:S02]  /*16c0*/  ULEA.HI UR7, UR7, UR6, URZ, 0x7 ;  /* 0x0000000607077291 */ /* 0x000fe4000f8f383f */
[----:B------:R-:W-:Y:S02]  /*16d0*/  USHF.R.S32.HI UR5, URZ, 0x7, UR5 ;  /* 0x000000073f057899 */ /* 0x000fe40008011405 */
[----:B------:R-:W-:-:S04]  /*16e0*/  USHF.R.S32.HI UR7, URZ, 0x7, UR7 ;  /* 0x000000073f077899 */ /* 0x000fc80008011407 */
[----:B------:R-:W-:-:S04]  /*16f0*/  UISETP.LT.AND UP0, UPT, UR5, UR7, UPT ;  /* 0x000000070500728c */ /* 0x000fc8000bf01270 */
[----:B------:R-:W-:-:S04]  /*1700*/  USEL UR9, UR5, UR7, UP0 ;  /* 0x0000000705097287 */ /* 0x000fc80008000000 */
[----:B------:R-:W-:-:S06]  /*1710*/  UISETP.GE.AND UP0, UPT, UR9, 0x1, UPT ;  /* 0x000000010900788c */ /* 0x000fcc000bf06270 */
[----:B------:R-:W-:Y:S01]  /*1720*/  PLOP3.LUT P0, PT, PT, PT, UP0, 0x80, 0x0 ;  /* 0x000000000000781c */ /* 0x000fe20003f0f008 */
[----:B------:R-:W-:Y:S01]  /*1730*/  USHF.R.U32.HI UR43, URZ, 0x10, UR43 ;  /* 0x000000103f2b7899 */ /* 0x000fe2000801162b */
[----:B------:R-:W-:Y:S01]  /*1740*/  UMOV UR4, URZ ;  /* 0x0000003f00047c82 */ /* 0x000fe20008000000 */
[----:B--2---:R-:W-:-:S10]  /*1750*/  FMUL.FTZ R0, R3, R0 ;  /* 0x0000000003007220 */ /* 0x004fd40000410000 */
[----:B------:R-:W-:Y:S05]  /*1760*/  @!P0 BRA `(.L_x_1714) ;  /* 0x0000000000908947 */ /* 0x000fea0003800000 */
        /* <DEDUP_REMOVED lines=36> */
.L_x_1714:
[----:B------:R-:W-:Y:S01]  /*19b0*/  UIMAD UR52, UR42, UR4, URZ ;  /* 0x000000042a3472a4 */ /* 0x000fe2000f8e023f */
[----:B------:R-:W-:Y:S02]  /*19c0*/  IMAD.U32 R2, RZ, RZ, UR9 ;  /* 0x00000009ff027e24 */ /* 0x000fe4000f8e00ff */
[----:B------:R-:W-:Y:S01]  /*19d0*/  FMUL.FTZ R0, R0, UR11 ;  /* 0x0000000b00007c20 */ /* 0x000fe20008410000 */
[----:B------:R-:W-:Y:S01]  /*19e0*/  IMAD.U32 R3, RZ, RZ, UR4 ;  /* 0x00000004ff037e24 */ /* 0x000fe2000f8e00ff */
[----:B------:R-:W-:Y:S02]  /*19f0*/  PLOP3.LUT P0, PT, PT, PT, PT, 0x80, 0x0 ;  /* 0x000000000000781c */ /* 0x000fe40003f0f070 */
[----:B------:R-:W-:Y:S01]  /*1a00*/  CS2R R24, SRZ ;  /* 0x0000000000187805 */ /* 0x000fe2000001ff00 */
[----:B------:R-:W-:Y:S01]  /*1a10*/  IMAD.MOV.U32 R20, RZ, RZ, RZ ;  /* 0x000000ffff147224 */ /* 0x000fe200078e00ff */
[----:B------:R-:W-:Y:S01]  /*1a20*/  R2UR UR46, R0 ;  /* 0x00000000002e72ca */ /* 0x000fe200000e0000 */
[----:B------:R-:W-:Y:S01]  /*1a30*/  IMAD.MOV.U32 R15, RZ, RZ, RZ ;  /* 0x000000ffff0f7224 */ /* 0x000fe200078e00ff */
[----:B------:R-:W-:-:S02]  /*1a40*/  VIADDMNMX R2, R3, UR52, R2, PT ;  /* 0x0000003403027c46 */ /* 0x000fc4000b800102 */
[----:B------:R-:W-:Y:S01]  /*1a50*/  CS2R R46, SRZ ;  /* 0x00000000002e7805 */ /* 0x000fe2000001ff00 */
[----:B------:R-:W-:Y:S01]  /*1a60*/  IMAD.MOV.U32 R93, RZ, RZ, RZ ;  /* 0x000000ffff5d7224 */ /* 0x000fe200078e00ff */
[----:B------:R-:W-:Y:S02]  /*1a70*/  CS2R R26, SRZ ;  /* 0x00000000001a7805 */ /* 0x000fe4000001ff00 */
[----:B------:R-:W-:Y:S02]  /*1a80*/  R2UR UR55, R2 ;  /* 0x00000000023772ca */ /* 0x000fe400000e0000 */
        /* <DEDUP_REMOVED lines=12> */
[----:B------:R-:W-:Y:S01]  /*1b50*/  UISETP.GT.AND UP0, UPT, UR55, UR52, UPT ;  /* 0x000000343700728c */ /* 0x000fe2000bf04270 */
[----:B------:R-:W-:Y:S01]  /*1b60*/  IMAD.MOV.U32 R12, RZ, RZ, RZ ;  /* 0x000000ffff0c7224 */ /* 0x000fe200078e00ff */
[----:B------:R-:W-:Y:S01]  /*1b70*/  CS2R R32, SRZ ;  /* 0x0000000000207805 */ /* 0x000fe2000001ff00 */
[----:B------:R-:W-:Y:S01]  /*1b80*/  IMAD.MOV.U32 R28, RZ, RZ, RZ ;  /* 0x000000ffff1c7224 */ /* 0x000fe200078e00ff */
[----:B------:R-:W-:Y:S01]  /*1b90*/  CS2R R48, SRZ ;  /* 0x0000000000307805 */ /* 0x000fe2000001ff00 */
[----:B------:R-:W-:Y:S01]  /*1ba0*/  IMAD.MOV.U32 R107, RZ, RZ, RZ ;  /* 0x000000ffff6b7224 */ /* 0x000fe200078e00ff */
[----:B------:R-:W-:-:S02]  /*1bb0*/  PLOP3.LUT P1, PT, PT, PT, UP0, 0x80, 0x0 ;  /* 0x000000000000781c */ /* 0x000fc40003f2f008 */
        /* <DEDUP_REMOVED lines=47> */
.L_x_1716:
        /* <DEDUP_REMOVED lines=9> */
.L_x_1864:
[----:B------:R-:W-:Y:S05]  /*1f40*/  @!P1 BRA `(.L_x_1718) ;  /* 0x0000000000049947 */ /* 0x000fea0003800000 */
[----:B------:R-:W-:Y:S01]  /*1f50*/  BPT.TRAP 0x1 ;  /* 0x000000040000795c */ /* 0x000fe20000300000 */
.L_x_1718:
[----:B0-----:R-:W-:Y:S02]  /*1f60*/  IMAD.U32 R3, RZ, RZ, UR36 ;  /* 0x00000024ff037e24 */ /* 0x001fe4000f8e00ff */
[----:B------:R-:W-:-:S03]  /*1f70*/  IMAD.U32 R0, RZ, RZ, UR48 ;  /* 0x00000030ff007e24 */ /* 0x000fc6000f8e00ff */
[----:B------:R-:W-:Y:S02]  /*1f80*/  LEA R3, R3, UR51, 0x3 ;  /* 0x0000003303037c11 */ /* 0x000fe4000f8e18ff */
[----:B------:R-:W-:-:S04]  /*1f90*/  SHF.L.U32 R0, R0, 0x1f, RZ ;  /* 0x0000001f00007819 */ /* 0x000fc800000006ff */
[----:B------:R0:W1:Y:S01]  /*1fa0*/  SYNCS.PHASECHK.TRANS64.TRYWAIT P2, [R3+URZ+0x19c30], R0 ;  /* 0x019c3000030075a7 */ /* 0x000062000804017f */
[----:B------:R-:W-:Y:S05]  /*1fb0*/  @!P1 BRA `(.L_x_1719) ;  /* 0x0000000000049947 */ /* 0x000fea0003800000 */
[----:B------:R-:W-:Y:S01]  /*1fc0*/  BPT.TRAP 0x1 ;  /* 0x000000040000795c */ /* 0x000fe20000300000 */
.L_x_1719:
[----:B------:R-:W2:Y:S02]  /*1fd0*/  S2R R2, SR_TID.X ;  /* 0x0000000000027919 */ /* 0x000ea40000002100 */
[----:B--2---:R-:W-:Y:S01]  /*1fe0*/  LOP3.LUT P0, RZ, R2, 0x7f, RZ, 0xc0, !PT ;  /* 0x0000007f02ff7812 */ /* 0x004fe2000780c0ff */
[----:B-1----:R-:W-:-:S12]  /*1ff0*/  @P2 BRA `(.L_x_1720) ;  /* 0x0000000000082947 */ /* 0x002fd80003800000 */
[----:B------:R-:W1:Y:S02]  /*2000*/  SYNCS.PHASECHK.TRANS64.TRYWAIT P2, [R3+URZ+0x19c30], R0 ;  /* 0x019c3000030075a7 */ /* 0x000e64000804017f */
[----:B-1----:R-:W-:Y:S05]  /*2010*/  @!P2 BRA `(.L_x_1721) ;  /* 0x000000fc00d4a947 */ /* 0x002fea0003800000 */
.L_x_1720:
[----:B------:R-:W-:Y:S05]  /*2020*/  WARPSYNC.ALL ;  /* 0x0000000000007948 */ /* 0x000fea0003800000 */
[----:B------:R-:W-:Y:S01]  /*2030*/  UIADD3 UR4, UR51, 0x13800, URZ ;  /* 0x0001380033047890 */ /* 0x000fe2000fffe03f */
[----:B------:R-:W-:Y:S01]  /*2040*/  WARPGROUP.ARRIVE ;  /* 0x00000000000079c5 */ /* 0x000fe20000000000 */
[----:B------:R-:W-:Y:S01]  /*2050*/  ULOP3.LUT UR12, UR56, 0x10000, URZ, 0xfc, !UPT ;  /* 0x00010000380c7892 */ /* 0x000fe2000f8efc3f */
[----:B------:R-:W-:Y:S01]  /*2060*/  VIADD R6, R17, UR41 ;  /* 0x0000002911067c36 */ /* 0x000fe20008000000 */
[----:B------:R-:W-:Y:S01]  /*2070*/  USHF.R.U32.HI UR4, URZ, 0x4, UR4 ;  /* 0x000000043f047899 */ /* 0x000fe20008011604 */
[----:B------:R-:W-:Y:S01]  /*2080*/  IMAD.U32 R2, RZ, RZ, UR54 ;  /* 0x00000036ff027e24 */ /* 0x000fe2000f8e00ff */
[----:B------:R-:W-:Y:S01]  /*2090*/  UMOV UR13, 0xc0000010 ;  /* 0xc0000010000d7882 */ /* 0x000fe20000000000 */
[----:B------:R-:W-:Y:S01]  /*20a0*/  UMOV UR15, 0xc0000010 ;  /* 0xc0000010000f7882 */ /* 0x000fe20000000000 */
[----:B------:R-:W-:Y:S01]  /*20b0*/  ULOP3.LUT UR4, UR4, 0x3fff, URZ, 0xc0, !UPT ;  /* 0x00003fff04047892 */ /* 0x000fe2000f8ec03f */
[----:B------:R-:W-:Y:S01]  /*20c0*/  IMAD.U32 R91, RZ, RZ, UR46 ;  /* 0x0000002eff5b7e24 */ /* 0x000fe2000f8e00ff */
[----:B------:R-:W-:Y:S01]  /*20d0*/  UMOV UR5, 0xc0000010 ;  /* 0xc000001000057882 */ /* 0x000fe20000000000 */
[----:B------:R-:W-:Y:S01]  /*20e0*/  UMOV UR7, 0xc0000010 ;  /* 0xc000001000077882 */ /* 0x000fe20000000000 */
[----:B------:R-:W-:Y:S01]  /*20f0*/  ULOP3.LUT UR16, UR4, 0x10000, URZ, 0xfc, !UPT ;  /* 0x0001000004107892 */ /* 0x000fe2000f8efc3f */
[----:B------:R-:W-:Y:S01]  /*2100*/  CS2R R92, SRZ ;  /* 0x00000000005c7805 */ /* 0x000fe2000001ff00 */
[----:B------:R-:W-:Y:S01]  /*2110*/  UIADD3 UR4, UR12, 0x180, URZ ;  /* 0x000001800c047890 */ /* 0x000fe2000fffe03f */
[----:B------:R-:W-:Y:S01]  /*2120*/  CS2R R94, SRZ ;  /* 0x00000000005e7805 */ /* 0x000fe2000001ff00 */
[----:B------:R-:W-:Y:S01]  /*2130*/  UIMAD UR14, UR36, 0x300, UR16 ;  /* 0x00000300240e78a4 */ /* 0x000fe2000f8e0210 */
[----:B------:R-:W-:Y:S01]  /*2140*/  CS2R R96, SRZ ;  /* 0x0000000000607805 */ /* 0x000fe2000001ff00 */
[----:B------:R-:W-:Y:S01]  /*2150*/  UIADD3 UR8, UR12, 0x300, URZ ;  /* 0x000003000c087890 */ /* 0x000fe2000fffe03f */
[----:B------:R-:W-:Y:S01]  /*2160*/  CS2R R98, SRZ ;  /* 0x0000000000627805 */ /* 0x000fe2000001ff00 */
[----:B------:R-:W-:Y:S01]  /*2170*/  UIADD3 UR6, UR14, 0x100, URZ ;  /* 0x000001000e067890 */ /* 0x000fe2000fffe03f */
[----:B------:R-:W-:Y:S01]  /*2180*/  CS2R R100, SRZ ;  /* 0x0000000000647805 */ /* 0x000fe2000001ff00 */
[----:B------:R-:W-:Y:S01]  /*2190*/  UIADD3 UR10, UR14, 0x200, URZ ;  /* 0x000002000e0a7890 */ /* 0x000fe2000fffe03f */
[----:B------:R-:W-:Y:S01]  /*21a0*/  CS2R R102, SRZ ;  /* 0x0000000000667805 */ /* 0x000fe2000001ff00 */
[----:B------:R-:W-:Y:S01]  /*21b0*/  UMOV UR9, 0xc0000010 ;  /* 0xc000001000097882 */ /* 0x000fe20000000000 */
[----:B------:R-:W-:Y:S01]  /*21c0*/  QGMMA.64x128x32.F32.E4M3.E4M3 R24, gdesc[UR12], RZ, !UPT, gsb0 ;  /* 0x01e000000c1879f3 */ /* 0x000fe2000c0008ff */
[----:B------:R-:W-:Y:S01]  /*21d0*/  UMOV UR11, 0xc0000010 ;  /* 0xc0000010000b7882 */ /* 0x000fe20000000000 */
[----:B------:R-:W-:Y:S01]  /*21e0*/  UIADD3 UR18, UR55, -0x2, URZ ;  /* 0xfffffffe37127890 */ /* 0x000fe2000fffe03f */
        /* <DEDUP_REMOVED lines=16> */
[----:B------:R-:W-:Y:S02]  /*22f0*/  WARPGROUP.DEPBAR.LE gsb0, 0x0 ;  /* 0x00008000000079c5 */ /* 0x000fe40000010000 */
[----:B------:R-:W-:-:S06]  /*2300*/  WARPGROUP.ARRIVE ;  /* 0x00000000000079c5 */ /* 0x000fcc0000000000 */
[----:B------:R-:W-:Y:S01]  /*2310*/  QGMMA.64x128x32.F32.E4M3.E4M3 R24, gdesc[UR4], R24, gsb0 ;  /* 0x01e00000041879f3 */ /* 0x000fe20008000818 */
[----:B------:R-:W-:Y:S02]  /*2320*/  ULDC UR6, c[0x0][0x448] ;  /* 0x0001120000067ab9 */ /* 0x000fe40000000800 */
[----:B------:R-:W-:-:S06]  /*2330*/  UISETP.NE.AND UP0, UPT, UR6, 0x1, UPT ;  /* 0x000000010600788c */ /* 0x000fcc000bf05270 */
[----:B------:R-:W-:-:S05]  /*2340*/  PLOP3.LUT P2, PT, PT, PT, UP0, 0x80, 0x0 ;  /* 0x000000000000781c */ /* 0x000fca0003f4f008 */
[----:B------:R-:W-:-:S08]  /*2350*/  @UP0 ULDC UR6, c[0x0][0x44c] ;  /* 0x0001130000060ab9 */ /* 0x000fd00000000800 */
[----:B01----:R-:W-:Y:S01]  /*2360*/  @P2 IMAD.HI.U32 R0, R6, UR6, RZ ;  /* 0x0000000606002c27 */ /* 0x003fe2000f8e00ff */
[----:B------:R-:W-:-:S04]  /*2370*/  @UP0 ULDC UR6, c[0x0][0x450] ;  /* 0x0001140000060ab9 */ /* 0x000fc80000000800 */
[----:B------:R-:W-:Y:S01]  /*2380*/  @P2 SHF.R.U32.HI R6, RZ, UR6, R0 ;  /* 0x00000006ff062c19 */ /* 0x000fe20008011600 */
[----:B------:R-:W-:Y:S02]  /*2390*/  UMOV UR6, 0xffffff80 ;  /* 0xffffff8000067882 */ /* 0x000fe40000000000 */
[----:B------:R-:W-:Y:S02]  /*23a0*/  UIMAD UR6, UR55, UR6, 0x80 ;  /* 0x00000080370674a4 */ /* 0x000fe4000f8e0206 */
[----:B------:R-:W0:Y:S04]  /*23b0*/  SHFL.IDX PT, R0, R6, 0x1, 0x1c1f ;  /* 0x003c1f0006007f89 */ /* 0x000e2800000e0000 */
[----:B------:R-:W-:Y:S01]  /*23c0*/  IMAD.U32 R5, RZ, RZ, UR6 ;  /* 0x00000006ff057e24 */ /* 0x000fe2000f8e00ff */
[----:B------:R-:W1:Y:S01]  /*23d0*/  SHFL.IDX PT, R6, R6, RZ, 0x1c1f ;  /* 0x001c1fff06067589 */ /* 0x000e6200000e0000 */
[----:B------:R-:W-:-:S02]  /*23e0*/  @UP0 ULDC UR6, c[0x0][0x44c] ;  /* 0x0001130000060ab9 */ /* 0x000fc40000000800 */
[----:B------:R-:W-:Y:S01]  /*23f0*/  UIMAD.WIDE.U32 UR6, UR41, UR6, URZ ;  /* 0x00000006290672a5 */ /* 0x000fe2000f8e003f */
[----:B------:R-:W-:-:S04]  /*2400*/  IADD3 R7, -R16, 0x1, R5 ;  /* 0x0000000110077810 */ /* 0x000fc80007ffe105 */
[----:B------:R-:W-:Y:S02]  /*2410*/  IADD3 R7, -R2, UR53, R7 ;  /* 0x0000003502077c10 */ /* 0x000fe4000fffe107 */
[----:B------:R-:W-:-:S04]  /*2420*/  IADD3 R2, -R16, UR53, R5 ;  /* 0x0000003510027c10 */ /* 0x000fc8000fffe105 */
[----:B0-----:R-:W-:-:S04]  /*2430*/  VIADDMNMX R0, R0, R7, R2, PT ;  /* 0x0000000700007246 */ /* 0x001fc80003800102 */
[C---:B------:R-:W-:Y:S02]  /*2440*/  ISETP.GT.AND P3, PT, R0.reuse, RZ, PT ;  /* 0x000000ff0000720c */ /* 0x040fe40003f64270 */
[C---:B------:R-:W-:Y:S02]  /*2450*/  ISETP.GT.AND P4, PT, R0.reuse, 0x1, PT ;  /* 0x000000010000780c */ /* 0x040fe40003f84270 */
[----:B------:R-:W-:Y:S02]  /*2460*/  ISETP.GT.AND P5, PT, R0, 0x8, PT ;  /* 0x000000080000780c */ /* 0x000fe40003fa4270 */
[----:B-1----:R-:W-:Y:S01]  /*2470*/  VIADDMNMX R2, R6, R7, R2, PT ;  /* 0x0000000706027246 */ /* 0x002fe20003800102 */
[----:B------:R-:W-:Y:S02]  /*2480*/  WARPGROUP.DEPBAR.LE gsb0, 0x0 ;  /* 0x00008000000079c5 */ /* 0x000fe40000010000 */
[----:B------:R-:W-:-:S06]  /*2490*/  WARPGROUP.ARRIVE ;  /* 0x00000000000079c5 */ /* 0x000fcc0000000000 */
[----:B------:R-:W-:Y:S01]  /*24a0*/  QGMMA.64x128x32.F32.E4M3.E4M3 R24, gdesc[UR8], R24, gsb0 ;  /* 0x01e00000081879f3 */ /* 0x000fe20008000818 */
[----:B------:R-:W-:Y:S01]  /*24b0*/  @UP0 ULDC UR11, c[0x0][0x450] ;  /* 0x00011400000b0ab9 */ /* 0x000fe20000000800 */
[----:B------:R-:W-:Y:S01]  /*24c0*/  UMOV UR10, UR41 ;  /* 0x00000029000a7c82 */ /* 0x000fe20008000000 */
[----:B------:R-:W-:-:S04]  /*24d0*/  @UP0 USHF.R.U32.HI UR10, URZ, UR11, UR7 ;  /* 0x0000000b3f0a0299 */ /* 0x000fc80008011607 */
[----:B------:R-:W-:-:S04]  /*24e0*/  UIADD3 UR6, UR10, UR53, -UR54 ;  /* 0x000000350a067290 */ /* 0x000fc8000fffe836 */
[----:B------:R-:W-:-:S04]  /*24f0*/  USHF.R.S32.HI UR7, URZ, 0x1f, UR6 ;  /* 0x0000001f3f077899 */ /* 0x000fc80008011406 */
[----:B------:R-:W-:-:S04]  /*2500*/  ULEA.HI UR7, UR7, UR6, URZ, 0x7 ;  /* 0x0000000607077291 */ /* 0x000fc8000f8f383f */
[----:B------:R-:W-:-:S04]  /*2510*/  USHF.R.S32.HI UR7, URZ, 0x7, UR7 ;  /* 0x000000073f077899 */ /* 0x000fc80008011407 */
[----:B------:R-:W-:-:S04]  /*2520*/  UISETP.LT.AND UP1, UPT, UR52, UR7, UPT ;  /* 0x000000073400728c */ /* 0x000fc8000bf21270 */
[----:B------:R-:W-:-:S04]  /*2530*/  USEL UR17, UR52, UR7, !UP1 ;  /* 0x0000000734117287 */ /* 0x000fc8000c800000 */
[----:B------:R-:W-:Y:S01]  /*2540*/  UISETP.GE.AND UP1, UPT, UR18, UR17, UPT ;  /* 0x000000111200728c */ /* 0x000fe2000bf26270 */
[----:B------:R-:W-:Y:S02]  /*2550*/  WARPGROUP.DEPBAR.LE gsb0, 0x0 ;  /* 0x00008000000079c5 */ /* 0x000fe40000010000 */
[----:B------:R-:W-:Y:S02]  /*2560*/  FSEL R5, R26, -INF , P3 ;  /* 0xff8000001a057808 */ /* 0x000fe40001800000 */
[----:B------:R-:W-:Y:S02]  /*2570*/  FSEL R27, R27, -INF , P4 ;  /* 0xff8000001b1b7808 */ /* 0x000fe40002000000 */
[----:B------:R-:W-:Y:S02]  /*2580*/  ISETP.GT.AND P3, PT, R0, 0x9, PT ;  /* 0x000000090000780c */ /* 0x000fe40003f64270 */
[----:B------:R-:W-:Y:S02]  /*2590*/  FSEL R21, R30, -INF , P5 ;  /* 0xff8000001e157808 */ /* 0x000fe40002800000 */
[----:B------:R-:W-:-:S02]  /*25a0*/  FMNMX.FTZ R4, R5, R27, !PT ;  /* 0x0000001b05047209 */ /* 0x000fc40007810000 */
[C---:B------:R-:W-:Y:S02]  /*25b0*/  ISETP.GT.AND P4, PT, R0.reuse, 0x10, PT ;  /* 0x000000100000780c */ /* 0x040fe40003f84270 */
[----:B------:R-:W-:Y:S02]  /*25c0*/  FSEL R31, R31, -INF , P3 ;  /* 0xff8000001f1f7808 */ /* 0x000fe40001800000 */
[----:B------:R-:W-:Y:S02]  /*25d0*/  FMNMX.FTZ R4, R21, R4, !PT ;  /* 0x0000000415047209 */ /* 0x000fe40007810000 */
        /* <DEDUP_REMOVED lines=82> */
[----:B------:R-:W-:Y:S02]  /*2b00*/  FMNMX.FTZ R0, R86, R89, !PT ;  /* 0x0000005956007209 */ /* 0x000fe40007810000 */
[C---:B------:R-:W-:Y:S02]  /*2b10*/  ISETP.GT.AND P4, PT, R2.reuse, 0x1, PT ;  /* 0x000000010200780c */ /* 0x040fe40003f84270 */
[----:B------:R-:W-:Y:S02]  /*2b20*/  FMNMX.FTZ R8, R87, R0, !PT ;  /* 0x0000000057087209 */ /* 0x000fe40007810000 */
[----:B------:R-:W-:Y:S02]  /*2b30*/  ISETP.GT.AND P5, PT, R2, 0x8, PT ;  /* 0x000000080200780c */ /* 0x000fe40003fa4270 */
[----:B------:R-:W-:Y:S01]  /*2b40*/  FSEL R25, R25, -INF , P4 ;  /* 0xff80000019197808 */ /* 0x000fe20002000000 */
[----:B------:R-:W0:Y:S01]  /*2b50*/  SHFL.BFLY PT, R89, R8, 0x2, 0x1f ;  /* 0x0c401f0008597f89 */ /* 0x000e2200000e0000 */
        /* <DEDUP_REMOVED lines=21> */
[----:B------:R-:W-:Y:S02]  /*2cb0*/  CS2R R88, SRZ ;  /* 0x0000000000587805 */ /* 0x000fe4000001ff00 */
[----:B------:R-:W-:Y:S02]  /*2cc0*/  FSEL R64, R64, -INF , P4 ;  /* 0xff80000040407808 */ /* 0x000fe40002000000 */
[C---:B------:R-:W-:Y:S01]  /*2cd0*/  FSETP.NEU.FTZ.AND P3, PT, R0.reuse, -INF , PT ;  /* 0xff8000000000780b */ /* 0x040fe20003f7d000 */
[----:B------:R-:W-:-:S01]  /*2ce0*/  FFMA.FTZ R4, R0, R91, -8 ;  /* 0xc100000000047423 */ /* 0x000fc2000001005b */
[----:B------:R-:W-:-:S02]  /*2cf0*/  ISETP.GT.AND P4, PT, R2, 0x58, PT ;  /* 0x000000580200780c */ /* 0x000fc40003f84270 */
[----:B------:R-:W-:Y:S02]  /*2d00*/  CS2R R90, SRZ ;  /* 0x00000000005a7805 */ /* 0x000fe4000001ff00 */
[----:B------:R-:W-:Y:S02]  /*2d10*/  FSEL R4, R4, RZ, P3 ;  /* 0x000000ff04047208 */ /* 0x000fe40001800000 */
[----:B------:R-:W-:Y:S02]  /*2d20*/  ISETP.GT.AND P3, PT, R2, RZ, PT ;  /* 0x000000ff0200720c */ /* 0x000fe40003f64270 */
[----:B------:R-:W-:Y:S01]  /*2d30*/  FSEL R68, R68, -INF , P4 ;  /* 0xff80000044447808 */ /* 0x000fe20002000000 */
[----:B------:R-:W-:-:S01]  /*2d40*/  FFMA.FTZ R7, R21, UR46, -R4 ;  /* 0x0000002e15077c23 */ /* 0x000fc20008010804 */
[----:B------:R-:W-:Y:S01]  /*2d50*/  FSEL R24, R24, -INF , P3 ;  /* 0xff80000018187808 */ /* 0x000fe20001800000 */
[----:B------:R-:W-:-:S01]  /*2d60*/  FFMA.FTZ R27, R27, UR46, -R4 ;  /* 0x0000002e1b1b7c23 */ /* 0x000fc20008010804 */
[----:B------:R-:W-:Y:S01]  /*2d70*/  ISETP.GT.AND P3, PT, R2, 0x9, PT ;  /* 0x000000090200780c */ /* 0x000fe20003f64270 */
[----:B------:R-:W-:-:S01]  /*2d80*/  FFMA.FTZ R8, R31, UR46, -R4 ;  /* 0x0000002e1f087c23 */ /* 0x000fc20008010804 */
[----:B------:R-:W-:Y:S01]  /*2d90*/  FMNMX.FTZ R21, R24, R25, !PT ;  /* 0x0000001918157209 */ /* 0x000fe20007810000 */
[----:B------:R0:W-:Y:S01]  /*2da0*/  MUFU.EX2 R6, R27 ;  /* 0x0000001b00067308 */ /* 0x0001e20000000800 */
[----:B------:R-:W-:Y:S01]  /*2db0*/  FSEL R29, R29, -INF , P3 ;  /* 0xff8000001d1d7808 */ /* 0x000fe20001800000 */
[--C-:B------:R-:W-:Y:S01]  /*2dc0*/  FFMA.FTZ R58, R58, UR46, -R4.reuse ;  /* 0x0000002e3a3a7c23 */ /* 0x100fe20008010804 */
[----:B------:R-:W-:Y:S01]  /*2dd0*/  FMNMX.FTZ R10, R28, R21, !PT ;  /* 0x000000151c0a7209 */ /* 0x000fe20007810000 */
[--C-:B------:R-:W-:Y:S01]  /*2de0*/  FFMA.FTZ R46, R63, UR46, -R4.reuse ;  /* 0x0000002e3f2e7c23 */ /* 0x100fe20008010804 */
[----:B------:R-:W-:Y:S01]  /*2df0*/  ISETP.GT.AND P3, PT, R2, 0x11, PT ;  /* 0x000000110200780c */ /* 0x000fe20003f64270 */
[----:B------:R-:W-:Y:S01]  /*2e00*/  IMAD.U32 R63, RZ, RZ, UR46 ;  /* 0x0000002eff3f7e24 */ /* 0x000fe2000f8e00ff */
[----:B------:R-:W-:Y:S01]  /*2e10*/  FMNMX.FTZ R21, R29, R10, !PT ;  /* 0x0000000a1d157209 */ /* 0x000fe20007810000 */
[--C-:B------:R-:W-:Y:S01]  /*2e20*/  FFMA.FTZ R5, R5, UR46, -R4.reuse ;  /* 0x0000002e05057c23 */ /* 0x100fe20008010804 */
[----:B------:R-:W-:Y:S01]  /*2e30*/  FSEL R33, R33, -INF , P3 ;  /* 0xff80000021217808 */ /* 0x000fe20001800000 */
[----:B------:R-:W-:Y:S01]  /*2e40*/  MUFU.EX2 R7, R7 ;  /* 0x0000000700077308 */ /* 0x000fe20000000800 */
[----:B------:R-:W-:Y:S01]  /*2e50*/  FMNMX.FTZ R10, R32, R21, !PT ;  /* 0x00000015200a7209 */ /* 0x000fe20007810000 */
[--C-:B------:R-:W-:Y:S01]  /*2e60*/  FFMA.FTZ R9, R9, UR46, -R4.reuse ;  /* 0x0000002e09097c23 */ /* 0x100fe20008010804 */
[----:B------:R-:W-:Y:S01]  /*2e70*/  ISETP.GT.AND P3, PT, R2, 0x19, PT ;  /* 0x000000190200780c */ /* 0x000fe20003f64270 */
[--C-:B------:R-:W-:Y:S01]  /*2e80*/  FFMA.FTZ R38, R67, UR46, -R4.reuse ;  /* 0x0000002e43267c23 */ /* 0x100fe20008010804 */
        /* <DEDUP_REMOVED lines=11> */
[----:B------:R-:W1:Y:S01]  /*2f40*/  MUFU.EX2 R8, R8 ;  /* 0x0000000800087308 */ /* 0x000e620000000800 */
        /* <DEDUP_REMOVED lines=9> */
[----:B------:R-:W-:Y:S01]  /*2fe0*/  MUFU.EX2 R9, R9 ;  /* 0x0000000900097308 */ /* 0x000fe20000000800 */
[----:B------:R-:W-:Y:S01]  /*2ff0*/  ISETP.GT.AND P3, PT, R2, 0x31, PT ;  /* 0x000000310200780c */ /* 0x000fe20003f64270 */
[--C-:B------:R-:W-:Y:S01]  /*3000*/  FFMA.FTZ R51, R51, UR46, -R4.reuse ;  /* 0x0000002e33337c23 */ /* 0x100fe20008010804 */
[----:B------:R-:W-:Y:S01]  /*3010*/  FMNMX.FTZ R21, R45, R14, !PT ;  /* 0x0000000e2d157209 */ /* 0x000fe20007810000 */
[--C-:B------:R-:W-:Y:S01]  /*3020*/  FFMA.FTZ R47, R71, UR46, -R4.reuse ;  /* 0x0000002e472f7c23 */ /* 0x100fe20008010804 */
[----:B------:R-:W-:Y:S01]  /*3030*/  FSEL R49, R49, -INF , P3 ;  /* 0xff80000031317808 */ /* 0x000fe20001800000 */
[----:B------:R-:W-:Y:S01]  /*3040*/  FFMA.FTZ R54, R54, UR46, -R4 ;  /* 0x0000002e36367c23 */ /* 0x000fe20008010804 */
[----:B------:R-:W-:Y:S01]  /*3050*/  FMNMX.FTZ R14, R48, R21, !PT ;  /* 0x00000015300e7209 */ /* 0x000fe20007810000 */
[----:B------:R-:W-:Y:S01]  /*3060*/  MUFU.EX2 R10, R10 ;  /* 0x0000000a000a7308 */ /* 0x000fe20000000800 */
[----:B------:R-:W-:-:S02]  /*3070*/  ISETP.GT.AND P3, PT, R2, 0x39, PT ;  /* 0x000000390200780c */ /* 0x000fc40003f64270 */
[----:B------:R-:W-:Y:S01]  /*3080*/  FMNMX.FTZ R21, R49, R14, !PT ;  /* 0x0000000e31157209 */ /* 0x000fe20007810000 */
[----:B------:R-:W-:-:S01]  /*3090*/  FFMA.FTZ R14, R43, UR46, -R4 ;  /* 0x0000002e2b0e7c23 */ /* 0x000fc20008010804 */
[----:B------:R-:W-:Y:S02]  /*30a0*/  FSEL R53, R53, -INF , P3 ;  /* 0xff80000035357808 */ /* 0x000fe40001800000 */
[----:B------:R-:W-:Y:S01]  /*30b0*/  FMNMX.FTZ R20, R52, R21, !PT ;  /* 0x0000001534147209 */ /* 0x000fe20007810000 */
[----:B------:R-:W-:Y:S01]  /*30c0*/  MUFU.EX2 R11, R11 ;  /* 0x0000000b000b7308 */ /* 0x000fe20000000800 */
[----:B------:R-:W-:Y:S02]  /*30d0*/  ISETP.GT.AND P3, PT, R2, 0x41, PT ;  /* 0x000000410200780c */ /* 0x000fe40003f64270 */
[----:B------:R-:W-:Y:S02]  /*30e0*/  FMNMX.FTZ R21, R53, R20, !PT ;  /* 0x0000001435157209 */ /* 0x000fe40007810000 */
[----:B------:R-:W-:-:S02]  /*30f0*/  FSEL R57, R57, -INF , P3 ;  /* 0xff80000039397808 */ /* 0x000fc40001800000 */
[----:B------:R-:W-:Y:S01]  /*3100*/  FMNMX.FTZ R20, R56, R21, !PT ;  /* 0x0000001538147209 */ /* 0x000fe20007810000 */
[----:B------:R-:W2:Y:S01]  /*3110*/  MUFU.EX2 R12, R12 ;  /* 0x0000000c000c7308 */ /* 0x000ea20000000800 */
[----:B------:R-:W-:Y:S02]  /*3120*/  ISETP.GT.AND P3, PT, R2, 0x49, PT ;  /* 0x000000490200780c */ /* 0x000fe40003f64270 */
[----:B------:R-:W-:Y:S02]  /*3130*/  FMNMX.FTZ R21, R57, R20, !PT ;  /* 0x0000001439157209 */ /* 0x000fe40007810000 */
[----:B------:R-:W-:Y:S02]  /*3140*/  FSEL R61, R61, -INF , P3 ;  /* 0xff8000003d3d7808 */ /* 0x000fe40001800000 */
[----:B------:R-:W-:Y:S01]  /*3150*/  FMNMX.FTZ R20, R60, R21, !PT ;  /* 0x000000153c147209 */ /* 0x000fe20007810000 */
[----:B------:R-:W-:Y:S01]  /*3160*/  MUFU.EX2 R13, R13 ;  /* 0x0000000d000d7308 */ /* 0x000fe20000000800 */
[----:B------:R-:W-:-:S02]  /*3170*/  ISETP.GT.AND P3, PT, R2, 0x51, PT ;  /* 0x000000510200780c */ /* 0x000fc40003f64270 */
[----:B------:R-:W-:Y:S01]  /*3180*/  FMNMX.FTZ R21, R61, R20, !PT ;  /* 0x000000143d157209 */ /* 0x000fe20007810000 */
[----:B------:R-:W-:-:S01]  /*3190*/  FFMA.FTZ R20, R50, UR46, -R4 ;  /* 0x0000002e32147c23 */ /* 0x000fc20008010804 */
[----:B------:R-:W-:Y:S01]  /*31a0*/  FSEL R65, R65, -INF , P3 ;  /* 0xff80000041417808 */ /* 0x000fe20001800000 */
[----:B------:R-:W-:-:S01]  /*31b0*/  FFMA.FTZ R50, R74, UR46, -R4 ;  /* 0x0000002e4a327c23 */ /* 0x000fc20008010804 */
[----:B------:R-:W-:Y:S01]  /*31c0*/  FMNMX.FTZ R30, R64, R21, !PT ;  /* 0x00000015401e7209 */ /* 0x000fe20007810000 */
[----:B------:R-:W-:Y:S01]  /*31d0*/  MUFU.EX2 R14, R14 ;  /* 0x0000000e000e7308 */ /* 0x000fe20000000800 */
[C---:B------:R-:W-:Y:S02]  /*31e0*/  ISETP.GT.AND P3, PT, R2.reuse, 0x59, PT ;  /* 0x000000590200780c */ /* 0x040fe40003f64270 */
[----:B------:R-:W-:Y:S02]  /*31f0*/  FMNMX.FTZ R21, R65, R30, !PT ;  /* 0x0000001e41157209 */ /* 0x000fe40007810000 */
[----:B------:R-:W-:-:S02]  /*3200*/  ISETP.GT.AND P4, PT, R2, 0x60, PT ;  /* 0x000000600200780c */ /* 0x000fc40003f84270 */
[----:B------:R-:W-:Y:S01]  /*3210*/  FSEL R69, R69, -INF , P3 ;  /* 0xff80000045457808 */ /* 0x000fe20001800000 */
[----:B------:R-:W-:Y:S01]  /*3220*/  MUFU.EX2 R15, R15 ;  /* 0x0000000f000f7308 */ /* 0x000fe20000000800 */
[----:B------:R-:W-:Y:S02]  /*3230*/  FMNMX.FTZ R30, R68, R21, !PT ;  /* 0x00000015441e7209 */ /* 0x000fe40007810000 */
[----:B------:R-:W-:Y:S02]  /*3240*/  ISETP.GT.AND P3, PT, R2, 0x61, PT ;  /* 0x000000610200780c */ /* 0x000fe40003f64270 */
[----:B------:R-:W-:Y:S02]  /*3250*/  FSEL R72, R72, -INF , P4 ;  /* 0xff80000048487808 */ /* 0x000fe40002000000 */
[----:B0-----:R-:W-:Y:S01]  /*3260*/  FMNMX.FTZ R27, R69, R30, !PT ;  /* 0x0000001e451b7209 */ /* 0x001fe20007810000 */
[----:B------:R-:W0:Y:S01]  /*3270*/  MUFU.EX2 R26, R26 ;  /* 0x0000001a001a7308 */ /* 0x000e220000000800 */
[----:B------:R-:W-:-:S02]  /*3280*/  ISETP.GT.AND P4, PT, R2, 0x68, PT ;  /* 0x000000680200780c */ /* 0x000fc40003f84270 */
[----:B------:R-:W-:Y:S02]  /*3290*/  FSEL R73, R73, -INF , P3 ;  /* 0xff80000049497808 */ /* 0x000fe40001800000 */
[----:B------:R-:W-:Y:S02]  /*32a0*/  FMNMX.FTZ R30, R72, R27, !PT ;  /* 0x0000001b481e7209 */ /* 0x000fe40007810000 */
[----:B------:R-:W-:Y:S01]  /*32b0*/  ISETP.GT.AND P3, PT, R2, 0x69, PT ;  /* 0x000000690200780c */ /* 0x000fe20003f64270 */
[----:B------:R-:W-:Y:S01]  /*32c0*/  MUFU.EX2 R20, R20 ;  /* 0x0000001400147308 */ /* 0x000fe20000000800 */
[----:B------:R-:W-:Y:S02]  /*32d0*/  FSEL R76, R76, -INF , P4 ;  /* 0xff8000004c4c7808 */ /* 0x000fe40002000000 */
[----:B------:R-:W-:Y:S01]  /*32e0*/  FMNMX.FTZ R31, R73, R30, !PT ;  /* 0x0000001e491f7209 */ /* 0x000fe20007810000 */
[----:B------:R-:W-:-:S01]  /*32f0*/  FFMA.FTZ R30, R55, UR46, -R4 ;  /* 0x0000002e371e7c23 */ /* 0x000fc20008010804 */
[----:B------:R-:W-:Y:S01]  /*3300*/  ISETP.GT.AND P4, PT, R2, 0x70, PT ;  /* 0x000000700200780c */ /* 0x000fe20003f84270 */
[----:B------:R-:W-:-:S01]  /*3310*/  FFMA.FTZ R55, R82, UR46, -R4 ;  /* 0x0000002e52377c23 */ /* 0x000fc20008010804 */
[----:B------:R-:W-:Y:S01]  /*3320*/  FSEL R77, R77, -INF , P3 ;  /* 0xff8000004d4d7808 */ /* 0x000fe20001800000 */
[----:B------:R3:W-:Y:S01]  /*3330*/  MUFU.EX2 R21, R51 ;  /* 0x0000003300157308 */ /* 0x0007e20000000800 */
[----:B------:R-:W-:-:S02]  /*3340*/  FMNMX.FTZ R34, R76, R31, !PT ;  /* 0x0000001f4c227209 */ /* 0x000fc40007810000 */
[----:B------:R-:W-:Y:S02]  /*3350*/  ISETP.GT.AND P3, PT, R2, 0x71, PT ;  /* 0x000000710200780c */ /* 0x000fe40003f64270 */
[----:B------:R-:W-:Y:S02]  /*3360*/  FSEL R80, R80, -INF , P4 ;  /* 0xff80000050507808 */ /* 0x000fe40002000000 */
[----:B------:R-:W-:Y:S01]  /*3370*/  FMNMX.FTZ R31, R77, R34, !PT ;  /* 0x000000224d1f7209 */ /* 0x000fe20007810000 */
[----:B------:R4:W-:Y:S01]  /*3380*/  MUFU.EX2 R27, R54 ;  /* 0x00000036001b7308 */ /* 0x0009e20000000800 */
[----:B------:R-:W-:Y:S01]  /*3390*/  ISETP.GT.AND P4, PT, R2, 0x78, PT ;  /* 0x000000780200780c */ /* 0x000fe20003f84270 */
[----:B---3--:R-:W-:Y:S01]  /*33a0*/  FFMA.FTZ R51, R78, UR46, -R4 ;  /* 0x0000002e4e337c23 */ /* 0x008fe20008010804 */
[----:B------:R-:W-:Y:S02]  /*33b0*/  FSEL R81, R81, -INF , P3 ;  /* 0xff80000051517808 */ /* 0x000fe40001800000 */
[----:B------:R-:W-:-:S02]  /*33c0*/  FMNMX.FTZ R34, R80, R31, !PT ;  /* 0x0000001f50227209 */ /* 0x000fc40007810000 */
[----:B------:R-:W-:Y:S01]  /*33d0*/  ISETP.GT.AND P3, PT, R2, 0x79, PT ;  /* 0x000000790200780c */ /* 0x000fe20003f64270 */
[----:B------:R-:W-:Y:S01]  /*33e0*/  MUFU.EX2 R31, R58 ;  /* 0x0000003a001f7308 */ /* 0x000fe20000000800 */
[----:B------:R-:W-:Y:S01]  /*33f0*/  FSEL R84, R84, -INF , P4 ;  /* 0xff80000054547808 */ /* 0x000fe20002000000 */
[--C-:B----4-:R-:W-:Y:S01]  /*3400*/  FFMA.FTZ R54, R79, UR46, -R4.reuse ;  /* 0x0000002e4f367c23 */ /* 0x110fe20008010804 */
[----:B------:R-:W-:Y:S01]  /*3410*/  FMNMX.FTZ R35, R81, R34, !PT ;  /* 0x0000002251237209 */ /* 0x000fe20007810000 */
[--C-:B------:R-:W-:Y:S01]  /*3420*/  FFMA.FTZ R34, R59, UR46, -R4.reuse ;  /* 0x0000002e3b227c23 */ /* 0x100fe20008010804 */
[----:B------:R-:W-:Y:S02]  /*3430*/  FSEL R85, R85, -INF , P3 ;  /* 0xff80000055557808 */ /* 0x000fe40001800000 */
[----:B------:R-:W-:Y:S01]  /*3440*/  FMNMX.FTZ R2, R84, R35, !PT ;  /* 0x0000002354027209 */ /* 0x000fe20007810000 */
[----:B------:R-:W-:-:S01]  /*3450*/  FFMA.FTZ R35, R66, UR46, -R4 ;  /* 0x0000002e42237c23 */ /* 0x000fc20008010804 */
[----:B------:R-:W3:Y:S01]  /*3460*/  MUFU.EX2 R30, R30 ;  /* 0x0000001e001e7308 */ /* 0x000ee20000000800 */
[----:B-1----:R-:W-:-:S02]  /*3470*/  F2FP.SATFINITE.E4M3.F32.PACK_AB_MERGE_C R149, R8, R7, RZ ;  /* 0x000000070895723e */ /* 0x002fc400048070ff */
[----:B------:R-:W-:Y:S02]  /*3480*/  FMNMX.FTZ R2, R85, R2, !PT ;  /* 0x0000000255027209 */ /* 0x000fe40007810000 */
[----:B--2---:R-:W-:Y:S02]  /*3490*/  F2FP.SATFINITE.E4M3.F32.PACK_AB_MERGE_C R151, R12, R11, RZ ;  /* 0x0000000b0c97723e */ /* 0x004fe400048070ff */
[----:B0-----:R-:W-:Y:S01]  /*34a0*/  F2FP.SATFINITE.E4M3.F32.PACK_AB_MERGE_C R145, R26, R15, RZ ;  /* 0x0000000f1a91723e */ /* 0x001fe200048070ff */
[----:B------:R-:W0:Y:S01]  /*34b0*/  SHFL.BFLY PT, R43, R2, 0x2, 0x1f ;  /* 0x0c401f00022b7f89 */ /* 0x000e2200000e0000 */
[----:B------:R-:W-:Y:S01]  /*34c0*/  MUFU.EX2 R34, R34 ;  /* 0x0000002200227308 */ /* 0x000fe20000000800 */
[----:B------:R-:W-:Y:S02]  /*34d0*/  F2FP.SATFINITE.E4M3.F32.PACK_AB_MERGE_C R149, R6, R5, R149 ;  /* 0x000000050695723e */ /* 0x000fe40004807095 */
[----:B------:R-:W-:Y:S02]  /*34e0*/  F2FP.SATFINITE.E4M3.F32.PACK_AB_MERGE_C R151, R10, R9, R151 ;  /* 0x000000090a97723e */ /* 0x000fe40004807097 */
[----:B------:R-:W-:-:S03]  /*34f0*/  F2FP.SATFINITE.E4M3.F32.PACK_AB_MERGE_C R145, R14, R13, R145 ;  /* 0x0000000d0e91723e */ /* 0x000fc60004807091 */
[----:B------:R-:W-:Y:S01]  /*3500*/  MUFU.EX2 R39, R39 ;  /* 0x0000002700277308 */ /* 0x000fe20000000800 */
[----:B---3--:R-:W-:-:S04]  /*3510*/  F2FP.SATFINITE.E4M3.F32.PACK_AB_MERGE_C R147, R30, R27, RZ ;  /* 0x0000001b1e93723e */ /* 0x008fc800048070ff */
[----:B------:R-:W-:-:S03]  /*3520*/  F2FP.SATFINITE.E4M3.F32.PACK_AB_MERGE_C R147, R21, R20, R147 ;  /* 0x000000141593723e */ /* 0x000fc60004807093 */
[----:B------:R-:W1:Y:S01]  /*3530*/  MUFU.EX2 R46, R46 ;  /* 0x0000002e002e7308 */ /* 0x000e620000000800 */
[----:B0-----:R-:W-:-:S07]  /*3540*/  FMNMX.FTZ R58, R2, R43, !PT ;  /* 0x0000002b023a7209 */ /* 0x001fce0007810000 */
[----:B------:R-:W-:Y:S01]  /*3550*/  MUFU.EX2 R35, R35 ;  /* 0x0000002300237308 */ /* 0x000fe20000000800 */
[----:B------:R-:W-:-:S01]  /*3560*/  FFMA.FTZ R43, R75, UR46, -R4 ;  /* 0x0000002e4b2b7c23 */ /* 0x000fc20008010804 */
[----:B------:R-:W0:Y:S06]  /*3570*/  SHFL.BFLY PT, R59, R58, 0x1, 0x1f ;  /* 0x0c201f003a3b7f89 */ /* 0x000e2c00000e0000 */
[----:B------:R-:W-:Y:S01]  /*3580*/  MUFU.EX2 R38, R38 ;  /* 0x0000002600267308 */ /* 0x000fe20000000800 */
[----:B-1----:R-:W-:-:S04]  /*3590*/  F2FP.SATFINITE.E4M3.F32.PACK_AB_MERGE_C R141, R46, R39, RZ ;  /* 0x000000272e8d723e */ /* 0x002fc800048070ff */
[----:B------:R-:W-:-:S03]  /*35a0*/  F2FP.SATFINITE.E4M3.F32.PACK_AB_MERGE_C R141, R34, R31, R141 ;  /* 0x0000001f228d723e */ /* 0x000fc6000480708d */
[----:B------:R-:W-:Y:S08]  /*35b0*/  MUFU.EX2 R42, R42 ;  /* 0x0000002a002a7308 */ /* 0x000ff00000000800 */
[----:B------:R-:W-:Y:S01]  /*35c0*/  MUFU.EX2 R47, R47 ;  /* 0x0000002f002f7308 */ /* 0x000fe20000000800 */
[----:B0-----:R-:W-:Y:S01]  /*35d0*/  FMNMX.FTZ R2, R58, R59, !PT ;  /* 0x0000003b3a027209 */ /* 0x001fe20007810000 */
[--C-:B------:R-:W-:Y:S01]  /*35e0*/  FFMA.FTZ R58, R83, UR46, -R4.reuse ;  /* 0x0000002e533a7c23 */ /* 0x100fe20008010804 */
[----:B------:R-:W-:-:S01]  /*35f0*/  FFMA.FTZ R59, R86, UR46, -R4 ;  /* 0x0000002e563b7c23 */ /* 0x000fc20008010804 */
[----:B------:R-:W-:Y:S01]  /*3600*/  FFMA.FTZ R4, R87, UR46, -R4 ;  /* 0x0000002e57047c23 */ /* 0x000fe20008010804 */
[C---:B------:R-:W-:Y:S01]  /*3610*/  FSETP.NEU.FTZ.AND P3, PT, R2.reuse, -INF , PT ;  /* 0xff8000000200780b */ /* 0x040fe20003f7d000 */
[----:B------:R-:W-:-:S02]  /*3620*/  FFMA.FTZ R62, R2, R63, -8 ;  /* 0xc1000000023e7423 */ /* 0x000fc4000001003f */
[----:B------:R-:W-:Y:S03]  /*3630*/  MUFU.EX2 R50, R50 ;  /* 0x0000003200327308 */ /* 0x000fe60000000800 */
[----:B------:R-:W-:Y:S02]  /*3640*/  FSEL R62, R62, RZ, P3 ;  /* 0x000000ff3e3e7208 */ /* 0x000fe40001800000 */
[----:B------:R-:W-:-:S03]  /*3650*/  PLOP3.LUT P3, PT, PT, PT, UP1, 0x80, 0x0 ;  /* 0x000000000000781c */ /* 0x000fc60003f6f018 */
        /* <DEDUP_REMOVED lines=18> */
[----:B------:R-:W-:Y:S01]  /*3780*/  FADD.FTZ R60, R5, R6 ;  /* 0x00000006053c7221 */ /* 0x000fe20000010000 */
[----:B------:R-:W-:-:S01]  /*3790*/  FFMA.FTZ R40, R49, UR46, -R62 ;  /* 0x0000002e31287c23 */ /* 0x000fc2000801083e */
[--C-:B------:R-:W-:Y:S01]  /*37a0*/  FFMA.FTZ R49, R53, UR46, -R62.reuse ;  /* 0x0000002e35317c23 */ /* 0x100fe2000801083e */
[----:B------:R-:W-:-:S01]  /*37b0*/  FFMA.FTZ R70, R45, UR46, -R62 ;  /* 0x0000002e2d467c23 */ /* 0x000fc2000801083e */
[--C-:B------:R-:W-:Y:S01]  /*37c0*/  FFMA.FTZ R53, R61, UR46, -R62.reuse ;  /* 0x0000002e3d357c23 */ /* 0x100fe2000801083e */
[----:B------:R-:W-:-:S01]  /*37d0*/  FFMA.FTZ R45, R57, UR46, -R62 ;  /* 0x0000002e392d7c23 */ /* 0x000fc2000801083e */
[----:B------:R-:W1:Y:S01]  /*37e0*/  MUFU.EX2 R63, R63 ;  /* 0x0000003f003f7308 */ /* 0x000e620000000800 */
[----:B------:R-:W-:-:S01]  /*37f0*/  FADD.FTZ R61, R7, R60 ;  /* 0x0000003c073d7221 */ /* 0x000fc20000010000 */
[--C-:B------:R-:W-:Y:S01]  /*3800*/  FFMA.FTZ R64, R64, UR46, -R62.reuse ;  /* 0x0000002e40407c23 */ /* 0x100fe2000801083e */
[----:B------:R-:W-:-:S01]  /*3810*/  FFMA.FTZ R65, R65, UR46, -R62 ;  /* 0x0000002e41417c23 */ /* 0x000fc2000801083e */
[----:B------:R-:W-:Y:S01]  /*3820*/  FFMA.FTZ R69, R69, UR46, -R62 ;  /* 0x0000002e45457c23 */ /* 0x000fe2000801083e */
[----:B------:R-:W-:-:S01]  /*3830*/  FADD.FTZ R60, R8, R61 ;  /* 0x0000003d083c7221 */ /* 0x000fc20000010000 */
[--C-:B------:R-:W-:Y:S01]  /*3840*/  FFMA.FTZ R73, R73, UR46, -R62.reuse ;  /* 0x0000002e49497c23 */ /* 0x100fe2000801083e */
[----:B------:R-:W-:-:S01]  /*3850*/  FFMA.FTZ R76, R76, UR46, -R62 ;  /* 0x0000002e4c4c7c23 */ /* 0x000fc2000801083e */
[----:B------:R-:W2:Y:S01]  /*3860*/  MUFU.EX2 R66, R66 ;  /* 0x0000004200427308 */ /* 0x000ea20000000800 */
[----:B0-----:R-:W-:-:S01]  /*3870*/  FADD.FTZ R56, R24, R25 ;  /* 0x0000001918387221 */ /* 0x001fc20000010000 */
[----:B------:R-:W-:Y:S01]  /*3880*/  FADD.FTZ R61, R9, R60 ;  /* 0x0000003c093d7221 */ /* 0x000fe20000010000 */
[----:B------:R-:W-:-:S01]  /*3890*/  FFMA.FTZ R77, R77, UR46, -R62 ;  /* 0x0000002e4d4d7c23 */ /* 0x000fc2000801083e */
[--C-:B------:R-:W-:Y:S01]  /*38a0*/  FFMA.FTZ R80, R80, UR46, -R62.reuse ;  /* 0x0000002e50507c23 */ /* 0x100fe2000801083e */
[----:B------:R-:W-:Y:S01]  /*38b0*/  F2FP.SATFINITE.E4M3.F32.PACK_AB_MERGE_C R143, R47, R42, RZ ;  /* 0x0000002a2f8f723e */ /* 0x000fe200048070ff */
[----:B------:R-:W-:Y:S01]  /*38c0*/  FADD.FTZ R74, R10, R61 ;  /* 0x0000003d0a4a7221 */ /* 0x000fe20000010000 */
[----:B------:R-:W-:-:S01]  /*38d0*/  FFMA.FTZ R81, R81, UR46, -R62 ;  /* 0x0000002e51517c23 */ /* 0x000fc2000801083e */
[----:B------:R-:W0:Y:S01]  /*38e0*/  MUFU.EX2 R28, R28 ;  /* 0x0000001c001c7308 */ /* 0x000e220000000800 */
[----:B-1----:R-:W-:-:S01]  /*38f0*/  FADD.FTZ R57, R63, R56 ;  /* 0x000000383f397221 */ /* 0x002fc20000010000 */
[----:B------:R-:W-:-:S02]  /*3900*/  @!P0 VIADD R56, R3, 0x19c40 ;  /* 0x00019c4003388836 */ /* 0x000fc40000000000 */
[----:B------:R-:W-:-:S01]  /*3910*/  FADD.FTZ R61, R11, R74 ;  /* 0x0000004a0b3d7221 */ /* 0x000fc20000010000 */
[----:B------:R-:W-:Y:S01]  /*3920*/  FFMA.FTZ R84, R84, UR46, -R62 ;  /* 0x0000002e54547c23 */ /* 0x000fe2000801083e */
[----:B------:R-:W-:Y:S02]  /*3930*/  F2FP.SATFINITE.E4M3.F32.PACK_AB_MERGE_C R143, R38, R35, R143 ;  /* 0x00000023268f723e */ /* 0x000fe4000480708f */
[----:B------:R-:W-:Y:S01]  /*3940*/  @!P0 PRMT R56, RZ, 0x654, R56 ;  /* 0x00000654ff388816 */ /* 0x000fe20000000038 */
[----:B------:R-:W1:Y:S01]  /*3950*/  MUFU.EX2 R29, R29 ;  /* 0x0000001d001d7308 */ /* 0x000e620000000800 */
[----:B--2---:R-:W-:-:S01]  /*3960*/  FADD.FTZ R57, R66, R57 ;  /* 0x0000003942397221 */ /* 0x004fc20000010000 */
[----:B------:R-:W-:Y:S01]  /*3970*/  F2FP.SATFINITE.E4M3.F32.PACK_AB_MERGE_C R63, R66, R63, RZ ;  /* 0x0000003f423f723e */ /* 0x000fe200048070ff */
[----:B------:R2:W-:Y:S03]  /*3980*/  @!P0 SYNCS.ARRIVE.TRANS64.RED.A1T0 RZ, [R56+URZ], RZ ;  /* 0x000000ff38ff89a7 */ /* 0x0005e6000810043f */
[----:B------:R-:W-:-:S02]  /*3990*/  F2FP.SATFINITE.E4M3.F32.PACK_AB_MERGE_C R148, R25, R24, R63 ;  /* 0x000000181994723e */ /* 0x000fc4000480703f */
[----:B------:R-:W3:Y:S01]  /*39a0*/  MUFU.EX2 R36, R36 ;  /* 0x0000002400247308 */ /* 0x000ee20000000800 */
[----:B0-----:R-:W-:-:S07]  /*39b0*/  FADD.FTZ R60, R28, R57 ;  /* 0x000000391c3c7221 */ /* 0x001fce0000010000 */
[----:B------:R-:W0:Y:S01]  /*39c0*/  MUFU.EX2 R67, R67 ;  /* 0x0000004300437308 */ /* 0x000e220000000800 */
[----:B-1----:R-:W-:-:S01]  /*39d0*/  FADD.FTZ R57, R29, R60 ;  /* 0x0000003c1d397221 */ /* 0x002fc20000010000 */
[----:B------:R-:W-:Y:S01]  /*39e0*/  FFMA.FTZ R60, R68, UR46, -R62 ;  /* 0x0000002e443c7c23 */ /* 0x000fe2000801083e */
[----:B------:R-:W-:-:S04]  /*39f0*/  FADD.FTZ R68, R12, R61 ;  /* 0x0000003d0c447221 */ /* 0x000fc80000010000 */
[----:B------:R-:W-:Y:S01]  /*3a00*/  FADD.FTZ R71, R13, R68 ;  /* 0x000000440d477221 */ /* 0x000fe20000010000 */
[----:B------:R-:W1:Y:S03]  /*3a10*/  MUFU.EX2 R32, R32 ;  /* 0x0000002000207308 */ /* 0x000e660000000800 */
[----:B------:R-:W-:-:S05]  /*3a20*/  FADD.FTZ R68, R14, R71 ;  /* 0x000000470e447221 */ /* 0x000fca0000010000 */
[----:B------:R-:W4:Y:S08]  /*3a30*/  MUFU.EX2 R33, R33 ;  /* 0x0000002100217308 */ /* 0x000f300000000800 */
[----:B------:R-:W5:Y:S08]  /*3a40*/  MUFU.EX2 R41, R41 ;  /* 0x0000002900297308 */ /* 0x000f700000000800 */
[----:B------:R3:W-:Y:S08]  /*3a50*/  MUFU.EX2 R3, R64 ;  /* 0x0000004000037308 */ /* 0x0007f00000000800 */
[----:B------:R-:W2:Y:S01]  /*3a60*/  MUFU.EX2 R70, R70 ;  /* 0x0000004600467308 */ /* 0x000ea20000000800 */
[----:B---3--:R-:W-:-:S01]  /*3a70*/  FADD.FTZ R64, R36, R57 ;  /* 0x0000003924407221 */ /* 0x008fc20000010000 */
[--C-:B------:R-:W-:Y:S01]  /*3a80*/  FFMA.FTZ R57, R72, UR46, -R62.reuse ;  /* 0x0000002e48397c23 */ /* 0x100fe2000801083e */
[----:B------:R-:W-:-:S01]  /*3a90*/  FFMA.FTZ R62, R85, UR46, -R62 ;  /* 0x0000002e553e7c23 */ /* 0x000fc2000801083e */
[C---:B0-----:R-:W-:Y:S01]  /*3aa0*/  F2FP.SATFINITE.E4M3.F32.PACK_AB_MERGE_C R36, R67.reuse, R36, RZ ;  /* 0x000000244324723e */ /* 0x041fe200048070ff */
[----:B------:R-:W-:-:S03]  /*3ab0*/  FADD.FTZ R61, R67, R64 ;  /* 0x00000040433d7221 */ /* 0x000fc60000010000 */
[----:B------:R-:W0:Y:S01]  /*3ac0*/  MUFU.EX2 R37, R37 ;  /* 0x0000002500257308 */ /* 0x000e220000000800 */
[----:B-1----:R-:W-:-:S01]  /*3ad0*/  FADD.FTZ R64, R32, R61 ;  /* 0x0000003d20407221 */ /* 0x002fc20000010000 */
[----:B------:R-:W-:-:S03]  /*3ae0*/  F2FP.SATFINITE.E4M3.F32.PACK_AB_MERGE_C R150, R29, R28, R36 ;  /* 0x0000001c1d96723e */ /* 0x000fc60004807024 */
[----:B----4-:R-:W-:-:S03]  /*3af0*/  FADD.FTZ R64, R33, R64 ;  /* 0x0000004021407221 */ /* 0x010fc60000010000 */
[----:B------:R-:W1:Y:S01]  /*3b00*/  MUFU.EX2 R40, R40 ;  /* 0x0000002800287308 */ /* 0x000e620000000800 */
[----:B-----5:R-:W-:-:S01]  /*3b10*/  FADD.FTZ R61, R41, R64 ;  /* 0x00000040293d7221 */ /* 0x020fc20000010000 */
[----:B--2---:R-:W-:-:S03]  /*3b20*/  F2FP.SATFINITE.E4M3.F32.PACK_AB_MERGE_C R41, R70, R41, RZ ;  /* 0x000000294629723e */ /* 0x004fc600048070ff */
[----:B------:R-:W-:Y:S01]  /*3b30*/  FADD.FTZ R64, R70, R61 ;  /* 0x0000003d46407221 */ /* 0x000fe20000010000 */
[----:B------:R-:W-:Y:S02]  /*3b40*/  F2FP.SATFINITE.E4M3.F32.PACK_AB_MERGE_C R144, R33, R32, R41 ;  /* 0x000000202190723e */ /* 0x000fe40004807029 */
[----:B------:R2:W-:Y:S01]  /*3b50*/  MUFU.EX2 R56, R65 ;  /* 0x0000004100387308 */ /* 0x0005e20000000800 */
[----:B0-----:R-:W-:-:S07]  /*3b60*/  FADD.FTZ R61, R37, R64 ;  /* 0x00000040253d7221 */ /* 0x001fce0000010000 */
[----:B------:R-:W0:Y:S01]  /*3b70*/  MUFU.EX2 R48, R48 ;  /* 0x0000003000307308 */ /* 0x000e220000000800 */
[----:B--2---:R-:W-:-:S01]  /*3b80*/  FADD.FTZ R65, R15, R68 ;  /* 0x000000440f417221 */ /* 0x004fc20000010000 */
[----:B-1----:R-:W-:-:S03]  /*3b90*/  FADD.FTZ R61, R40, R61 ;  /* 0x0000003d283d7221 */ /* 0x002fc60000010000 */
[----:B------:R-:W-:-:S03]  /*3ba0*/  FADD.FTZ R65, R26, R65 ;  /* 0x000000411a417221 */ /* 0x000fc60000010000 */
[----:B------:R-:W1:Y:S01]  /*3bb0*/  MUFU.EX2 R49, R49 ;  /* 0x0000003100317308 */ /* 0x000e620000000800 */
[----:B------:R-:W-:-:S04]  /*3bc0*/  FADD.FTZ R68, R20, R65 ;  /* 0x0000004114447221 */ /* 0x000fc80000010000 */
[----:B------:R-:W-:-:S03]  /*3bd0*/  FADD.FTZ R68, R21, R68 ;  /* 0x0000004415447221 */ /* 0x000fc60000010000 */
[----:B------:R-:W2:Y:S01]  /*3be0*/  MUFU.EX2 R44, R44 ;  /* 0x0000002c002c7308 */ /* 0x000ea20000000800 */
[----:B------:R-:W-:-:S01]  /*3bf0*/  FADD.FTZ R7, R27, R68 ;  /* 0x000000441b077221 */ /* 0x000fc20000010000 */
[----:B0-----:R-:W-:-:S03]  /*3c00*/  FADD.FTZ R12, R48, R61 ;  /* 0x0000003d300c7221 */ /* 0x001fc60000010000 */
[----:B------:R-:W-:-:S03]  /*3c10*/  FADD.FTZ R30, R30, R7 ;  /* 0x000000071e1e7221 */ /* 0x000fc60000010000 */
[----:B------:R-:W0:Y:S01]  /*3c20*/  MUFU.EX2 R45, R45 ;  /* 0x0000002d002d7308 */ /* 0x000e220000000800 */
[----:B-1----:R-:W-:-:S01]  /*3c30*/  FADD.FTZ R7, R49, R12 ;  /* 0x0000000c31077221 */ /* 0x002fc20000010000 */
[----:B------:R-:W-:Y:S01]  /*3c40*/  FADD.FTZ R11, R31, R30 ;  /* 0x0000001e1f0b7221 */ /* 0x000fe20000010000 */
[----:B------:R-:W-:-:S03]  /*3c50*/  F2FP.SATFINITE.E4M3.F32.PACK_AB_MERGE_C R48, R49, R48, RZ ;  /* 0x000000303130723e */ /* 0x000fc600048070ff */
[----:B------:R-:W-:Y:S01]  /*3c60*/  FADD.FTZ R26, R34, R11 ;  /* 0x0000000b221a7221 */ /* 0x000fe20000010000 */
[----:B------:R-:W-:Y:S01]  /*3c70*/  F2FP.SATFINITE.E4M3.F32.PACK_AB_MERGE_C R146, R40, R37, R48 ;  /* 0x000000252892723e */ /* 0x000fe20004807030 */
[----:B------:R-:W1:Y:S01]  /*3c80*/  MUFU.EX2 R52, R52 ;  /* 0x0000003400347308 */ /* 0x000e620000000800 */
[----:B--2---:R-:W-:-:S01]  /*3c90*/  FADD.FTZ R12, R44, R7 ;  /* 0x000000072c0c7221 */ /* 0x004fc20000010000 */
[----:B------:R-:W-:-:S04]  /*3ca0*/  FADD.FTZ R11, R39, R26 ;  /* 0x0000001a270b7221 */ /* 0x000fc80000010000 */
[----:B------:R-:W-:Y:S02]  /*3cb0*/  FADD.FTZ R46, R46, R11 ;  /* 0x0000000b2e2e7221 */ /* 0x000fe40000010000 */
[----:B------:R-:W2:Y:S01]  /*3cc0*/  MUFU.EX2 R53, R53 ;  /* 0x0000003500357308 */ /* 0x000ea20000000800 */
[----:B0-----:R-:W-:-:S07]  /*3cd0*/  FADD.FTZ R7, R45, R12 ;  /* 0x0000000c2d077221 */ /* 0x001fce0000010000 */
[----:B------:R-:W0:Y:S01]  /*3ce0*/  MUFU.EX2 R60, R60 ;  /* 0x0000003c003c7308 */ /* 0x000e220000000800 */
[----:B-1----:R-:W-:-:S01]  /*3cf0*/  FADD.FTZ R6, R52, R7 ;  /* 0x0000000734067221 */ /* 0x002fc20000010000 */
[----:B------:R-:W-:-:S04]  /*3d00*/  FADD.FTZ R7, R35, R46 ;  /* 0x0000002e23077221 */ /* 0x000fc80000010000 */
[----:B------:R-:W-:Y:S02]  /*3d10*/  FADD.FTZ R7, R38, R7 ;  /* 0x0000000726077221 */ /* 0x000fe40000010000 */
[----:B------:R-:W1:Y:S01]  /*3d20*/  MUFU.EX2 R69, R69 ;  /* 0x0000004500457308 */ /* 0x000e620000000800 */
[----:B--2---:R-:W-:-:S01]  /*3d30*/  FADD.FTZ R6, R53, R6 ;  /* 0x0000000635067221 */ /* 0x004fc20000010000 */
[----:B------:R-:W-:Y:S01]  /*3d40*/  FADD.FTZ R10, R42, R7 ;  /* 0x000000072a0a7221 */ /* 0x000fe20000010000 */
[----:B------:R-:W-:Y:S02]  /*3d50*/  F2FP.SATFINITE.E4M3.F32.PACK_AB_MERGE_C R52, R53, R52, RZ ;  /* 0x000000343534723e */ /* 0x000fe400048070ff */
[----:B------:R-:W-:Y:S01]  /*3d60*/  FADD.FTZ R5, R3, R6 ;  /* 0x0000000603057221 */ /* 0x000fe20000010000 */
[----:B------:R-:W-:-:S01]  /*3d70*/  FADD.FTZ R47, R47, R10 ;  /* 0x0000000a2f2f7221 */ /* 0x000fc20000010000 */
[----:B------:R-:W-:Y:S01]  /*3d80*/  F2FP.SATFINITE.E4M3.F32.PACK_AB_MERGE_C R140, R45, R44, R52 ;  /* 0x0000002c2d8c723e */ /* 0x000fe20004807034 */
[----:B------:R-:W2:Y:S01]  /*3d90*/  MUFU.EX2 R57, R57 ;  /* 0x0000003900397308 */ /* 0x000ea20000000800 */
[----:B------:R-:W-:-:S01]  /*3da0*/  FADD.FTZ R5, R56, R5 ;  /* 0x0000000538057221 */ /* 0x000fc20000010000 */
[----:B------:R-:W-:-:S03]  /*3db0*/  FADD.FTZ R10, R50, R47 ;  /* 0x0000002f320a7221 */ /* 0x000fc60000010000 */
[----:B0-----:R-:W-:Y:S01]  /*3dc0*/  FADD.FTZ R6, R60, R5 ;  /* 0x000000053c067221 */ /* 0x001fe20000010000 */
[----:B------:R-:W-:-:S02]  /*3dd0*/  FADD.FTZ R10, R43, R10 ;  /* 0x0000000a2b0a7221 */ /* 0x000fc40000010000 */
[----:B------:R-:W0:Y:S01]  /*3de0*/  MUFU.EX2 R8, R73 ;  /* 0x0000004900087308 */ /* 0x000e220000000800 */
[----:B-1----:R-:W-:-:S01]  /*3df0*/  FADD.FTZ R6, R69, R6 ;  /* 0x0000000645067221 */ /* 0x002fc20000010000 */
[----:B------:R-:W-:-:S04]  /*3e00*/  F2FP.SATFINITE.E4M3.F32.PACK_AB_MERGE_C R60, R69, R60, RZ ;  /* 0x0000003c453c723e */ /* 0x000fc800048070ff */
[----:B------:R-:W-:Y:S02]  /*3e10*/  F2FP.SATFINITE.E4M3.F32.PACK_AB_MERGE_C R142, R56, R3, R60 ;  /* 0x00000003388e723e */ /* 0x000fe4000480703c */
[----:B------:R-:W-:Y:S01]  /*3e20*/  MUFU.EX2 R51, R51 ;  /* 0x0000003300337308 */ /* 0x000fe20000000800 */
[----:B--2---:R-:W-:-:S07]  /*3e30*/  FADD.FTZ R5, R57, R6 ;  /* 0x0000000639057221 */ /* 0x004fce0000010000 */
        /* <DEDUP_REMOVED lines=8> */
[----:B------:R-:W-:Y:S01]  /*3ec0*/  MUFU.EX2 R59, R59 ;  /* 0x0000003b003b7308 */ /* 0x000fe20000000800 */
[----:B0-----:R-:W-:-:S07]  /*3ed0*/  FADD.FTZ R6, R76, R7 ;  /* 0x000000074c067221 */ /* 0x001fce0000010000 */
        /* <DEDUP_REMOVED lines=11> */
[----:B------:R-:W-:Y:S01]  /*3f90*/  MUFU.EX2 R84, R84 ;  /* 0x0000005400547308 */ /* 0x000fe20000000800 */
[C---:B0-----:R-:W-:Y:S01]  /*3fa0*/  F2FP.SATFINITE.E4M3.F32.PACK_AB_MERGE_C R139, R58.reuse, R55, R9 ;  /* 0x000000373a8b723e */ /* 0x041fe20004807009 */
[----:B------:R-:W-:-:S04]  /*3fb0*/  FADD.FTZ R58, R58, R7 ;  /* 0x000000073a3a7221 */ /* 0x000fc80000010000 */
[----:B------:R-:W-:Y:S02]  /*3fc0*/  FADD.FTZ R3, R59, R58 ;  /* 0x0000003a3b037221 */ /* 0x000fe40000010000 */
[----:B------:R-:W0:Y:S01]  /*3fd0*/  MUFU.EX2 R5, R62 ;  /* 0x0000003e00057308 */ /* 0x000e220000000800 */
[----:B-1----:R-:W-:-:S01]  /*3fe0*/  FADD.FTZ R7, R81, R6 ;  /* 0x0000000651077221 */ /* 0x002fc20000010000 */
[----:B------:R-:W-:Y:S01]  /*3ff0*/  FADD.FTZ R3, R4, R3 ;  /* 0x0000000304037221 */ /* 0x000fe20000010000 */
[----:B0-----:R-:W-:Y:S02]  /*4000*/  F2FP.SATFINITE.E4M3.F32.PACK_AB_MERGE_C R6, R5, R84, RZ ;  /* 0x000000540506723e */ /* 0x001fe400048070ff */
[----:B------:R-:W-:Y:S02]  /*4010*/  FADD.FTZ R84, R84, R7 ;  /* 0x0000000754547221 */ /* 0x000fe40000010000 */
[----:B------:R-:W-:Y:S02]  /*4020*/  F2FP.SATFINITE.E4M3.F32.PACK_AB_MERGE_C R138, R81, R80, R6 ;  /* 0x00000050518a723e */ /* 0x000fe40004807006 */
        /* <DEDUP_REMOVED lines=30> */
.L_x_1732:
[----:B------:R-:W-:-:S04]  /*4210*/  UISETP.NE.AND UP1, UPT, UR20, 0x1, UPT ;  /* 0x000000011400788c */ /* 0x000fc8000bf25270 */
[----:B------:R-:W-:-:S04]  /*4220*/  USEL UR48, URZ, 0x1, UP1 ;  /* 0x000000013f307887 */ /* 0x000fc80008800000 */
[----:B------:R-:W-:Y:S01]  /*4230*/  ULOP3.LUT UR48, UR19, UR48, URZ, 0x3c, !UPT ;  /* 0x0000003013307292 */ /* 0x000fe2000f8e3c3f */
[----:B------:R-:W-:Y:S11]  /*4240*/  @!P1 BRA `(.L_x_1723) ;  /* 0x0000000000049947 */ /* 0x000ff60003800000 */
[----:B------:R-:W-:Y:S01]  /*4250*/  BPT.TRAP 0x1 ;  /* 0x000000040000795c */ /* 0x000fe20000300000 */
.L_x_1723:
        /* <DEDUP_REMOVED lines=9> */
.L_x_1724:
[----:B-1----:R-:W-:Y:S05]  /*42f0*/  @P3 BRA `(.L_x_1725) ;  /* 0x0000000000083947 */ /* 0x002fea0003800000 */
[----:B------:R-:W1:Y:S02]  /*4300*/  SYNCS.PHASECHK.TRANS64.TRYWAIT P3, [UR21+0x19c30], R0 ;  /* 0x019c3000ff0075a7 */ /* 0x000e640008060155 */
[----:B-1----:R-:W-:Y:S05]  /*4310*/  @!P3 BRA `(.L_x_1726) ;  /* 0x000000dc0028b947 */ /* 0x002fea0003800000 */
.L_x_1725:
        /* <DEDUP_REMOVED lines=17> */
.L_x_1727:
[----:B------:R-:W-:Y:S01]  /*4430*/  ULEA UR11, UR20, UR51, 0x3 ;  /* 0x00000033140b7291 */ /* 0x000fe2000f8e183f */
[----:B01----:R-:W-:-:S05]  /*4440*/  IMAD.U32 R0, RZ, RZ, UR19 ;  /* 0x00000013ff007e24 */ /* 0x003fca000f8e00ff */
[----:B------:R-:W-:-:S04]  /*4450*/  SHF.L.U32 R0, R0, 0x1f, RZ ;  /* 0x0000001f00007819 */ /* 0x000fc800000006ff */
[----:B------:R0:W1:Y:S01]  /*4460*/  SYNCS.PHASECHK.TRANS64.TRYWAIT P3, [UR11+0x19c50], R0 ;  /* 0x019c5000ff0075a7 */ /* 0x000062000806014b */
[----:B------:R-:W-:Y:S05]  /*4470*/  @!P1 BRA `(.L_x_1728) ;  /* 0x0000000000049947 */ /* 0x000fea0003800000 */
[----:B------:R-:W-:Y:S01]  /*4480*/  BPT.TRAP 0x1 ;  /* 0x000000040000795c */ /* 0x000fe20000300000 */
.L_x_1728:
[----:B-1----:R-:W-:Y:S05]  /*4490*/  @P3 BRA `(.L_x_1729) ;  /* 0x0000000000083947 */ /* 0x002fea0003800000 */
[----:B------:R-:W1:Y:S02]  /*44a0*/  SYNCS.PHASECHK.TRANS64.TRYWAIT P3, [UR11+0x19c50], R0 ;  /* 0x019c5000ff0075a7 */ /* 0x000e64000806014b */
[----:B-1----:R-:W-:Y:S05]  /*44b0*/  @!P3 BRA `(.L_x_1730) ;  /* 0x000000d800d8b947 */ /* 0x002fea0003800000 */
.L_x_1729:
[----:B------:R-:W-:Y:S01]  /*44c0*/  UIADD3 UR6, UR51, 0x3000, URZ ;  /* 0x0000300033067890 */ /* 0x000fe2000fffe03f */
[----:B------:R-:W-:Y:S01]  /*44d0*/  WARPGROUP.ARRIVE ;  /* 0x00000000000079c5 */ /* 0x000fe20000000000 */
[----:B------:R-:W-:Y:S01]  /*44e0*/  UMOV UR7, 0x40000040 ;  /* 0x4000004000077882 */ /* 0x000fe20000000000 */
[----:B-1----:R-:W-:Y:S01]  /*44f0*/  VIADD R2, R17, UR41 ;  /* 0x0000002911027c36 */ /* 0x002fe20008000000 */
[----:B------:R-:W-:Y:S01]  /*4500*/  USHF.R.U32.HI UR6, URZ, 0x4, UR6 ;  /* 0x000000043f067899 */ /* 0x000fe20008011606 */
[----:B------:R-:W-:-:S03]  /*4510*/  IMAD.U32 R9, RZ, RZ, UR53 ;  /* 0x00000035ff097e24 */ /* 0x000fc6000f8e00ff */
[----:B------:R-:W-:-:S04]  /*4520*/  ULOP3.LUT UR6, UR6, 0x3fff, URZ, 0xc0, !UPT ;  /* 0x00003fff06067892 */ /* 0x000fc8000f8ec03f */
        /* <DEDUP_REMOVED lines=14> */
[----:B------:R-:W-:Y:S01]  /*4610*/  @UP0 ULDC UR6, c[0x0][0x44c] ;  /* 0x0001130000060ab9 */ /* 0x000fe20000000800 */
[----:B------:R-:W-:Y:S01]  /*4620*/  UMOV UR7, 0x40000040 ;  /* 0x4000004000077882 */ /* 0x000fe20000000000 */
[----:B0-----:R-:W-:Y:S01]  /*4630*/  @P2 IMAD.HI.U32 R0, R2, UR6, RZ ;  /* 0x0000000602002c27 */ /* 0x001fe2000f8e00ff */
[----:B------:R-:W-:-:S04]  /*4640*/  @UP0 ULDC UR6, c[0x0][0x450] ;  /* 0x0001140000060ab9 */ /* 0x000fc80000000800 */
[----:B------:R-:W-:Y:S01]  /*4650*/  @P2 SHF.R.U32.HI R2, RZ, UR6, R0 ;  /* 0x00000006ff022c19 */ /* 0x000fe20008011600 */
[----:B------:R-:W-:Y:S02]  /*4660*/  UMOV UR6, 0xffffff80 ;  /* 0xffffff8000067882 */ /* 0x000fe40000000000 */
[----:B------:R-:W-:Y:S02]  /*4670*/  UIMAD UR6, UR18, UR6, 0x1 ;  /* 0x00000001120674a4 */ /* 0x000fe4000f8e0206 */
[----:B------:R-:W0:Y:S04]  /*4680*/  SHFL.IDX PT, R7, R2, RZ, 0x1c1f ;  /* 0x001c1fff02077589 */ /* 0x000e2800000e0000 */
[----:B------:R-:W-:Y:S01]  /*4690*/  IADD3 R0, R9, UR6, -R16 ;  /* 0x0000000609007c10 */ /* 0x000fe2000fffe810 */
[----:B------:R-:W1:Y:S01]  /*46a0*/  SHFL.IDX PT, R11, R2, 0x1, 0x1c1f ;  /* 0x003c1f00020b7f89 */ /* 0x000e6200000e0000 */
[----:B------:R-:W-:-:S03]  /*46b0*/  UIADD3 UR6, UR10, 0x6, URZ ;  /* 0x000000060a067890 */ /* 0x000fc6000fffe03f */
[----:B------:R-:W-:-:S04]  /*46c0*/  VIADD R0, R0, -UR54 ;  /* 0x8000003600007c36 */ /* 0x000fc80008000000 */
[----:B0-----:R-:W-:-:S05]  /*46d0*/  IMAD.IADD R7, R0, 0x1, R7 ;  /* 0x0000000100077824 */ /* 0x001fca00078e0207 */
[C---:B------:R-:W-:Y:S01]  /*46e0*/  ISETP.GT.AND P3, PT, R7.reuse, RZ, PT ;  /* 0x000000ff0700720c */ /* 0x040fe20003f64270 */
[----:B-1----:R-:W-:Y:S01]  /*46f0*/  IMAD.IADD R0, R0, 0x1, R11 ;  /* 0x0000000100007824 */ /* 0x002fe200078e020b */
[C---:B------:R-:W-:Y:S02]  /*4700*/  ISETP.GT.AND P4, PT, R7.reuse, 0x1, PT ;  /* 0x000000010700780c */ /* 0x040fe40003f84270 */
[----:B------:R-:W-:Y:S02]  /*4710*/  FSEL R24, R24, -INF , P3 ;  /* 0xff80000018187808 */ /* 0x000fe40001800000 */
        /* <DEDUP_REMOVED lines=31> */
[----:B------:R-:W-:Y:S01]  /*4910*/  FSEL R45, R45, -INF , P4 ;  /* 0xff8000002d2d7808 */ /* 0x000fe20002000000 */
[----:B------:R-:W-:Y:S02]  /*4920*/  WARPGROUP.DEPBAR.LE gsb0, 0x0 ;  /* 0x00008000000079c5 */ /* 0x000fe40000010000 */
[----:B------:R-:W-:Y:S01]  /*4930*/  FMNMX.FTZ R8, R44, R8, !PT ;  /* 0x000000082c087209 */ /* 0x000fe20007810000 */
[----:B------:R-:W-:Y:S01]  /*4940*/  WARPGROUP.ARRIVE ;  /* 0x00000000000079c5 */ /* 0x000fe20000000000 */
[----:B------:R-:W-:-:S02]  /*4950*/  ISETP.GT.AND P4, PT, R7, 0x31, PT ;  /* 0x000000310700780c */ /* 0x000fc40003f84270 */
[----:B------:R-:W-:Y:S02]  /*4960*/  FSEL R48, R48, -INF , P3 ;  /* 0xff80000030307808 */ /* 0x000fe40001800000 */
[----:B------:R-:W-:Y:S01]  /*4970*/  FMNMX.FTZ R8, R45, R8, !PT ;  /* 0x000000082d087209 */ /* 0x000fe20007810000 */
[----:B------:R-:W-:Y:S01]  /*4980*/  QGMMA.64x96x32.F32.E4M3.E4M3 R88, R136, gdesc[UR4], R88, gsb0 ;  /* 0x0160000488587df3 */ /* 0x000fe20008000858 */
[----:B------:R-:W-:Y:S02]  /*4990*/  ISETP.GT.AND P3, PT, R7, 0x38, PT ;  /* 0x000000380700780c */ /* 0x000fe40003f64270 */
[----:B------:R-:W-:Y:S02]  /*49a0*/  FSEL R49, R49, -INF , P4 ;  /* 0xff80000031317808 */ /* 0x000fe40002000000 */
[----:B------:R-:W-:Y:S02]  /*49b0*/  FMNMX.FTZ R8, R48, R8, !PT ;  /* 0x0000000830087209 */ /* 0x000fe40007810000 */
[----:B------:R-:W-:-:S02]  /*49c0*/  ISETP.GT.AND P4, PT, R7, 0x39, PT ;  /* 0x000000390700780c */ /* 0x000fc40003f84270 */
[----:B------:R-:W-:Y:S02]  /*49d0*/  FSEL R52, R52, -INF , P3 ;  /* 0xff80000034347808 */ /* 0x000fe40001800000 */
[----:B------:R-:W-:Y:S02]  /*49e0*/  FMNMX.FTZ R8, R49, R8, !PT ;  /* 0x0000000831087209 */ /* 0x000fe40007810000 */
        /* <DEDUP_REMOVED lines=40> */
[C---:B------:R-:W-:Y:S02]  /*4c70*/  ISETP.GT.AND P6, PT, R7.reuse, 0x78, PT ;  /* 0x000000780700780c */ /* 0x040fe40003fc4270 */
[----:B------:R-:W-:Y:S02]  /*4c80*/  ISETP.GT.AND P5, PT, R7, 0x79, PT ;  /* 0x000000790700780c */ /* 0x000fe40003fa4270 */
[----:B------:R-:W-:Y:S02]  /*4c90*/  FSEL R80, R80, -INF , P3 ;  /* 0xff80000050507808 */ /* 0x000fe40001800000 */
[----:B------:R-:W-:Y:S02]  /*4ca0*/  FMNMX.FTZ R7, R77, R8, !PT ;  /* 0x000000084d077209 */ /* 0x000fe40007810000 */
[----:B------:R-:W-:Y:S02]  /*4cb0*/  FSEL R81, R81, -INF , P4 ;  /* 0xff80000051517808 */ /* 0x000fe40002000000 */
[----:B------:R-:W-:-:S02]  /*4cc0*/  FMNMX.FTZ R8, R80, R7, !PT ;  /* 0x0000000750087209 */ /* 0x000fc40007810000 */
[----:B------:R-:W-:Y:S02]  /*4cd0*/  FSEL R84, R84, -INF , P6 ;  /* 0xff80000054547808 */ /* 0x000fe40003000000 */
[----:B------:R-:W-:Y:S02]  /*4ce0*/  FMNMX.FTZ R7, R81, R8, !PT ;  /* 0x0000000851077209 */ /* 0x000fe40007810000 */
[----:B------:R-:W-:Y:S01]  /*4cf0*/  FSEL R85, R85, -INF , P5 ;  /* 0xff80000055557808 */ /* 0x000fe20002800000 */
[----:B------:R-:W-:Y:S02]  /*4d00*/  WARPGROUP.DEPBAR.LE gsb0, 0x0 ;  /* 0x00008000000079c5 */ /* 0x000fe40000010000 */
[----:B------:R-:W-:Y:S02]  /*4d10*/  FMNMX.FTZ R8, R84, R7, !PT ;  /* 0x0000000754087209 */ /* 0x000fe40007810000 */
[----:B------:R-:W-:Y:S02]  /*4d20*/  ISETP.GT.AND P5, PT, R0, RZ, PT ;  /* 0x000000ff0000720c */ /* 0x000fe40003fa4270 */
[----:B------:R-:W-:-:S02]  /*4d30*/  FMNMX.FTZ R9, R85, R8, !PT ;  /* 0x0000000855097209 */ /* 0x000fc40007810000 */
[----:B------:R-:W-:Y:S02]  /*4d40*/  ISETP.GT.AND P4, PT, R0, 0x1, PT ;  /* 0x000000010000780c */ /* 0x000fe40003f84270 */
[----:B------:R-:W-:Y:S01]  /*4d50*/  FSEL R26, R26, -INF , P5 ;  /* 0xff8000001a1a7808 */ /* 0x000fe20002800000 */
[----:B------:R-:W0:Y:S01]  /*4d60*/  SHFL.BFLY PT, R8, R9, 0x2, 0x1f ;  /* 0x0c401f0009087f89 */ /* 0x000e2200000e0000 */
        /* <DEDUP_REMOVED lines=12> */
[----:B0-----:R-:W-:Y:S02]  /*4e30*/  FMNMX.FTZ R8, R9, R8, !PT ;  /* 0x0000000809087209 */ /* 0x001fe40007810000 */
[----:B------:R-:W-:Y:S02]  /*4e40*/  ISETP.GT.AND P5, PT, R0, 0x18, PT ;  /* 0x000000180000780c */ /* 0x000fe40003fa4270 */
[----:B------:R-:W-:Y:S01]  /*4e50*/  FSEL R35, R35, -INF , P6 ;  /* 0xff80000023237808 */ /* 0x000fe20003000000 */
[----:B------:R-:W0:Y:S01]  /*4e60*/  SHFL.BFLY PT, R7, R8, 0x1, 0x1f ;  /* 0x0c201f0008077f89 */ /* 0x000e2200000e0000 */
        /* <DEDUP_REMOVED lines=12> */
[----:B0-----:R-:W-:Y:S01]  /*4f30*/  FMNMX.FTZ R2, R8, R7, !PT ;  /* 0x0000000708027209 */ /* 0x001fe20007810000 */
[----:B------:R-:W-:Y:S01]  /*4f40*/  IMAD.U32 R7, RZ, RZ, UR46 ;  /* 0x0000002eff077e24 */ /* 0x000fe2000f8e00ff */
[----:B------:R-:W-:-:S02]  /*4f50*/  FMNMX.FTZ R20, R42, R15, !PT ;  /* 0x0000000f2a147209 */ /* 0x000fc40007810000 */
[C---:B------:R-:W-:Y:S01]  /*4f60*/  FSETP.NEU.FTZ.AND P3, PT, R2.reuse, -INF , PT ;  /* 0xff8000000200780b */ /* 0x040fe20003f7d000 */
[----:B------:R-:W-:-:S01]  /*4f70*/  FFMA.FTZ R7, R2, R7, -8 ;  /* 0xc100000002077423 */ /* 0x000fc20000010007 */
[----:B------:R-:W-:Y:S02]  /*4f80*/  ISETP.GT.AND P6, PT, R0, 0x29, PT ;  /* 0x000000290000780c */ /* 0x000fe40003fc4270 */
[----:B------:R-:W-:Y:S02]  /*4f90*/  FSEL R46, R46, -INF , P4 ;  /* 0xff8000002e2e7808 */ /* 0x000fe40002000000 */
[----:B------:R-:W-:Y:S02]  /*4fa0*/  FSEL R7, R7, RZ, P3 ;  /* 0x000000ff07077208 */ /* 0x000fe40001800000 */
[----:B------:R-:W-:Y:S02]  /*4fb0*/  FMNMX.FTZ R21, R43, R20, !PT ;  /* 0x000000142b157209 */ /* 0x000fe40007810000 */
[----:B------:R-:W-:Y:S01]  /*4fc0*/  ISETP.GT.AND P5, PT, R0, 0x30, PT ;  /* 0x000000300000780c */ /* 0x000fe20003fa4270 */
[----:B------:R-:W-:-:S01]  /*4fd0*/  FFMA.FTZ R9, R24, UR46, -R7 ;  /* 0x0000002e18097c23 */ /* 0x000fc20008010807 */
[----:B------:R-:W-:Y:S01]  /*4fe0*/  FSEL R47, R47, -INF , P6 ;  /* 0xff8000002f2f7808 */ /* 0x000fe20003000000 */
[----:B------:R-:W-:-:S01]  /*4ff0*/  FFMA.FTZ R8, R25, UR46, -R7 ;  /* 0x0000002e19087c23 */ /* 0x000fc20008010807 */
[----:B------:R-:W-:Y:S01]  /*5000*/  FMNMX.FTZ R24, R46, R21, !PT ;  /* 0x000000152e187209 */ /* 0x000fe20007810000 */
[----:B------:R-:W-:-:S01]  /*5010*/  FFMA.FTZ R10, R28, UR46, -R7 ;  /* 0x0000002e1c0a7c23 */ /* 0x000fc20008010807 */
        /* <DEDUP_REMOVED lines=9> */
[----:B------:R-:W-:Y:S01]  /*50b0*/  MUFU.EX2 R13, R33 ;  /* 0x00000021000d7308 */ /* 0x000fe20000000800 */
[----:B------:R-:W-:Y:S01]  /*50c0*/  FMNMX.FTZ R24, R50, R21, !PT ;  /* 0x0000001532187209 */ /* 0x000fe20007810000 */
[--C-:B------:R-:W-:Y:S01]  /*50d0*/  FFMA.FTZ R37, R37, UR46, -R7.reuse ;  /* 0x0000002e25257c23 */ /* 0x100fe20008010807 */
[----:B------:R-:W-:Y:S01]  /*50e0*/  ISETP.GT.AND P5, PT, R0, 0x39, PT ;  /* 0x000000390000780c */ /* 0x000fe20003fa4270 */
[--C-:B------:R-:W-:Y:S01]  /*50f0*/  FFMA.FTZ R20, R40, UR46, -R7.reuse ;  /* 0x0000002e28147c23 */ /* 0x100fe20008010807 */
[----:B------:R-:W-:Y:S01]  /*5100*/  FSEL R54, R54, -INF , P6 ;  /* 0xff80000036367808 */ /* 0x000fe20003000000 */
[--C-:B------:R-:W-:Y:S01]  /*5110*/  FFMA.FTZ R41, R41, UR46, -R7.reuse ;  /* 0x0000002e29297c23 */ /* 0x100fe20008010807 */
[----:B------:R-:W-:Y:S01]  /*5120*/  FMNMX.FTZ R25, R51, R24, !PT ;  /* 0x0000001833197209 */ /* 0x000fe20007810000 */
[----:B------:R-:W-:Y:S01]  /*5130*/  MUFU.EX2 R15, R37 ;  /* 0x00000025000f7308 */ /* 0x000fe20000000800 */
        /* <DEDUP_REMOVED lines=9> */
[--C-:B------:R-:W-:Y:S01]  /*51d0*/  FFMA.FTZ R53, R53, UR46, -R7.reuse ;  /* 0x0000002e35357c23 */ /* 0x100fe20008010807 */
[----:B------:R-:W-:Y:S01]  /*51e0*/  FMNMX.FTZ R25, R55, R28, !PT ;  /* 0x0000001c37197209 */ /* 0x000fe20007810000 */
[--C-:B------:R-:W-:Y:S01]  /*51f0*/  FFMA.FTZ R57, R57, UR46, -R7.reuse ;  /* 0x0000002e39397c23 */ /* 0x100fe20008010807 */
[----:B------:R-:W-:Y:S01]  /*5200*/  ISETP.GT.AND P5, PT, R0, 0x48, PT ;  /* 0x000000480000780c */ /* 0x000fe20003fa4270 */
[--C-:B------:R-:W-:Y:S01]  /*5210*/  FFMA.FTZ R44, R64, UR46, -R7.reuse ;  /* 0x0000002e402c7c23 */ /* 0x100fe20008010807 */
[----:B------:R-:W-:Y:S01]  /*5220*/  FSEL R59, R59, -INF , P6 ;  /* 0xff8000003b3b7808 */ /* 0x000fe20003000000 */
[----:B------:R-:W-:Y:S01]  /*5230*/  MUFU.EX2 R9, R9 ;  /* 0x0000000900097308 */ /* 0x000fe20000000800 */
[----:B------:R-:W-:Y:S01]  /*5240*/  FMNMX.FTZ R28, R58, R25, !PT ;  /* 0x000000193a1c7209 */ /* 0x000fe20007810000 */
[--C-:B------:R-:W-:Y:S01]  /*5250*/  FFMA.FTZ R81, R81, UR46, -R7.reuse ;  /* 0x0000002e51517c23 */ /* 0x100fe20008010807 */
[----:B------:R-:W-:Y:S01]  /*5260*/  ISETP.GT.AND P4, PT, R0, 0x49, PT ;  /* 0x000000490000780c */ /* 0x000fe20003f84270 */
[----:B------:R-:W-:Y:S01]  /*5270*/  FFMA.FTZ R64, R84, UR46, -R7 ;  /* 0x0000002e54407c23 */ /* 0x000fe20008010807 */
[----:B------:R-:W-:-:S02]  /*5280*/  FSEL R62, R62, -INF , P5 ;  /* 0xff8000003e3e7808 */ /* 0x000fc40002800000 */
        /* <DEDUP_REMOVED lines=11> */
[----:B------:R-:W-:Y:S01]  /*5340*/  FMNMX.FTZ R29, R63, R32, !PT ;  /* 0x000000203f1d7209 */ /* 0x000fe20007810000 */
[----:B------:R-:W-:Y:S01]  /*5350*/  IMAD.U32 R65, RZ, RZ, UR46 ;  /* 0x0000002eff417e24 */ /* 0x000fe2000f8e00ff */
[----:B------:R-:W-:-:S02]  /*5360*/  ISETP.GT.AND P4, PT, R0, 0x58, PT ;  /* 0x000000580000780c */ /* 0x000fc40003f84270 */
[----:B------:R-:W-:Y:S01]  /*5370*/  FSEL R67, R67, -INF , P5 ;  /* 0xff80000043437808 */ /* 0x000fe20002800000 */
[----:B------:R-:W-:Y:S01]  /*5380*/  MUFU.EX2 R10, R10 ;  /* 0x0000000a000a7308 */ /* 0x000fe20000000800 */
[----:B------:R-:W-:Y:S02]  /*5390*/  FMNMX.FTZ R32, R66, R29, !PT ;  /* 0x0000001d42207209 */ /* 0x000fe40007810000 */
[----:B------:R-:W-:Y:S02]  /*53a0*/  ISETP.GT.AND P6, PT, R0, 0x59, PT ;  /* 0x000000590000780c */ /* 0x000fe40003fc4270 */
[----:B------:R-:W-:Y:S02]  /*53b0*/  FSEL R70, R70, -INF , P4 ;  /* 0xff80000046467808 */ /* 0x000fe40002000000 */
[----:B------:R-:W-:Y:S01]  /*53c0*/  FMNMX.FTZ R33, R67, R32, !PT ;  /* 0x0000002043217209 */ /* 0x000fe20007810000 */
[----:B------:R0:W-:Y:S01]  /*53d0*/  MUFU.EX2 R29, R49 ;  /* 0x00000031001d7308 */ /* 0x0001e20000000800 */
[----:B------:R-:W-:Y:S01]  /*53e0*/  ISETP.GT.AND P5, PT, R0, 0x60, PT ;  /* 0x000000600000780c */ /* 0x000fe20003fa4270 */
[--C-:B------:R-:W-:Y:S01]  /*53f0*/  FFMA.FTZ R32, R52, UR46, -R7.reuse ;  /* 0x0000002e34207c23 */ /* 0x100fe20008010807 */
[----:B------:R-:W-:Y:S01]  /*5400*/  FSEL R71, R71, -INF , P6 ;  /* 0xff80000047477808 */ /* 0x000fe20003000000 */
[----:B------:R-:W-:Y:S01]  /*5410*/  FFMA.FTZ R52, R72, UR46, -R7 ;  /* 0x0000002e48347c23 */ /* 0x000fe20008010807 */
[----:B------:R-:W-:-:S02]  /*5420*/  FMNMX.FTZ R36, R70, R33, !PT ;  /* 0x0000002146247209 */ /* 0x000fc40007810000 */
[----:B------:R-:W-:Y:S01]  /*5430*/  ISETP.GT.AND P4, PT, R0, 0x61, PT ;  /* 0x000000610000780c */ /* 0x000fe20003f84270 */
[----:B------:R-:W-:Y:S01]  /*5440*/  MUFU.EX2 R11, R11 ;  /* 0x0000000b000b7308 */ /* 0x000fe20000000800 */
[----:B------:R-:W-:Y:S01]  /*5450*/  FSEL R74, R74, -INF , P5 ;  /* 0xff8000004a4a7808 */ /* 0x000fe20002800000 */
[----:B0-----:R-:W-:Y:S01]  /*5460*/  FFMA.FTZ R49, R69, UR46, -R7 ;  /* 0x0000002e45317c23 */ /* 0x001fe20008010807 */
[----:B------:R-:W-:Y:S02]  /*5470*/  FMNMX.FTZ R33, R71, R36, !PT ;  /* 0x0000002447217209 */ /* 0x000fe40007810000 */
[----:B------:R-:W-:Y:S02]  /*5480*/  ISETP.GT.AND P6, PT, R0, 0x68, PT ;  /* 0x000000680000780c */ /* 0x000fe40003fc4270 */
[----:B------:R-:W-:Y:S01]  /*5490*/  FSEL R75, R75, -INF , P4 ;  /* 0xff8000004b4b7808 */ /* 0x000fe20002000000 */
[----:B------:R-:W-:Y:S01]  /*54a0*/  MUFU.EX2 R12, R12 ;  /* 0x0000000c000c7308 */ /* 0x000fe20000000800 */
[----:B------:R-:W-:-:S02]  /*54b0*/  FMNMX.FTZ R36, R74, R33, !PT ;  /* 0x000000214a247209 */ /* 0x000fc40007810000 */
[----:B------:R-:W-:Y:S02]  /*54c0*/  ISETP.GT.AND P5, PT, R0, 0x69, PT ;  /* 0x000000690000780c */ /* 0x000fe40003fa4270 */
[----:B------:R-:W-:Y:S02]  /*54d0*/  FSEL R78, R78, -INF , P6 ;  /* 0xff8000004e4e7808 */ /* 0x000fe40003000000 */
[----:B------:R-:W-:Y:S01]  /*54e0*/  FMNMX.FTZ R37, R75, R36, !PT ;  /* 0x000000244b257209 */ /* 0x000fe20007810000 */
[----:B------:R-:W-:Y:S01]  /*54f0*/  MUFU.EX2 R14, R14 ;  /* 0x0000000e000e7308 */ /* 0x000fe20000000800 */
[----:B------:R-:W-:Y:S01]  /*5500*/  ISETP.GT.AND P4, PT, R0, 0x70, PT ;  /* 0x000000700000780c */ /* 0x000fe20003f84270 */
[--C-:B------:R-:W-:Y:S01]  /*5510*/  FFMA.FTZ R36, R56, UR46, -R7.reuse ;  /* 0x0000002e38247c23 */ /* 0x100fe20008010807 */
[----:B------:R-:W-:Y:S01]  /*5520*/  FSEL R79, R79, -INF , P5 ;  /* 0xff8000004f4f7808 */ /* 0x000fe20002800000 */
[----:B------:R-:W-:Y:S01]  /*5530*/  FFMA.FTZ R56, R76, UR46, -R7 ;  /* 0x0000002e4c387c23 */ /* 0x000fe20008010807 */
[----:B------:R-:W-:-:S02]  /*5540*/  FMNMX.FTZ R40, R78, R37, !PT ;  /* 0x000000254e287209 */ /* 0x000fc40007810000 */
[----:B------:R-:W-:Y:S01]  /*5550*/  ISETP.GT.AND P6, PT, R0, 0x71, PT ;  /* 0x000000710000780c */ /* 0x000fe20003fc4270 */
[----:B------:R-:W-:Y:S01]  /*5560*/  MUFU.EX2 R20, R20 ;  /* 0x0000001400147308 */ /* 0x000fe20000000800 */
[----:B------:R-:W-:Y:S02]  /*5570*/  FSEL R82, R82, -INF , P4 ;  /* 0xff80000052527808 */ /* 0x000fe40002000000 */
[----:B------:R-:W-:Y:S01]  /*5580*/  FMNMX.FTZ R37, R79, R40, !PT ;  /* 0x000000284f257209 */ /* 0x000fe20007810000 */
[----:B------:R-:W-:-:S01]  /*5590*/  FFMA.FTZ R40, R60, UR46, -R7 ;  /* 0x0000002e3c287c23 */ /* 0x000fc20008010807 */
[----:B------:R-:W-:Y:S01]  /*55a0*/  ISETP.GT.AND P5, PT, R0, 0x78, PT ;  /* 0x000000780000780c */ /* 0x000fe20003fa4270 */
[----:B------:R-:W-:-:S01]  /*55b0*/  FFMA.FTZ R60, R80, UR46, -R7 ;  /* 0x0000002e503c7c23 */ /* 0x000fc20008010807 */
[----:B------:R-:W-:Y:S01]  /*55c0*/  ISETP.GT.AND P4, PT, R0, 0x79, PT ;  /* 0x000000790000780c */ /* 0x000fe20003f84270 */
[----:B------:R-:W-:Y:S01]  /*55d0*/  MUFU.EX2 R24, R24 ;  /* 0x0000001800187308 */ /* 0x000fe20000000800 */
[----:B------:R-:W-:-:S02]  /*55e0*/  FSEL R83, R83, -INF , P6 ;  /* 0xff80000053537808 */ /* 0x000fc40003000000 */
[----:B------:R-:W-:Y:S02]  /*55f0*/  FMNMX.FTZ R0, R82, R37, !PT ;  /* 0x0000002552007209 */ /* 0x000fe40007810000 */
[----:B------:R-:W-:Y:S02]  /*5600*/  FSEL R86, R86, -INF , P5 ;  /* 0xff80000056567808 */ /* 0x000fe40002800000 */
[----:B------:R-:W-:Y:S01]  /*5610*/  FMNMX.FTZ R41, R83, R0, !PT ;  /* 0x0000000053297209 */ /* 0x000fe20007810000 */
[----:B------:R-:W-:Y:S01]  /*5620*/  MUFU.EX2 R28, R28 ;  /* 0x0000001c001c7308 */ /* 0x000fe20000000800 */
[----:B------:R-:W-:Y:S02]  /*5630*/  FSEL R87, R87, -INF , P4 ;  /* 0xff80000057577808 */ /* 0x000fe40002000000 */
[----:B------:R-:W-:Y:S01]  /*5640*/  FMNMX.FTZ R0, R86, R41, !PT ;  /* 0x0000002956007209 */ /* 0x000fe20007810000 */
[----:B------:R-:W-:-:S01]  /*5650*/  FFMA.FTZ R41, R61, UR46, -R7 ;  /* 0x0000002e3d297c23 */ /* 0x000fc20008010807 */
[----:B------:R-:W-:-:S02]  /*5660*/  FSEL R69, R2, RZ, P3 ;  /* 0x000000ff02457208 */ /* 0x000fc40001800000 */
[----:B------:R-:W-:Y:S01]  /*5670*/  FMNMX.FTZ R0, R87, R0, !PT ;  /* 0x0000000057007209 */ /* 0x000fe20007810000 */
[----:B------:R0:W-:Y:S02]  /*5680*/  MUFU.EX2 R33, R53 ;  /* 0x0000003500217308 */ /* 0x0001e40000000800 */
[----:B------:R-:W-:-:S02]  /*5690*/  FADD.FTZ R69, -R69, R6 ;  /* 0x0000000645457221 */ /* 0x000fc40000010100 */
[----:B------:R-:W1:Y:S04]  /*56a0*/  SHFL.BFLY PT, R61, R0, 0x2, 0x1f ;  /* 0x0c401f00003d7f89 */ /* 0x000e6800000e0000 */
[----:B------:R-:W-:Y:S01]  /*56b0*/  MUFU.EX2 R32, R32 ;  /* 0x0000002000207308 */ /* 0x000fe20000000800 */
[----:B0-----:R-:W-:-:S07]  /*56c0*/  FFMA.FTZ R53, R73, UR46, -R7 ;  /* 0x0000002e49357c23 */ /* 0x001fce0008010807 */
[----:B------:R-:W-:Y:S08]  /*56d0*/  MUFU.EX2 R36, R36 ;  /* 0x0000002400247308 */ /* 0x000ff00000000800 */
[----:B------:R0:W-:Y:S01]  /*56e0*/  MUFU.EX2 R37, R57 ;  /* 0x0000003900257308 */ /* 0x0001e20000000800 */
[----:B-1----:R-:W-:-:S07]  /*56f0*/  FMNMX.FTZ R61, R0, R61, !PT ;  /* 0x0000003d003d7209 */ /* 0x002fce0007810000 */
[----:B------:R-:W-:Y:S01]  /*5700*/  MUFU.EX2 R40, R40 ;  /* 0x0000002800287308 */ /* 0x000fe20000000800 */
[----:B------:R-:W1:Y:S01]  /*5710*/  SHFL.BFLY PT, R0, R61, 0x1, 0x1f ;  /* 0x0c201f003d007f89 */ /* 0x000e6200000e0000 */
[----:B0-----:R-:W-:-:S01]  /*5720*/  FFMA.FTZ R57, R77, UR46, -R7 ;  /* 0x0000002e4d397c23 */ /* 0x001fc20008010807 */
[----:B------:R-:W-:-:S05]  /*5730*/  FFMA.FTZ R7, R85, UR46, -R7 ;  /* 0x0000002e55077c23 */ /* 0x000fca0008010807 */
[----:B------:R-:W-:Y:S08]  /*5740*/  MUFU.EX2 R41, R41 ;  /* 0x0000002900297308 */ /* 0x000ff00000000800 */
[----:B------:R-:W-:Y:S08]  /*5750*/  MUFU.EX2 R44, R44 ;  /* 0x0000002c002c7308 */ /* 0x000ff00000000800 */
[----:B------:R-:W-:Y:S01]  /*5760*/  MUFU.EX2 R45, R45 ;  /* 0x0000002d002d7308 */ /* 0x000fe20000000800 */
[----:B-1----:R-:W-:-:S04]  /*5770*/  FMNMX.FTZ R0, R61, R0, !PT ;  /* 0x000000003d007209 */ /* 0x002fc80007810000 */
[C---:B------:R-:W-:Y:S01]  /*5780*/  FSETP.NEU.FTZ.AND P4, PT, R0.reuse, -INF , PT ;  /* 0xff8000000000780b */ /* 0x040fe20003f9d000 */
[----:B------:R-:W-:-:S02]  /*5790*/  FFMA.FTZ R65, R0, R65, -8 ;  /* 0xc100000000417423 */ /* 0x000fc40000010041 */
[----:B------:R-:W-:Y:S01]  /*57a0*/  MUFU.EX2 R48, R48 ;  /* 0x0000003000307308 */ /* 0x000fe20000000800 */
[----:B------:R-:W-:Y:S02]  /*57b0*/  FSEL R68, R0, RZ, P4 ;  /* 0x000000ff00447208 */ /* 0x000fe40002000000 */
[----:B------:R-:W-:-:S03]  /*57c0*/  FSEL R65, R65, RZ, P4 ;  /* 0x000000ff41417208 */ /* 0x000fc60002000000 */
[----:B------:R-:W-:Y:S02]  /*57d0*/  FADD.FTZ R68, -R68, R5 ;  /* 0x0000000544447221 */ /* 0x000fe40000010100 */
[----:B------:R-:W-:-:S01]  /*57e0*/  FFMA.FTZ R72, R54, UR46, -R65 ;  /* 0x0000002e36487c23 */ /* 0x000fc20008010841 */
[----:B------:R-:W-:Y:S01]  /*57f0*/  FMUL.FTZ R54, R69, UR46 ;  /* 0x0000002e45367c20 */ /* 0x000fe20008410000 */
[----:B------:R-:W-:-:S01]  /*5800*/  FFMA.FTZ R26, R26, UR46, -R65 ;  /* 0x0000002e1a1a7c23 */ /* 0x000fc20008010841 */
[----:B------:R-:W-:Y:S01]  /*5810*/  FMUL.FTZ R5, R68, UR46 ;  /* 0x0000002e44057c20 */ /* 0x000fe20008410000 */
        /* <DEDUP_REMOVED lines=24> */
[----:B------:R-:W-:-:S01]  /*59a0*/  FADD.FTZ R69, R8, R69 ;  /* 0x0000004508457221 */ /* 0x000fc20000010000 */
[----:B------:R-:W-:-:S02]  /*59b0*/  FFMA.FTZ R83, R83, UR46, -R65 ;  /* 0x0000002e53537c23 */ /* 0x000fc40008010841 */
        /* <DEDUP_REMOVED lines=28> */
[----:B------:R-:W-:Y:S01]  /*5b80*/  FFMA.FTZ R68, R70, UR46, -R65 ;  /* 0x0000002e46447c23 */ /* 0x000fe20008010841 */
[----:B------:R-:W-:-:S04]  /*5b90*/  FADD.FTZ R3, R29, R4 ;  /* 0x000000041d037221 */ /* 0x000fc80000010000 */
[----:B------:R-:W-:Y:S01]  /*5ba0*/  FADD.FTZ R4, R32, R3 ;  /* 0x0000000320047221 */ /* 0x000fe20000010000 */
[----:B------:R-:W0:Y:S01]  /*5bb0*/  MUFU.EX2 R46, R46 ;  /* 0x0000002e002e7308 */ /* 0x000e220000000800 */
[----:B--2---:R-:W-:-:S01]  /*5bc0*/  FADD.FTZ R70, R42, R69 ;  /* 0x000000452a467221 */ /* 0x004fc20000010000 */
[----:B------:R-:W-:Y:S01]  /*5bd0*/  FFMA.FTZ R69, R71, UR46, -R65 ;  /* 0x0000002e47457c23 */ /* 0x000fe20008010841 */
[----:B------:R-:W-:-:S04]  /*5be0*/  FADD.FTZ R3, R33, R4 ;  /* 0x0000000421037221 */ /* 0x000fc80000010000 */
[----:B------:R-:W-:Y:S01]  /*5bf0*/  FADD.FTZ R4, R36, R3 ;  /* 0x0000000324047221 */ /* 0x000fe20000010000 */
[----:B------:R-:W2:Y:S01]  /*5c00*/  MUFU.EX2 R47, R47 ;  /* 0x0000002f002f7308 */ /* 0x000ea20000000800 */
[----:B-1----:R-:W-:-:S02]  /*5c10*/  FADD.FTZ R73, R43, R70 ;  /* 0x000000462b497221 */ /* 0x002fc40000010000 */
[----:B------:R-:W-:-:S04]  /*5c20*/  FADD.FTZ R3, R37, R4 ;  /* 0x0000000425037221 */ /* 0x000fc80000010000 */
[----:B------:R-:W-:Y:S01]  /*5c30*/  FADD.FTZ R4, R40, R3 ;  /* 0x0000000328047221 */ /* 0x000fe20000010000 */
[----:B------:R-:W1:Y:S01]  /*5c40*/  MUFU.EX2 R50, R50 ;  /* 0x0000003200327308 */ /* 0x000e620000000800 */
[----:B0-----:R-:W-:-:S02]  /*5c50*/  FADD.FTZ R70, R46, R73 ;  /* 0x000000492e467221 */ /* 0x001fc40000010000 */
[----:B------:R-:W-:-:S04]  /*5c60*/  FADD.FTZ R3, R41, R4 ;  /* 0x0000000429037221 */ /* 0x000fc80000010000 */
[----:B------:R-:W-:Y:S01]  /*5c70*/  FADD.FTZ R4, R44, R3 ;  /* 0x000000032c047221 */ /* 0x000fe20000010000 */
[----:B------:R-:W0:Y:S01]  /*5c80*/  MUFU.EX2 R51, R51 ;  /* 0x0000003300337308 */ /* 0x000e220000000800 */
[----:B--2---:R-:W-:-:S01]  /*5c90*/  FADD.FTZ R71, R47, R70 ;  /* 0x000000462f477221 */ /* 0x004fc20000010000 */
[----:B------:R-:W-:Y:S01]  /*5ca0*/  FFMA.FTZ R70, R74, UR46, -R65 ;  /* 0x0000002e4a467c23 */ /* 0x000fe20008010841 */
[----:B------:R-:W-:-:S04]  /*5cb0*/  FADD.FTZ R3, R45, R4 ;  /* 0x000000042d037221 */ /* 0x000fc80000010000 */
[----:B------:R-:W-:Y:S01]  /*5cc0*/  FADD.FTZ R4, R48, R3 ;  /* 0x0000000330047221 */ /* 0x000fe20000010000 */
[----:B------:R1:W2:Y:S08]  /*5cd0*/  MUFU.EX2 R6, R72 ;  /* 0x0000004800067308 */ /* 0x0002b00000000800 */
[----:B------:R-:W3:Y:S01]  /*5ce0*/  MUFU.EX2 R55, R55 ;  /* 0x0000003700377308 */ /* 0x000ee20000000800 */
[----:B-1----:R-:W-:-:S01]  /*5cf0*/  FADD.FTZ R72, R50, R71 ;  /* 0x0000004732487221 */ /* 0x002fc20000010000 */
[----:B------:R-:W-:-:S03]  /*5d00*/  FFMA.FTZ R71, R75, UR46, -R65 ;  /* 0x0000002e4b477c23 */ /* 0x000fc60008010841 */
[----:B0-----:R-:W-:-:S03]  /*5d10*/  FADD.FTZ R73, R51, R72 ;  /* 0x0000004833497221 */ /* 0x001fc60000010000 */
[----:B------:R-:W0:Y:S01]  /*5d20*/  MUFU.EX2 R58, R58 ;  /* 0x0000003a003a7308 */ /* 0x000e220000000800 */
[----:B--2---:R-:W-:-:S07]  /*5d30*/  FADD.FTZ R72, R6, R73 ;  /* 0x0000004906487221 */ /* 0x004fce0000010000 */
[----:B------:R-:W1:Y:S01]  /*5d40*/  MUFU.EX2 R59, R59 ;  /* 0x0000003b003b7308 */ /* 0x000e620000000800 */
[----:B---3--:R-:W-:-:S01]  /*5d50*/  FADD.FTZ R73, R55, R72 ;  /* 0x0000004837497221 */ /* 0x008fc20000010000 */
[----:B------:R-:W-:-:S06]  /*5d60*/  FFMA.FTZ R72, R78, UR46, -R65 ;  /* 0x0000002e4e487c23 */ /* 0x000fcc0008010841 */
[----:B------:R-:W2:Y:S01]  /*5d70*/  MUFU.EX2 R62, R62 ;  /* 0x0000003e003e7308 */ /* 0x000ea20000000800 */
[----:B0-----:R-:W-:-:S01]  /*5d80*/  FADD.FTZ R74, R58, R73 ;  /* 0x000000493a4a7221 */ /* 0x001fc20000010000 */
[----:B------:R-:W-:Y:S01]  /*5d90*/  FFMA.FTZ R73, R79, UR46, -R65 ;  /* 0x0000002e4f497c23 */ /* 0x000fe20008010841 */
[----:B------:R-:W-:-:S05]  /*5da0*/  IMAD.U32 R79, RZ, RZ, UR21 ;  /* 0x00000015ff4f7e24 */ /* 0x000fca000f8e00ff */
        /* <DEDUP_REMOVED lines=8> */
[----:B-1----:R-:W-:-:S01]  /*5e30*/  FADD.FTZ R76, R66, R75 ;  /* 0x0000004b424c7221 */ /* 0x002fc20000010000 */
[----:B------:R-:W-:-:S06]  /*5e40*/  FFMA.FTZ R75, R86, UR46, -R65 ;  /* 0x0000002e564b7c23 */ /* 0x000fcc0008010841 */
        /* <DEDUP_REMOVED lines=11> */
[----:B------:R-:W-:-:S05]  /*5f00*/  @!P0 VIADD R3, R79, 0x19c40 ;  /* 0x00019c404f038836 */ /* 0x000fca0000000000 */
[----:B------:R-:W-:Y:S01]  /*5f10*/  @!P0 PRMT R3, RZ, 0x654, R3 ;  /* 0x00000654ff038816 */ /* 0x000fe20000000003 */
[----:B------:R-:W0:Y:S01]  /*5f20*/  MUFU.EX2 R71, R71 ;  /* 0x0000004700477308 */ /* 0x000e220000000800 */
[----:B-1----:R-:W-:-:S02]  /*5f30*/  FADD.FTZ R78, R70, R77 ;  /* 0x0000004d464e7221 */ /* 0x002fc40000010000 */
[----:B------:R1:W-:Y:S05]  /*5f40*/  @!P0 SYNCS.ARRIVE.TRANS64.RED.A1T0 RZ, [R3+URZ], RZ ;  /* 0x000000ff03ff89a7 */ /* 0x0003ea000810043f */
        /* <DEDUP_REMOVED lines=24> */
[----:B--2---:R-:W-:-:S03]  /*60d0*/  FADD.FTZ R4, R7, R4 ;  /* 0x0000000407047221 */ /* 0x004fc60000010000 */
[----:B-1----:R-:W-:Y:S01]  /*60e0*/  FADD.FTZ R3, R76, R3 ;  /* 0x000000034c037221 */ /* 0x002fe20000010000 */
[----:B------:R-:W-:Y:S06]  /*60f0*/  @!P1 BRA `(.L_x_1731) ;  /* 0x0000000000049947 */ /* 0x000fec0003800000 */
[----:B------:R-:W-:Y:S01]  /*6100*/  BPT.TRAP 0x1 ;  /* 0x000000040000795c */ /* 0x000fe20000300000 */
.L_x_1731:
        /* <DEDUP_REMOVED lines=8> */
[----:B------:R-:W-:Y:S01]  /*6190*/  UMOV UR19, UR48 ;  /* 0x0000003000137c82 */ /* 0x000fe20008000000 */
[----:B------:R-:W-:Y:S01]  /*61a0*/  F2FP.SATFINITE.E4M3.F32.PACK_AB_MERGE_C R14, R15, R14, RZ ;  /* 0x0000000e0f0e723e */ /* 0x000fe200048070ff */
[----:B------:R-:W-:Y:S01]  /*61b0*/  UMOV UR20, UR36 ;  /* 0x0000002400147c82 */ /* 0x000fe20008000000 */
[----:B------:R-:W-:Y:S01]  /*61c0*/  F2FP.SATFINITE.E4M3.F32.PACK_AB_MERGE_C R38, R39, R38, RZ ;  /* 0x000000262726723e */ /* 0x000fe200048070ff */
[-C--:B------:R-:W-:Y:S01]  /*61d0*/  FMUL.FTZ R90, R90, R5.reuse ;  /* 0x000000055a5a7220 */ /* 0x080fe20000410000 */
[----:B------:R-:W-:Y:S01]  /*61e0*/  F2FP.SATFINITE.E4M3.F32.PACK_AB_MERGE_C R24, R25, R24, RZ ;  /* 0x000000181918723e */ /* 0x000fe200048070ff */
[-C--:B------:R-:W-:Y:S01]  /*61f0*/  FMUL.FTZ R91, R91, R5.reuse ;  /* 0x000000055b5b7220 */ /* 0x080fe20000410000 */
        /* <DEDUP_REMOVED lines=76> */
.L_x_1722:
[----:B------:R-:W-:-:S06]  /*66c0*/  UISETP.GE.AND UP0, UPT, UR18, UR52, UPT ;  /* 0x000000341200728c */ /* 0x000fcc000bf06270 */
[----:B------:R-:W-:-:S13]  /*66d0*/  PLOP3.LUT P2, PT, PT, PT, UP0, 0x80, 0x0 ;  /* 0x000000000000781c */ /* 0x000fda0003f4f008 */
[----:B------:R-:W-:Y:S05]  /*66e0*/  @!P2 BRA `(.L_x_1733) ;  /* 0x0000001800eca947 */ /* 0x000fea0003800000 */
[----:B------:R-:W-:Y:S01]  /*66f0*/  IMAD.MOV.U32 R5, RZ, RZ, R0 ;  /* 0x000000ffff057224 */ /* 0x000fe200078e0000 */
[----:B------:R-:W-:Y:S01]  /*6700*/  UMOV UR17, UR48 ;  /* 0x0000003000117c82 */ /* 0x000fe20008000000 */
[----:B------:R-:W-:Y:S01]  /*6710*/  IMAD.MOV.U32 R6, RZ, RZ, R2 ;  /* 0x000000ffff067224 */ /* 0x000fe200078e0002 */
[----:B------:R-:W-:-:S06]  /*6720*/  UMOV UR19, UR36 ;  /* 0x0000002400137c82 */ /* 0x000fcc0008000000 */
.L_x_1743:
[----:B------:R-:W-:-:S04]  /*6730*/  UIADD3 UR36, UR19, 0x1, URZ ;  /* 0x0000000113247890 */ /* 0x000fc8000fffe03f */
[----:B------:R-:W-:-:S04]  /*6740*/  UISETP.NE.AND UP0, UPT, UR36, 0x2, UPT ;  /* 0x000000022400788c */ /* 0x000fc8000bf05270 */
[----:B------:R-:W-:Y:S02]  /*6750*/  USEL UR48, URZ, 0x1, UP0 ;  /* 0x000000013f307887 */ /* 0x000fe40008000000 */
[----:B------:R-:W-:Y:S02]  /*6760*/  USEL UR36, UR36, URZ, UP0 ;  /* 0x0000003f24247287 */ /* 0x000fe40008000000 */
[----:B------:R-:W-:Y:S01]  /*6770*/  ULOP3.LUT UR48, UR17, UR48, URZ, 0x3c, !UPT ;  /* 0x0000003011307292 */ /* 0x000fe2000f8e3c3f */
[----:B------:R-:W-:Y:S11]  /*6780*/  @!P1 BRA `(.L_x_1734) ;  /* 0x0000000000049947 */ /* 0x000ff60003800000 */
[----:B------:R-:W-:Y:S01]  /*6790*/  BPT.TRAP 0x1 ;  /* 0x000000040000795c */ /* 0x000fe20000300000 */
.L_x_1734:
[----:B------:R-:W-:Y:S01]  /*67a0*/  ULEA UR6, UR36, UR51, 0x3 ;  /* 0x0000003324067291 */ /* 0x000fe2000f8e183f */
[----:B------:R-:W-:-:S05]  /*67b0*/  IMAD.U32 R0, RZ, RZ, UR48 ;  /* 0x00000030ff007e24 */ /* 0x000fca000f8e00ff */
[----:B------:R-:W-:-:S04]  /*67c0*/  SHF.L.U32 R0, R0, 0x1f, RZ ;  /* 0x0000001f00007819 */ /* 0x000fc800000006ff */
[----:B------:R0:W1:Y:S01]  /*67d0*/  SYNCS.PHASECHK.TRANS64.TRYWAIT P2, [UR6+0x19c30], R0 ;  /* 0x019c3000ff0075a7 */ /* 0x0000620008040146 */
[----:B------:R-:W-:Y:S05]  /*67e0*/  @!P1 BRA `(.L_x_1735) ;  /* 0x0000000000049947 */ /* 0x000fea0003800000 */
[----:B------:R-:W-:Y:S01]  /*67f0*/  BPT.TRAP 0x1 ;  /* 0x000000040000795c */ /* 0x000fe20000300000 */
.L_x_1735:
[----:B-1----:R-:W-:Y:S05]  /*6800*/  @P2 BRA `(.L_x_1736) ;  /* 0x0000000000082947 */ /* 0x002fea0003800000 */
[----:B------:R-:W1:Y:S02]  /*6810*/  SYNCS.PHASECHK.TRANS64.TRYWAIT P2, [UR6+0x19c30], R0 ;  /* 0x019c3000ff0075a7 */ /* 0x000e640008040146 */
[----:B-1----:R-:W-:Y:S05]  /*6820*/  @!P2 BRA `(.L_x_1737) ;  /* 0x000000b80014a947 */ /* 0x002fea0003800000 */
.L_x_1736:
        /* <DEDUP_REMOVED lines=17> */
.L_x_1738:
[----:B------:R-:W-:Y:S01]  /*6940*/  ULEA UR11, UR19, UR51, 0x3 ;  /* 0x00000033130b7291 */ /* 0x000fe2000f8e183f */
[----:B01----:R-:W-:-:S05]  /*6950*/  IMAD.U32 R0, RZ, RZ, UR17 ;  /* 0x00000011ff007e24 */ /* 0x003fca000f8e00ff */
[----:B------:R-:W-:-:S04]  /*6960*/  SHF.L.U32 R0, R0, 0x1f, RZ ;  /* 0x0000001f00007819 */ /* 0x000fc800000006ff */
[----:B------:R0:W1:Y:S01]  /*6970*/  SYNCS.PHASECHK.TRANS64.TRYWAIT P2, [UR11+0x19c50], R0 ;  /* 0x019c5000ff0075a7 */ /* 0x000062000804014b */
[----:B------:R-:W-:Y:S05]  /*6980*/  @!P1 BRA `(.L_x_1739) ;  /* 0x0000000000049947 */ /* 0x000fea0003800000 */
[----:B------:R-:W-:Y:S01]  /*6990*/  BPT.TRAP 0x1 ;  /* 0x000000040000795c */ /* 0x000fe20000300000 */
.L_x_1739:
[----:B-1----:R-:W-:Y:S05]  /*69a0*/  @P2 BRA `(.L_x_1740) ;  /* 0x0000000000082947 */ /* 0x002fea0003800000 */
[----:B------:R-:W1:Y:S02]  /*69b0*/  SYNCS.PHASECHK.TRANS64.TRYWAIT P2, [UR11+0x19c50], R0 ;  /* 0x019c5000ff0075a7 */ /* 0x000e64000804014b */
[----:B-1----:R-:W-:Y:S05]  /*69c0*/  @!P2 BRA `(.L_x_1741) ;  /* 0x000000b400c4a947 */ /* 0x002fea0003800000 */
.L_x_1740:
[----:B------:R-:W-:Y:S01]  /*69d0*/  UIADD3 UR6, UR51, 0x3000, URZ ;  /* 0x0000300033067890 */ /* 0x000fe2000fffe03f */
[----:B------:R-:W-:Y:S01]  /*69e0*/  WARPGROUP.ARRIVE ;  /* 0x00000000000079c5 */ /* 0x000fe20000000000 */
[----:B------:R-:W-:Y:S01]  /*69f0*/  UMOV UR7, 0x40000040 ;  /* 0x4000004000077882 */ /* 0x000fe20000000000 */
[----:B01----:R-:W-:Y:S01]  /*6a00*/  FMNMX.FTZ R0, R24, R6, !PT ;  /* 0x0000000618007209 */ /* 0x003fe20007810000 */
[----:B------:R-:W-:-:S03]  /*6a10*/  USHF.R.U32.HI UR6, URZ, 0x4, UR6 ;  /* 0x000000043f067899 */ /* 0x000fc60008011606 */
[----:B------:R-:W-:Y:S01]  /*6a20*/  FMNMX.FTZ R7, R25, R0, !PT ;  /* 0x0000000019077209 */ /* 0x000fe20007810000 */
[----:B------:R-:W-:Y:S01]  /*6a30*/  ULOP3.LUT UR6, UR6, 0x3fff, URZ, 0xc0, !UPT ;  /* 0x00003fff06067892 */ /* 0x000fe2000f8ec03f */
[----:B------:R-:W-:-:S03]  /*6a40*/  FMNMX.FTZ R0, R26, R5, !PT ;  /* 0x000000051a007209 */ /* 0x000fc60007810000 */
[----:B------:R-:W-:Y:S01]  /*6a50*/  ULOP3.LUT UR6, UR6, 0x10000, URZ, 0xfc, !UPT ;  /* 0x0001000006067892 */ /* 0x000fe2000f8efc3f */
[----:B------:R-:W-:Y:S02]  /*6a60*/  FMNMX.FTZ R9, R27, R0, !PT ;  /* 0x000000001b097209 */ /* 0x000fe40007810000 */
        /* <DEDUP_REMOVED lines=64> */
[----:B------:R-:W-:Y:S01]  /*6e70*/  FMNMX.FTZ R8, R87, R8, !PT ;  /* 0x0000000857087209 */ /* 0x000fe20007810000 */
[----:B------:R-:W-:Y:S02]  /*6e80*/  WARPGROUP.DEPBAR.LE gsb0, 0x0 ;  /* 0x00008000000079c5 */ /* 0x000fe40000010000 */
[----:B------:R-:W-:Y:S01]  /*6e90*/  WARPGROUP.ARRIVE ;  /* 0x00000000000079c5 */ /* 0x000fe20000000000 */
[----:B------:R-:W0:Y:S04]  /*6ea0*/  SHFL.BFLY PT, R0, R9, 0x2, 0x1f ;  /* 0x0c401f0009007f89 */ /* 0x000e2800000e0000 */
[----:B------:R-:W1:Y:S01]  /*6eb0*/  SHFL.BFLY PT, R11, R8, 0x2, 0x1f ;  /* 0x0c401f00080b7f89 */ /* 0x000e6200000e0000 */
[----:B------:R-:W-:Y:S01]  /*6ec0*/  QGMMA.64x96x32.F32.E4M3.E4M3 R88, R144, gdesc[UR4], R88, gsb0 ;  /* 0x0160000490587df3 */ /* 0x000fe20008000858 */
[----:B------:R-:W-:Y:S01]  /*6ed0*/  UIADD3 UR6, UR10, 0x4, URZ ;  /* 0x000000040a067890 */ /* 0x000fe2000fffe03f */
[----:B------:R-:W-:Y:S01]  /*6ee0*/  UMOV UR7, 0x40000040 ;  /* 0x4000004000077882 */ /* 0x000fe20000000000 */
[----:B0-----:R-:W-:Y:S01]  /*6ef0*/  FMNMX.FTZ R7, R9, R0, !PT ;  /* 0x0000000009077209 */ /* 0x001fe20007810000 */
[----:B------:R-:W-:Y:S01]  /*6f00*/  IMAD.U32 R9, RZ, RZ, UR46 ;  /* 0x0000002eff097e24 */ /* 0x000fe2000f8e00ff */
[----:B-1----:R-:W-:-:S03]  /*6f10*/  FMNMX.FTZ R11, R8, R11, !PT ;  /* 0x0000000b080b7209 */ /* 0x002fc60007810000 */
[----:B------:R-:W0:Y:S04]  /*6f20*/  SHFL.BFLY PT, R2, R7, 0x1, 0x1f ;  /* 0x0c201f0007027f89 */ /* 0x000e2800000e0000 */
[----:B------:R-:W1:Y:S01]  /*6f30*/  SHFL.BFLY PT, R0, R11, 0x1, 0x1f ;  /* 0x0c201f000b007f89 */ /* 0x000e6200000e0000 */
[----:B0-----:R-:W-:Y:S02]  /*6f40*/  FMNMX.FTZ R2, R7, R2, !PT ;  /* 0x0000000207027209 */ /* 0x001fe40007810000 */
[----:B-1----:R-:W-:-:S03]  /*6f50*/  FMNMX.FTZ R0, R11, R0, !PT ;  /* 0x000000000b007209 */ /* 0x002fc60007810000 */
[C---:B------:R-:W-:Y:S01]  /*6f60*/  FFMA.FTZ R7, R2.reuse, R9, -8 ;  /* 0xc100000002077423 */ /* 0x040fe20000010009 */
[----:B------:R-:W-:-:S03]  /*6f70*/  FADD.FTZ R6, -R2, R6 ;  /* 0x0000000602067221 */ /* 0x000fc60000010100 */
[--C-:B------:R-:W-:Y:S01]  /*6f80*/  FFMA.FTZ R9, R25, UR46, -R7.reuse ;  /* 0x0000002e19097c23 */ /* 0x100fe20008010807 */
[----:B------:R-:W-:-:S01]  /*6f90*/  FFMA.FTZ R25, R45, UR46, -R7 ;  /* 0x0000002e2d197c23 */ /* 0x000fc20008010807 */
[----:B------:R-:W-:Y:S01]  /*6fa0*/  FFMA.FTZ R45, R65, UR46, -R7 ;  /* 0x0000002e412d7c23 */ /* 0x000fe20008010807 */
[----:B------:R-:W-:Y:S02]  /*6fb0*/  IMAD.U32 R65, RZ, RZ, UR46 ;  /* 0x0000002eff417e24 */ /* 0x000fe4000f8e00ff */
[----:B------:R-:W-:Y:S01]  /*6fc0*/  FMUL.FTZ R12, R6, UR46 ;  /* 0x0000002e060c7c20 */ /* 0x000fe20008410000 */
[----:B------:R-:W-:-:S01]  /*6fd0*/  FADD.FTZ R6, -R0, R5 ;  /* 0x0000000500067221 */ /* 0x000fc20000010100 */
[----:B------:R-:W-:Y:S01]  /*6fe0*/  FFMA.FTZ R11, R29, UR46, -R7 ;  /* 0x0000002e1d0b7c23 */ /* 0x000fe20008010807 */
[----:B------:R-:W-:-:S01]  /*6ff0*/  FFMA.FTZ R65, R0, R65, -8 ;  /* 0xc100000000417423 */ /* 0x000fc20000010041 */
[--C-:B------:R-:W-:Y:S01]  /*7000*/  FFMA.FTZ R29, R49, UR46, -R7.reuse ;  /* 0x0000002e311d7c23 */ /* 0x100fe20008010807 */
[----:B------:R-:W-:-:S01]  /*7010*/  FFMA.FTZ R8, R24, UR46, -R7 ;  /* 0x0000002e18087c23 */ /* 0x000fc20008010807 */
[----:B------:R-:W-:Y:S01]  /*7020*/  FFMA.FTZ R49, R69, UR46, -R7 ;  /* 0x0000002e45317c23 */ /* 0x000fe20008010807 */
[----:B------:R-:W-:Y:S01]  /*7030*/  FMUL.FTZ R6, R6, UR46 ;  /* 0x0000002e06067c20 */ /* 0x000fe20008410000 */
[--C-:B------:R-:W-:Y:S01]  /*7040*/  FFMA.FTZ R69, R26, UR46, -R65.reuse ;  /* 0x0000002e1a457c23 */ /* 0x100fe20008010841 */
[----:B------:R-:W-:-:S01]  /*7050*/  FFMA.FTZ R26, R27, UR46, -R65 ;  /* 0x0000002e1b1a7c23 */ /* 0x000fc20008010841 */
[----:B------:R0:W-:Y:S01]  /*7060*/  MUFU.EX2 R5, R12 ;  /* 0x0000000c00057308 */ /* 0x0001e20000000800 */
[----:B------:R-:W-:-:S01]  /*7070*/  FFMA.FTZ R27, R30, UR46, -R65 ;  /* 0x0000002e1e1b7c23 */ /* 0x000fc20008010841 */
[----:B------:R-:W-:Y:S01]  /*7080*/  FFMA.FTZ R10, R28, UR46, -R7 ;  /* 0x0000002e1c0a7c23 */ /* 0x000fe20008010807 */
[----:B------:R-:W-:-:S01]  /*7090*/  FFMA.FTZ R30, R31, UR46, -R65 ;  /* 0x0000002e1f1e7c23 */ /* 0x000fc20008010841 */
[--C-:B------:R-:W-:Y:S01]  /*70a0*/  FFMA.FTZ R31, R34, UR46, -R65.reuse ;  /* 0x0000002e221f7c23 */ /* 0x100fe20008010841 */
[----:B------:R-:W-:-:S01]  /*70b0*/  FFMA.FTZ R34, R35, UR46, -R65 ;  /* 0x0000002e23227c23 */ /* 0x000fc20008010841 */
[--C-:B------:R-:W-:Y:S01]  /*70c0*/  FFMA.FTZ R13, R33, UR46, -R7.reuse ;  /* 0x0000002e210d7c23 */ /* 0x100fe20008010807 */
[----:B------:R-:W-:-:S01]  /*70d0*/  FFMA.FTZ R33, R53, UR46, -R7 ;  /* 0x0000002e35217c23 */ /* 0x000fc20008010807 */
[----:B------:R-:W1:Y:S01]  /*70e0*/  MUFU.EX2 R8, R8 ;  /* 0x0000000800087308 */ /* 0x000e620000000800 */
[----:B0-----:R-:W-:-:S01]  /*70f0*/  FFMA.FTZ R12, R32, UR46, -R7 ;  /* 0x0000002e200c7c23 */ /* 0x001fc20008010807 */
[----:B------:R-:W-:Y:S01]  /*7100*/  FFMA.FTZ R35, R38, UR46, -R65 ;  /* 0x0000002e26237c23 */ /* 0x000fe20008010841 */
        /* <DEDUP_REMOVED lines=14> */
[----:B-1----:R-:W-:-:S01]  /*71f0*/  FFMA.FTZ R4, R5, R4, R8 ;  /* 0x0000000405047223 */ /* 0x002fc20000010008 */
[----:B------:R-:W-:Y:S01]  /*7200*/  FFMA.FTZ R20, R40, UR46, -R7 ;  /* 0x0000002e28147c23 */ /* 0x000fe20008010807 */
[----:B------:R-:W-:-:S01]  /*7210*/  FFMA.FTZ R51, R54, UR46, -R65 ;  /* 0x0000002e36337c23 */ /* 0x000fc20008010841 */
[--C-:B------:R-:W-:Y:S01]  /*7220*/  FFMA.FTZ R54, R55, UR46, -R65.reuse ;  /* 0x0000002e37367c23 */ /* 0x100fe20008010841 */
[----:B------:R-:W-:-:S01]  /*7230*/  FFMA.FTZ R55, R58, UR46, -R65 ;  /* 0x0000002e3a377c23 */ /* 0x000fc20008010841 */
[----:B------:R-:W-:Y:S01]  /*7240*/  FFMA.FTZ R58, R59, UR46, -R65 ;  /* 0x0000002e3b3a7c23 */ /* 0x000fe20008010841 */
[----:B------:R-:W-:-:S01]  /*7250*/  FFMA.FTZ R21, R41, UR46, -R7 ;  /* 0x0000002e29157c23 */ /* 0x000fc20008010807 */
[----:B------:R-:W1:Y:S01]  /*7260*/  MUFU.EX2 R9, R9 ;  /* 0x0000000900097308 */ /* 0x000e620000000800 */
[----:B------:R-:W-:-:S01]  /*7270*/  FFMA.FTZ R59, R62, UR46, -R65 ;  /* 0x0000002e3e3b7c23 */ /* 0x000fc20008010841 */
[--C-:B------:R-:W-:Y:S01]  /*7280*/  FFMA.FTZ R62, R63, UR46, -R65.reuse ;  /* 0x0000002e3f3e7c23 */ /* 0x100fe20008010841 */
[----:B------:R-:W-:-:S01]  /*7290*/  FFMA.FTZ R63, R66, UR46, -R65 ;  /* 0x0000002e423f7c23 */ /* 0x000fc20008010841 */
[--C-:B------:R-:W-:Y:S01]  /*72a0*/  FFMA.FTZ R24, R44, UR46, -R7.reuse ;  /* 0x0000002e2c187c23 */ /* 0x100fe20008010807 */
[----:B------:R-:W-:-:S01]  /*72b0*/  FFMA.FTZ R32, R52, UR46, -R7 ;  /* 0x0000002e34207c23 */ /* 0x000fc20008010807 */
[----:B------:R-:W-:Y:S01]  /*72c0*/  FFMA.FTZ R36, R56, UR46, -R7 ;  /* 0x0000002e38247c23 */ /* 0x000fe20008010807 */
[----:B------:R-:W-:-:S02]  /*72d0*/  WARPGROUP.DEPBAR.LE gsb0, 0x0 ;  /* 0x00008000000079c5 */ /* 0x000fc40000010000 */
[----:B------:R-:W-:Y:S01]  /*72e0*/  WARPGROUP.ARRIVE ;  /* 0x00000000000079c5 */ /* 0x000fe20000000000 */
[----:B------:R-:W2:Y:S01]  /*72f0*/  MUFU.EX2 R26, R26 ;  /* 0x0000001a001a7308 */ /* 0x000ea20000000800 */
[----:B0-----:R-:W-:-:S01]  /*7300*/  FFMA.FTZ R3, R6, R3, R69 ;  /* 0x0000000306037223 */ /* 0x001fc20000010045 */
[--C-:B------:R-:W-:Y:S01]  /*7310*/  FFMA.FTZ R37, R57, UR46, -R7.reuse ;  /* 0x0000002e39257c23 */ /* 0x100fe20008010807 */
[----:B------:R-:W-:-:S01]  /*7320*/  FFMA.FTZ R52, R72, UR46, -R7 ;  /* 0x0000002e48347c23 */ /* 0x000fc20008010807 */
[--C-:B------:R-:W-:Y:S01]  /*7330*/  FFMA.FTZ R40, R60, UR46, -R7.reuse ;  /* 0x0000002e3c287c23 */ /* 0x100fe20008010807 */
[----:B------:R-:W-:Y:S01]  /*7340*/  QGMMA.64x96x32.F32.E4M3.E4M3 R88, R140, gdesc[UR4], R88, gsb0 ;  /* 0x016000048c587df3 */ /* 0x000fe20008000858 */
[----:B------:R-:W-:Y:S01]  /*7350*/  UIADD3 UR6, UR10, 0x6, URZ ;  /* 0x000000060a067890 */ /* 0x000fe2000fffe03f */
[----:B-1----:R-:W-:Y:S01]  /*7360*/  FADD.FTZ R73, R9, R4 ;  /* 0x0000000409497221 */ /* 0x002fe20000010000 */
[----:B------:R-:W0:Y:S01]  /*7370*/  MUFU.EX2 R27, R27 ;  /* 0x0000001b001b7308 */ /* 0x000e220000000800 */
[----:B------:R-:W-:Y:S01]  /*7380*/  UMOV UR7, 0x40000040 ;  /* 0x4000004000077882 */ /* 0x000fe20000000000 */
[--C-:B------:R-:W-:Y:S01]  /*7390*/  FFMA.FTZ R41, R61, UR46, -R7.reuse ;  /* 0x0000002e3d297c23 */ /* 0x100fe20008010807 */
[----:B------:R-:W-:-:S01]  /*73a0*/  FFMA.FTZ R44, R64, UR46, -R7 ;  /* 0x0000002e402c7c23 */ /* 0x000fc20008010807 */
[--C-:B------:R-:W-:Y:S01]  /*73b0*/  FFMA.FTZ R56, R76, UR46, -R7.reuse ;  /* 0x0000002e4c387c23 */ /* 0x100fe20008010807 */
[----:B------:R-:W-:-:S01]  /*73c0*/  FFMA.FTZ R57, R77, UR46, -R7 ;  /* 0x0000002e4d397c23 */ /* 0x000fc20008010807 */
[--C-:B------:R-:W-:Y:S01]  /*73d0*/  FFMA.FTZ R60, R80, UR46, -R7.reuse ;  /* 0x0000002e503c7c23 */ /* 0x100fe20008010807 */
[----:B------:R-:W-:-:S01]  /*73e0*/  FFMA.FTZ R61, R81, UR46, -R7 ;  /* 0x0000002e513d7c23 */ /* 0x000fc20008010807 */
[----:B------:R-:W1:Y:S01]  /*73f0*/  MUFU.EX2 R10, R10 ;  /* 0x0000000a000a7308 */ /* 0x000e620000000800 */
[----:B--2---:R-:W-:-:S01]  /*7400*/  FADD.FTZ R4, R26, R3 ;  /* 0x000000031a047221 */ /* 0x004fc20000010000 */
[----:B------:R-:W-:Y:S01]  /*7410*/  FFMA.FTZ R83, R83, UR46, -R65 ;  /* 0x0000002e53537c23 */ /* 0x000fe20008010841 */
[----:B------:R-:W-:-:S01]  /*7420*/  FFMA.FTZ R64, R84, UR46, -R7 ;  /* 0x0000002e54407c23 */ /* 0x000fc20008010807 */
[----:B------:R-:W-:-:S04]  /*7430*/  FFMA.FTZ R7, R85, UR46, -R7 ;  /* 0x0000002e55077c23 */ /* 0x000fc80008010807 */
        /* <DEDUP_REMOVED lines=16> */
[--C-:B------:R-:W-:Y:S01]  /*7540*/  FFMA.FTZ R66, R67, UR46, -R65.reuse ;  /* 0x0000002e43427c23 */ /* 0x100fe20008010841 */
[----:B------:R-:W-:-:S05]  /*7550*/  FFMA.FTZ R67, R70, UR46, -R65 ;  /* 0x0000002e46437c23 */ /* 0x000fca0008010841 */
        /* <DEDUP_REMOVED lines=9> */
[----:B------:R-:W-:-:S04]  /*75f0*/  WARPGROUP.ARRIVE ;  /* 0x00000000000079c5 */ /* 0x000fc80000000000 */
[----:B------:R-:W2:Y:S01]  /*7600*/  MUFU.EX2 R42, R42 ;  /* 0x0000002a002a7308 */ /* 0x000ea20000000800 */
[----:B0-----:R-:W-:-:S01]  /*7610*/  FADD.FTZ R3, R39, R4 ;  /* 0x0000000427037221 */ /* 0x001fc20000010000 */
[----:B------:R-:W-:Y:S06]  /*7620*/  QGMMA.64x96x32.F32.E4M3.E4M3 R88, R136, gdesc[UR4], R88, gsb0 ;  /* 0x0160000488587df3 */ /* 0x000fec0008000858 */
        /* <DEDUP_REMOVED lines=31> */
[----:B------:R-:W-:-:S06]  /*7820*/  WARPGROUP.DEPBAR.LE gsb0, 0x0 ;  /* 0x00008000000079c5 */ /* 0x000fcc0000010000 */
        /* <DEDUP_REMOVED lines=32> */
[----:B-1----:R-:W-:-:S01]  /*7a30*/  FADD.FTZ R3, R67, R4 ;  /* 0x0000000443037221 */ /* 0x002fc20000010000 */
[----:B------:R-:W-:-:S06]  /*7a40*/  IMAD.U32 R4, RZ, RZ, UR36 ;  /* 0x00000024ff047e24 */ /* 0x000fcc000f8e00ff */
[----:B------:R-:W1:Y:S01]  /*7a50*/  MUFU.EX2 R68, R68 ;  /* 0x0000004400447308 */ /* 0x000e620000000800 */
[----:B--2---:R-:W-:-:S07]  /*7a60*/  FADD.FTZ R78, R48, R77 ;  /* 0x0000004d304e7221 */ /* 0x004fce0000010000 */
[----:B------:R-:W2:Y:S01]  /*7a70*/  MUFU.EX2 R52, R52 ;  /* 0x0000003400347308 */ /* 0x000ea20000000800 */
[----:B0-----:R-:W-:-:S07]  /*7a80*/  FADD.FTZ R77, R49, R78 ;  /* 0x0000004e314d7221 */ /* 0x001fce0000010000 */
[----:B------:R-:W0:Y:S01]  /*7a90*/  MUFU.EX2 R70, R70 ;  /* 0x0000004600467308 */ /* 0x000e220000000800 */
[----:B-1----:R-:W-:-:S01]  /*7aa0*/  FADD.FTZ R79, R68, R3 ;  /* 0x00000003444f7221 */ /* 0x002fc20000010000 */
[----:B------:R-:W-:-:S05]  /*7ab0*/  @!P0 LEA R3, R4, UR51, 0x3 ;  /* 0x0000003304038c11 */ /* 0x000fca000f8e18ff */
[----:B------:R-:W-:Y:S01]  /*7ac0*/  @!P0 VIADD R3, R3, 0x19c40 ;  /* 0x00019c4003038836 */ /* 0x000fe20000000000 */
[----:B------:R-:W1:Y:S01]  /*7ad0*/  MUFU.EX2 R53, R53 ;  /* 0x0000003500357308 */ /* 0x000e620000000800 */
[----:B--2---:R-:W-:-:S03]  /*7ae0*/  FADD.FTZ R4, R52, R77 ;  /* 0x0000004d34047221 */ /* 0x004fc60000010000 */
[----:B------:R-:W-:-:S04]  /*7af0*/  @!P0 PRMT R3, RZ, 0x654, R3 ;  /* 0x00000654ff038816 */ /* 0x000fc80000000003 */
[----:B------:R-:W2:Y:S01]  /*7b00*/  MUFU.EX2 R71, R71 ;  /* 0x0000004700477308 */ /* 0x000ea20000000800 */
[----:B0-----:R-:W-:-:S01]  /*7b10*/  FADD.FTZ R78, R70, R79 ;  /* 0x0000004f464e7221 */ /* 0x001fc20000010000 */
[----:B------:R0:W-:Y:S06]  /*7b20*/  @!P0 SYNCS.ARRIVE.TRANS64.RED.A1T0 RZ, [R3+URZ], RZ ;  /* 0x000000ff03ff89a7 */ /* 0x0001ec000810043f */
        /* <DEDUP_REMOVED lines=28> */
.L_x_1742:
        /* <DEDUP_REMOVED lines=91> */
.L_x_1733:
[----:B------:R-:W-:Y:S06]  /*82a0*/  BAR.ARV 0x8, 0x200 ;  /* 0x0208000000007b1d */ /* 0x000fec0000002000 */
[----:B------:R-:W-:Y:S05]  /*82b0*/  @!P1 BRA `(.L_x_1744) ;  /* 0x0000000000049947 */ /* 0x000fea0003800000 */
[----:B------:R-:W-:Y:S01]  /*82c0*/  BPT.TRAP 0x1 ;  /* 0x000000040000795c */ /* 0x000fe20000300000 */
.L_x_1744:
[----:B------:R-:W-:Y:S01]  /*82d0*/  ULEA UR5, UR36, UR51, 0x3 ;  /* 0x0000003324057291 */ /* 0x000fe2000f8e183f */
[----:B------:R-:W-:-:S05]  /*82e0*/  IMAD.U32 R5, RZ, RZ, UR48 ;  /* 0x00000030ff057e24 */ /* 0x000fca000f8e00ff */
[----:B------:R-:W-:-:S04]  /*82f0*/  SHF.L.U32 R5, R5, 0x1f, RZ ;  /* 0x0000001f05057819 */ /* 0x000fc800000006ff */
[----:B------:R0:W1:Y:S01]  /*8300*/  SYNCS.PHASECHK.TRANS64.TRYWAIT P0, [UR5+0x19c50], R5 ;  /* 0x019c5005ff0075a7 */ /* 0x0000620008000145 */
[----:B------:R-:W-:Y:S05]  /*8310*/  @!P1 BRA `(.L_x_1745) ;  /* 0x0000000000049947 */ /* 0x000fea0003800000 */
[----:B------:R-:W-:Y:S01]  /*8320*/  BPT.TRAP 0x1 ;  /* 0x000000040000795c */ /* 0x000fe20000300000 */
.L_x_1745:
[----:B-1----:R-:W-:Y:S05]  /*8330*/  @P0 BRA `(.L_x_1746) ;  /* 0x0000000000080947 */ /* 0x002fea0003800000 */
[----:B------:R-:W1:Y:S02]  /*8340*/  SYNCS.PHASECHK.TRANS64.TRYWAIT P0, [UR5+0x19c50], R5 ;  /* 0x019c5005ff0075a7 */ /* 0x000e640008000145 */
[----:B-1----:R-:W-:Y:S05]  /*8350*/  @!P0 BRA `(.L_x_1747) ;  /* 0x0000009c00788947 */ /* 0x002fea0003800000 */
.L_x_1746:
[----:B------:R-:W-:Y:S01]  /*8360*/  UIADD3 UR51, UR51, 0x3000, URZ ;  /* 0x0000300033337890 */ /* 0x000fe2000fffe03f */
[----:B------:R-:W-:Y:S01]  /*8370*/  WARPGROUP.ARRIVE ;  /* 0x00000000000079c5 */ /* 0x000fe20000000000 */
[----:B------:R-:W-:Y:S01]  /*8380*/  ULDC.64 UR8, c[0x0][0x9a0] ;  /* 0x0002680000087ab9 */ /* 0x000fe20000000a00 */
[----:B------:R-:W-:Y:S01]  /*8390*/  UMOV UR7, 0x40000040 ;  /* 0x4000004000077882 */ /* 0x000fe20000000000 */
[----:B------:R-:W-:Y:S01]  /*83a0*/  USHF.R.U32.HI UR51, URZ, 0x4, UR51 ;  /* 0x000000043f337899 */ /* 0x000fe20008011633 */
[----:B------:R-:W-:-:S03]  /*83b0*/  ISETP.NE.U32.AND P0, PT, RZ, UR8, PT ;  /* 0x00000008ff007c0c */ /* 0x000fc6000bf05070 */
[----:B------:R-:W-:Y:S01]  /*83c0*/  ULOP3.LUT UR51, UR51, 0x3fff, URZ, 0xc0, !UPT ;  /* 0x00003fff33337892 */ /* 0x000fe2000f8ec03f */
[----:B------:R-:W-:-:S03]  /*83d0*/  ISETP.NE.AND.EX P0, PT, RZ, UR9, PT, P0 ;  /* 0x00000009ff007c0c */ /* 0x000fc6000bf05300 */
[----:B------:R-:W-:-:S04]  /*83e0*/  ULOP3.LUT UR4, UR51, 0x10000, URZ, 0xfc, !UPT ;  /* 0x0001000033047892 */ /* 0x000fc8000f8efc3f */
[----:B------:R-:W-:-:S06]  /*83f0*/  UIMAD UR4, UR36, 0x300, UR4 ;  /* 0x00000300240478a4 */ /* 0x000fcc000f8e0204 */
[----:B------:R-:W1:Y:S01]  /*8400*/  @P0 LDC.64 R8, c[0x0][0x9c8] ;  /* 0x00027200ff080b82 */ /* 0x000e620000000a00 */
[----:B------:R-:W-:Y:S02]  /*8410*/  UMOV UR6, UR4 ;  /* 0x0000000400067c82 */ /* 0x000fe40008000000 */
[----:B------:R-:W-:Y:S05]  /*8420*/  QGMMA.64x96x32.F32.E4M3.E4M3 R88, R148, gdesc[UR4], R88, gsb0 ;  /* 0x0160000494587df3 */ /* 0x000fea0008000858 */
[----:B------:R-:W2:Y:S01]  /*8430*/  @P0 LDC.64 R10, c[0x0][0x9d0] ;  /* 0x00027400ff0a0b82 */ /* 0x000ea20000000a00 */
[----:B-1----:R-:W-:-:S04]  /*8440*/  @P0 IMAD R6, R8, UR38, RZ ;  /* 0x0000002608060c24 */ /* 0x002fc8000f8e02ff */
[----:B0-----:R-:W-:Y:S02]  /*8450*/  @P0 IMAD R5, R9, UR37, R6 ;  /* 0x0000002509050c24 */ /* 0x001fe4000f8e0206 */
[----:B------:R-:W-:-:S04]  /*8460*/  @P0 IMAD.WIDE.U32 R6, R8, UR37, RZ ;  /* 0x0000002508060c25 */ /* 0x000fc8000f8e00ff */
[----:B------:R-:W-:Y:S02]  /*8470*/  @P0 IMAD.IADD R7, R7, 0x1, R5 ;  /* 0x0000000107070824 */ /* 0x000fe400078e0205 */
[----:B--2---:R-:W-:-:S04]  /*8480*/  @P0 IMAD.WIDE.U32 R6, R10, UR39, R6 ;  /* 0x000000270a060c25 */ /* 0x004fc8000f8e0006 */
[----:B------:R-:W-:Y:S01]  /*8490*/  @P0 IMAD R5, R11, UR39, R7 ;  /* 0x000000270b050c24 */ /* 0x000fe2000f8e0207 */
[----:B------:R-:W-:-:S04]  /*84a0*/  @P0 LEA R8, P2, R6, UR8, 0x2 ;  /* 0x0000000806080c11 */ /* 0x000fc8000f8410ff */
[----:B------:R-:W-:Y:S01]  /*84b0*/  @P0 LEA.HI.X R9, R6, UR9, R5, 0x2, P2 ;  /* 0x0000000906090c11 */ /* 0x000fe200090f1405 */
[----:B------:R-:W-:-:S06]  /*84c0*/  IMAD.MOV.U32 R5, RZ, RZ, 0x3f800000 ;  /* 0x3f800000ff057424 */ /* 0x000fcc00078e00ff */
        /* <DEDUP_REMOVED lines=8> */
[----:B------:R-:W1:Y:S04]  /*8550*/  SHFL.BFLY PT, R7, R4, 0x2, 0x1f ;  /* 0x0c401f0004077f89 */ /* 0x000e6800000e0000 */
[----:B------:R-:W3:Y:S01]  /*8560*/  SHFL.BFLY PT, R10, R3, 0x2, 0x1f ;  /* 0x0c401f00030a7f89 */ /* 0x000ee200000e0000 */
[----:B------:R-:W-:Y:S02]  /*8570*/  WARPGROUP.DEPBAR.LE gsb0, 0x0 ;  /* 0x00008000000079c5 */ /* 0x000fe40000010000 */
[----:B------:R-:W-:-:S06]  /*8580*/  WARPGROUP.ARRIVE ;  /* 0x00000000000079c5 */ /* 0x000fcc0000000000 */
[----:B------:R-:W-:Y:S01]  /*8590*/  QGMMA.64x96x32.F32.E4M3.E4M3 R88, R140, gdesc[UR4], R88, gsb0 ;  /* 0x016000048c587df3 */ /* 0x000fe20008000858 */
[----:B------:R-:W-:Y:S01]  /*85a0*/  UIADD3 UR6, UR4, 0x6, URZ ;  /* 0x0000000604067890 */ /* 0x000fe2000fffe03f */
[----:B------:R-:W-:Y:S01]  /*85b0*/  UMOV UR7, 0x40000040 ;  /* 0x4000004000077882 */ /* 0x000fe20000000000 */
[----:B-1----:R-:W-:-:S01]  /*85c0*/  FADD.FTZ R7, R7, R4 ;  /* 0x0000000407077221 */ /* 0x002fc20000010000 */
[----:B---3--:R-:W-:-:S04]  /*85d0*/  FADD.FTZ R10, R10, R3 ;  /* 0x000000030a0a7221 */ /* 0x008fc80000010000 */
[----:B------:R-:W1:Y:S04]  /*85e0*/  SHFL.BFLY PT, R6, R7, 0x1, 0x1f ;  /* 0x0c201f0007067f89 */ /* 0x000e6800000e0000 */
[----:B0-----:R-:W0:Y:S01]  /*85f0*/  SHFL.BFLY PT, R9, R10, 0x1, 0x1f ;  /* 0x0c201f000a097f89 */ /* 0x001e2200000e0000 */
[----:B------:R-:W-:Y:S02]  /*8600*/  IMAD.MOV.U32 R4, RZ, RZ, RZ ;  /* 0x000000ffff047224 */ /* 0x000fe400078e00ff */
[----:B-1----:R-:W-:Y:S01]  /*8610*/  FADD.FTZ R11, R7, R6 ;  /* 0x00000006070b7221 */ /* 0x002fe20000010000 */
[----:B0-----:R-:W-:-:S04]  /*8620*/  FADD.FTZ R12, R10, R9 ;  /* 0x000000090a0c7221 */ /* 0x001fc80000010000 */
        /* <DEDUP_REMOVED lines=24> */
[----:B------:R-:W-:-:S01]  /*87b0*/  @P3 FFMA.FTZ R20, R10, R0, R9 ;  /* 0x000000000a143223 */ /* 0x000fc20000010009 */
[----:B---3--:R-:W-:Y:S01]  /*87c0*/  FMUL.FTZ R5, R8, R5 ;  /* 0x0000000508057220 */ /* 0x008fe20000410000 */
[----:B------:R-:W-:-:S02]  /*87d0*/  WARPGROUP.DEPBAR.LE gsb0, 0x0 ;  /* 0x00008000000079c5 */ /* 0x000fc40000010000 */
[----:B------:R-:W-:Y:S05]  /*87e0*/  @!P1 BRA `(.L_x_1748) ;  /* 0x0000000000049947 */ /* 0x000fea0003800000 */
[----:B------:R-:W-:Y:S01]  /*87f0*/  BPT.TRAP 0x1 ;  /* 0x000000040000795c */ /* 0x000fe20000300000 */
.L_x_1748:
        /* <DEDUP_REMOVED lines=58> */
.L_x_1715:
        /* <DEDUP_REMOVED lines=82> */
[----:B------:R-:W0:Y:S01]  /*90c0*/  SHFL.IDX PT, R76, R15, R54, 0x1c1f ;  /* 0x001c1f360f4c7589 */ /* 0x000e2200000e0000 */
[C---:B------:R-:W-:Y:S02]  /*90d0*/  IADD3 R21, P5, R12.reuse, 0x20, RZ ;  /* 0x000000200c157810 */ /* 0x040fe40007fbe0ff */
[C---:B------:R-:W-:Y:S01]  /*90e0*/  IADD3 R105, P3, R12.reuse, 0x3020, RZ ;  /* 0x000030200c697810 */ /* 0x040fe20007f7e0ff */
[----:B------:R-:W1:Y:S01]  /*90f0*/  SHFL.IDX PT, R68, R25, R54, 0x1c1f ;  /* 0x001c1f3619447589 */ /* 0x000e6200000e0000 */
[----:B------:R-:W-:Y:S01]  /*9100*/  LOP3.LUT R2, R21, 0x180, RZ, 0xc0, !PT ;  /* 0x0000018015027812 */ /* 0x000fe200078ec0ff */
[--C-:B------:R-:W-:Y:S01]  /*9110*/  IMAD.X R11, RZ, RZ, R13.reuse, P5 ;  /* 0x000000ffff0b7224 */ /* 0x100fe200028e060d */
[----:B------:R-:W-:Y:S01]  /*9120*/  IADD3 R38, P2, R12, 0x6000, RZ ;  /* 0x000060000c267810 */ /* 0x000fe20007f5e0ff */
[----:B------:R-:W-:Y:S01]  /*9130*/  IMAD.X R7, RZ, RZ, R13, P3 ;  /* 0x000000ffff077224 */ /* 0x000fe200018e060d */
[----:B------:R-:W-:Y:S01]  /*9140*/  SHF.R.U64 R2, R2, 0x3, RZ ;  /* 0x0000000302027819 */ /* 0x000fe200000012ff */
[----:B------:R-:W-:Y:S01]  /*9150*/  SHFL.IDX PT, R55, R55, R14, 0x1c1f ;  /* 0x001c1f0e37377589 */ /* 0x000fe200000e0000 */
[----:B------:R-:W-:-:S02]  /*9160*/  LOP3.LUT R5, R12, 0x180, RZ, 0xc0, !PT ;  /* 0x000001800c057812 */ /* 0x000fc400078ec0ff */
[----:B------:R-:W-:Y:S01]  /*9170*/  IADD3 R83, P4, R12, 0x3000, RZ ;  /* 0x000030000c537810 */ /* 0x000fe20007f9e0ff */
[----:B------:R-:W-:Y:S01]  /*9180*/  SHFL.IDX PT, R59, R59, R14, 0x1c1f ;  /* 0x001c1f0e3b3b7589 */ /* 0x000fe200000e0000 */
[----:B------:R-:W-:Y:S02]  /*9190*/  LOP3.LUT R10, R2, R21, RZ, 0x3c, !PT ;  /* 0x00000015020a7212 */ /* 0x000fe400078e3cff */
[----:B------:R-:W-:Y:S01]  /*91a0*/  LOP3.LUT R4, R105, 0x180, RZ, 0xc0, !PT ;  /* 0x0000018069047812 */ /* 0x000fe200078ec0ff */
[--C-:B------:R-:W-:Y:S01]  /*91b0*/  IMAD.X R9, RZ, RZ, R13.reuse, P4 ;  /* 0x000000ffff097224 */ /* 0x100fe200020e060d */
[----:B------:R-:W-:Y:S01]  /*91c0*/  LOP3.LUT R21, R38, 0x180, RZ, 0xc0, !PT ;  /* 0x0000018026157812 */ /* 0x000fe200078ec0ff */
[----:B------:R-:W-:Y:S01]  /*91d0*/  SHFL.IDX PT, R60, R61, R14, 0x1c1f ;  /* 0x001c1f0e3d3c7589 */ /* 0x000fe200000e0000 */
[----:B------:R-:W-:Y:S02]  /*91e0*/  IADD3 R107, P1, R12, 0x6020, RZ ;  /* 0x000060200c6b7810 */ /* 0x000fe40007f3e0ff */
[----:B------:R-:W-:Y:S01]  /*91f0*/  SHF.R.U64 R5, R5, 0x3, RZ ;  /* 0x0000000305057819 */ /* 0x000fe200000012ff */
[----:B------:R-:W-:Y:S01]  /*9200*/  SHFL.IDX PT, R52, R65, R14, 0x1c1f ;  /* 0x001c1f0e41347589 */ /* 0x000fe200000e0000 */
[----:B------:R-:W-:Y:S01]  /*9210*/  LOP3.LUT R2, R83, 0x180, RZ, 0xc0, !PT ;  /* 0x0000018053027812 */ /* 0x000fe200078ec0ff */
[----:B------:R-:W-:Y:S01]  /*9220*/  IMAD.X R81, RZ, RZ, R13, P1 ;  /* 0x000000ffff517224 */ /* 0x000fe200008e060d */
[----:B------:R-:W-:Y:S01]  /*9230*/  SHF.R.U64 R4, R4, 0x3, RZ ;  /* 0x0000000304047819 */ /* 0x000fe200000012ff */
[----:B------:R-:W-:Y:S01]  /*9240*/  SHFL.IDX PT, R44, R69, R14, 0x1c1f ;  /* 0x001c1f0e452c7589 */ /* 0x000fe200000e0000 */
[----:B------:R-:W-:-:S02]  /*9250*/  SHF.R.U64 R21, R21, 0x3, RZ ;  /* 0x0000000315157819 */ /* 0x000fc400000012ff */
[----:B------:R-:W-:Y:S01]  /*9260*/  LOP3.LUT R12, R5, R12, RZ, 0x3c, !PT ;  /* 0x0000000c050c7212 */ /* 0x000fe200078e3cff */
[----:B------:R-:W-:Y:S01]  /*9270*/  IMAD.X R5, RZ, RZ, R13, P2 ;  /* 0x000000ffff057224 */ /* 0x000fe200010e060d */
[----:B------:R-:W-:Y:S01]  /*9280*/  LOP3.LUT R40, R107, 0x180, RZ, 0xc0, !PT ;  /* 0x000001806b287812 */ /* 0x000fe200078ec0ff */
[----:B------:R-:W-:Y:S01]  /*9290*/  SHFL.IDX PT, R56, R79, R14, 0x1c1f ;  /* 0x001c1f0e4f387589 */ /* 0x000fe200000e0000 */
[----:B------:R-:W-:Y:S02]  /*92a0*/  SHF.R.U64 R2, R2, 0x3, RZ ;  /* 0x0000000302027819 */ /* 0x000fe400000012ff */
[----:B------:R-:W-:Y:S01]  /*92b0*/  LOP3.LUT R6, R4, R105, RZ, 0x3c, !PT ;  /* 0x0000006904067212 */ /* 0x000fe200078e3cff */
[----:B------:R-:W-:Y:S01]  /*92c0*/  SHFL.IDX PT, R85, R85, R14, 0x1c1f ;  /* 0x001c1f0e55557589 */ /* 0x000fe200000e0000 */
[----:B------:R-:W-:Y:S02]  /*92d0*/  LOP3.LUT R4, R21, R38, RZ, 0x3c, !PT ;  /* 0x0000002615047212 */ /* 0x000fe400078e3cff */
[----:B------:R-:W-:Y:S01]  /*92e0*/  SHF.R.U64 R40, R40, 0x3, RZ ;  /* 0x0000000328287819 */ /* 0x000fe200000012ff */
[----:B------:R-:W-:Y:S01]  /*92f0*/  SHFL.IDX PT, R87, R87, R14, 0x1c1f ;  /* 0x001c1f0e57577589 */ /* 0x000fe200000e0000 */
[----:B------:R-:W-:-:S02]  /*9300*/  LOP3.LUT R8, R2, R83, RZ, 0x3c, !PT ;  /* 0x0000005302087212 */ /* 0x000fc400078e3cff */
[----:B------:R-:W-:Y:S01]  /*9310*/  MOV R38, R4 ;  /* 0x0000000400267202 */ /* 0x000fe20000000f00 */
[----:B------:R-:W-:Y:S01]  /*9320*/  SHFL.IDX PT, R89, R89, R14, 0x1c1f ;  /* 0x001c1f0e59597589 */ /* 0x000fe200000e0000 */
[----:B------:R-:W-:Y:S02]  /*9330*/  LOP3.LUT R80, R40, R107, RZ, 0x3c, !PT ;  /* 0x0000006b28507212 */ /* 0x000fe400078e3cff */
[----:B------:R-:W-:Y:S01]  /*9340*/  MOV R82, R12 ;  /* 0x0000000c00527202 */ /* 0x000fe20000000f00 */
[----:B------:R-:W-:Y:S01]  /*9350*/  SHFL.IDX PT, R5, R73, R14, 0x1c1f ;  /* 0x001c1f0e49057589 */ /* 0x000fe200000e0000 */
[----:B------:R-:W-:Y:S02]  /*9360*/  MOV R83, R10 ;  /* 0x0000000a00537202 */ /* 0x000fe40000000f00 */
[----:B------:R-:W-:Y:S01]  /*9370*/  MOV R21, R8 ;  /* 0x0000000800157202 */ /* 0x000fe20000000f00 */
[----:B------:R-:W2:Y:S01]  /*9380*/  SHFL.IDX PT, R73, R46, R54, 0x1c1f ;  /* 0x001c1f362e497589 */ /* 0x000ea200000e0000 */
[----:B------:R-:W-:-:S02]  /*9390*/  MOV R2, R6 ;  /* 0x0000000600027202 */ /* 0x000fc40000000f00 */
[----:B------:R-:W-:Y:S01]  /*93a0*/  MOV R80, R80 ;  /* 0x0000005000507202 */ /* 0x000fe20000000f00 */
[----:B------:R-:W-:Y:S01]  /*93b0*/  SHFL.IDX PT, R11, R63, R14, 0x1c1f ;  /* 0x001c1f0e3f0b7589 */ /* 0x000fe200000e0000 */
[----:B0-----:R-:W-:Y:S02]  /*93c0*/  SEL R78, R53, R76, P0 ;  /* 0x0000004c354e7207 */ /* 0x001fe40000000000 */
[----:B-1----:R-:W-:Y:S01]  /*93d0*/  SEL R70, R57, R68, P0 ;  /* 0x0000004439467207 */ /* 0x002fe20000000000 */
[----:B------:R-:W-:Y:S01]  /*93e0*/  SHFL.IDX PT, R9, R67, R14, 0x1c1f ;  /* 0x001c1f0e43097589 */ /* 0x000fe200000e0000 */
[----:B------:R-:W-:Y:S02]  /*93f0*/  SEL R76, R76, R53, P0 ;  /* 0x000000354c4c7207 */ /* 0x000fe40000000000 */
[----:B------:R-:W-:Y:S01]  /*9400*/  SEL R68, R68, R57, P0 ;  /* 0x0000003944447207 */ /* 0x000fe20000000000 */
[----:B------:R-:W-:Y:S04]  /*9410*/  SHFL.IDX PT, R6, R71, R14, 0x1c1f ;  /* 0x001c1f0e47067589 */ /* 0x000fe800000e0000 */
[----:B------:R-:W-:Y:S04]  /*9420*/  SHFL.IDX PT, R4, R75, R14, 0x1c1f ;  /* 0x001c1f0e4b047589 */ /* 0x000fe800000e0000 */
[----:B------:R-:W-:Y:S04]  /*9430*/  SHFL.IDX PT, R86, R103, R14, 0x1c1f ;  /* 0x001c1f0e67567589 */ /* 0x000fe800000e0000 */
[----:B------:R-:W-:Y:S01]  /*9440*/  SHFL.IDX PT, R12, R99, R14, 0x1c1f ;  /* 0x001c1f0e630c7589 */ /* 0x000fe200000e0000 */
[----:B--2---:R-:W-:-:S02]  /*9450*/  SEL R74, R72, R73, P0 ;  /* 0x00000049484a7207 */ /* 0x004fc40000000000 */
[----:B------:R-:W-:Y:S01]  /*9460*/  SEL R72, R73, R72, P0 ;  /* 0x0000004849487207 */ /* 0x000fe20000000000 */
[----:B------:R-:W-:Y:S04]  /*9470*/  SHFL.IDX PT, R10, R101, R14, 0x1c1f ;  /* 0x001c1f0e650a7589 */ /* 0x000fe800000e0000 */
        /* <DEDUP_REMOVED lines=10> */
[----:B------:R-:W-:Y:S01]  /*9520*/  SHFL.IDX PT, R13, R31, R54, 0x1c1f ;  /* 0x001c1f361f0d7589 */ /* 0x000fe200000e0000 */
[----:B0-----:R-:W-:-:S02]  /*9530*/  SEL R79, R55, R24, P0 ;  /* 0x00000018374f7207 */ /* 0x001fc40000000000 */
[----:B------:R-:W-:Y:S01]  /*9540*/  SEL R77, R24, R55, P0 ;  /* 0x00000037184d7207 */ /* 0x000fe20000000000 */
[----:B------:R-:W0:Y:S01]  /*9550*/  SHFL.IDX PT, R35, R35, R54, 0x1c1f ;  /* 0x001c1f3623237589 */ /* 0x000e2200000e0000 */
[----:B-1----:R-:W-:Y:S02]  /*9560*/  SEL R71, R59, R26, P0 ;  /* 0x0000001a3b477207 */ /* 0x002fe40000000000 */
[----:B------:R-:W-:Y:S01]  /*9570*/  SEL R69, R26, R59, P0 ;  /* 0x0000003b1a457207 */ /* 0x000fe20000000000 */
[----:B------:R-:W1:Y:S01]  /*9580*/  SHFL.IDX PT, R61, R135, R54, 0x1c1f ;  /* 0x001c1f36873d7589 */ /* 0x000e6200000e0000 */
[----:B--2---:R-:W-:Y:S02]  /*9590*/  SEL R75, R56, R47, P0 ;  /* 0x0000002f384b7207 */ /* 0x004fe40000000000 */
[----:B------:R-:W-:Y:S01]  /*95a0*/  SEL R73, R47, R56, P0 ;  /* 0x000000382f497207 */ /* 0x000fe20000000000 */
[----:B------:R-:W2:Y:S01]  /*95b0*/  SHFL.IDX PT, R27, R27, R54, 0x1c1f ;  /* 0x001c1f361b1b7589 */ /* 0x000ea200000e0000 */
[----:B---3--:R-:W-:-:S02]  /*95c0*/  SEL R66, R85, R64, P0 ;  /* 0x0000004055427207 */ /* 0x008fc40000000000 */
[----:B------:R-:W-:Y:S01]  /*95d0*/  SEL R64, R64, R85, P0 ;  /* 0x0000005540407207 */ /* 0x000fe20000000000 */
[----:B------:R-:W3:Y:S01]  /*95e0*/  SHFL.IDX PT, R15, R36, R54, 0x1c1f ;  /* 0x001c1f36240f7589 */ /* 0x000ee200000e0000 */
[----:B----4-:R-:W-:Y:S02]  /*95f0*/  SEL R67, R87, R14, P0 ;  /* 0x0000000e57437207 */ /* 0x010fe40000000000 */
[----:B------:R-:W-:Y:S01]  /*9600*/  SEL R65, R14, R87, P0 ;  /* 0x000000570e417207 */ /* 0x000fe20000000000 */
[----:B------:R-:W4:Y:S01]  /*9610*/  SHFL.IDX PT, R43, R43, R54, 0x1c1f ;  /* 0x001c1f362b2b7589 */ /* 0x000f2200000e0000 */
[----:B------:R-:W-:Y:S02]  /*9620*/  SEL R59, R86, R45, P0 ;  /* 0x0000002d563b7207 */ /* 0x000fe40000000000 */
[----:B------:R-:W-:Y:S01]  /*9630*/  SEL R57, R45, R86, P0 ;  /* 0x000000562d397207 */ /* 0x000fe20000000000 */
[----:B------:R-:W4:Y:S01]  /*9640*/  SHFL.IDX PT, R30, R30, R54, 0x1c1f ;  /* 0x001c1f361e1e7589 */ /* 0x000f2200000e0000 */
[----:B------:R-:W-:-:S02]  /*9650*/  F2FP.BF16.F32.PACK_AB R14, R77, R76 ;  /* 0x0000004c4d0e723e */ /* 0x000fc400000010ff */
[----:B------:R-:W-:Y:S01]  /*9660*/  F2FP.BF16.F32.PACK_AB R24, R71, R70 ;  /* 0x000000464718723e */ /* 0x000fe200000010ff */
[----:B------:R-:W4:Y:S01]  /*9670*/  SHFL.IDX PT, R42, R42, R54, 0x1c1f ;  /* 0x001c1f362a2a7589 */ /* 0x000f2200000e0000 */
[----:B0-----:R-:W-:Y:S02]  /*9680*/  SEL R47, R6, R35, P0 ;  /* 0x00000023062f7207 */ /* 0x001fe40000000000 */
[----:B------:R-:W-:Y:S01]  /*9690*/  SEL R45, R35, R6, P0 ;  /* 0x00000006232d7207 */ /* 0x000fe20000000000 */
[----:B------:R-:W-:Y:S01]  /*96a0*/  SHFL.IDX PT, R49, R49, R54, 0x1c1f ;  /* 0x001c1f3631317589 */ /* 0x000fe200000e0000 */
[----:B-1----:R-:W-:Y:S02]  /*96b0*/  SEL R31, R61, R58, P0 ;  /* 0x0000003a3d1f7207 */ /* 0x002fe40000000000 */
[----:B------:R-:W-:Y:S01]  /*96c0*/  F2FP.BF16.F32.PACK_AB R26, R69, R68 ;  /* 0x00000044451a723e */ /* 0x000fe200000010ff */
[----:B------:R4:W0:Y:S01]  /*96d0*/  SHFL.IDX PT, R25, R50, R54, 0x1c1f ;  /* 0x001c1f3632197589 */ /* 0x00082200000e0000 */
[----:B--2---:R-:W-:-:S02]  /*96e0*/  SEL R62, R60, R27, P0 ;  /* 0x0000001b3c3e7207 */ /* 0x004fc40000000000 */
[----:B------:R-:W-:Y:S01]  /*96f0*/  SEL R60, R27, R60, P0 ;  /* 0x0000003c1b3c7207 */ /* 0x000fe20000000000 */
[----:B------:R1:W2:Y:S01]  /*9700*/  SHFL.IDX PT, R84, R33, R54, 0x1c1f ;  /* 0x001c1f3621547589 */ /* 0x0002a200000e0000 */
[----:B---3--:R-:W-:Y:S02]  /*9710*/  SEL R37, R4, R15, P0 ;  /* 0x0000000f04257207 */ /* 0x008fe40000000000 */
[----:B------:R-:W-:Y:S01]  /*9720*/  SEL R35, R15, R4, P0 ;  /* 0x000000040f237207 */ /* 0x000fe20000000000 */
[----:B------:R-:W3:Y:S01]  /*9730*/  SHFL.IDX PT, R81, R32, R54, 0x1c1f ;  /* 0x001c1f3620517589 */ /* 0x000ee200000e0000 */
[----:B------:R-:W-:Y:S02]  /*9740*/  F2FP.BF16.F32.PACK_AB R15, R73, R72 ;  /* 0x00000048490f723e */ /* 0x000fe400000010ff */
[----:B----4-:R-:W-:Y:S01]  /*9750*/  SEL R50, R12, R43, P0 ;  /* 0x0000002b0c327207 */ /* 0x010fe20000000000 */
[----:B------:R4:W3:Y:S01]  /*9760*/  SHFL.IDX PT, R91, R48, R54, 0x1c1f ;  /* 0x001c1f36305b7589 */ /* 0x0008e200000e0000 */
[----:B------:R-:W-:-:S02]  /*9770*/  SEL R63, R11, R30, P0 ;  /* 0x0000001e0b3f7207 */ /* 0x000fc40000000000 */
[----:B-1----:R-:W-:Y:S01]  /*9780*/  SEL R33, R58, R61, P0 ;  /* 0x0000003d3a217207 */ /* 0x002fe20000000000 */
[----:B------:R-:W1:Y:S01]  /*9790*/  SHFL.IDX PT, R34, R34, R54, 0x1c1f ;  /* 0x001c1f3622227589 */ /* 0x000e6200000e0000 */
[----:B------:R-:W-:Y:S02]  /*97a0*/  SEL R61, R30, R11, P0 ;  /* 0x0000000b1e3d7207 */ /* 0x000fe40000000000 */
[----:B------:R-:W-:Y:S01]  /*97b0*/  SEL R58, R89, R42, P0 ;  /* 0x0000002a593a7207 */ /* 0x000fe20000000000 */
[----:B------:R2:W1:Y:S01]  /*97c0*/  SHFL.IDX PT, R88, R51, R54, 0x1c1f ;  /* 0x001c1f3633587589 */ /* 0x00046200000e0000 */
[----:B------:R-:W-:Y:S02]  /*97d0*/  SEL R56, R42, R89, P0 ;  /* 0x000000592a387207 */ /* 0x000fe40000000000 */
[----:B----4-:R-:W-:Y:S02]  /*97e0*/  SEL R48, R43, R12, P0 ;  /* 0x0000000c2b307207 */ /* 0x010fe40000000000 */
[----:B0-----:R-:W-:-:S02]  /*97f0*/  SEL R43, R8, R25, P0 ;  /* 0x00000019082b7207 */ /* 0x001fc40000000000 */
[----:B------:R-:W-:Y:S02]  /*9800*/  SEL R41, R25, R8, P0 ;  /* 0x0000000819297207 */ /* 0x000fe40000000000 */
[----:B------:R-:W-:Y:S02]  /*9810*/  F2FP.BF16.F32.PACK_AB R12, R79, R78 ;  /* 0x0000004e4f0c723e */ /* 0x000fe400000010ff */
[----:B--2---:R-:W-:Y:S02]  /*9820*/  SEL R54, R52, R13, P0 ;  /* 0x0000000d34367207 */ /* 0x004fe40000000000 */
[----:B------:R-:W-:Y:S02]  /*9830*/  SEL R52, R13, R52, P0 ;  /* 0x000000340d347207 */ /* 0x000fe40000000000 */
[----:B------:R-:W-:Y:S02]  /*9840*/  SEL R51, R10, R49, P0 ;  /* 0x000000310a337207 */ /* 0x000fe40000000000 */
[----:B------:R-:W-:-:S02]  /*9850*/  F2FP.BF16.F32.PACK_AB R13, R75, R74 ;  /* 0x0000004a4b0d723e */ /* 0x000fc400000010ff */
[----:B------:R-:W-:Y:S02]  /*9860*/  SEL R55, R9, R84, P0 ;  /* 0x0000005409377207 */ /* 0x000fe40000000000 */
[----:B------:R-:W-:Y:S01]  /*9870*/  SEL R53, R84, R9, P0 ;  /* 0x0000000954357207 */ /* 0x000fe20000000000 */
[----:B------:R0:W-:Y:S01]  /*9880*/  STSM.16.M88.4 [R82], R12 ;  /* 0x0000000c52007844 */ /* 0x0001e20000000200 */
[----:B------:R-:W-:Y:S02]  /*9890*/  SEL R49, R49, R10, P0 ;  /* 0x0000000a31317207 */ /* 0x000fe40000000000 */
[----:B---3--:R-:W-:Y:S02]  /*98a0*/  SEL R46, R44, R81, P0 ;  /* 0x000000512c2e7207 */ /* 0x008fe40000000000 */
[----:B------:R-:W-:Y:S02]  /*98b0*/  SEL R42, R40, R91, P0 ;  /* 0x0000005b282a7207 */ /* 0x000fe40000000000 */
[----:B------:R-:W-:-:S02]  /*98c0*/  F2FP.BF16.F32.PACK_AB R25, R67, R66 ;  /* 0x000000424319723e */ /* 0x000fc400000010ff */
[----:B------:R-:W-:Y:S02]  /*98d0*/  F2FP.BF16.F32.PACK_AB R27, R65, R64 ;  /* 0x00000040411b723e */ /* 0x000fe400000010ff */
[----:B------:R-:W-:Y:S02]  /*98e0*/  SEL R44, R81, R44, P0 ;  /* 0x0000002c512c7207 */ /* 0x000fe40000000000 */
[----:B------:R-:W-:Y:S01]  /*98f0*/  SEL R40, R91, R40, P0 ;  /* 0x000000285b287207 */ /* 0x000fe20000000000 */
[----:B------:R2:W-:Y:S01]  /*9900*/  STSM.16.M88.4 [R83], R24 ;  /* 0x0000001853007844 */ /* 0x0005e20000000200 */
[----:B-1----:R-:W-:Y:S01]  /*9910*/  SEL R36, R5, R34, P0 ;  /* 0x0000002205247207 */ /* 0x002fe20000000000 */
[----:B0-----:R-:W-:Y:S01]  /*9920*/  IMAD.U32 R82, RZ, RZ, UR8 ;  /* 0x00000008ff527e24 */ /* 0x001fe2000f8e00ff */
[----:B------:R-:W-:Y:S02]  /*9930*/  SEL R34, R34, R5, P0 ;  /* 0x0000000522227207 */ /* 0x000fe40000000000 */
[----:B------:R-:W-:-:S02]  /*9940*/  SEL R32, R7, R88, P0 ;  /* 0x0000005807207207 */ /* 0x000fc40000000000 */
[----:B------:R-:W-:Y:S02]  /*9950*/  SEL R30, R88, R7, P0 ;  /* 0x00000007581e7207 */ /* 0x000fe40000000000 */
[----:B------:R-:W-:Y:S02]  /*9960*/  F2FP.BF16.F32.PACK_AB R4, R63, R62 ;  /* 0x0000003e3f04723e */ /* 0x000fe400000010ff */
[----:B------:R-:W-:Y:S02]  /*9970*/  F2FP.BF16.F32.PACK_AB R5, R59, R58 ;  /* 0x0000003a3b05723e */ /* 0x000fe400000010ff */
[----:B------:R-:W-:Y:S02]  /*9980*/  F2FP.BF16.F32.PACK_AB R6, R61, R60 ;  /* 0x0000003c3d06723e */ /* 0x000fe400000010ff */
[----:B------:R-:W-:Y:S01]  /*9990*/  F2FP.BF16.F32.PACK_AB R7, R57, R56 ;  /* 0x000000383907723e */ /* 0x000fe200000010ff */
[----:B--2---:R-:W-:Y:S01]  /*99a0*/  IMAD.U32 R83, RZ, RZ, UR9 ;  /* 0x00000009ff537e24 */ /* 0x004fe2000f8e00ff */
[----:B------:R-:W-:Y:S01]  /*99b0*/  F2FP.BF16.F32.PACK_AB R8, R55, R54 ;  /* 0x000000363708723e */ /* 0x000fe200000010ff */
[----:B------:R-:W-:Y:S01]  /*99c0*/  ULDC.64 UR8, c[0x0][0xc08] ;  /* 0x0003020000087ab9 */ /* 0x000fe20000000a00 */
[----:B------:R-:W-:Y:S01]  /*99d0*/  F2FP.BF16.F32.PACK_AB R9, R51, R50 ;  /* 0x000000323309723e */ /* 0x000fe200000010ff */
[----:B------:R0:W-:Y:S01]  /*99e0*/  STSM.16.M88.4 [R21], R4 ;  /* 0x0000000415007844 */ /* 0x0001e20000000200 */
[----:B------:R-:W-:-:S02]  /*99f0*/  F2FP.BF16.F32.PACK_AB R10, R53, R52 ;  /* 0x00000034350a723e */ /* 0x000fc400000010ff */
[----:B------:R-:W-:Y:S02]  /*9a00*/  F2FP.BF16.F32.PACK_AB R11, R49, R48 ;  /* 0x00000030310b723e */ /* 0x000fe400000010ff */
[----:B------:R-:W-:Y:S02]  /*9a10*/  F2FP.BF16.F32.PACK_AB R12, R47, R46 ;  /* 0x0000002e2f0c723e */ /* 0x000fe400000010ff */
[----:B------:R-:W-:Y:S01]  /*9a20*/  F2FP.BF16.F32.PACK_AB R13, R43, R42 ;  /* 0x0000002a2b0d723e */ /* 0x000fe200000010ff */
[----:B------:R1:W-:Y:S01]  /*9a30*/  STSM.16.M88.4 [R2], R8 ;  /* 0x0000000802007844 */ /* 0x0003e20000000200 */
[----:B------:R-:W-:Y:S02]  /*9a40*/  F2FP.BF16.F32.PACK_AB R14, R45, R44 ;  /* 0x0000002c2d0e723e */ /* 0x000fe400000010ff */
[----:B------:R-:W-:Y:S02]  /*9a50*/  F2FP.BF16.F32.PACK_AB R15, R41, R40 ;  /* 0x00000028290f723e */ /* 0x000fe400000010ff */
[----:B------:R-:W-:-:S02]  /*9a60*/  F2FP.BF16.F32.PACK_AB R24, R37, R36 ;  /* 0x000000242518723e */ /* 0x000fc400000010ff */
[----:B------:R-:W-:Y:S01]  /*9a70*/  F2FP.BF16.F32.PACK_AB R25, R33, R32 ;  /* 0x000000202119723e */ /* 0x000fe200000010ff */
[----:B------:R2:W-:Y:S01]  /*9a80*/  STSM.16.M88.4 [R38], R12 ;  /* 0x0000000c26007844 */ /* 0x0005e20000000200 */
[----:B------:R-:W-:Y:S01]  /*9a90*/  F2FP.BF16.F32.PACK_AB R26, R35, R34 ;  /* 0x00000022231a723e */ /* 0x000fe200000010ff */
[----:B0-----:R-:W0:Y:S01]  /*9aa0*/  LDC R21, c[0x0][0xbe8] ;  /* 0x0002fa00ff157b82 */ /* 0x001e220000000800 */
[----:B------:R-:W-:Y:S02]  /*9ab0*/  F2FP.BF16.F32.PACK_AB R27, R31, R30 ;  /* 0x0000001e1f1b723e */ /* 0x000fe400000010ff */
[----:B------:R-:W-:-:S03]  /*9ac0*/  ISETP.NE.U32.AND P0, PT, RZ, UR10, PT ;  /* 0x0000000aff007c0c */ /* 0x000fc6000bf05070 */
[----:B------:R3:W-:Y:S02]  /*9ad0*/  STSM.16.M88.4 [R80], R24 ;  /* 0x0000001850007844 */ /* 0x0007e40000000200 */
[----:B------:R-:W-:Y:S01]  /*9ae0*/  BAR.SYNC.DEFER_BLOCKING 0x1, 0x180 ;  /* 0x0046000000007b1d */ /* 0x000fe20000010000 */
[----:B------:R-:W-:-:S13]  /*9af0*/  ISETP.NE.AND.EX P0, PT, RZ, UR11, PT, P0 ;  /* 0x0000000bff007c0c */ /* 0x000fda000bf05300 */
[----:B------:R-:W4:Y:S01]  /*9b00*/  @P0 LDG.E R81, desc[UR44][R82.64] ;  /* 0x0000002c52510981 */ /* 0x000f22000c1e1900 */
[----:B------:R-:W-:Y:S01]  /*9b10*/  UISETP.NE.U32.AND UP0, UPT, UR8, URZ, UPT ;  /* 0x0000003f0800728c */ /* 0x000fe2000bf05070 */
[----:B0-----:R-:W-:Y:S01]  /*9b20*/  ISETP.NE.AND P1, PT, R21, 0x1, PT ;  /* 0x000000011500780c */ /* 0x001fe20003f25270 */
[----:B------:R-:W-:Y:S02]  /*9b30*/  ULDC UR4, c[0x0][0xa88] ;  /* 0x0002a20000047ab9 */ /* 0x000fe40000000800 */
[----:B------:R-:W-:Y:S01]  /*9b40*/  UISETP.NE.AND.EX UP0, UPT, UR9, URZ, UPT, UP0 ;  /* 0x0000003f0900728c */ /* 0x000fe2000bf05300 */
[----:B-1----:R-:W-:Y:S01]  /*9b50*/  IMAD.U32 R2, RZ, RZ, UR4 ;  /* 0x00000004ff027e24 */ /* 0x002fe2000f8e00ff */
[----:B------:R-:W-:-:S04]  /*9b60*/  UMOV UR16, 0x9b8 ;  /* 0x000009b800107882 */ /* 0x000fc80000000000 */
[----:B------:R-:W-:-:S04]  /*9b70*/  PLOP3.LUT P4, PT, PT, PT, UP0, 0x80, 0x0 ;  /* 0x000000000000781c */ /* 0x000fc80003f8f008 */
[----:B------:R-:W0:Y:S01]  /*9b80*/  @P1 LDC R6, c[0x0][0xbec] ;  /* 0x0002fb00ff061b82 */ /* 0x000e220000000800 */
[----:B------:R-:W-:-:S04]  /*9b90*/  @UP0 ULEA UR8, UP1, UR37, UR8, 0x2 ;  /* 0x0000000825080291 */ /* 0x000fc8000f82103f */
[----:B------:R-:W-:Y:S02]  /*9ba0*/  @UP0 ULEA.HI.X UR9, UR37, UR9, UR38, 0x2, UP1 ;  /* 0x0000000925090291 */ /* 0x000fe400088f1426 */
[----:B------:R-:W-:Y:S01]  /*9bb0*/  UISETP.GT.AND UP1, UPT, UR43, 0x1, UPT ;  /* 0x000000012b00788c */ /* 0x000fe2000bf24270 */
[----:B------:R-:W1:Y:S01]  /*9bc0*/  @P1 LDC R9, c[0x0][0xbf0] ;  /* 0x0002fc00ff091b82 */ /* 0x000e620000000800 */
[----:B------:R-:W-:Y:S02]  /*9bd0*/  IMAD.U32 R4, RZ, RZ, UR8 ;  /* 0x00000008ff047e24 */ /* 0x000fe4000f8e00ff */
[----:B------:R-:W-:Y:S01]  /*9be0*/  USEL UR16, UR16, 0x978, UP1 ;  /* 0x0000097810107887 */ /* 0x000fe20008800000 */
[----:B------:R-:W-:Y:S01]  /*9bf0*/  IMAD.U32 R5, RZ, RZ, UR9 ;  /* 0x00000009ff057e24 */ /* 0x000fe2000f8e00ff */
[----:B------:R-:W-:Y:S01]  /*9c00*/  UISETP.NE.U32.AND UP0, UPT, UR10, URZ, UPT ;  /* 0x0000003f0a00728c */ /* 0x000fe2000bf05070 */
[----:B--2---:R-:W-:Y:S01]  /*9c10*/  VIADD R13, R17, UR41 ;  /* 0x00000029110d7c36 */ /* 0x004fe20008000000 */
[----:B------:R-:W-:-:S02]  /*9c20*/  UMOV UR4, URZ ;  /* 0x0000003f00047c82 */ /* 0x000fc40008000000 */
[----:B------:R-:W-:Y:S01]  /*9c30*/  UISETP.NE.AND.EX UP0, UPT, UR11, URZ, UPT, UP0 ;  /* 0x0000003f0b00728c */ /* 0x000fe2000bf05300 */
[----:B------:R0:W5:Y:S01]  /*9c40*/  @P4 LDG.E R2, desc[UR44][R4.64] ;  /* 0x0000002c04024981 */ /* 0x000162000c1e1900 */
[----:B------:R-:W-:Y:S01]  /*9c50*/  USEL UR7, UR42, URZ, UP1 ;  /* 0x0000003f2a077287 */ /* 0x000fe20008800000 */
[----:B------:R-:W-:Y:S01]  /*9c60*/  IMAD.MOV.U32 R7, RZ, RZ, R13 ;  /* 0x000000ffff077224 */ /* 0x000fe200078e000d */
[----:B------:R-:W-:Y:S02]  /*9c70*/  USEL UR37, UR37, URZ, !UP0 ;  /* 0x0000003f25257287 */ /* 0x000fe4000c000000 */
[----:B------:R-:W-:Y:S01]  /*9c80*/  ULDC.64 UR10, c[0x0][UR16+0x218] ;  /* 0x00008600100a7abb */ /* 0x000fe20008000a00 */
[----:B------:R-:W-:Y:S01]  /*9c90*/  ULDC.64 UR14, c[0x0][UR16+0x228] ;  /* 0x00008a00100e7abb */ /* 0x000fe20008000a00 */
[----:B------:R-:W-:Y:S01]  /*9ca0*/  ULDC.64 UR12, c[0x0][UR16+0x220] ;  /* 0x00008800100c7abb */ /* 0x000fe20008000a00 */
[----:B------:R-:W-:Y:S02]  /*9cb0*/  UIMAD.WIDE.U32 UR8, UR10, UR39, URZ ;  /* 0x000000270a0872a5 */ /* 0x000fe4000f8e003f */
[----:B------:R-:W-:Y:S01]  /*9cc0*/  UIMAD.WIDE.U32 UR18, UR14, UR7, URZ ;  /* 0x000000070e1272a5 */ /* 0x000fe2000f8e003f */
[----:B0-----:R-:W-:Y:S01]  /*9cd0*/  @P1 IMAD.HI.U32 R4, R13, R6, RZ ;  /* 0x000000060d041227 */ /* 0x001fe200078e00ff */
[----:B------:R-:W-:-:S02]  /*9ce0*/  UIMAD UR10, UR11, UR39, URZ ;  /* 0x000000270b0a72a4 */ /* 0x000fc4000f8e023f */
[----:B------:R-:W-:Y:S02]  /*9cf0*/  UIMAD UR14, UR15, UR7, URZ ;  /* 0x000000070f0e72a4 */ /* 0x000fe4000f8e023f */
[----:B------:R-:W-:Y:S01]  /*9d00*/  USEL UR38, UR38, URZ, !UP0 ;  /* 0x0000003f26267287 */ /* 0x000fe2000c000000 */
[----:B-1----:R-:W-:Y:S01]  /*9d10*/  @P1 SHF.R.U32.HI R7, RZ, R9, R4 ;  /* 0x00000009ff071219 */ /* 0x002fe20000011604 */
[----:B------:R-:W-:Y:S01]  /*9d20*/  UIMAD UR7, UR13, UR37, URZ ;  /* 0x000000250d0772a4 */ /* 0x000fe2000f8e023f */
[----:B------:R-:W-:Y:S01]  /*9d30*/  IMAD.U32 R4, RZ, RZ, UR18 ;  /* 0x00000012ff047e24 */ /* 0x000fe2000f8e00ff */
[----:B------:R-:W-:Y:S01]  /*9d40*/  UIADD3 UR9, UR9, UR10, URZ ;  /* 0x0000000a09097290 */ /* 0x000fe2000fffe03f */
[----:B------:R-:W-:Y:S01]  /*9d50*/  IMAD.U32 R5, RZ, RZ, UR19 ;  /* 0x00000013ff057e24 */ /* 0x000fe2000f8e00ff */
[----:B------:R-:W-:Y:S01]  /*9d60*/  UIMAD.WIDE.U32 UR10, UR12, UR37, URZ ;  /* 0x000000250c0a72a5 */ /* 0x000fe2000f8e003f */
[--C-:B------:R-:W-:Y:S01]  /*9d70*/  IMAD.MOV R6, RZ, RZ, -R7.reuse ;  /* 0x000000ffff067224 */ /* 0x100fe200078e0a07 */
[----:B------:R-:W-:Y:S01]  /*9d80*/  UIMAD UR7, UR12, UR38, UR7 ;  /* 0x000000260c0772a4 */ /* 0x000fe2000f8e0207 */
[----:B------:R-:W-:Y:S01]  /*9d90*/  SHF.R.S32.HI R5, RZ, 0x1f, R7 ;  /* 0x0000001fff057819 */ /* 0x000fe20000011407 */
[----:B------:R-:W-:Y:S01]  /*9da0*/  UIADD3 UR14, UR19, UR14, URZ ;  /* 0x0000000e130e7290 */ /* 0x000fe2000fffe03f */
[----:B------:R-:W-:Y:S01]  /*9db0*/  IMAD R9, R21, R6, R13 ;  /* 0x0000000615097224 */ /* 0x000fe200078e020d */
[----:B------:R-:W-:-:S04]  /*9dc0*/  UIADD3 UR7, UR11, UR7, URZ ;  /* 0x000000070b077290 */ /* 0x000fc8000fffe03f */
[----:B------:R-:W-:Y:S01]  /*9dd0*/  IMAD.U32 R8, RZ, RZ, UR14 ;  /* 0x0000000eff087e24 */ /* 0x000fe2000f8e00ff */
        /* <DEDUP_REMOVED lines=22> */
.L_x_1751:
        /* <DEDUP_REMOVED lines=37> */
[----:B------:R-:W-:Y:S01]  /*a190*/  UIMAD.WIDE.U32 UR8, UR4, UR10, URZ ;  /* 0x0000000a040872a5 */ /* 0x000fe2000f8e003f */
[----:B------:R-:W-:Y:S01]  /*a1a0*/  IADD3 R9, P0, R28, 0x1800, RZ ;  /* 0x000018001c097810 */ /* 0x000fe20007f1e0ff */
[----:B------:R-:W-:Y:S01]  /*a1b0*/  UIMAD UR7, UR4, UR11, UR7 ;  /* 0x0000000b040772a4 */ /* 0x000fe2000f8e0207 */
[----:B------:R-:W-:Y:S01]  /*a1c0*/  SHF.R.U64 R3, R3, 0x3, RZ ;  /* 0x0000000303037819 */ /* 0x000fe200000012ff */
[----:B------:R-:W-:Y:S01]  /*a1d0*/  IMAD.IADD R20, R38, 0x1, -R20 ;  /* 0x0000000126147824 */ /* 0x000fe200078e0a14 */
[----:B------:R-:W-:Y:S01]  /*a1e0*/  ULDC.64 UR10, c[0x0][0xae8] ;  /* 0x0002ba00000a7ab9 */ /* 0x000fe20000000a00 */
[----:B------:R-:W-:Y:S01]  /*a1f0*/  UIADD3 UR9, UR9, UR7, URZ ;  /* 0x0000000709097290 */ /* 0x000fe2000fffe03f */
[----:B------:R-:W-:Y:S01]  /*a200*/  LOP3.LUT R32, R3, R6, RZ, 0x3c, !PT ;  /* 0x0000000603207212 */ /* 0x000fe200078e3cff */
[----:B------:R-:W-:Y:S01]  /*a210*/  IMAD R3, R20, 0x60, R80 ;  /* 0x0000006014037824 */ /* 0x000fe200078e0250 */
[C---:B------:R-:W-:Y:S01]  /*a220*/  IADD3 R13, P2, R28.reuse, 0x3000, RZ ;  /* 0x000030001c0d7810 */ /* 0x040fe20007f5e0ff */
[----:B------:R-:W-:Y:S01]  /*a230*/  UIMAD.WIDE.U32 UR8, UR39, UR10, UR8 ;  /* 0x0000000a270872a5 */ /* 0x000fe2000f8e0008 */
[C---:B------:R-:W-:Y:S01]  /*a240*/  IADD3 R25, P3, R28.reuse, 0x4800, RZ ;  /* 0x000048001c197810 */ /* 0x040fe20007f7e0ff */
[----:B------:R-:W-:Y:S01]  /*a250*/  VIADD R40, R3, UR41 ;  /* 0x0000002903287c36 */ /* 0x000fe20008000000 */
[----:B------:R-:W-:Y:S01]  /*a260*/  USHF.R.S32.HI UR4, URZ, 0x1f, UR37 ;  /* 0x0000001f3f047899 */ /* 0x000fe20008011425 */
[----:B------:R-:W-:Y:S01]  /*a270*/  IADD3 R31, P4, R28, 0x6000, RZ ;  /* 0x000060001c1f7810 */ /* 0x000fe20007f9e0ff */
        /* <DEDUP_REMOVED lines=14> */
[----:B------:R-:W-:Y:S01]  /*a360*/  IMAD.X R33, RZ, RZ, R29, P5 ;  /* 0x000000ffff217224 */ /* 0x000fe200028e061d */
        /* <DEDUP_REMOVED lines=31> */
[----:B------:R-:W5:Y:S04]  /*a560*/  LD.E.128 R28, desc[UR44][R30.64] ;  /* 0x0000002c1e1c7980 */ /* 0x000f68000c101d00 */
        /* <DEDUP_REMOVED lines=38> */
.L_x_1754:
[----:B------:R-:W-:Y:S05]  /*a7d0*/  BSYNC B1 ;  /* 0x0000000000017941 */ /* 0x000fea0003800000 */
.L_x_1753:
        /* <DEDUP_REMOVED lines=19> */
.L_x_1752:
[----:B------:R-:W-:Y:S01]  /*a910*/  ULDC.64 UR10, c[0x0][0xb08] ;  /* 0x0002c200000a7ab9 */ /* 0x000fe20000000a00 */
[----:B------:R-:W0:Y:S01]  /*a920*/  @P1 LDC R4, c[0x0][0xbec] ;  /* 0x0002fb00ff041b82 */ /* 0x000e220000000800 */
[----:B------:R-:W-:Y:S01]  /*a930*/  UIMAD UR7, UR12, UR10, URZ ;  /* 0x0000000a0c0772a4 */ /* 0x000fe2000f8e023f */
[----:B------:R-:W-:Y:S01]  /*a940*/  IMAD.MOV.U32 R3, RZ, RZ, R13 ;  /* 0x000000ffff037224 */ /* 0x000fe200078e000d */
[----:B------:R-:W-:Y:S01]  /*a950*/  UIMAD.WIDE.U32 UR8, UR4, UR10, URZ ;  /* 0x0000000a040872a5 */ /* 0x000fe2000f8e003f */
[----:B------:R-:W-:Y:S01]  /*a960*/  ISETP.GE.AND P0, PT, R11, R2, PT ;  /* 0x000000020b00720c */ /* 0x000fe20003f06270 */
[----:B------:R-:W-:Y:S01]  /*a970*/  UIMAD UR7, UR4, UR11, UR7 ;  /* 0x0000000b040772a4 */ /* 0x000fe2000f8e0207 */
[C---:B------:R-:W-:Y:S01]  /*a980*/  VIADD R27, R16.reuse, 0x8 ;  /* 0x00000008101b7836 */ /* 0x040fe20000000000 */
[----:B------:R-:W-:Y:S01]  /*a990*/  USHF.R.S32.HI UR4, URZ, 0x1f, UR37 ;  /* 0x0000001f3f047899 */ /* 0x000fe20008011425 */
[----:B------:R-:W1:Y:S01]  /*a9a0*/  @P1 LDC R5, c[0x0][0xbf0] ;  /* 0x0002fc00ff051b82 */ /* 0x000e620000000800 */
[----:B------:R-:W-:Y:S01]  /*a9b0*/  UIADD3 UR9, UR9, UR7, URZ ;  /* 0x0000000709097290 */ /* 0x000fe2000fffe03f */
[C---:B------:R-:W-:Y:S01]  /*a9c0*/  VIADD R29, R16.reuse, 0x10 ;  /* 0x00000010101d7836 */ /* 0x040fe20000000000 */
[----:B------:R-:W-:Y:S01]  /*a9d0*/  ULDC.64 UR10, c[0x0][0xb38] ;  /* 0x0002ce00000a7ab9 */ /* 0x000fe20000000a00 */
[C---:B------:R-:W-:Y:S01]  /*a9e0*/  VIADD R86, R16.reuse, 0x20 ;  /* 0x0000002010567836 */ /* 0x040fe20000000000 */
[----:B------:R-:W-:Y:S01]  /*a9f0*/  UIMAD.WIDE.U32 UR8, UR39, UR10, UR8 ;  /* 0x0000000a270872a5 */ /* 0x000fe2000f8e0008 */
[C---:B------:R-:W-:Y:S01]  /*aa00*/  VIADD R88, R16.reuse, 0x18 ;  /* 0x0000001810587836 */ /* 0x040fe20000000000 */
[----:B------:R-:W-:Y:S01]  /*aa10*/  BSSY B1, `(.L_x_1756) ;  /* 0x0000063000017945 */ /* 0x000fe20003800000 */
[----:B------:R-:W-:Y:S01]  /*aa20*/  SHF.R.S32.HI R24, RZ, 0x1f, R27 ;  /* 0x0000001fff187819 */ /* 0x000fe2000001141b */
[----:B------:R-:W-:Y:S01]  /*aa30*/  UIMAD UR9, UR39, UR11, UR9 ;  /* 0x0000000b270972a4 */ /* 0x000fe2000f8e0209 */
[----:B------:R-:W-:Y:S01]  /*aa40*/  SHF.R.S32.HI R26, RZ, 0x1f, R29 ;  /* 0x0000001fff1a7819 */ /* 0x000fe2000001141d */
[----:B------:R-:W-:Y:S01]  /*aa50*/  VIADD R85, R16, 0x20 ;  /* 0x0000002010557836 */ /* 0x000fe20000000000 */
[----:B------:R-:W-:Y:S01]  /*aa60*/  ULDC.64 UR10, c[0x0][0xb40] ;  /* 0x0002d000000a7ab9 */ /* 0x000fe20000000a00 */
[----:B------:R-:W-:Y:S01]  /*aa70*/  SHF.R.S32.HI R28, RZ, 0x1f, R23 ;  /* 0x0000001fff1c7819 */ /* 0x000fe20000011417 */
[----:B------:R-:W-:Y:S01]  /*aa80*/  UIMAD UR4, UR4, UR10, URZ ;  /* 0x0000000a040472a4 */ /* 0x000fe2000f8e023f */
[----:B------:R-:W-:Y:S01]  /*aa90*/  SHF.R.S32.HI R38, RZ, 0x1f, R152 ;  /* 0x0000001fff267819 */ /* 0x000fe20000011498 */
[----:B------:R-:W-:Y:S01]  /*aaa0*/  UIMAD.WIDE.U32 UR8, UR37, UR10, UR8 ;  /* 0x0000000a250872a5 */ /* 0x000fe2000f8e0008 */
[----:B0-----:R-:W-:Y:S01]  /*aab0*/  @P1 IMAD.HI.U32 R4, R13, R4, RZ ;  /* 0x000000040d041227 */ /* 0x001fe200078e00ff */
[----:B------:R-:W-:Y:S01]  /*aac0*/  UIMAD UR4, UR37, UR11, UR4 ;  /* 0x0000000b250472a4 */ /* 0x000fe2000f8e0204 */
[----:B------:R-:W-:-:S02]  /*aad0*/  SHF.R.S32.HI R80, RZ, 0x1f, R153 ;  /* 0x0000001fff507819 */ /* 0x000fc40000011499 */
[----:B------:R-:W-:Y:S01]  /*aae0*/  ULDC.64 UR10, c[0x0][0xb48] ;  /* 0x0002d200000a7ab9 */ /* 0x000fe20000000a00 */
[----:B------:R-:W-:Y:S01]  /*aaf0*/  UIADD3 UR9, UR9, UR4, URZ ;  /* 0x0000000409097290 */ /* 0x000fe2000fffe03f */
[----:B------:R-:W-:Y:S01]  /*ab00*/  SHF.R.S32.HI R81, RZ, 0x1f, R154 ;  /* 0x0000001fff517819 */ /* 0x000fe2000001149a */
[----:B------:R-:W-:Y:S01]  /*ab10*/  VIADD R87, R16, 0x18 ;  /* 0x0000001810577836 */ /* 0x000fe20000000000 */
[----:B-1----:R-:W-:Y:S01]  /*ab20*/  @P1 SHF.R.U32.HI R3, RZ, R5, R4 ;  /* 0x00000005ff031219 */ /* 0x002fe20000011604 */
[----:B------:R-:W-:Y:S01]  /*ab30*/  UIMAD.WIDE.U32 UR8, UR42, UR10, UR8 ;  /* 0x0000000a2a0872a5 */ /* 0x000fe2000f8e0008 */
[----:B------:R-:W-:Y:S02]  /*ab40*/  SHF.R.S32.HI R82, RZ, 0x1f, R155 ;  /* 0x0000001fff527819 */ /* 0x000fe4000001149b */
[--C-:B------:R-:W-:Y:S01]  /*ab50*/  SHF.R.S32.HI R4, RZ, 0x1f, R3.reuse ;  /* 0x0000001fff047819 */ /* 0x100fe20000011403 */
[----:B------:R-:W-:Y:S01]  /*ab60*/  IMAD.MOV R6, RZ, RZ, -R3 ;  /* 0x000000ffff067224 */ /* 0x000fe200078e0a03 */
[----:B------:R-:W-:-:S02]  /*ab70*/  UIMAD UR42, UR42, UR11, UR9 ;  /* 0x0000000b2a2a72a4 */ /* 0x000fc4000f8e0209 */
[----:B------:R-:W-:Y:S01]  /*ab80*/  IMAD.U32 R5, RZ, RZ, UR9 ;  /* 0x00000009ff057e24 */ /* 0x000fe2000f8e00ff */
[----:B------:R-:W-:Y:S01]  /*ab90*/  SHF.R.S32.HI R83, RZ, 0x1f, R156 ;  /* 0x0000001fff537819 */ /* 0x000fe2000001149c */
[----:B------:R-:W-:Y:S01]  /*aba0*/  ULDC.64 UR10, c[0x0][0xb30] ;  /* 0x0002cc00000a7ab9 */ /* 0x000fe20000000a00 */
[----:B------:R-:W-:Y:S01]  /*abb0*/  IMAD R21, R21, R6, R13 ;  /* 0x0000000615157224 */ /* 0x000fe200078e020d */
        /* <DEDUP_REMOVED lines=15> */
[----:B------:R-:W-:Y:S01]  /*acb0*/  VIADD R6, R0, 0x19c20 ;  /* 0x00019c2000067836 */ /* 0x000fe20000000000 */
[----:B------:R-:W-:Y:S01]  /*acc0*/  LEA R0, P1, R4, UR8, 0x2 ;  /* 0x0000000804007c11 */ /* 0x000fe2000f8210ff */
[----:B------:R-:W-:-:S03]  /*acd0*/  IMAD.IADD R3, R5, 0x1, R3 ;  /* 0x0000000105037824 */ /* 0x000fc600078e0203 */
[----:B------:R-:W-:Y:S02]  /*ace0*/  PRMT R6, RZ, 0x654, R6 ;  /* 0x00000654ff067816 */ /* 0x000fe40000000006 */
[----:B------:R-:W-:Y:S02]  /*acf0*/  LEA.HI.X R3, R4, UR9, R3, 0x2, P1 ;  /* 0x0000000904037c11 */ /* 0x000fe400088f1403 */
[----:B------:R0:W-:Y:S03]  /*ad00*/  SYNCS.ARRIVE.TRANS64.RED.A1T0 RZ, [R6+URZ], RZ ;  /* 0x000000ff06ff79a7 */ /* 0x0001e6000810043f */
[----:B------:R1:W2:Y:S04]  /*ad10*/  SHFL.IDX PT, R7, R3, RZ, 0x1c1f ;  /* 0x001c1fff03077589 */ /* 0x0002a800000e0000 */
[----:B0-----:R1:W0:Y:S01]  /*ad20*/  SHFL.IDX PT, R6, R0, RZ, 0x1c1f ;  /* 0x001c1fff00067589 */ /* 0x00122200000e0000 */
[----:B------:R-:W-:Y:S05]  /*ad30*/  @P0 BRA `(.L_x_1757) ;  /* 0x0000000000c00947 */ /* 0x000fea0003800000 */
[----:B------:R-:W-:Y:S02]  /*ad40*/  ULDC UR4, c[0x0][0xac8] ;  /* 0x0002b20000047ab9 */ /* 0x000fe40000000800 */
[----:B------:R-:W-:Y:S02]  /*ad50*/  ISETP.GE.AND P1, PT, R27, UR4, PT ;  /* 0x000000041b007c0c */ /* 0x000fe4000bf26270 */
[----:B------:R-:W-:Y:S02]  /*ad60*/  ISETP.GE.AND P2, PT, R16, UR4, PT ;  /* 0x0000000410007c0c */ /* 0x000fe4000bf46270 */
[----:B------:R-:W-:Y:S02]  /*ad70*/  ISETP.GE.AND P0, PT, R29, UR4, PT ;  /* 0x000000041d007c0c */ /* 0x000fe4000bf06270 */
[----:B------:R-:W-:Y:S02]  /*ad80*/  ISETP.GE.AND P3, PT, R87, UR4, PT ;  /* 0x0000000457007c0c */ /* 0x000fe4000bf66270 */
[----:B------:R-:W-:-:S05]  /*ad90*/  ISETP.GE.AND P4, PT, R85, UR4, PT ;  /* 0x0000000455007c0c */ /* 0x000fca000bf86270 */
[CC--:B0-----:R-:W-:Y:S02]  /*ada0*/  @!P1 LEA R8, P6, R27.reuse, R6.reuse, 0x2 ;  /* 0x000000061b089211 */ /* 0x0c1fe400078c10ff */
        /* <DEDUP_REMOVED lines=19> */
[C---:B0-----:R-:W-:Y:S02]  /*aee0*/  @!P1 LEA R4, P4, R156.reuse, R6, 0x2 ;  /* 0x000000069c049211 */ /* 0x041fe400078810ff */
        /* <DEDUP_REMOVED lines=12> */
[CC--:B-----5:R-:W-:Y:S01]  /*afb0*/  @!P4 LEA R14, P1, R152.reuse, R6.reuse, 0x2 ;  /* 0x00000006980ec211 */ /* 0x0e0fe200078210ff */
        /* <DEDUP_REMOVED lines=8> */
.L_x_1757:
[----:B------:R-:W-:Y:S05]  /*b040*/  BSYNC B1 ;  /* 0x0000000000017941 */ /* 0x000fea0003800000 */
.L_x_1756:
[----:B------:R-:W-:Y:S01]  /*b050*/  ISETP.GE.AND P0, PT, R25, R2, PT ;  /* 0x000000021900720c */ /* 0x000fe20003f06270 */
[----:B0-----:R0:W3:Y:S04]  /*b060*/  SHFL.IDX PT, R5, R3, 0x1, 0x1c1f ;  /* 0x003c1f0003057f89 */ /* 0x0010e800000e0000 */
[----:B------:R0:W4:Y:S08]  /*b070*/  SHFL.IDX PT, R4, R0, 0x1, 0x1c1f ;  /* 0x003c1f0000047f89 */ /* 0x00013000000e0000 */
[----:B0-----:R-:W-:Y:S05]  /*b080*/  @P0 BRA `(.L_x_1755) ;  /* 0x0000000c00940947 */ /* 0x001fea0003800000 */
[----:B------:R-:W-:Y:S02]  /*b090*/  ULDC UR4, c[0x0][0xac8] ;  /* 0x0002b20000047ab9 */ /* 0x000fe40000000800 */
[----:B------:R-:W-:Y:S02]  /*b0a0*/  ISETP.GE.AND P6, PT, R27, UR4, PT ;  /* 0x000000041b007c0c */ /* 0x000fe4000bfc6270 */
[----:B------:R-:W-:Y:S02]  /*b0b0*/  ISETP.GE.AND P5, PT, R16, UR4, PT ;  /* 0x0000000410007c0c */ /* 0x000fe4000bfa6270 */
[----:B------:R-:W-:Y:S02]  /*b0c0*/  ISETP.GE.AND P2, PT, R29, UR4, PT ;  /* 0x000000041d007c0c */ /* 0x000fe4000bf46270 */
[----:B------:R-:W-:Y:S02]  /*b0d0*/  ISETP.GE.AND P4, PT, R87, UR4, PT ;  /* 0x0000000457007c0c */ /* 0x000fe4000bf86270 */
[----:B------:R-:W-:-:S05]  /*b0e0*/  ISETP.GE.AND P3, PT, R85, UR4, PT ;  /* 0x0000000455007c0c */ /* 0x000fca000bf66270 */
[CC--:B----4-:R-:W-:Y:S02]  /*b0f0*/  @!P6 LEA R6, P0, R27.reuse, R4.reuse, 0x2 ;  /* 0x000000041b06e211 */ /* 0x0d0fe400078010ff */
[----:B-1-3--:R-:W-:Y:S02]  /*b100*/  @!P5 IMAD.WIDE R2, R16, 0x4, R4 ;  /* 0x000000041002d825 */ /* 0x00afe400078e0204 */
[-C--:B--2---:R-:W-:Y:S02]  /*b110*/  @!P6 LEA.HI.X R7, R27, R5.reuse, R24, 0x2, P0 ;  /* 0x000000051b07e211 */ /* 0x084fe400000f1418 */
[----:B------:R-:W-:Y:S01]  /*b120*/  ISETP.GE.AND P0, PT, R157, UR4, PT ;  /* 0x000000049d007c0c */ /* 0x000fe2000bf06270 */
[----:B------:R0:W-:Y:S01]  /*b130*/  @!P5 ST.E.64 desc[UR44][R2.64], R74 ;  /* 0x0000004a0200d985 */ /* 0x0001e2000c101b2c */
[-C--:B------:R-:W-:Y:S02]  /*b140*/  @!P2 LEA R8, P1, R29, R4.reuse, 0x2 ;  /* 0x000000041d08a211 */ /* 0x080fe400078210ff */
[----:B------:R-:W-:Y:S01]  /*b150*/  @!P4 LEA R10, P5, R87, R4, 0x2 ;  /* 0x00000004570ac211 */ /* 0x000fe200078a10ff */
[----:B------:R1:W-:Y:S01]  /*b160*/  @!P6 ST.E.64 desc[UR44][R6.64], R72 ;  /* 0x000000480600e985 */ /* 0x0003e2000c101b2c */
[----:B------:R-:W-:-:S02]  /*b170*/  @!P2 LEA.HI.X R9, R29, R5, R26, 0x2, P1 ;  /* 0x000000051d09a211 */ /* 0x000fc400008f141a */
[-C--:B------:R-:W-:Y:S02]  /*b180*/  @!P4 LEA.HI.X R11, R87, R5.reuse, R88, 0x2, P5 ;  /* 0x00000005570bc211 */ /* 0x080fe400028f1458 */
[----:B------:R-:W-:Y:S01]  /*b190*/  ISETP.GE.AND P1, PT, R156, UR4, PT ;  /* 0x000000049c007c0c */ /* 0x000fe2000bf26270 */
[----:B------:R2:W-:Y:S01]  /*b1a0*/  @!P2 ST.E.64 desc[UR44][R8.64], R66 ;  /* 0x000000420800a985 */ /* 0x0005e2000c101b2c */
[-C--:B------:R-:W-:Y:S02]  /*b1b0*/  @!P3 LEA R12, P6, R85, R4.reuse, 0x2 ;  /* 0x00000004550cb211 */ /* 0x080fe400078c10ff */
[----:B------:R-:W-:Y:S01]  /*b1c0*/  ISETP.GE.AND P2, PT, R155, UR4, PT ;  /* 0x000000049b007c0c */ /* 0x000fe2000bf46270 */
[----:B------:R3:W-:Y:S01]  /*b1d0*/  @!P4 ST.E.64 desc[UR44][R10.64], R64 ;  /* 0x000000400a00c985 */ /* 0x0007e2000c101b2c */
[----:B------:R-:W-:Y:S02]  /*b1e0*/  @!P3 LEA.HI.X R13, R85, R5, R86, 0x2, P6 ;  /* 0x00000005550db211 */ /* 0x000fe400030f1456 */
[----:B0-----:R-:W-:-:S02]  /*b1f0*/  @!P0 LEA R2, P4, R157, R4, 0x2 ;  /* 0x000000049d028211 */ /* 0x001fc400078810ff */
[----:B------:R-:W-:Y:S01]  /*b200*/  ISETP.GE.AND P5, PT, R154, UR4, PT ;  /* 0x000000049a007c0c */ /* 0x000fe2000bfa6270 */
[----:B------:R0:W-:Y:S01]  /*b210*/  @!P3 ST.E.64 desc[UR44][R12.64], R58 ;  /* 0x0000003a0c00b985 */ /* 0x0001e2000c101b2c */
[----:B------:R-:W-:Y:S02]  /*b220*/  @!P0 LEA.HI.X R3, R157, R5, R84, 0x2, P4 ;  /* 0x000000059d038211 */ /* 0x000fe400020f1454 */
[----:B------:R-:W-:Y:S02]  /*b230*/  ISETP.GE.AND P4, PT, R153, UR4, PT ;  /* 0x0000000499007c0c */ /* 0x000fe4000bf86270 */
[----:B------:R-:W-:Y:S01]  /*b240*/  ISETP.GE.AND P3, PT, R152, UR4, PT ;  /* 0x0000000498007c0c */ /* 0x000fe2000bf66270 */
[----:B------:R4:W-:Y:S01]  /*b250*/  @!P0 ST.E.64 desc[UR44][R2.64], R56 ;  /* 0x0000003802008985 */ /* 0x0009e2000c101b2c */
[----:B-1----:R-:W-:-:S04]  /*b260*/  @!P1 LEA R6, P6, R156, R4, 0x2 ;  /* 0x000000049c069211 */ /* 0x002fc800078c10ff */
[-C--:B------:R-:W-:Y:S02]  /*b270*/  @!P1 LEA.HI.X R7, R156, R5.reuse, R83, 0x2, P6 ;  /* 0x000000059c079211 */ /* 0x080fe400030f1453 */
[CC--:B--2---:R-:W-:Y:S02]  /*b280*/  @!P2 LEA R8, P6, R155.reuse, R4.reuse, 0x2 ;  /* 0x000000049b08a211 */ /* 0x0c4fe400078c10ff */
[-C--:B---3--:R-:W-:Y:S01]  /*b290*/  @!P5 LEA R10, P0, R154, R4.reuse, 0x2 ;  /* 0x000000049a0ad211 */ /* 0x088fe200078010ff */
[----:B------:R4:W-:Y:S01]  /*b2a0*/  @!P1 ST.E.64 desc[UR44][R6.64], R50 ;  /* 0x0000003206009985 */ /* 0x0009e2000c101b2c */
[-C--:B------:R-:W-:Y:S02]  /*b2b0*/  @!P2 LEA.HI.X R9, R155, R5.reuse, R82, 0x2, P6 ;  /* 0x000000059b09a211 */ /* 0x080fe400030f1452 */
[-C--:B0-----:R-:W-:Y:S02]  /*b2c0*/  @!P4 LEA R12, P1, R153, R4.reuse, 0x2 ;  /* 0x00000004990cc211 */ /* 0x081fe400078210ff */
        /* <DEDUP_REMOVED lines=10> */
[----:B----4-:R-:W-:-:S04]  /*b370*/  LEA R2, P0, R23, R4, 0x2 ;  /* 0x0000000417027211 */ /* 0x010fc800078010ff */
[----:B------:R-:W-:-:S05]  /*b380*/  LEA.HI.X R3, R23, R5, R28, 0x2, P0 ;  /* 0x0000000517037211 */ /* 0x000fca00000f141c */
[----:B------:R0:W-:Y:S01]  /*b390*/  ST.E.64 desc[UR44][R2.64], R30 ;  /* 0x0000001e02007985 */ /* 0x0001e2000c101b2c */
[----:B------:R-:W-:Y:S05]  /*b3a0*/  BRA `(.L_x_1755) ;  /* 0x0000000800cc7947 */ /* 0x000fea0003800000 */
.L_x_1750:
        /* <DEDUP_REMOVED lines=31> */
.L_x_1758:
[----:B------:R-:W-:Y:S01]  /*b5a0*/  USEL UR37, UR37, URZ, !UP0 ;  /* 0x0000003f25257287 */ /* 0x000fe2000c000000 */
[----:B------:R-:W-:Y:S01]  /*b5b0*/  BSSY B1, `(.L_x_1759) ;  /* 0x0000037000017945 */ /* 0x000fe20003800000 */
[----:B------:R-:W-:-:S03]  /*b5c0*/  USEL UR38, UR38, URZ, !UP0 ;  /* 0x0000003f26267287 */ /* 0x000fc6000c000000 */
[----:B------:R-:W-:Y:S09]  /*b5d0*/  @P0 BRA `(.L_x_1760) ;  /* 0x0000000000d00947 */ /* 0x000ff20003800000 */
        /* <DEDUP_REMOVED lines=16> */
[----:B------:R-:W-:Y:S01]  /*b6e0*/  UIMAD UR7, UR11, UR37, URZ ;  /* 0x000000250b0772a4 */ /* 0x000fe2000f8e023f */
[----:B------:R-:W1:Y:S01]  /*b6f0*/  @P0 LDC R7, c[0x0][0xbf0] ;  /* 0x0002fc00ff070b82 */ /* 0x000e620000000800 */
[----:B------:R-:W-:Y:S02]  /*b700*/  UIMAD.WIDE.U32 UR14, UR8, UR39, URZ ;  /* 0x00000027080e72a5 */ /* 0x000fe4000f8e003f */
        /* <DEDUP_REMOVED lines=12> */
[----:B------:R-:W-:Y:S01]  /*b7d0*/  UIADD3.X UR7, UR7, UR11, UR16, UP0, UP1 ;  /* 0x0000000b07077290 */ /* 0x000fe200087e2410 */
[----:B-1----:R-:W-:Y:S01]  /*b7e0*/  @P0 SHF.R.U32.HI R5, RZ, R7, R2 ;  /* 0x00000007ff050219 */ /* 0x002fe20000011602 */
[----:B------:R-:W-:Y:S01]  /*b7f0*/  IMAD.U32 R2, RZ, RZ, UR20 ;  /* 0x00000014ff027e24 */ /* 0x000fe2000f8e00ff */
[----:B------:R-:W-:Y:S01]  /*b800*/  ULDC.64 UR8, c[0x0][UR17+0x210] ;  /* 0x0000840011087abb */ /* 0x000fe20008000a00 */
[----:B------:R-:W-:Y:S01]  /*b810*/  ULDC.64 UR10, c[0x0][0xba8] ;  /* 0x0002ea00000a7ab9 */ /* 0x000fe20000000a00 */
[----:B------:R-:W-:Y:S01]  /*b820*/  @!UP2 ULDC UR10, c[0x0][0xb50] ;  /* 0x0002d400000aaab9 */ /* 0x000fe20000000800 */
[--C-:B------:R-:W-:Y:S01]  /*b830*/  IMAD.MOV R7, RZ, RZ, -R5.reuse ;  /* 0x000000ffff077224 */ /* 0x100fe200078e0a05 */
[----:B------:R-:W-:Y:S01]  /*b840*/  IADD3 R2, P0, P1, R5, UR14, R2 ;  /* 0x0000000e05027c10 */ /* 0x000fe2000f91e002 */
[----:B------:R-:W-:Y:S01]  /*b850*/  @!UP2 ULDC UR11, c[0x0][0xb54] ;  /* 0x0002d500000baab9 */ /* 0x000fe20000000800 */
[----:B------:R-:W-:Y:S01]  /*b860*/  SHF.R.S32.HI R5, RZ, 0x1f, R5 ;  /* 0x0000001fff057819 */ /* 0x000fe20000011405 */
[----:B------:R-:W-:-:S03]  /*b870*/  IMAD R7, R9, R7, R4 ;  /* 0x0000000709077224 */ /* 0x000fc600078e0204 */
[----:B------:R-:W-:Y:S01]  /*b880*/  IADD3.X R3, R5, UR7, R6, P0, P1 ;  /* 0x0000000705037c10 */ /* 0x000fe200087e2406 */
[C---:B------:R-:W-:Y:S01]  /*b890*/  IMAD R9, R7.reuse, UR9, RZ ;  /* 0x0000000907097c24 */ /* 0x040fe2000f8e02ff */
[----:B------:R-:W-:Y:S01]  /*b8a0*/  SHF.R.S32.HI R4, RZ, 0x1f, R7 ;  /* 0x0000001fff047819 */ /* 0x000fe20000011407 */
[----:B------:R-:W-:-:S04]  /*b8b0*/  IMAD.WIDE.U32 R2, R7, UR8, R2 ;  /* 0x0000000807027c25 */ /* 0x000fc8000f8e0002 */
[----:B------:R-:W-:Y:S01]  /*b8c0*/  IMAD R9, R4, UR8, R9 ;  /* 0x0000000804097c24 */ /* 0x000fe2000f8e0209 */
[----:B------:R-:W-:-:S03]  /*b8d0*/  LEA R4, P0, R2, UR10, 0x2 ;  /* 0x0000000a02047c11 */ /* 0x000fc6000f8010ff */
[----:B------:R-:W-:-:S05]  /*b8e0*/  IMAD.IADD R3, R3, 0x1, R9 ;  /* 0x0000000103037824 */ /* 0x000fca00078e0209 */
[----:B------:R-:W-:Y:S01]  /*b8f0*/  LEA.HI.X R5, R2, UR11, R3, 0x2, P0 ;  /* 0x0000000b02057c11 */ /* 0x000fe200080f1403 */
[----:B------:R-:W-:-:S05]  /*b900*/  IMAD.MOV.U32 R3, RZ, RZ, -0x800000 ;  /* 0xff800000ff037424 */ /* 0x000fca00078e00ff */
[----:B------:R0:W-:Y:S02]  /*b910*/  STG.E desc[UR44][R4.64], R3 ;  /* 0x0000000304007986 */ /* 0x0001e4000c10192c */
.L_x_1760:
[----:B------:R-:W-:Y:S05]  /*b920*/  BSYNC B1 ;  /* 0x0000000000017941 */ /* 0x000fea0003800000 */
.L_x_1759:
        /* <DEDUP_REMOVED lines=73> */
.L_x_1762:
[----:B------:R-:W-:Y:S05]  /*bdc0*/  BSYNC B1 ;  /* 0x0000000000017941 */ /* 0x000fea0003800000 */
.L_x_1761:
        /* <DEDUP_REMOVED lines=17> */
.L_x_1755:
[----:B------:R-:W-:Y:S05]  /*bee0*/  BSYNC B0 ;  /* 0x0000000000007941 */ /* 0x000fea0003800000 */
.L_x_1749:
[----:B------:R-:W-:Y:S02]  /*bef0*/  ULDC UR4, c[0x0][0xc3c] ;  /* 0x00030f0000047ab9 */ /* 0x000fe40000000800 */
[----:B------:R-:W-:-:S13]  /*bf00*/  ISETP.GE.AND P0, PT, R39, UR4, PT ;  /* 0x0000000427007c0c */ /* 0x000fda000bf06270 */
[----:B------:R-:W-:Y:S05]  /*bf10*/  @!P0 BRA `(.L_x_1763) ;  /* 0xffffff4c00f88947 */ /* 0x000fea000383ffff */
[----:B------:R-:W-:Y:S05]  /*bf20*/  EXIT ;  /* 0x000000000000794d */ /* 0x000fea0003800000 */
.L_x_1709:
[----:B------:R-:W-:-:S08]  /*bf30*/  NOP ;  /* 0x0000000000007918 */ /* 0x000fd00000000000 */
[----:B------:R-:W0:-:S00]  /*bf40*/  USETMAXREG.DEALLOC.CTAPOOL 0x20 ;  /* 0x00000020000079c8 */ /* 0x000e0000080e0500 */
[----:B0-----:R-:W-:Y:S01]  /*bf50*/  LOP3.LUT R0, R6, 0x3, RZ, 0xc0, !PT ;  /* 0x0000000306007812 */ /* 0x001fe200078ec0ff */
[----:B------:R-:W-:-:S05]  /*bf60*/  IMAD.MOV.U32 R25, RZ, RZ, RZ ;  /* 0x000000ffff197224 */ /* 0x000fca00078e00ff */
[----:B------:R-:W0:Y:S02]  /*bf70*/  SHFL.IDX PT, R0, R0, RZ, 0x1f ;  /* 0x00001fff00007589 */ /* 0x000e2400000e0000 */
[----:B0-----:R-:W-:-:S04]  /*bf80*/  ISETP.NE.AND P0, PT, R0, RZ, PT ;  /* 0x000000ff0000720c */ /* 0x001fc80003f05270 */
[----:B------:R-:W-:-:S05]  /*bf90*/  P2R R0, PR, RZ, 0x1 ;  /* 0x00000001ff007803 */ /* 0x000fca0000000000 */
[----:B------:R0:W-:Y:S04]  /*bfa0*/  STL [R1+0x14], R0 ;  /* 0x0000140001007387 */ /* 0x0001e80000100800 */
        /* <DEDUP_REMOVED lines=9> */
.L_x_1764:
[----:B0-----:R-:W0:Y:S01]  /*c040*/  S2R R0, SR_TID.X ;  /* 0x0000000000007919 */ /* 0x001e220000002100 */
        /* <DEDUP_REMOVED lines=43> */
.L_x_1768:
        /* <DEDUP_REMOVED lines=38> */
.L_x_1766:
        /* <DEDUP_REMOVED lines=17> */
.L_x_1769:
        /* <DEDUP_REMOVED lines=61> */
.L_x_1770:
        /* <DEDUP_REMOVED lines=63> */
.L_x_1771:
[----:B------:R-:W-:-:S05]  /*ce30*/  LOP3.LUT R2, RZ, R2, RZ, 0x33, !PT ;  /* 0x00000002ff027212 */ /* 0x000fca00078e33ff */
[----:B------:R-:W-:Y:S01]  /*ce40*/  IMAD.IADD R25, R25, 0x1, R2 ;  /* 0x0000000119197824 */ /* 0x000fe200078e0202 */
[----:B------:R-:W-:Y:S06]  /*ce50*/  BRA `(.L_x_1772) ;  /* 0x00000000000c7947 */ /* 0x000fec0003800000 */
.L_x_1767:
[----:B------:R-:W-:Y:S02]  /*ce60*/  IMAD.MOV.U32 R24, RZ, RZ, R7 ;  /* 0x000000ffff187224 */ /* 0x000fe400078e0007 */
[----:B------:R-:W-:Y:S02]  /*ce70*/  IMAD.MOV.U32 R25, RZ, RZ, RZ ;  /* 0x000000ffff197224 */ /* 0x000fe400078e00ff */
[----:B------:R-:W-:-:S07]  /*ce80*/  IMAD.MOV.U32 R26, RZ, RZ, RZ ;  /* 0x000000ffff1a7224 */ /* 0x000fce00078e00ff */
.L_x_1772:
[----:B------:R-:W-:Y:S01]  /*ce90*/  ISETP.NE.AND P0, PT, R0, RZ, PT ;  /* 0x000000ff0000720c */ /* 0x000fe20003f05270 */
[----:B------:R-:W-:-:S12]  /*cea0*/  IMAD.U32 R27, RZ, RZ, UR43 ;  /* 0x0000002bff1b7e24 */ /* 0x000fd8000f8e00ff */
[----:B------:R-:W0:Y:S01]  /*ceb0*/  @!P0 S2R R3, SR_CgaCtaId ;  /* 0x0000000000038919 */ /* 0x000e220000008800 */
[----:B------:R-:W-:-:S04]  /*cec0*/  @!P0 MOV R0, 0x400 ;  /* 0x0000040000008802 */ /* 0x000fc80000000f00 */
[----:B0-----:R-:W-:-:S05]  /*ced0*/  @!P0 LEA R0, R3, R0, 0x18 ;  /* 0x0000000003008211 */ /* 0x001fca00078ec0ff */
[----:B------:R1:W-:Y:S01]  /*cee0*/  @!P0 STS.128 [R0+0x19cd0], R24 ;  /* 0x019cd01800008388 */ /* 0x0003e20000000c00 */
[----:B------:R-:W-:Y:S06]  /*cef0*/  BAR.ARV 0x5, 0x200 ;  /* 0x0148000000007b1d */ /* 0x000fec0000002000 */
.L_x_1765:
        /* <DEDUP_REMOVED lines=20> */
[C---:B--2---:R-:W-:Y:S01]  /*d040*/  LOP3.LUT R12, R13.reuse, 0x7f, RZ, 0xc0, !PT ;  /* 0x0000007f0d0c7812 */ /* 0x044fe200078ec0ff */
[C---:B------:R-:W-:Y:S01]  /*d050*/  IMAD.SHL.U32 R2, R13.reuse, 0x20, RZ ;  /* 0x000000200d027824 */ /* 0x040fe200078e00ff */
[----:B------:R-:W-:Y:S01]  /*d060*/  SHF.R.U32.HI R3, RZ, 0x1, R13 ;  /* 0x00000001ff037819 */ /* 0x000fe2000001160d */
[C---:B------:R-:W-:Y:S01]  /*d070*/  IMAD.SHL.U32 R10, R13.reuse, 0x4, RZ ;  /* 0x000000040d0a7824 */ /* 0x040fe200078e00ff */
[C---:B------:R-:W-:Y:S01]  /*d080*/  LOP3.LUT P0, RZ, R13.reuse, 0x4, RZ, 0xc0, !PT ;  /* 0x000000040dff7812 */ /* 0x040fe2000780c0ff */
[----:B------:R-:W-:Y:S01]  /*d090*/  IMAD.SHL.U32 R5, R12, 0x10, RZ ;  /* 0x000000100c057824 */ /* 0x000fe200078e00ff */
[----:B01----:R-:W-:Y:S01]  /*d0a0*/  LOP3.LUT R0, R2, 0x80, RZ, 0xc0, !PT ;  /* 0x0000008002007812 */ /* 0x003fe200078ec0ff */
        /* <DEDUP_REMOVED lines=31> */
.L_x_1847:
[----:B------:R-:W-:Y:S01]  /*d2a0*/  ULDC.64 UR4, c[0x0][0xc88] ;  /* 0x0003220000047ab9 */ /* 0x000fe20000000a00 */
[----:B------:R-:W-:Y:S01]  /*d2b0*/  ULDC.64 UR6, c[0x0][0xa18] ;  /* 0x0002860000067ab9 */ /* 0x000fe20000000a00 */
[----:B------:R-:W-:Y:S01]  /*d2c0*/  UIMAD.WIDE UR4, UR43, 0x4, UR4 ;  /* 0x000000042b0478a5 */ /* 0x000fe2000f8e0204 */
[----:B0-----:R-:W0:Y:S01]  /*d2d0*/  LDC R0, c[0x0][0x288] ;  /* 0x0000a200ff007b82 */ /* 0x001e220000000800 */
[----:B------:R-:W-:-:S04]  /*d2e0*/  ULDC.64 UR8, c[0x0][0xa08] ;  /* 0x0002820000087ab9 */ /* 0x000fc80000000a00 */
[----:B------:R-:W-:Y:S02]  /*d2f0*/  IMAD.U32 R2, RZ, RZ, UR4 ;  /* 0x00000004ff027e24 */ /* 0x000fe4000f8e00ff */
[----:B-1----:R-:W-:Y:S01]  /*d300*/  IMAD.U32 R3, RZ, RZ, UR5 ;  /* 0x00000005ff037e24 */ /* 0x002fe2000f8e00ff */
[----:B------:R-:W-:Y:S01]  /*d310*/  UISETP.NE.U32.AND UP1, UPT, UR6, URZ, UPT ;  /* 0x0000003f0600728c */ /* 0x000fe2000bf25070 */
[----:B------:R-:W1:Y:S01]  /*d320*/  LDC.64 R6, c[0x0][0x418] ;  /* 0x00010600ff067b82 */ /* 0x000e620000000a00 */
[----:B------:R-:W-:Y:S02]  /*d330*/  ULDC.64 UR4, c[0x0][0xa28] ;  /* 0x00028a0000047ab9 */ /* 0x000fe40000000a00 */
[----:B--2---:R-:W2:Y:S01]  /*d340*/  LDG.E R2, desc[UR44][R2.64] ;  /* 0x0000002c02027981 */ /* 0x004ea2000c1e1900 */
[----:B------:R-:W-:Y:S02]  /*d350*/  UISETP.NE.AND.EX UP1, UPT, UR7, URZ, UPT, UP1 ;  /* 0x0000003f0700728c */ /* 0x000fe4000bf25310 */
[----:B------:R-:W-:-:S04]  /*d360*/  UISETP.NE.U32.AND UP0, UPT, UR4, URZ, UPT ;  /* 0x0000003f0400728c */ /* 0x000fc8000bf05070 */
[----:B------:R-:W-:Y:S01]  /*d370*/  PLOP3.LUT P3, PT, PT, PT, UP1, 0x80, 0x0 ;  /* 0x000000000000781c */ /* 0x000fe20003f6f018 */
[----:B------:R-:W-:-:S06]  /*d380*/  UISETP.NE.AND.EX UP0, UPT, UR5, URZ, UPT, UP0 ;  /* 0x0000003f0500728c */ /* 0x000fcc000bf05300 */
[----:B------:R-:W-:Y:S02]  /*d390*/  PLOP3.LUT P4, PT, PT, PT, UP0, 0x80, 0x0 ;  /* 0x000000000000781c */ /* 0x000fe40003f8f008 */
[----:B--2---:R-:W-:-:S13]  /*d3a0*/  R2UR UR49, R2 ;  /* 0x00000000023172ca */ /* 0x004fda00000e0000 */
[----:B------:R-:W-:Y:S02]  /*d3b0*/  USHF.R.S32.HI UR48, URZ, 0x1f, UR49 ;  /* 0x0000001f3f307899 */ /* 0x000fe40008011431 */
[----:B------:R-:W-:Y:S02]  /*d3c0*/  USHF.L.U32 UR46, UR49, 0x2, URZ ;  /* 0x00000002312e7899 */ /* 0x000fe4000800063f */
[----:B------:R-:W-:Y:S02]  /*d3d0*/  USHF.L.U64.HI UR47, UR49, 0x2, UR48 ;  /* 0x00000002312f7899 */ /* 0x000fe40008010230 */
[----:B------:R-:W-:-:S04]  /*d3e0*/  @UP1 UIADD3 UR6, UP2, UR46, UR6, URZ ;  /* 0x000000062e061290 */ /* 0x000fc8000ff5e03f */
[----:B------:R-:W-:Y:S02]  /*d3f0*/  @UP1 UIADD3.X UR7, UR47, UR7, URZ, UP2, !UPT ;  /* 0x000000072f071290 */ /* 0x000fe400097fe43f */
[----:B------:R-:W-:Y:S01]  /*d400*/  IMAD.U32 R2, RZ, RZ, UR6 ;  /* 0x00000006ff027e24 */ /* 0x000fe2000f8e00ff */
[----:B------:R-:W-:-:S03]  /*d410*/  @UP0 ULEA UR4, UP1, UR49, UR4, 0x2 ;  /* 0x0000000431040291 */ /* 0x000fc6000f82103f */
[----:B------:R-:W-:Y:S01]  /*d420*/  IMAD.U32 R3, RZ, RZ, UR7 ;  /* 0x00000007ff037e24 */ /* 0x000fe2000f8e00ff */
[----:B------:R-:W-:Y:S01]  /*d430*/  @UP0 ULEA.HI.X UR5, UR49, UR5, UR48, 0x2, UP1 ;  /* 0x0000000531050291 */ /* 0x000fe200088f1430 */
[----:B------:R-:W-:Y:S01]  /*d440*/  ISETP.NE.U32.AND P2, PT, RZ, UR8, PT ;  /* 0x00000008ff007c0c */ /* 0x000fe2000bf45070 */
[----:B------:R-:W-:Y:S02]  /*d450*/  ULDC.64 UR6, c[0x0][0xa00] ;  /* 0x0002800000067ab9 */ /* 0x000fe40000000a00 */
[----:B0-----:R0:W2:Y:S01]  /*d460*/  @P3 LDG.E R0, desc[UR44][R2.64] ;  /* 0x0000002c02003981 */ /* 0x0010a2000c1e1900 */
[----:B------:R-:W-:Y:S02]  /*d470*/  ISETP.NE.U32.AND P0, PT, RZ, UR6, PT ;  /* 0x00000006ff007c0c */ /* 0x000fe4000bf05070 */
[----:B-1----:R-:W-:Y:S02]  /*d480*/  ISETP.NE.U32.AND P1, PT, R6, RZ, PT ;  /* 0x000000ff0600720c */ /* 0x002fe40003f25070 */
[----:B------:R-:W-:Y:S01]  /*d490*/  ISETP.NE.AND.EX P2, PT, RZ, UR9, PT, P2 ;  /* 0x00000009ff007c0c */ /* 0x000fe2000bf45320 */
[----:B0-----:R-:W-:Y:S01]  /*d4a0*/  IMAD.U32 R2, RZ, RZ, UR4 ;  /* 0x00000004ff027e24 */ /* 0x001fe2000f8e00ff */
[----:B------:R-:W-:Y:S01]  /*d4b0*/  UIADD3 UR4, UP0, UR46, UR6, URZ ;  /* 0x000000062e047290 */ /* 0x000fe2000ff1e03f */
[----:B------:R-:W-:Y:S01]  /*d4c0*/  IMAD.U32 R3, RZ, RZ, UR5 ;  /* 0x00000005ff037e24 */ /* 0x000fe2000f8e00ff */
[----:B------:R-:W-:Y:S01]  /*d4d0*/  UIADD3 UR6, UP1, UR46, UR8, URZ ;  /* 0x000000082e067290 */ /* 0x000fe2000ff3e03f */
[----:B------:R-:W-:Y:S01]  /*d4e0*/  ISETP.NE.AND.EX P0, PT, RZ, UR7, PT, P0 ;  /* 0x00000007ff007c0c */ /* 0x000fe2000bf05300 */
[----:B------:R-:W-:-:S02]  /*d4f0*/  UIADD3.X UR5, UR47, UR7, URZ, UP0, !UPT ;  /* 0x000000072f057290 */ /* 0x000fc400087fe43f */
[----:B------:R0:W3:Y:S01]  /*d500*/  @P4 LDG.E R6, desc[UR44][R2.64] ;  /* 0x0000002c02064981 */ /* 0x0000e2000c1e1900 */
[----:B------:R-:W-:Y:S01]  /*d510*/  UIADD3.X UR7, UR47, UR9, URZ, UP1, !UPT ;  /* 0x000000092f077290 */ /* 0x000fe20008ffe43f */
[----:B------:R-:W-:-:S05]  /*d520*/  IMAD.U32 R4, RZ, RZ, UR6 ;  /* 0x00000006ff047e24 */ /* 0x000fca000f8e00ff */
[----:B------:R-:W-:Y:S02]  /*d530*/  IMAD.U32 R5, RZ, RZ, UR7 ;  /* 0x00000007ff057e24 */ /* 0x000fe4000f8e00ff */
[----:B0-----:R-:W-:Y:S02]  /*d540*/  IMAD.U32 R2, RZ, RZ, UR4 ;  /* 0x00000004ff027e24 */ /* 0x001fe4000f8e00ff */
[----:B------:R-:W-:Y:S01]  /*d550*/  IMAD.U32 R3, RZ, RZ, UR5 ;  /* 0x00000005ff037e24 */ /* 0x000fe2000f8e00ff */
[----:B------:R-:W4:Y:S04]  /*d560*/  @P2 LDG.E R8, desc[UR44][R4.64] ;  /* 0x0000002c04082981 */ /* 0x000f28000c1e1900 */
[----:B--2---:R0:W-:Y:S01]  /*d570*/  STL [R1+0x8], R0 ;  /* 0x0000080001007387 */ /* 0x0041e20000100800 */
[----:B------:R-:W-:-:S03]  /*d580*/  IMAD.MOV.U32 R10, RZ, RZ, R0 ;  /* 0x000000ffff0a7224 */ /* 0x000fc600078e0000 */
[----:B0-----:R-:W2:Y:S01]  /*d590*/  @P0 LDG.E R0, desc[UR44][R2.64] ;  /* 0x0000002c02000981 */ /* 0x001ea2000c1e1900 */
[----:B------:R-:W-:Y:S01]  /*d5a0*/  UMOV UR4, URZ ;  /* 0x0000003f00047c82 */ /* 0x000fe20008000000 */
[----:B------:R-:W-:Y:S02]  /*d5b0*/  ISETP.NE.AND.EX P1, PT, R7, RZ, PT, P1 ;  /* 0x000000ff0700720c */ /* 0x000fe40003f25310 */
        /* <DEDUP_REMOVED lines=18> */
.L_x_1774:
[----:B------:R-:W-:Y:S01]  /*d6e0*/  ULDC.64 UR6, c[0x0][0xa20] ;  /* 0x0002880000067ab9 */ /* 0x000fe20000000a00 */
[----:B------:R-:W-:Y:S01]  /*d6f0*/  SEL R6, R6, 0x1, P1 ;  /* 0x0000000106067807 */ /* 0x000fe20000800000 */
[----:B------:R-:W-:Y:S01]  /*d700*/  ULOP3.LUT UR36, UR36, 0xffff, URZ, 0xc0, !UPT ;  /* 0x0000ffff24247892 */ /* 0x000fe2000f8ec03f */
[----:B------:R-:W-:Y:S01]  /*d710*/  ISETP.NE.U32.AND P0, PT, RZ, UR6, PT ;  /* 0x00000006ff007c0c */ /* 0x000fe2000bf05070 */
[----:B------:R-:W-:Y:S01]  /*d720*/  UIADD3 UR39, UR39, UR4, URZ ;  /* 0x0000000427277290 */ /* 0x000fe2000fffe03f */
[----:B------:R-:W-:Y:S02]  /*d730*/  IMAD.U32 R22, RZ, RZ, UR49 ;  /* 0x00000031ff167e24 */ /* 0x000fe4000f8e00ff */
[----:B------:R-:W-:Y:S01]  /*d740*/  ISETP.NE.AND.EX P0, PT, RZ, UR7, PT, P0 ;  /* 0x00000007ff007c0c */ /* 0x000fe2000bf05300 */
[----:B------:R-:W-:-:S12]  /*d750*/  IMAD R2, R6, R7, RZ ;  /* 0x0000000706027224 */ /* 0x000fd800078e02ff */
[----:B------:R-:W-:Y:S05]  /*d760*/  @!P0 BRA `(.L_x_1775) ;  /* 0x0000000000188947 */ /* 0x000fea0003800000 */
[----:B------:R-:W-:-:S04]  /*d770*/  UIADD3 UR5, UP0, UR46, UR6, URZ ;  /* 0x000000062e057290 */ /* 0x000fc8000ff1e03f */
[----:B------:R-:W-:Y:S02]  /*d780*/  UIADD3.X UR6, UR47, UR7, URZ, UP0, !UPT ;  /* 0x000000072f067290 */ /* 0x000fe400087fe43f */
[----:B------:R-:W-:-:S04]  /*d790*/  IMAD.U32 R2, RZ, RZ, UR5 ;  /* 0x00000005ff027e24 */ /* 0x000fc8000f8e00ff */
[----:B------:R-:W-:-:S05]  /*d7a0*/  IMAD.U32 R3, RZ, RZ, UR6 ;  /* 0x00000006ff037e24 */ /* 0x000fca000f8e00ff */
[----:B------:R1:W5:Y:S01]  /*d7b0*/  LDG.E R2, desc[UR44][R2.64] ;  /* 0x0000002c02027981 */ /* 0x000362000c1e1900 */
[----:B------:R-:W-:Y:S05]  /*d7c0*/  BRA `(.L_x_1776) ;  /* 0x0000000000107947 */ /* 0x000fea0003800000 */
.L_x_1775:
[----:B------:R-:W-:Y:S05]  /*d7d0*/  @!P2 BRA `(.L_x_1776) ;  /* 0x00000000000ca947 */ /* 0x000fea0003800000 */
[----:B------:R-:W2:Y:S04]  /*d7e0*/  LDG.E R3, desc[UR44][R4.64] ;  /* 0x0000002c04037981 */ /* 0x000ea8000c1e1900 */
[----:B------:R-:W2:Y:S02]  /*d7f0*/  LDG.E R2, desc[UR44][R4.64+0x4] ;  /* 0x0000042c04027981 */ /* 0x000ea4000c1e1900 */
[----:B--2---:R-:W-:-:S07]  /*d800*/  IMAD.IADD R2, R2, 0x1, -R3 ;  /* 0x0000000102027824 */ /* 0x004fce00078e0a03 */
.L_x_1776:
[----:B-1----:R-:W1:Y:S01]  /*d810*/  LDC R3, c[0x0][0x448] ;  /* 0x00011200ff037b82 */ /* 0x002e620000000800 */
[----:B-----5:R-:W-:Y:S01]  /*d820*/  VIADD R2, R2, -UR4 ;  /* 0x8000000402027c36 */ /* 0x020fe20008000000 */
[----:B------:R-:W-:Y:S02]  /*d830*/  LOP3.LUT R23, R0, 0xff, RZ, 0xc0, !PT ;  /* 0x000000ff00177812 */ /* 0x000fe400078ec0ff */
[----:B-1----:R-:W-:Y:S01]  /*d840*/  ISETP.NE.AND P0, PT, R3, 0x1, PT ;  /* 0x000000010300780c */ /* 0x002fe20003f05270 */
[----:B------:R-:W-:-:S04]  /*d850*/  IMAD R3, R25, 0xc0, RZ ;  /* 0x000000c019037824 */ /* 0x000fc800078e02ff */
[----:B------:R-:W-:-:S08]  /*d860*/  VIADD R3, R3, 0xbf ;  /* 0x000000bf03037836 */ /* 0x000fd00000000000 */
[----:B------:R-:W1:Y:S08]  /*d870*/  @P0 LDC R4, c[0x0][0x44c] ;  /* 0x00011300ff040b82 */ /* 0x000e700000000800 */
[----:B------:R-:W2:Y:S01]  /*d880*/  @P0 LDC R5, c[0x0][0x450] ;  /* 0x00011400ff050b82 */ /* 0x000ea20000000800 */
[----:B-1----:R-:W-:-:S05]  /*d890*/  @P0 IMAD.HI.U32 R4, R3, R4, RZ ;  /* 0x0000000403040227 */ /* 0x002fca00078e00ff */
[----:B--2---:R-:W-:Y:S02]  /*d8a0*/  @P0 SHF.R.U32.HI R3, RZ, R5, R4 ;  /* 0x00000005ff030219 */ /* 0x004fe40000011604 */
[C---:B------:R-:W-:Y:S01]  /*d8b0*/  IADD3 R4, R2.reuse, 0x80, -R10 ;  /* 0x0000008002047810 */ /* 0x040fe20007ffe80a */
[----:B------:R-:W-:-:S04]  /*d8c0*/  VIADD R2, R2, 0x7f ;  /* 0x0000007f02027836 */ /* 0x000fc80000000000 */
[----:B------:R-:W-:Y:S01]  /*d8d0*/  IMAD.IADD R4, R4, 0x1, R3 ;  /* 0x0000000104047824 */ /* 0x000fe200078e0203 */
[----:B------:R-:W-:-:S04]  /*d8e0*/  SHF.R.S32.HI R3, RZ, 0x1f, R2 ;  /* 0x0000001fff037819 */ /* 0x000fc80000011402 */
[----:B------:R-:W-:Y:S02]  /*d8f0*/  SHF.R.S32.HI R5, RZ, 0x1f, R4 ;  /* 0x0000001fff057819 */ /* 0x000fe40000011404 */
[----:B------:R-:W-:Y:S02]  /*d900*/  LEA.HI R3, R3, R2, RZ, 0x7 ;  /* 0x0000000203037211 */ /* 0x000fe400078f38ff */
[----:B------:R-:W-:Y:S02]  /*d910*/  LEA.HI R5, R5, R4, RZ, 0x7 ;  /* 0x0000000405057211 */ /* 0x000fe400078f38ff */
[----:B------:R-:W-:Y:S02]  /*d920*/  SHF.R.S32.HI R3, RZ, 0x7, R3 ;  /* 0x00000007ff037819 */ /* 0x000fe40000011403 */
[----:B------:R-:W-:Y:S02]  /*d930*/  SHF.R.S32.HI R4, RZ, 0x7, R5 ;  /* 0x00000007ff047819 */ /* 0x000fe40000011405 */
[----:B------:R-:W-:Y:S01]  /*d940*/  SHF.R.U32.HI R5, RZ, 0x10, R0 ;  /* 0x00000010ff057819 */ /* 0x000fe20000011600 */
[----:B------:R-:W-:Y:S01]  /*d950*/  IMAD.MOV.U32 R0, RZ, RZ, RZ ;  /* 0x000000ffff007224 */ /* 0x000fe200078e00ff */
[----:B------:R-:W-:-:S02]  /*d960*/  VIMNMX R4, R3, R4, PT ;  /* 0x0000000403047248 */ /* 0x000fc40003fe0100 */
[----:B------:R-:W-:Y:S02]  /*d970*/  ISETP.NE.AND P0, PT, R5, RZ, PT ;  /* 0x000000ff0500720c */ /* 0x000fe40003f05270 */
[----:B------:R-:W-:-:S11]  /*d980*/  ISETP.GE.AND P1, PT, R4, 0x1, PT ;  /* 0x000000010400780c */ /* 0x000fd60003f26270 */
[----:B------:R-:W1:Y:S02]  /*d990*/  @!P0 LDC R5, c[0x0][0x9f0] ;  /* 0x00027c00ff058b82 */ /* 0x000e640000000800 */
[----:B------:R-:W-:Y:S05]  /*d9a0*/  @!P1 BRA `(.L_x_1777) ;  /* 0x0000000000689947 */ /* 0x000fea0003800000 */
[----:B-1----:R-:W-:Y:S01]  /*d9b0*/  IABS R0, R5 ;  /* 0x0000000500007213 */ /* 0x002fe20000000000 */
[----:B------:R-:W-:-:S03]  /*d9c0*/  IMAD.MOV.U32 R2, RZ, RZ, RZ ;  /* 0x000000ffff027224 */ /* 0x000fc600078e00ff */
[----:B------:R-:W1:Y:S08]  /*d9d0*/  I2F.RP R7, R0 ;  /* 0x0000000000077306 */ /* 0x000e700000209400 */
[----:B-1----:R-:W1:Y:S02]  /*d9e0*/  MUFU.RCP R7, R7 ;  /* 0x0000000700077308 */ /* 0x002e640000001000 */
[----:B-1----:R-:W-:-:S06]  /*d9f0*/  VIADD R8, R7, 0xffffffe ;  /* 0x0ffffffe07087836 */ /* 0x002fcc0000000000 */
[----:B------:R-:W1:Y:S02]  /*da00*/  F2I.FTZ.U32.TRUNC.NTZ R3, R8 ;  /* 0x0000000800037305 */ /* 0x000e64000021f000 */
[----:B-1----:R-:W-:-:S04]  /*da10*/  IMAD.MOV R9, RZ, RZ, -R3 ;  /* 0x000000ffff097224 */ /* 0x002fc800078e0a03 */
[----:B------:R-:W-:-:S04]  /*da20*/  IMAD R9, R9, R0, RZ ;  /* 0x0000000009097224 */ /* 0x000fc800078e02ff */
[----:B------:R-:W-:Y:S01]  /*da30*/  IMAD.HI.U32 R3, R3, R9, R2 ;  /* 0x0000000903037227 */ /* 0x000fe200078e0002 */
[----:B------:R-:W-:Y:S02]  /*da40*/  IADD3 R2, R5, -0x1, R4 ;  /* 0xffffffff05027810 */ /* 0x000fe40007ffe004 */
[-C--:B------:R-:W-:Y:S02]  /*da50*/  IABS R9, R5.reuse ;  /* 0x0000000500097213 */ /* 0x080fe40000000000 */
[----:B------:R-:W-:Y:S02]  /*da60*/  IABS R6, R2 ;  /* 0x0000000200067213 */ /* 0x000fe40000000000 */
[----:B------:R-:W-:Y:S01]  /*da70*/  LOP3.LUT R2, R2, R5, RZ, 0x3c, !PT ;  /* 0x0000000502027212 */ /* 0x000fe200078e3cff */
[----:B------:R-:W-:Y:S02]  /*da80*/  IMAD.MOV R7, RZ, RZ, -R9 ;  /* 0x000000ffff077224 */ /* 0x000fe400078e0a09 */
        /* <DEDUP_REMOVED lines=12> */
.L_x_1777:
[-C--:B------:R-:W-:Y:S01]  /*db50*/  IMAD R23, R23, R0.reuse, RZ ;  /* 0x0000000017177224 */ /* 0x080fe200078e02ff */
        /* <DEDUP_REMOVED lines=9> */
[----:B-1----:R-:W1:Y:S01]  /*dbf0*/  S2R R5, SR_LANEID ;  /* 0x0000000000057919 */ /* 0x002e620000000000 */
        /* <DEDUP_REMOVED lines=12> */
.L_x_1779:
        /* <DEDUP_REMOVED lines=10> */
[----:B-1----:R-:W-:Y:S02]  /*dd60*/  IMAD.U32 R5, RZ, RZ, UR7 ;  /* 0x00000007ff057e24 */ /* 0x002fe4000f8e00ff */
[----:B------:R-:W-:Y:S02]  /*dd70*/  IMAD.U32 R6, RZ, RZ, UR8 ;  /* 0x00000008ff067e24 */ /* 0x000fe4000f8e00ff */
[----:B------:R-:W-:-:S02]  /*dd80*/  IMAD.U32 R7, RZ, RZ, UR9 ;  /* 0x00000009ff077e24 */ /* 0x000fc4000f8e00ff */
[----:B0-----:R-:W-:Y:S02]  /*dd90*/  IMAD.U32 R10, RZ, RZ, UR4 ;  /* 0x00000004ff0a7e24 */ /* 0x001fe4000f8e00ff */
[----:B------:R-:W-:Y:S02]  /*dda0*/  IMAD.U32 R11, RZ, RZ, UR5 ;  /* 0x00000005ff0b7e24 */ /* 0x000fe4000f8e00ff */
[----:B------:R-:W-:Y:S02]  /*ddb0*/  IMAD.MOV.U32 R8, RZ, RZ, 0x70 ;  /* 0x00000070ff087424 */ /* 0x000fe400078e00ff */
[----:B------:R-:W-:Y:S02]  /*ddc0*/  IMAD.MOV.U32 R12, RZ, RZ, 0x1 ;  /* 0x00000001ff0c7424 */ /* 0x000fe400078e00ff */
[----:B------:R-:W-:-:S07]  /*ddd0*/  IMAD.MOV.U32 R13, RZ, RZ, RZ ;  /* 0x000000ffff0d7224 */ /* 0x000fce00078e00ff */
[----:B------:R-:W-:-:S07]  /*dde0*/  LEPC R20, `(.L_x_1782) ;  /* 0x000000001014794e */ /* 0x000fce0000000000 */
[----:B--2---:R-:W-:Y:S05]  /*ddf0*/  CALL.ABS.NOINC R2 ;  /* 0x0000000002007343 */ /* 0x004fea0003c00000 */
.L_x_1782:
[----:B------:R-:W-:Y:S05]  /*de00*/  BSYNC B6 ;  /* 0x0000000000067941 */ /* 0x000fea0003800000 */
.L_x_1781:
[----:B------:R-:W-:Y:S01]  /*de10*/  VIADD R0, R17, 0x9000 ;  /* 0x0000900011007836 */ /* 0x000fe20000000000 */
[----:B------:R-:W-:Y:S04]  /*de20*/  BSSY B6, `(.L_x_1783) ;  /* 0x0000014000067945 */ /* 0x000fe80003800000 */
[----:B------:R-:W-:-:S04]  /*de30*/  LOP3.LUT P0, RZ, R0, 0x9f, RZ, 0xc0, !PT ;  /* 0x0000009f00ff7812 */ /* 0x000fc8000780c0ff */
[----:B------:R-:W-:-:S09]  /*de40*/  P2R R16, PR, RZ, 0x1 ;  /* 0x00000001ff107803 */ /* 0x000fd20000000000 */
        /* <DEDUP_REMOVED lines=17> */
.L_x_1784:
[----:B------:R-:W-:Y:S05]  /*df60*/  BSYNC B6 ;  /* 0x0000000000067941 */ /* 0x000fea0003800000 */
.L_x_1783:
        /* <DEDUP_REMOVED lines=20> */
.L_x_1786:
[----:B------:R-:W-:Y:S05]  /*e0b0*/  BSYNC B6 ;  /* 0x0000000000067941 */ /* 0x000fea0003800000 */
.L_x_1785:
[----:B------:R-:W-:Y:S01]  /*e0c0*/  ISETP.NE.AND P6, PT, R16, RZ, PT ;  /* 0x000000ff1000720c */ /* 0x000fe20003fc5270 */
[----:B------:R-:W-:-:S12]  /*e0d0*/  BSSY B6, `(.L_x_1787) ;  /* 0x0000012000067945 */ /* 0x000fd80003800000 */
        /* <DEDUP_REMOVED lines=17> */
.L_x_1788:
[----:B------:R-:W-:Y:S05]  /*e1f0*/  BSYNC B6 ;  /* 0x0000000000067941 */ /* 0x000fea0003800000 */
.L_x_1787:
        /* <DEDUP_REMOVED lines=21> */
.L_x_1866:
[----:B---3--:R-:W-:Y:S02]  /*e350*/  ISETP.NE.AND P0, PT, R14, RZ, PT ;  /* 0x000000ff0e00720c */ /* 0x008fe40003f05270 */
[----:B------:R-:W-:-:S04]  /*e360*/  PLOP3.LUT P1, PT, PT, PT, PT, 0x8, 0x0 ;  /* 0x000000000000781c */ /* 0x000fc80003f2e170 */
[----:B------:R-:W-:-:S07]  /*e370*/  P2R R27, PR, RZ, 0x2 ;  /* 0x00000002ff1b7803 */ /* 0x000fce0000000000 */
[----:B------:R-:W-:Y:S05]  /*e380*/  @P0 BRA `(.L_x_1790) ;  /* 0x0000000400b40947 */ /* 0x000fea0003800000 */
[----:B------:R-:W3:Y:S01]  /*e390*/  LDL R0, [R1+0xc] ;  /* 0x00000c0001007983 */ /* 0x000ee20000100800 */
[----:B------:R-:W-:Y:S01]  /*e3a0*/  UMOV UR4, 0xffffffff ;  /* 0xffffffff00047882 */ /* 0x000fe20000000000 */
[----:B---3--:R-:W-:Y:S02]  /*e3b0*/  VIADD R0, R0, 0xffffffff ;  /* 0xffffffff00007836 */ /* 0x008fe40000000000 */
[----:B------:R-:W-:Y:S05]  /*e3c0*/  BRA.DIV UR4, `(.L_x_1791) ;  /* 0x0000003e04947947 */ /* 0x000fea000b800000 */
[----:B------:R-:W-:-:S13]  /*e3d0*/  ELECT P6, URZ, PT ;  /* 0x00000000003f782f */ /* 0x000fda00038c0000 */
.L_x_1869:
        /* <DEDUP_REMOVED lines=21> */
.L_x_1792:
[----:B---3--:R-:W3:Y:S01]  /*e530*/  S2R R2, SR_TID.X ;  /* 0x0000000000027919 */ /* 0x008ee20000002100 */
[----:B------:R-:W-:Y:S01]  /*e540*/  IMAD R3, R18, 0x8, R17 ;  /* 0x0000000812037824 */ /* 0x000fe200078e0211 */
[----:B---3--:R-:W-:Y:S02]  /*e550*/  LOP3.LUT R4, R2, 0x7f, RZ, 0xc0, !PT ;  /* 0x0000007f02047812 */ /* 0x008fe400078ec0ff */
[----:B------:R-:W-:Y:S02]  /*e560*/  SHF.L.U32 R2, R19, 0x1f, RZ ;  /* 0x0000001f13027819 */ /* 0x000fe400000006ff */
[----:B------:R-:W-:Y:S02]  /*e570*/  ISETP.NE.AND P1, PT, R4, RZ, PT ;  /* 0x000000ff0400720c */ /* 0x000fe40003f25270 */
[----:B------:R-:W3:Y:S02]  /*e580*/  SYNCS.PHASECHK.TRANS64.TRYWAIT P0, [R3+URZ+0x19c80], R2 ;  /* 0x019c8002030075a7 */ /* 0x000ee4000800017f */
[----:B---3--:R-:W-:Y:S09]  /*e590*/  @!P0 BRA `(.L_x_1793) ;  /* 0x0000003c00408947 */ /* 0x008ff20003800000 */
.L_x_1870:
[----:B------:R-:W-:Y:S05]  /*e5a0*/  @P1 BRA `(.L_x_1794) ;  /* 0x00000000001c1947 */ /* 0x000fea0003800000 */
[----:B------:R-:W1:Y:S02]  /*e5b0*/  S2R R4, SR_TID.X ;  /* 0x0000000000047919 */ /* 0x000e640000002100 */
[----:B-1----:R-:W-:Y:S01]  /*e5c0*/  LOP3.LUT R5, R4, 0x1f, RZ, 0xc0, !PT ;  /* 0x0000001f04057812 */ /* 0x002fe200078ec0ff */
[----:B------:R-:W-:-:S03]  /*e5d0*/  IMAD.MOV.U32 R4, RZ, RZ, 0x3000 ;  /* 0x00003000ff047424 */ /* 0x000fc600078e00ff */
[----:B------:R-:W-:Y:S01]  /*e5e0*/  ISETP.NE.AND P0, PT, R5, RZ, PT ;  /* 0x000000ff0500720c */ /* 0x000fe20003f05270 */
[----:B------:R4:W-:-:S12]  /*e5f0*/  SYNCS.ARRIVE.TRANS64 RZ, [R3+URZ+0x19c70], R4 ;  /* 0x019c700403ff79a7 */ /* 0x0009d8000800003f */
[----:B----4-:R-:W-:Y:S05]  /*e600*/  @!P0 BRA `(.L_x_1794) ;  /* 0x0000000000048947 */ /* 0x010fea0003800000 */
[----:B------:R-:W-:Y:S01]  /*e610*/  BPT.TRAP 0x1 ;  /* 0x000000040000795c */ /* 0x000fe20000300000 */
.L_x_1794:
        /* <DEDUP_REMOVED lines=28> */
[----:B------:R-:W0:Y:S02]  /*e7e0*/  SYNCS.PHASECHK.TRANS64.TRYWAIT P0, [R3+URZ+0x19c40], R2 ;  /* 0x019c4002030075a7 */ /* 0x000e24000800017f */
[----:B0---4-:R-:W-:Y:S05]  /*e7f0*/  @!P0 BRA `(.L_x_1795) ;  /* 0x0000003800bc8947 */ /* 0x011fea0003800000 */
.L_x_1871:
[----:B------:R-:W-:Y:S05]  /*e800*/  @P1 BRA `(.L_x_1796) ;  /* 0x00000000001c1947 */ /* 0x000fea0003800000 */
[----:B-1----:R-:W1:Y:S01]  /*e810*/  S2R R5, SR_TID.X ;  /* 0x0000000000057919 */ /* 0x002e620000002100 */
[----:B0--3--:R-:W-:-:S04]  /*e820*/  IMAD.MOV.U32 R2, RZ, RZ, 0x3000 ;  /* 0x00003000ff027424 */ /* 0x009fc800078e00ff */
[----:B------:R4:W-:Y:S01]  /*e830*/  SYNCS.ARRIVE.TRANS64 RZ, [R3+URZ+0x19c30], R2 ;  /* 0x019c300203ff79a7 */ /* 0x0009e2000800003f */
[----:B-1----:R-:W-:-:S04]  /*e840*/  LOP3.LUT R5, R5, 0x1f, RZ, 0xc0, !PT ;  /* 0x0000001f05057812 */ /* 0x002fc800078ec0ff */
[----:B------:R-:W-:-:S13]  /*e850*/  ISETP.NE.AND P0, PT, R5, RZ, PT ;  /* 0x000000ff0500720c */ /* 0x000fda0003f05270 */
[----:B----4-:R-:W-:Y:S05]  /*e860*/  @!P0 BRA `(.L_x_1796) ;  /* 0x0000000000048947 */ /* 0x010fea0003800000 */
[----:B------:R-:W-:Y:S01]  /*e870*/  BPT.TRAP 0x1 ;  /* 0x000000040000795c */ /* 0x000fe20000300000 */
.L_x_1796:
        /* <DEDUP_REMOVED lines=15> */
[----:B------:R-:W-:-:S02]  /*e970*/  UIADD3 UR25, UR25, 0x19c30, URZ ;  /* 0x00019c3019197890 */ /* 0x000fc4000fffe03f */
[----:B------:R-:W-:Y:S01]  /*e980*/  UIADD3 UR16, UR8, 0x14800, URZ ;  /* 0x0001480008107890 */ /* 0x000fe2000fffe03f */
[----:B------:R-:W-:Y:S01]  /*e990*/  P2R R27, PR, RZ, 0x1 ;  /* 0x00000001ff1b7803 */ /* 0x000fe20000000000 */
        /* <DEDUP_REMOVED lines=9> */
[----:B------:R4:W-:Y:S01]  /*ea30*/  UTMALDG.4D [UR16], [UR4], desc[UR6] ;  /* 0x00000610040075b4 */ /* 0x0009e20008019000 */
[----:B------:R4:W-:Y:S02]  /*ea40*/  UTMALDG.4D [UR8], [UR4], desc[UR6] ;  /* 0x00000608040075b4 */ /* 0x0009e40008019000 */
[----:B----4-:R-:W-:Y:S01]  /*ea50*/  NOP ;  /* 0x0000000000007918 */ /* 0x010fe20000000000 */
.L_x_1790:
[----:B------:R-:W-:Y:S05]  /*ea60*/  WARPSYNC.ALL ;  /* 0x0000000000007948 */ /* 0x000fea0003800000 */
[----:B------:R-:W-:Y:S01]  /*ea70*/  VIADD R0, R17, 0xf000 ;  /* 0x0000f00011007836 */ /* 0x000fe20000000000 */
[----:B------:R-:W-:Y:S01]  /*ea80*/  USHF.R.S32.HI UR4, URZ, 0x1f, UR50 ;  /* 0x0000001f3f047899 */ /* 0x000fe20008011432 */
        /* <DEDUP_REMOVED lines=14> */
[----:B0--3--:R-:W-:Y:S01]  /*eb70*/  MOV R2, 0x0 ;  /* 0x0000000000027802 */ /* 0x009fe20000000f00 */
[----:B------:R-:W-:Y:S01]  /*eb80*/  ULDC.64 UR6, c[0x4][0x98] ;  /* 0x0100260000067ab9 */ /* 0x000fe20000000a00 */
[----:B------:R-:W-:Y:S01]  /*eb90*/  ULDC.64 UR8, c[0x4][0xa0] ;  /* 0x0100280000087ab9 */ /* 0x000fe20000000a00 */
[----:B------:R-:W-:Y:S01]  /*eba0*/  ULDC.64 UR4, c[0x4][0x28] ;  /* 0x01000a0000047ab9 */ /* 0x000fe20000000a00 */
[----:B------:R-:W-:Y:S02]  /*ebb0*/  IMAD.U32 R4, RZ, RZ, UR6 ;  /* 0x00000006ff047e24 */ /* 0x000fe4000f8e00ff */
[----:B------:R-:W0:Y:S01]  /*ebc0*/  LDC.64 R2, c[0x4][R2] ;  /* 0x0100000002027b82 */ /* 0x000e220000000a00 */
[----:B-1----:R-:W-:Y:S02]  /*ebd0*/  IMAD.U32 R5, RZ, RZ, UR7 ;  /* 0x00000007ff057e24 */ /* 0x002fe4000f8e00ff */
        /* <DEDUP_REMOVED lines=8> */
[----:B0-----:R-:W-:Y:S05]  /*ec60*/  CALL.ABS.NOINC R2 ;  /* 0x0000000002007343 */ /* 0x001fea0003c00000 */
.L_x_1798:
[----:B------:R-:W-:Y:S05]  /*ec70*/  BSYNC B6 ;  /* 0x0000000000067941 */ /* 0x000fea0003800000 */
.L_x_1797:
[----:B------:R-:W4:Y:S01]  /*ec80*/  LDC R8, c[0x0][0x448] ;  /* 0x00011200ff087b82 */ /* 0x000f220000000800 */
[----:B0--3--:R-:W2:Y:S01]  /*ec90*/  S2R R2, SR_TID.X ;  /* 0x0000000000027919 */ /* 0x009ea20000002100 */
[----:B------:R-:W-:Y:S01]  /*eca0*/  ULDC.64 UR6, c[0x0][0x2d8] ;  /* 0x0000b60000067ab9 */ /* 0x000fe20000000a00 */
[----:B------:R-:W-:Y:S01]  /*ecb0*/  UMOV UR4, UR46 ;  /* 0x0000002e00047c82 */ /* 0x000fe20008000000 */
[----:B------:R-:W-:Y:S01]  /*ecc0*/  UMOV UR5, UR37 ;  /* 0x0000002500057c82 */ /* 0x000fe20008000000 */
[----:B------:R-:W-:Y:S01]  /*ecd0*/  ULDC.64 UR8, c[0x0][0x2e0] ;  /* 0x0000b80000087ab9 */ /* 0x000fe20000000a00 */
[----:B------:R-:W-:Y:S01]  /*ece0*/  UIMAD.WIDE.U32 UR4, UR36, UR6, UR4 ;  /* 0x00000006240472a5 */ /* 0x000fe2000f8e0004 */
[----:B------:R-:W0:Y:S01]  /*ecf0*/  S2R R9, SR_TID.X ;  /* 0x0000000000097919 */ /* 0x000e220000002100 */
[----:B------:R-:W-:Y:S02]  /*ed00*/  UIMAD UR6, UR48, UR8, URZ ;  /* 0x00000008300672a4 */ /* 0x000fe4000f8e023f */
[----:B------:R-:W-:Y:S01]  /*ed10*/  UIMAD UR5, UR36, UR7, UR5 ;  /* 0x00000007240572a4 */ /* 0x000fe2000f8e0205 */
[----:B------:R3:W5:Y:S01]  /*ed20*/  LDL R21, [R1+0x8] ;  /* 0x0000080001157983 */ /* 0x0007620000100800 */
[----:B------:R-:W-:-:S02]  /*ed30*/  UIMAD UR6, UR49, UR9, UR6 ;  /* 0x00000009310672a4 */ /* 0x000fc4000f8e0206 */
[----:B------:R-:W-:Y:S01]  /*ed40*/  UIMAD.WIDE.U32 UR4, UR49, UR8, UR4 ;  /* 0x00000008310472a5 */ /* 0x000fe2000f8e0004 */
[----:B------:R-:W-:Y:S02]  /*ed50*/  ULDC.64 UR10, c[0x0][0x280] ;  /* 0x0000a000000a7ab9 */ /* 0x000fe40000000a00 */
[----:B------:R-:W-:Y:S01]  /*ed60*/  ULDC.64 UR8, c[0x0][0x2c8] ;  /* 0x0000b20000087ab9 */ /* 0x000fe20000000a00 */
[----:B------:R-:W-:-:S03]  /*ed70*/  UIADD3 UR5, UR5, UR6, URZ ;  /* 0x0000000605057290 */ /* 0x000fc6000fffe03f */
[----:B------:R-:W-:Y:S02]  /*ed80*/  ULDC.64 UR6, c[0x0][0x2d0] ;  /* 0x0000b40000067ab9 */ /* 0x000fe40000000a00 */
[----:B-1----:R-:W-:Y:S01]  /*ed90*/  IMAD.U32 R5, RZ, RZ, UR6 ;  /* 0x00000006ff057e24 */ /* 0x002fe2000f8e00ff */
[----:B----4-:R-:W-:Y:S02]  /*eda0*/  ISETP.NE.AND P1, PT, R8, 0x1, PT ;  /* 0x000000010800780c */ /* 0x010fe40003f25270 */
[C---:B--2---:R-:W-:Y:S01]  /*edb0*/  LOP3.LUT R20, R2.reuse, 0x7f, RZ, 0xc0, !PT ;  /* 0x0000007f02147812 */ /* 0x044fe200078ec0ff */
[----:B------:R-:W-:-:S10]  /*edc0*/  IMAD.SHL.U32 R2, R2, 0x40, RZ ;  /* 0x0000004002027824 */ /* 0x000fd400078e00ff */
[----:B------:R-:W1:Y:S01]  /*edd0*/  @P1 LDC R3, c[0x0][0x44c] ;  /* 0x00011300ff031b82 */ /* 0x000e620000000800 */
[----:B------:R-:W-:-:S04]  /*ede0*/  SHF.R.U32.HI R20, RZ, 0x1, R20 ;  /* 0x00000001ff147819 */ /* 0x000fc80000011614 */
[----:B------:R-:W-:Y:S01]  /*edf0*/  LOP3.LUT R2, R20, 0x40, R2, 0xf8, !PT ;  /* 0x0000004014027812 */ /* 0x000fe200078ef802 */
[----:B0-----:R-:W-:Y:S01]  /*ee00*/  IMAD.SHL.U32 R9, R9, 0x10, RZ ;  /* 0x0000001009097824 */ /* 0x001fe200078e00ff */
[----:B------:R-:W0:Y:S01]  /*ee10*/  S2R R20, SR_TID.X ;  /* 0x0000000000147919 */ /* 0x000e220000002100 */
[----:B------:R-:W2:Y:S02]  /*ee20*/  @P1 LDC R0, c[0x0][0x450] ;  /* 0x00011400ff001b82 */ /* 0x000ea40000000800 */
[----:B------:R-:W-:-:S04]  /*ee30*/  IMAD R6, R25, 0xc0, R2 ;  /* 0x000000c019067824 */ /* 0x000fc800078e0202 */
[----:B------:R-:W-:Y:S02]  /*ee40*/  IMAD.MOV.U32 R2, RZ, RZ, R6 ;  /* 0x000000ffff027224 */ /* 0x000fe400078e0006 */
[----:B-1----:R-:W-:-:S05]  /*ee50*/  @P1 IMAD.HI.U32 R3, R6, R3, RZ ;  /* 0x0000000306031227 */ /* 0x002fca00078e00ff */
[----:B--2---:R-:W-:-:S04]  /*ee60*/  @P1 SHF.R.U32.HI R2, RZ, R0, R3 ;  /* 0x00000000ff021219 */ /* 0x004fc80000011603 */
[--C-:B------:R-:W-:Y:S01]  /*ee70*/  SHF.R.S32.HI R4, RZ, 0x1f, R2.reuse ;  /* 0x0000001fff047819 */ /* 0x100fe20000011402 */
[----:B------:R-:W-:Y:S01]  /*ee80*/  IMAD.MOV R0, RZ, RZ, -R2 ;  /* 0x000000ffff007224 */ /* 0x000fe200078e0a02 */
[----:B------:R-:W-:Y:S01]  /*ee90*/  LOP3.LUT R9, R9, 0x10, RZ, 0xc0, !PT ;  /* 0x0000001009097812 */ /* 0x000fe200078ec0ff */
[----:B0-----:R-:W-:Y:S02]  /*eea0*/  IMAD.SHL.U32 R10, R20, 0x10, RZ ;  /* 0x00000010140a7824 */ /* 0x001fe400078e00ff */
        /* <DEDUP_REMOVED lines=23> */
[----:B------:R-:W-:Y:S01]  /*f020*/  SHF.R.S32.HI R5, RZ, 0x1f, R6 ;  /* 0x0000001fff057819 */ /* 0x000fe20000011406 */
[----:B------:R-:W-:Y:S02]  /*f030*/  ULDC UR4, c[0x0][0x2b8] ;  /* 0x0000ae0000047ab9 */ /* 0x000fe40000000800 */
[----:B------:R-:W-:Y:S02]  /*f040*/  IMAD.IADD R3, R3, 0x1, R7 ;  /* 0x0000000103037824 */ /* 0x000fe400078e0207 */
[----:B------:R-:W-:Y:S02]  /*f050*/  IMAD R5, R5, UR8, RZ ;  /* 0x0000000805057c24 */ /* 0x000fe4000f8e02ff */
[----:B------:R-:W-:Y:S01]  /*f060*/  IMAD.WIDE.U32 R2, R6, UR8, R2 ;  /* 0x0000000806027c25 */ /* 0x000fe2000f8e0002 */
[----:B------:R-:W-:-:S02]  /*f070*/  LOP3.LUT R11, R9, 0x20, RZ, 0xfc, !PT ;  /* 0x00000020090b7812 */ /* 0x000fc400078efcff */
[----:B------:R-:W-:Y:S01]  /*f080*/  LOP3.LUT R9, R9, 0x40, RZ, 0xfc, !PT ;  /* 0x0000004009097812 */ /* 0x000fe200078efcff */
[----:B------:R-:W-:Y:S01]  /*f090*/  IMAD R6, R6, UR9, R5 ;  /* 0x0000000906067c24 */ /* 0x000fe2000f8e0205 */
[----:B------:R-:W-:-:S04]  /*f0a0*/  IADD3 R5, P0, R2, UR10, RZ ;  /* 0x0000000a02057c10 */ /* 0x000fc8000ff1e0ff */
[----:B------:R-:W-:Y:S02]  /*f0b0*/  IADD3.X R6, R3, UR11, R6, P0, !PT ;  /* 0x0000000b03067c10 */ /* 0x000fe400087fe406 */
[----:B------:R-:W-:Y:S02]  /*f0c0*/  ISETP.GE.AND P0, PT, R9, UR4, PT ;  /* 0x0000000409007c0c */ /* 0x000fe4000bf06270 */
[----:B------:R3:W5:Y:S01]  /*f0d0*/  LDL R9, [R1+0x4] ;  /* 0x0000040001097983 */ /* 0x0007620000100800 */
[----:B------:R-:W-:Y:S02]  /*f0e0*/  LOP3.LUT R10, R10, 0x10, RZ, 0xc0, !PT ;  /* 0x000000100a0a7812 */ /* 0x000fe400078ec0ff */
[----:B------:R-:W-:Y:S02]  /*f0f0*/  ISETP.GE.AND P1, PT, R11, UR4, PT ;  /* 0x000000040b007c0c */ /* 0x000fe4000bf26270 */
[----:B------:R-:W-:Y:S01]  /*f100*/  ISETP.GE.AND P2, PT, R10, UR4, PT ;  /* 0x000000040a007c0c */ /* 0x000fe2000bf46270 */
[----:B------:R-:W-:Y:S01]  /*f110*/  UMOV UR4, 0xffffffff ;  /* 0xffffffff00047882 */ /* 0x000fe20000000000 */
[----:B------:R-:W-:-:S04]  /*f120*/  LOP3.LUT R20, R20, 0x7f, RZ, 0xc0, !PT ;  /* 0x0000007f14147812 */ /* 0x000fc800078ec0ff */
[----:B------:R-:W-:Y:S01]  /*f130*/  SHF.R.U32.HI R20, RZ, 0x1, R20 ;  /* 0x00000001ff147819 */ /* 0x000fe20000011614 */
[----:B---3--:R-:W-:Y:S06]  /*f140*/  BRA.DIV UR4, `(.L_x_1799) ;  /* 0x00000032047c7947 */ /* 0x008fec000b800000 */
[----:B------:R-:W0:Y:S01]  /*f150*/  SHFL.IDX PT, R3, R4, RZ, 0x1e1f ;  /* 0x001e1fff04037589 */ /* 0x000e2200000e0000 */
[----:B-----5:R-:W-:Y:S02]  /*f160*/  IMAD R7, R21, R8, RZ ;  /* 0x0000000815077224 */ /* 0x020fe400078e02ff */
[----:B------:R-:W-:Y:S01]  /*f170*/  IMAD R25, R25, 0xc0, R20 ;  /* 0x000000c019197824 */ /* 0x000fe200078e0214 */
[----:B------:R-:W1:Y:S04]  /*f180*/  SHFL.IDX PT, R2, R0, RZ, 0x1e1f ;  /* 0x001e1fff00027589 */ /* 0x000e6800000e0000 */
[----:B------:R-:W-:Y:S01]  /*f190*/  ISETP.GE.AND P4, PT, R25, R7, PT ;  /* 0x000000071900720c */ /* 0x000fe20003f86270 */
[----:B------:R-:W2:Y:S04]  /*f1a0*/  SHFL.IDX PT, R4, R4, 0x1, 0x1e1f ;  /* 0x003e1f0004047f89 */ /* 0x000ea800000e0000 */
[----:B------:R-:W3:Y:S04]  /*f1b0*/  SHFL.IDX PT, R0, R0, 0x1, 0x1e1f ;  /* 0x003e1f0000007f89 */ /* 0x000ee800000e0000 */
[----:B------:R-:W4:Y:S04]  /*f1c0*/  SHFL.IDX PT, R6, R6, RZ, 0x1e1f ;  /* 0x001e1fff06067589 */ /* 0x000f2800000e0000 */
[----:B------:R1:W2:Y:S01]  /*f1d0*/  SHFL.IDX PT, R14, R5, RZ, 0x1e1f ;  /* 0x001e1fff050e7589 */ /* 0x0002a200000e0000 */
        /* <DEDUP_REMOVED lines=11> */
[----:B---3--:R-:W-:-:S04]  /*f290*/  @!P4 IMAD.X R0, RZ, RZ, R0, P3 ;  /* 0x000000ffff00c224 */ /* 0x008fc800018e0600 */
[----:B------:R-:W-:-:S05]  /*f2a0*/  @!P4 IMAD.MOV.U32 R3, RZ, RZ, R0 ;  /* 0x000000ffff03c224 */ /* 0x000fca00078e0000 */
[----:B------:R0:W-:Y:S04]  /*f2b0*/  @!P4 LDGSTS.E.BYPASS.LTC128B.128 [R9+0xf800], desc[UR44][R2.64], !P2 ;  /* 0x0f8000000209cfae */ /* 0x0001e8000d101d6c */
[----:B------:R0:W-:Y:S04]  /*f2c0*/  @!P4 LDGSTS.E.BYPASS.LTC128B.128 [R9+0x11000], desc[UR44][R2.64+0x20], !P1 ;  /* 0x110000200209cfae */ /* 0x0001e8000c901d6c */
[----:B----4-:R0:W-:Y:S02]  /*f2d0*/  @!P4 LDGSTS.E.BYPASS.LTC128B.128 [R9+0x12800], desc[UR44][R2.64+0x40], !P0 ;  /* 0x128000400209cfae */ /* 0x0101e4000c101d6c */
.L_x_1878:
        /* <DEDUP_REMOVED lines=12> */
.L_x_1801:
[----:B------:R-:W-:Y:S05]  /*f3a0*/  BSYNC B0 ;  /* 0x0000000000007941 */ /* 0x000fea0003800000 */
.L_x_1800:
[----:B------:R-:W-:Y:S01]  /*f3b0*/  NOP ;  /* 0x0000000000007918 */ /* 0x000fe20000000000 */
[----:B------:R-:W-:-:S13]  /*f3c0*/  PLOP3.LUT P0, PT, PT, PT, PT, 0x80, 0x0 ;  /* 0x000000000000781c */ /* 0x000fda0003f0f070 */
.L_x_1802:
        /* <DEDUP_REMOVED lines=21> */
.L_x_1879:
[----:B------:R-:W-:Y:S05]  /*f520*/  BSYNC B0 ;  /* 0x0000000000007941 */ /* 0x000fea0003800000 */
.L_x_1803:
[----:B------:R-:W-:Y:S05]  /*f530*/  @!P1 BRA `(.L_x_1805) ;  /* 0x0000000c00f49947 */ /* 0x000fea0003800000 */
[----:B------:R-:W-:Y:S02]  /*f540*/  IMAD.MOV.U32 R6, RZ, RZ, R19 ;  /* 0x000000ffff067224 */ /* 0x000fe400078e0013 */
[----:B------:R-:W-:-:S07]  /*f550*/  IMAD.MOV.U32 R7, RZ, RZ, R18 ;  /* 0x000000ffff077224 */ /* 0x000fce00078e0012 */
.L_x_1829:
[----:B------:R-:W-:Y:S01]  /*f560*/  ISETP.NE.AND P1, PT, R27, RZ, PT ;  /* 0x000000ff1b00720c */ /* 0x000fe20003f25270 */
        /* <DEDUP_REMOVED lines=30> */
.L_x_1808:
        /* <DEDUP_REMOVED lines=8> */
.L_x_1880:
[----:B------:R-:W-:Y:S05]  /*f7d0*/  BSYNC B1 ;  /* 0x0000000000017941 */ /* 0x000fea0003800000 */
.L_x_1809:
        /* <DEDUP_REMOVED lines=9> */
.L_x_1812:
[----:B------:R-:W-:Y:S05]  /*f870*/  BSYNC B1 ;  /* 0x0000000000017941 */ /* 0x000fea0003800000 */
.L_x_1811:
        /* <DEDUP_REMOVED lines=11> */
.L_x_1813:
        /* <DEDUP_REMOVED lines=16> */
.L_x_1814:
        /* <DEDUP_REMOVED lines=16> */
.L_x_1815:
        /* <DEDUP_REMOVED lines=13> */
.L_x_1881:
[----:B------:R-:W-:Y:S05]  /*fc00*/  BSYNC B1 ;  /* 0x0000000000017941 */ /* 0x000fea0003800000 */
.L_x_1816:
        /* <DEDUP_REMOVED lines=11> */
.L_x_1819:
[----:B------:R-:W-:Y:S05]  /*fcc0*/  BSYNC B1 ;  /* 0x0000000000017941 */ /* 0x000fea0003800000 */
.L_x_1818:
        /* <DEDUP_REMOVED lines=8> */
.L_x_1820:
        /* <DEDUP_REMOVED lines=15> */
.L_x_1821:
        /* <DEDUP_REMOVED lines=15> */
.L_x_1822:
        /* <DEDUP_REMOVED lines=10> */
.L_x_1807:
[----:B------:R-:W-:Y:S05]  /*ffd0*/  BSYNC B0 ;  /* 0x0000000000007941 */ /* 0x000fea0003800000 */
.L_x_1806:
[----:B------:R-:W-:-:S06]  /*ffe0*/  UISETP.NE.AND UP0, UPT, UR38, 0x3, UPT ;  /* 0x000000032600788c */ /* 0x000fcc000bf05270 */
[----:B------:R-:W-:-:S13]  /*fff0*/  PLOP3.LUT P0, PT, PT, PT, UP0, 0x80, 0x0 ;  /* 0x000000000000781c */ /* 0x000fda0003f0f008 */
[----:B------:R-:W-:Y:S05]  /*10000*/  @!P0 BRA `(.L_x_1823) ;  /* 0x0000000000048947 */ /* 0x000fea0003800000 */
[----:B------:R-:W-:Y:S01]  /*10010*/  BPT.TRAP 0x1 ;  /* 0x000000040000795c */ /* 0x000fe20000300000 */
.L_x_1823:
        /* <DEDUP_REMOVED lines=8> */
.L_x_1882:
[----:B------:R-:W-:Y:S05]  /*100a0*/  BSYNC B0 ;  /* 0x0000000000007941 */ /* 0x000fea0003800000 */
.L_x_1824:
[----:B------:R-:W-:Y:S05]  /*100b0*/  @!P1 BRA `(.L_x_1826) ;  /* 0x0000000000049947 */ /* 0x000fea0003800000 */
[----:B------:R-:W-:Y:S01]  /*100c0*/  BPT.TRAP 0x1 ;  /* 0x000000040000795c */ /* 0x000fe20000300000 */
.L_x_1826:
[----:B0-----:R-:W-:Y:S01]  /*100d0*/  SHF.L.U32 R2, R6, 0x1f, RZ ;  /* 0x0000001f06027819 */ /* 0x001fe200000006ff */
[----:B------:R-:W-:-:S03]  /*100e0*/  IMAD R10, R7, 0x3000, RZ ;  /* 0x00003000070a7824 */ /* 0x000fc600078e02ff */
[----:B------:R-:W0:Y:S02]  /*100f0*/  SYNCS.PHASECHK.TRANS64.TRYWAIT P0, [R3+URZ+0x19c60], R2 ;  /* 0x019c6002030075a7 */ /* 0x000e24000800017f */
[----:B0-----:R-:W-:Y:S05]  /*10100*/  @!P0 BRA `(.L_x_1827) ;  /* 0x0000002400cc8947 */ /* 0x001fea0003800000 */
.L_x_1883:
        /* <DEDUP_REMOVED lines=51> */
.L_x_1828:
        /* <DEDUP_REMOVED lines=13> */
.L_x_1805:
        /* <DEDUP_REMOVED lines=17> */
.L_x_1831:
[----:B------:R-:W-:Y:S05]  /*10620*/  BSYNC B0 ;  /* 0x0000000000007941 */ /* 0x000fea0003800000 */
.L_x_1830:
[----:B------:R-:W-:-:S06]  /*10630*/  UISETP.NE.AND UP0, UPT, UR38, 0x3, UPT ;  /* 0x000000032600788c */ /* 0x000fcc000bf05270 */
[----:B------:R-:W-:-:S13]  /*10640*/  PLOP3.LUT P1, PT, PT, PT, UP0, 0x80, 0x0 ;  /* 0x000000000000781c */ /* 0x000fda0003f2f008 */
[----:B------:R-:W-:Y:S05]  /*10650*/  @!P1 BRA `(.L_x_1832) ;  /* 0x0000000000049947 */ /* 0x000fea0003800000 */
[----:B------:R-:W-:Y:S01]  /*10660*/  BPT.TRAP 0x1 ;  /* 0x000000040000795c */ /* 0x000fe20000300000 */
.L_x_1832:
        /* <DEDUP_REMOVED lines=8> */
.L_x_1884:
[----:B------:R-:W-:Y:S05]  /*106f0*/  BSYNC B0 ;  /* 0x0000000000007941 */ /* 0x000fea0003800000 */
.L_x_1833:
[----:B------:R-:W-:Y:S05]  /*10700*/  @!P2 BRA `(.L_x_1835) ;  /* 0x000000000004a947 */ /* 0x000fea0003800000 */
[----:B------:R-:W-:Y:S01]  /*10710*/  BPT.TRAP 0x1 ;  /* 0x000000040000795c */ /* 0x000fe20000300000 */
.L_x_1835:
[----:B0-----:R-:W-:-:S04]  /*10720*/  SHF.L.U32 R0, R19, 0x1f, RZ ;  /* 0x0000001f13007819 */ /* 0x001fc800000006ff */
[----:B------:R-:W0:Y:S02]  /*10730*/  SYNCS.PHASECHK.TRANS64.TRYWAIT P1, [R3+URZ+0x19c60], R0 ;  /* 0x019c6000030075a7 */ /* 0x000e24000802017f */
[----:B0-----:R-:W-:Y:S05]  /*10740*/  @!P1 BRA `(.L_x_1836) ;  /* 0x0000002000649947 */ /* 0x001fea0003800000 */
.L_x_1885:
        /* <DEDUP_REMOVED lines=52> */
.L_x_1837:
        /* <DEDUP_REMOVED lines=10> */
.L_x_1780:
[----:B------:R-:W-:Y:S05]  /*10b30*/  BSYNC B7 ;  /* 0x0000000000077941 */ /* 0x000fea0003800000 */
.L_x_1778:
[----:B------:R-:W2:Y:S02]  /*10b40*/  LDL R0, [R1+0x14] ;  /* 0x0000140001007983 */ /* 0x000ea40000100800 */
[----:B--2---:R-:W-:-:S13]  /*10b50*/  ISETP.NE.AND P0, PT, R0, RZ, PT ;  /* 0x000000ff0000720c */ /* 0x004fda0003f05270 */
        /* <DEDUP_REMOVED lines=10> */
.L_x_1838:
        /* <DEDUP_REMOVED lines=45> */
.L_x_1842:
        /* <DEDUP_REMOVED lines=38> */
.L_x_1840:
        /* <DEDUP_REMOVED lines=14> */
.L_x_1843:
        /* <DEDUP_REMOVED lines=60> */
.L_x_1844:
        /* <DEDUP_REMOVED lines=62> */
.L_x_1845:
[----:B------:R-:W-:-:S05]  /*119b0*/  LOP3.LUT R3, RZ, R3, RZ, 0x33, !PT ;  /* 0x00000003ff037212 */ /* 0x000fca00078e33ff */
[----:B------:R-:W-:Y:S01]  /*119c0*/  IMAD.IADD R25, R0, 0x1, R3 ;  /* 0x0000000100197824 */ /* 0x000fe200078e0203 */
[----:B------:R-:W-:Y:S06]  /*119d0*/  BRA `(.L_x_1846) ;  /* 0x0000000000107947 */ /* 0x000fec0003800000 */
.L_x_1841:
[----:B------:R-:W-:Y:S01]  /*119e0*/  IMAD.MOV.U32 R24, RZ, RZ, R7 ;  /* 0x000000ffff187224 */ /* 0x000fe200078e0007 */
[----:B------:R-:W-:Y:S01]  /*119f0*/  ULDC UR43, c[0x0][0xc3c] ;  /* 0x00030f00002b7ab9 */ /* 0x000fe20000000800 */
[----:B------:R-:W-:Y:S02]  /*11a00*/  IMAD.MOV.U32 R25, RZ, RZ, RZ ;  /* 0x000000ffff197224 */ /* 0x000fe400078e00ff */
[----:B------:R-:W-:-:S07]  /*11a10*/  IMAD.MOV.U32 R26, RZ, RZ, RZ ;  /* 0x000000ffff1a7224 */ /* 0x000fce00078e00ff */
.L_x_1846:
        /* <DEDUP_REMOVED lines=10> */
.L_x_1839:
[----:B------:R-:W-:Y:S02]  /*11ac0*/  ULDC UR4, c[0x0][0xc3c] ;  /* 0x00030f0000047ab9 */ /* 0x000fe40000000800 */
[----:B------:R-:W-:-:S06]  /*11ad0*/  UISETP.GE.AND UP0, UPT, UR43, UR4, UPT ;  /* 0x000000042b00728c */ /* 0x000fcc000bf06270 */
[----:B------:R-:W-:-:S13]  /*11ae0*/  PLOP3.LUT P0, PT, PT, PT, UP0, 0x80, 0x0 ;  /* 0x000000000000781c */ /* 0x000fda0003f0f008 */
[----:B------:R-:W-:Y:S05]  /*11af0*/  @!P0 BRA `(.L_x_1847) ;  /* 0xffffffb400e88947 */ /* 0x000fea000383ffff */
.L_x_1773:
[----:B01----:R-:W3:Y:S01]  /*11b00*/  LDL.LU R0, [R1+0x10] ;  /* 0x0000100001007983 */ /* 0x003ee20000300800 */
        /* <DEDUP_REMOVED lines=11> */
.L_x_1886:
[----:B------:R-:W-:Y:S05]  /*11bc0*/  BSYNC B0 ;  /* 0x0000000000007941 */ /* 0x000fea0003800000 */
.L_x_1848:
[----:B------:R-:W-:-:S03]  /*11bd0*/  UMOV UR4, 0xffffffff ;  /* 0xffffffff00047882 */ /* 0x000fc60000000000 */
[----:B------:R-:W-:Y:S05]  /*11be0*/  BRA.DIV UR4, `(.L_x_1850) ;  /* 0x0000000e04647947 */ /* 0x000fea000b800000 */
[----:B0-----:R-:W0:Y:S02]  /*11bf0*/  S2R R0, SR_TID.X ;  /* 0x0000000000007919 */ /* 0x001e240000002100 */
[----:B0-----:R-:W-:-:S04]  /*11c00*/  SHF.R.U32.HI R0, RZ, 0x5, R0 ;  /* 0x00000005ff007819 */ /* 0x001fc80000011600 */
[----:B------:R-:W-:-:S05]  /*11c10*/  LOP3.LUT R0, R0, 0x3, RZ, 0xc0, !PT ;  /* 0x0000000300007812 */ /* 0x000fca00078ec0ff */
[----:B------:R0:W1:Y:S02]  /*11c20*/  SHFL.IDX PT, R14, R0, RZ, 0x1f ;  /* 0x00001fff000e7589 */ /* 0x00006400000e0000 */
.L_x_1889:
[----:B-1----:R-:W-:Y:S01]  /*11c30*/  ISETP.NE.AND P0, PT, R14, RZ, PT ;  /* 0x000000ff0e00720c */ /* 0x002fe20003f05270 */
[----:B------:R-:W-:-:S12]  /*11c40*/  BSSY B0, `(.L_x_1851) ;  /* 0x000002b000007945 */ /* 0x000fd80003800000 */
[----:B------:R-:W-:Y:S05]  /*11c50*/  @P0 BRA `(.L_x_1852) ;  /* 0x0000000000a40947 */ /* 0x000fea0003800000 */
[----:B------:R-:W-:-:S03]  /*11c60*/  UMOV UR4, 0xffffffff ;  /* 0xffffffff00047882 */ /* 0x000fc60000000000 */
[----:B------:R-:W-:Y:S05]  /*11c70*/  BRA.DIV UR4, `(.L_x_1853) ;  /* 0x0000000e04747947 */ /* 0x000fea000b800000 */
[----:B------:R-:W-:-:S13]  /*11c80*/  ELECT P6, URZ, PT ;  /* 0x00000000003f782f */ /* 0x000fda00038c0000 */
.L_x_1892:
[----:B------:R-:W-:Y:S05]  /*11c90*/  @!P6 BRA `(.L_x_1852) ;  /* 0x000000000094e947 */ /* 0x000fea0003800000 */
[----:B------:R-:W-:-:S06]  /*11ca0*/  ULOP3.LUT UR4, UR40, 0x2, URZ, 0xfc, !UPT ;  /* 0x0000000228047892 */ /* 0x000fcc000f8efc3f */
[----:B0-----:R-:W-:-:S05]  /*11cb0*/  IMAD.U32 R0, RZ, RZ, UR4 ;  /* 0x00000004ff007e24 */ /* 0x001fca000f8e00ff */
[----:B------:R-:W-:-:S13]  /*11cc0*/  ISETP.NE.AND P0, PT, R0, 0x3, PT ;  /* 0x000000030000780c */ /* 0x000fda0003f05270 */
[----:B------:R-:W-:Y:S05]  /*11cd0*/  @!P0 BRA `(.L_x_1854) ;  /* 0x0000000000048947 */ /* 0x000fea0003800000 */
[----:B------:R-:W-:Y:S01]  /*11ce0*/  BPT.TRAP 0x1 ;  /* 0x000000040000795c */ /* 0x000fe20000300000 */
.L_x_1854:
        /* <DEDUP_REMOVED lines=12> */
.L_x_1893:
[----:B------:R-:W1:Y:S02]  /*11db0*/  SYNCS.PHASECHK.TRANS64.TRYWAIT P1, [R3+URZ], R0 ;  /* 0x00000000030075a7 */ /* 0x000e64000802017f */
[----:B-1----:R-:W-:Y:S05]  /*11dc0*/  @!P1 BRA `(.L_x_1856) ;  /* 0x0000000c00549947 */ /* 0x002fea0003800000 */
.L_x_1894:
[----:B------:R-:W-:Y:S05]  /*11dd0*/  @!P0 BRA `(.L_x_1857) ;  /* 0x0000000000048947 */ /* 0x000fea0003800000 */
[----:B------:R-:W-:Y:S01]  /*11de0*/  BPT.TRAP 0x1 ;  /* 0x000000040000795c */ /* 0x000fe20000300000 */
.L_x_1857:
[----:B-1----:R-:W-:-:S04]  /*11df0*/  IMAD R3, R18, 0x8, R7 ;  /* 0x0000000812037824 */ /* 0x002fc800078e0207 */
[----:B------:R-:W1:Y:S02]  /*11e00*/  SYNCS.PHASECHK.TRANS64.TRYWAIT P1, [R3+URZ+0x19c60], R4 ;  /* 0x019c6004030075a7 */ /* 0x000e64000802017f */
[----:B-1----:R-:W-:Y:S05]  /*11e10*/  @!P1 BRA `(.L_x_1858) ;  /* 0x0000000c00549947 */ /* 0x002fea0003800000 */
.L_x_1895:
[----:B------:R-:W-:Y:S05]  /*11e20*/  @!P0 BRA `(.L_x_1859) ;  /* 0x0000000000048947 */ /* 0x000fea0003800000 */
[----:B------:R-:W-:Y:S01]  /*11e30*/  BPT.TRAP 0x1 ;  /* 0x000000040000795c */ /* 0x000fe20000300000 */
.L_x_1859:
[----:B0-----:R-:W-:-:S04]  /*11e40*/  IMAD R5, R6, 0x8, R7 ;  /* 0x0000000806057824 */ /* 0x001fc800078e0207 */
[----:B------:R-:W0:Y:S02]  /*11e50*/  SYNCS.PHASECHK.TRANS64.TRYWAIT P1, [R5+URZ+0x19c60], R0 ;  /* 0x019c6000050075a7 */ /* 0x000e24000802017f */
[----:B0-----:R-:W-:Y:S05]  /*11e60*/  @!P1 BRA `(.L_x_1860) ;  /* 0x0000000c00549947 */ /* 0x001fea0003800000 */
.L_x_1896:
[----:B------:R-:W-:Y:S05]  /*11e70*/  @!P0 BRA `(.L_x_1861) ;  /* 0x0000000000048947 */ /* 0x000fea0003800000 */
[----:B------:R-:W-:Y:S01]  /*11e80*/  BPT.TRAP 0x1 ;  /* 0x000000040000795c */ /* 0x000fe20000300000 */
.L_x_1861:
[----:B------:R-:W3:Y:S02]  /*11e90*/  SYNCS.PHASECHK.TRANS64.TRYWAIT P0, [R3+URZ+0x19c80], R4 ;  /* 0x019c8004030075a7 */ /* 0x000ee4000800017f */
[----:B---3--:R-:W-:Y:S05]  /*11ea0*/  @!P0 BRA `(.L_x_1862) ;  /* 0x0000000c00588947 */ /* 0x008fea0003800000 */
.L_x_1863:
[----:B----4-:R4:W0:Y:S02]  /*11eb0*/  SYNCS.PHASECHK.TRANS64.TRYWAIT P0, [R5+URZ+0x19c80], R0 ;  /* 0x019c8000050075a7 */ /* 0x010824000800017f */
[----:B0-----:R-:W-:Y:S05]  /*11ec0*/  @!P0 NANOSLEEP.SYNCS 0x989680 ;  /* 0x009896800000895d */ /* 0x001fea0003900000 */
[----:B------:R-:W0:Y:S02]  /*11ed0*/  @!P0 SYNCS.PHASECHK.TRANS64 P0, [R5+URZ+0x19c80], R0 ;  /* 0x019c8000050085a7 */ /* 0x000e24000800007f */
[----:B0-----:R-:W-:Y:S05]  /*11ee0*/  @!P0 BRA `(.L_x_1863) ;  /* 0xfffffffc00f08947 */ /* 0x001fea000383ffff */
.L_x_1852:
[----:B------:R-:W-:Y:S05]  /*11ef0*/  BSYNC B0 ;  /* 0x0000000000007941 */ /* 0x000fea0003800000 */
.L_x_1851:
[----:B------:R-:W-:Y:S05]  /*11f00*/  EXIT ;  /* 0x000000000000794d */ /* 0x000fea0003800000 */
.L_x_1717:
[----:B0-----:R-:W-:-:S04]  /*11f10*/  IMAD.U32 R3, RZ, RZ, UR51 ;  /* 0x00000033ff037e24 */ /* 0x001fc8000f8e00ff */
[----:B------:R0:W1:Y:S03]  /*11f20*/  SYNCS.PHASECHK.TRANS64.TRYWAIT P0, [R3+URZ+0x19c00], R0 ;  /* 0x019c0000030075a7 */ /* 0x000066000800017f */
[----:B-1----:R-:W-:Y:S05]  /*11f30*/  @!P0 NANOSLEEP.SYNCS 0x989680 ;  /* 0x009896800000895d */ /* 0x002fea0003900000 */
[----:B------:R-:W1:Y:S02]  /*11f40*/  @!P0 SYNCS.PHASECHK.TRANS64 P0, [R3+URZ+0x19c00], R0 ;  /* 0x019c0000030085a7 */ /* 0x000e64000800007f */
[----:B-1----:R-:W-:Y:S05]  /*11f50*/  @!P0 BRA `(.L_x_1717) ;  /* 0xfffffffc00ec8947 */ /* 0x002fea000383ffff */
[----:B------:R-:W-:Y:S05]  /*11f60*/  BRA `(.L_x_1864) ;  /* 0xfffffefc00f47947 */ /* 0x000fea000383ffff */
.L_x_1721:
[----:B-1----:R1:W2:Y:S02]  /*11f70*/  SYNCS.PHASECHK.TRANS64.TRYWAIT P2, [R3+URZ+0x19c30], R0 ;  /* 0x019c3000030075a7 */ /* 0x0022a4000804017f */
[----:B--2---:R-:W-:Y:S05]  /*11f80*/  @!P2 NANOSLEEP.SYNCS 0x989680 ;  /* 0x009896800000a95d */ /* 0x004fea0003900000 */
[----:B------:R-:W2:Y:S02]  /*11f90*/  @!P2 SYNCS.PHASECHK.TRANS64 P2, [R3+URZ+0x19c30], R0 ;  /* 0x019c30000300a5a7 */ /* 0x000ea4000804007f */
[----:B--2---:R-:W-:Y:S05]  /*11fa0*/  @!P2 BRA `(.L_x_1721) ;  /* 0xfffffffc00f0a947 */ /* 0x004fea000383ffff */
[----:B------:R-:W-:Y:S05]  /*11fb0*/  BRA `(.L_x_1720) ;  /* 0xffffff0000187947 */ /* 0x000fea000383ffff */
.L_x_1726:
[----:B-1----:R-:W-:-:S04]  /*11fc0*/  IMAD.U32 R7, RZ, RZ, UR21 ;  /* 0x00000015ff077e24 */ /* 0x002fc8000f8e00ff */
[----:B------:R1:W2:Y:S03]  /*11fd0*/  SYNCS.PHASECHK.TRANS64.TRYWAIT P3, [R7+URZ+0x19c30], R0 ;  /* 0x019c3000070075a7 */ /* 0x0002a6000806017f */
[----:B--2---:R-:W-:Y:S05]  /*11fe0*/  @!P3 NANOSLEEP.SYNCS 0x989680 ;  /* 0x009896800000b95d */ /* 0x004fea0003900000 */
[----:B------:R-:W2:Y:S02]  /*11ff0*/  @!P3 SYNCS.PHASECHK.TRANS64 P3, [R7+URZ+0x19c30], R0 ;  /* 0x019c30000700b5a7 */ /* 0x000ea4000806007f */
[----:B--2---:R-:W-:Y:S05]  /*12000*/  @!P3 BRA `(.L_x_1726) ;  /* 0xfffffffc00ecb947 */ /* 0x004fea000383ffff */
[----:B------:R-:W-:Y:S05]  /*12010*/  BRA `(.L_x_1725) ;  /* 0xffffff2000c07947 */ /* 0x000fea000383ffff */
.L_x_1730:
[----:B-1----:R-:W-:-:S04]  /*12020*/  IMAD.U32 R2, RZ, RZ, UR11 ;  /* 0x0000000bff027e24 */ /* 0x002fc8000f8e00ff */
[----:B------:R1:W2:Y:S03]  /*12030*/  SYNCS.PHASECHK.TRANS64.TRYWAIT P3, [R2+URZ+0x19c50], R0 ;  /* 0x019c5000020075a7 */ /* 0x0002a6000806017f */
[----:B--2---:R-:W-:Y:S05]  /*12040*/  @!P3 NANOSLEEP.SYNCS 0x989680 ;  /* 0x009896800000b95d */ /* 0x004fea0003900000 */
[----:B------:R-:W2:Y:S02]  /*12050*/  @!P3 SYNCS.PHASECHK.TRANS64 P3, [R2+URZ+0x19c50], R0 ;  /* 0x019c50000200b5a7 */ /* 0x000ea4000806007f */
[----:B--2---:R-:W-:Y:S05]  /*12060*/  @!P3 BRA `(.L_x_1730) ;  /* 0xfffffffc00ecb947 */ /* 0x004fea000383ffff */
[----:B------:R-:W-:Y:S05]  /*12070*/  BRA `(.L_x_1729) ;  /* 0xffffff2400107947 */ /* 0x000fea000383ffff */
.L_x_1737:
[----:B-1----:R-:W-:-:S04]  /*12080*/  IMAD.U32 R7, RZ, RZ, UR6 ;  /* 0x00000006ff077e24 */ /* 0x002fc8000f8e00ff */
[----:B------:R1:W2:Y:S03]  /*12090*/  SYNCS.PHASECHK.TRANS64.TRYWAIT P2, [R7+URZ+0x19c30], R0 ;  /* 0x019c3000070075a7 */ /* 0x0002a6000804017f */
[----:B--2---:R-:W-:Y:S05]  /*120a0*/  @!P2 NANOSLEEP.SYNCS 0x989680 ;  /* 0x009896800000a95d */ /* 0x004fea0003900000 */
[----:B------:R-:W2:Y:S02]  /*120b0*/  @!P2 SYNCS.PHASECHK.TRANS64 P2, [R7+URZ+0x19c30], R0 ;  /* 0x019c30000700a5a7 */ /* 0x000ea4000804007f */
[----:B--2---:R-:W-:Y:S05]  /*120c0*/  @!P2 BRA `(.L_x_1737) ;  /* 0xfffffffc00eca947 */ /* 0x004fea000383ffff */
[----:B------:R-:W-:Y:S05]  /*120d0*/  BRA `(.L_x_1736) ;  /* 0xffffff4400d47947 */ /* 0x000fea000383ffff */
.L_x_1741:
[----:B-1----:R-:W-:-:S04]  /*120e0*/  IMAD.U32 R2, RZ, RZ, UR11 ;  /* 0x0000000bff027e24 */ /* 0x002fc8000f8e00ff */
[----:B------:R1:W2:Y:S03]  /*120f0*/  SYNCS.PHASECHK.TRANS64.TRYWAIT P2, [R2+URZ+0x19c50], R0 ;  /* 0x019c5000020075a7 */ /* 0x0002a6000804017f */
[----:B--2---:R-:W-:Y:S05]  /*12100*/  @!P2 NANOSLEEP.SYNCS 0x989680 ;  /* 0x009896800000a95d */ /* 0x004fea0003900000 */
[----:B------:R-:W2:Y:S02]  /*12110*/  @!P2 SYNCS.PHASECHK.TRANS64 P2, [R2+URZ+0x19c50], R0 ;  /* 0x019c50000200a5a7 */ /* 0x000ea4000804007f */
[----:B--2---:R-:W-:Y:S05]  /*12120*/  @!P2 BRA `(.L_x_1741) ;  /* 0xfffffffc00eca947 */ /* 0x004fea000383ffff */
[----:B------:R-:W-:Y:S05]  /*12130*/  BRA `(.L_x_1740) ;  /* 0xffffff4800247947 */ /* 0x000fea000383ffff */
.L_x_1747:
[----:B-1----:R-:W-:-:S04]  /*12140*/  IMAD.U32 R6, RZ, RZ, UR5 ;  /* 0x00000005ff067e24 */ /* 0x002fc8000f8e00ff */
[----:B------:R1:W2:Y:S03]  /*12150*/  SYNCS.PHASECHK.TRANS64.TRYWAIT P0, [R6+URZ+0x19c50], R5 ;  /* 0x019c5005060075a7 */ /* 0x0002a6000800017f */
[----:B--2---:R-:W-:Y:S05]  /*12160*/  @!P0 NANOSLEEP.SYNCS 0x989680 ;  /* 0x009896800000895d */ /* 0x004fea0003900000 */
[----:B------:R-:W2:Y:S02]  /*12170*/  @!P0 SYNCS.PHASECHK.TRANS64 P0, [R6+URZ+0x19c50], R5 ;  /* 0x019c5005060085a7 */ /* 0x000ea4000800007f */
[----:B--2---:R-:W-:Y:S05]  /*12180*/  @!P0 BRA `(.L_x_1747) ;  /* 0xfffffffc00ec8947 */ /* 0x004fea000383ffff */
[----:B------:R-:W-:Y:S05]  /*12190*/  BRA `(.L_x_1746) ;  /* 0xffffff6000707947 */ /* 0x000fea000383ffff */
.L_x_1789:
[----:B------:R-:W-:Y:S02]  /*121a0*/  IMAD.MOV.U32 R13, RZ, RZ, R20 ;  /* 0x000000ffff0d7224 */ /* 0x000fe400078e0014 */
[----:B------:R-:W-:Y:S02]  /*121b0*/  IMAD.MOV.U32 R12, RZ, RZ, RZ ;  /* 0x000000ffff0c7224 */ /* 0x000fe400078e00ff */
[----:B------:R-:W-:Y:S02]  /*121c0*/  IMAD.MOV.U32 R11, RZ, RZ, 0x1f ;  /* 0x0000001fff0b7424 */ /* 0x000fe400078e00ff */
[----:B------:R-:W-:-:S07]  /*121d0*/  IMAD.MOV.U32 R15, RZ, RZ, -0x1 ;  /* 0xffffffffff0f7424 */ /* 0x000fce00078e00ff */
[----:B01----:R-:W-:Y:S05]  /*121e0*/  WARPSYNC.COLLECTIVE R15, `(.L_x_1865) ;  /* 0x000000000f087348 */ /* 0x003fea0003c00000 */
[----:B------:R2:W3:Y:S02]  /*121f0*/  SHFL.IDX P6, R14, R13, R12, R11 ;  /* 0x0000000c0d0e7389 */ /* 0x0004e400000c000b */
[----:B0123--:R-:W-:Y:S01]  /*12200*/  ENDCOLLECTIVE ;  /* 0x000000000000791b */ /* 0x00ffe20003800000 */
.L_x_1865:
[----:B------:R-:W-:Y:S05]  /*12210*/  BRA `(.L_x_1866) ;  /* 0xffffffc0004c7947 */ /* 0x000fea000383ffff */
.L_x_1791:
[----:B------:R-:W-:Y:S01]  /*12220*/  BSSY B0, `(.L_x_1867) ;  /* 0x0000006000007945 */ /* 0x000fe20003800000 */
[----:B------:R-:W-:-:S07]  /*12230*/  IMAD.MOV.U32 R15, RZ, RZ, -0x1 ;  /* 0xffffffffff0f7424 */ /* 0x000fce00078e00ff */
[----:B012---:R-:W-:Y:S05]  /*12240*/  WARPSYNC.COLLECTIVE R15, `(.L_x_1868) ;  /* 0x000000000f0c7348 */ /* 0x007fea0003c00000 */
[----:B------:R-:W-:Y:S02]  /*12250*/  ELECT P6, UR62, PT ;  /* 0x00000000003e782f */ /* 0x000fe400038c0000 */
[----:B------:R-:W-:Y:S01]  /*12260*/  MOV R14, UR62 ;  /* 0x0000003e000e7c02 */ /* 0x000fe20008000f00 */
[----:B012---:R-:W-:Y:S10]  /*12270*/  ENDCOLLECTIVE ;  /* 0x000000000000791b */ /* 0x007ff40003800000 */
.L_x_1868:
[----:B------:R-:W-:Y:S05]  /*12280*/  BSYNC B0 ;  /* 0x0000000000007941 */ /* 0x000fea0003800000 */
.L_x_1867:
[----:B------:R-:W-:Y:S05]  /*12290*/  BRA `(.L_x_1869) ;  /* 0xffffffc000507947 */ /* 0x000fea000383ffff */
.L_x_1793:
[----:B---3--:R3:W4:Y:S02]  /*122a0*/  SYNCS.PHASECHK.TRANS64.TRYWAIT P0, [R3+URZ+0x19c80], R2 ;  /* 0x019c8002030075a7 */ /* 0x008724000800017f */
[----:B----4-:R-:W-:Y:S05]  /*122b0*/  @!P0 NANOSLEEP.SYNCS 0x989680 ;  /* 0x009896800000895d */ /* 0x010fea0003900000 */
[----:B------:R-:W4:Y:S02]  /*122c0*/  @!P0 SYNCS.PHASECHK.TRANS64 P0, [R3+URZ+0x19c80], R2 ;  /* 0x019c8002030085a7 */ /* 0x000f24000800007f */
[----:B----4-:R-:W-:Y:S05]  /*122d0*/  @!P0 BRA `(.L_x_1793) ;  /* 0xfffffffc00f08947 */ /* 0x010fea000383ffff */
[----:B------:R-:W-:Y:S05]  /*122e0*/  BRA `(.L_x_1870) ;  /* 0xffffffc000ac7947 */ /* 0x000fea000383ffff */
.L_x_1795:
[----:B0-----:R0:W4:Y:S02]  /*122f0*/  SYNCS.PHASECHK.TRANS64.TRYWAIT P0, [R3+URZ+0x19c40], R2 ;  /* 0x019c4002030075a7 */ /* 0x001124000800017f */
[----:B----4-:R-:W-:Y:S05]  /*12300*/  @!P0 NANOSLEEP.SYNCS 0x989680 ;  /* 0x009896800000895d */ /* 0x010fea0003900000 */
[----:B------:R-:W4:Y:S02]  /*12310*/  @!P0 SYNCS.PHASECHK.TRANS64 P0, [R3+URZ+0x19c40], R2 ;  /* 0x019c4002030085a7 */ /* 0x000f24000800007f */
[----:B----4-:R-:W-:Y:S05]  /*12320*/  @!P0 BRA `(.L_x_1795) ;  /* 0xfffffffc00f08947 */ /* 0x010fea000383ffff */
[----:B------:R-:W-:Y:S05]  /*12330*/  BRA `(.L_x_1871) ;  /* 0xffffffc400307947 */ /* 0x000fea000383ffff */
.L_x_1799:
        /* <DEDUP_REMOVED lines=9> */
.L_x_1872:
[----:B------:R-:W-:Y:S01]  /*123d0*/  ISETP.GE.AND P4, PT, R25, R7, PT ;  /* 0x000000071900720c */ /* 0x000fe20003f86270 */
[----:B------:R-:W-:Y:S02]  /*123e0*/  IMAD.MOV.U32 R13, RZ, RZ, R4 ;  /* 0x000000ffff0d7224 */ /* 0x000fe400078e0004 */
[----:B------:R-:W-:-:S10]  /*123f0*/  IMAD.MOV.U32 R2, RZ, RZ, R14 ;  /* 0x000000ffff027224 */ /* 0x000fd400078e000e */
[----:B------:R-:W-:Y:S05]  /*12400*/  WARPSYNC.COLLECTIVE R15, `(.L_x_1873) ;  /* 0x000000000f087348 */ /* 0x000fea0003c00000 */
[----:B------:R0:W1:Y:S02]  /*12410*/  SHFL.IDX P6, R14, R13, R12, R11 ;  /* 0x0000000c0d0e7389 */ /* 0x00006400000c000b */
[----:B01----:R-:W-:Y:S01]  /*12420*/  ENDCOLLECTIVE ;  /* 0x000000000000791b */ /* 0x003fe20003800000 */
.L_x_1873:
[----:B------:R-:W-:Y:S02]  /*12430*/  IMAD.MOV.U32 R13, RZ, RZ, R0 ;  /* 0x000000ffff0d7224 */ /* 0x000fe400078e0000 */
[----:B------:R-:W-:Y:S02]  /*12440*/  IMAD.MOV.U32 R12, RZ, RZ, 0x1 ;  /* 0x00000001ff0c7424 */ /* 0x000fe400078e00ff */
[----:B------:R-:W-:-:S07]  /*12450*/  IMAD.MOV.U32 R3, RZ, RZ, R14 ;  /* 0x000000ffff037224 */ /* 0x000fce00078e000e */
[----:B------:R-:W-:Y:S05]  /*12460*/  WARPSYNC.COLLECTIVE R15, `(.L_x_1874) ;  /* 0x000000000f087348 */ /* 0x000fea0003c00000 */
[----:B------:R0:W1:Y:S02]  /*12470*/  SHFL.IDX P6, R14, R13, R12, R11 ;  /* 0x0000000c0d0e7389 */ /* 0x00006400000c000b */
[----:B01----:R-:W-:Y:S01]  /*12480*/  ENDCOLLECTIVE ;  /* 0x000000000000791b */ /* 0x003fe20003800000 */
.L_x_1874:
        /* <DEDUP_REMOVED lines=10> */
.L_x_1875:
        /* <DEDUP_REMOVED lines=13> */
.L_x_1876:
[----:B------:R-:W-:-:S13]  /*12600*/  ISETP.GE.AND P4, PT, R2, R7, PT ;  /* 0x000000070200720c */ /* 0x000fda0003f86270 */
[----:B------:R-:W-:Y:S01]  /*12610*/  @!P4 IADD3 R2, P3, R10, R4, RZ ;  /* 0x000000040a02c210 */ /* 0x000fe20007f7e0ff */
[----:B------:R-:W-:-:S04]  /*12620*/  IMAD.MOV.U32 R13, RZ, RZ, R5 ;  /* 0x000000ffff0d7224 */ /* 0x000fc800078e0005 */
[----:B------:R-:W-:-:S04]  /*12630*/  @!P4 IMAD.X R0, RZ, RZ, R0, P3 ;  /* 0x000000ffff00c224 */ /* 0x000fc800018e0600 */
[----:B------:R-:W-:Y:S02]  /*12640*/  @!P4 IMAD.MOV.U32 R3, RZ, RZ, R0 ;  /* 0x000000ffff03c224 */ /* 0x000fe400078e0000 */
[----:B------:R-:W-:-:S07]  /*12650*/  IMAD.MOV.U32 R6, RZ, RZ, R14 ;  /* 0x000000ffff067224 */ /* 0x000fce00078e000e */
[----:B------:R-:W-:Y:S05]  /*12660*/  WARPSYNC.COLLECTIVE R15, `(.L_x_1877) ;  /* 0x000000000f087348 */ /* 0x000fea0003c00000 */
[----:B------:R0:W1:Y:S02]  /*12670*/  SHFL.IDX P6, R14, R13, R12, R11 ;  /* 0x0000000c0d0e7389 */ /* 0x00006400000c000b */
[----:B01----:R-:W-:Y:S01]  /*12680*/  ENDCOLLECTIVE ;  /* 0x000000000000791b */ /* 0x003fe20003800000 */
.L_x_1877:
[----:B------:R-:W-:Y:S01]  /*12690*/  @!PT LDS RZ, [RZ] ;  /* 0x00000000fffff984 */ /* 0x000fe20000000800 */
[----:B------:R-:W-:Y:S01]  /*126a0*/  @!PT LDS RZ, [RZ] ;  /* 0x00000000fffff984 */ /* 0x000fe20000000800 */
[----:B------:R-:W-:Y:S01]  /*126b0*/  @!PT LDS RZ, [RZ] ;  /* 0x00000000fffff984 */ /* 0x000fe20000000800 */
[----:B------:R1:W-:Y:S04]  /*126c0*/  @!P4 LDGSTS.E.BYPASS.LTC128B.128 [R9+0xf800], desc[UR44][R2.64], !P2 ;  /* 0x0f8000000209cfae */ /* 0x0003e8000d101d6c */
[----:B------:R1:W-:Y:S04]  /*126d0*/  @!P4 LDGSTS.E.BYPASS.LTC128B.128 [R9+0x11000], desc[UR44][R2.64+0x20], !P1 ;  /* 0x110000200209cfae */ /* 0x0003e8000c901d6c */
[----:B------:R1:W-:Y:S01]  /*126e0*/  @!P4 LDGSTS.E.BYPASS.LTC128B.128 [R9+0x12800], desc[UR44][R2.64+0x40], !P0 ;  /* 0x128000400209cfae */ /* 0x0003e2000c101d6c */
[----:B------:R-:W-:Y:S05]  /*126f0*/  BRA `(.L_x_1878) ;  /* 0xffffffc800f87947 */ /* 0x000fea000383ffff */
.L_x_1804:
[----:B0-----:R0:W1:Y:S02]  /*12700*/  SYNCS.PHASECHK.TRANS64.TRYWAIT P0, [R17+URZ+0x19c20], R2 ;  /* 0x019c2002110075a7 */ /* 0x001064000800017f */
[----:B-1----:R-:W-:Y:S05]  /*12710*/  @!P0 NANOSLEEP.SYNCS 0x989680 ;  /* 0x009896800000895d */ /* 0x002fea0003900000 */
[----:B------:R-:W1:Y:S02]  /*12720*/  @!P0 SYNCS.PHASECHK.TRANS64 P0, [R17+URZ+0x19c20], R2 ;  /* 0x019c2002110085a7 */ /* 0x000e64000800007f */
[----:B-1----:R-:W-:Y:S05]  /*12730*/  @!P0 BRA `(.L_x_1804) ;  /* 0xfffffffc00f08947 */ /* 0x002fea000383ffff */
[----:B------:R-:W-:Y:S05]  /*12740*/  BRA `(.L_x_1879) ;  /* 0xffffffcc00747947 */ /* 0x000fea000383ffff */
.L_x_1810:
[----:B0-----:R0:W1:Y:S02]  /*12750*/  SYNCS.PHASECHK.TRANS64.TRYWAIT P0, [R4+URZ+0x19c80], R2 ;  /* 0x019c8002040075a7 */ /* 0x001064000800017f */
[----:B-1----:R-:W-:Y:S05]  /*12760*/  @!P0 NANOSLEEP.SYNCS 0x989680 ;  /* 0x009896800000895d */ /* 0x002fea0003900000 */
[----:B------:R-:W1:Y:S02]  /*12770*/  @!P0 SYNCS.PHASECHK.TRANS64 P0, [R4+URZ+0x19c80], R2 ;  /* 0x019c8002040085a7 */ /* 0x000e64000800007f */
[----:B-1----:R-:W-:Y:S05]  /*12780*/  @!P0 BRA `(.L_x_1810) ;  /* 0xfffffffc00f08947 */ /* 0x002fea000383ffff */
[----:B------:R-:W-:Y:S05]  /*12790*/  BRA `(.L_x_1880) ;  /* 0xffffffd0000c7947 */ /* 0x000fea000383ffff */
.L_x_1817:
[----:B-1----:R1:W2:Y:S02]  /*127a0*/  SYNCS.PHASECHK.TRANS64.TRYWAIT P0, [R4+URZ+0x19c40], R2 ;  /* 0x019c4002040075a7 */ /* 0x0022a4000800017f */
[----:B--2---:R-:W-:Y:S05]  /*127b0*/  @!P0 NANOSLEEP.SYNCS 0x989680 ;  /* 0x009896800000895d */ /* 0x004fea0003900000 */
[----:B------:R-:W2:Y:S02]  /*127c0*/  @!P0 SYNCS.PHASECHK.TRANS64 P0, [R4+URZ+0x19c40], R2 ;  /* 0x019c4002040085a7 */ /* 0x000ea4000800007f */
[----:B--2---:R-:W-:Y:S05]  /*127d0*/  @!P0 BRA `(.L_x_1817) ;  /* 0xfffffffc00f08947 */ /* 0x004fea000383ffff */
[----:B------:R-:W-:Y:S05]  /*127e0*/  BRA `(.L_x_1881) ;  /* 0xffffffd400047947 */ /* 0x000fea000383ffff */
.L_x_1825:
[----:B0-----:R0:W1:Y:S02]  /*127f0*/  SYNCS.PHASECHK.TRANS64.TRYWAIT P0, [R3+URZ+0x19c70], R2 ;  /* 0x019c7002030075a7 */ /* 0x001064000800017f */
[----:B-1----:R-:W-:Y:S05]  /*12800*/  @!P0 NANOSLEEP.SYNCS 0x989680 ;  /* 0x009896800000895d */ /* 0x002fea0003900000 */
[----:B------:R-:W1:Y:S02]  /*12810*/  @!P0 SYNCS.PHASECHK.TRANS64 P0, [R3+URZ+0x19c70], R2 ;  /* 0x019c7002030085a7 */ /* 0x000e64000800007f */
[----:B-1----:R-:W-:Y:S05]  /*12820*/  @!P0 BRA `(.L_x_1825) ;  /* 0xfffffffc00f08947 */ /* 0x002fea000383ffff */
[----:B------:R-:W-:Y:S05]  /*12830*/  BRA `(.L_x_1882) ;  /* 0xffffffd800187947 */ /* 0x000fea000383ffff */
.L_x_1827:
[----:B0-----:R0:W1:Y:S02]  /*12840*/  SYNCS.PHASECHK.TRANS64.TRYWAIT P0, [R3+URZ+0x19c60], R2 ;  /* 0x019c6002030075a7 */ /* 0x001064000800017f */
[----:B-1----:R-:W-:Y:S05]  /*12850*/  @!P0 NANOSLEEP.SYNCS 0x989680 ;  /* 0x009896800000895d */ /* 0x002fea0003900000 */
[----:B------:R-:W1:Y:S02]  /*12860*/  @!P0 SYNCS.PHASECHK.TRANS64 P0, [R3+URZ+0x19c60], R2 ;  /* 0x019c6002030085a7 */ /* 0x000e64000800007f */
[----:B-1----:R-:W-:Y:S05]  /*12870*/  @!P0 BRA `(.L_x_1827) ;  /* 0xfffffffc00f08947 */ /* 0x002fea000383ffff */
[----:B------:R-:W-:Y:S05]  /*12880*/  BRA `(.L_x_1883) ;  /* 0xffffffd800207947 */ /* 0x000fea000383ffff */
.L_x_1834:
[----:B0-----:R0:W1:Y:S02]  /*12890*/  SYNCS.PHASECHK.TRANS64.TRYWAIT P1, [R3+URZ+0x19c70], R0 ;  /* 0x019c7000030075a7 */ /* 0x001064000802017f */
[----:B-1----:R-:W-:Y:S05]  /*128a0*/  @!P1 NANOSLEEP.SYNCS 0x989680 ;  /* 0x009896800000995d */ /* 0x002fea0003900000 */
[----:B------:R-:W1:Y:S02]  /*128b0*/  @!P1 SYNCS.PHASECHK.TRANS64 P1, [R3+URZ+0x19c70], R0 ;  /* 0x019c7000030095a7 */ /* 0x000e64000802007f */
[----:B-1----:R-:W-:Y:S05]  /*128c0*/  @!P1 BRA `(.L_x_1834) ;  /* 0xfffffffc00f09947 */ /* 0x002fea000383ffff */
[----:B------:R-:W-:Y:S05]  /*128d0*/  BRA `(.L_x_1884) ;  /* 0xffffffdc00847947 */ /* 0x000fea000383ffff */
.L_x_1836:
[----:B0-----:R0:W1:Y:S02]  /*128e0*/  SYNCS.PHASECHK.TRANS64.TRYWAIT P1, [R3+URZ+0x19c60], R0 ;  /* 0x019c6000030075a7 */ /* 0x001064000802017f */
[----:B-1----:R-:W-:Y:S05]  /*128f0*/  @!P1 NANOSLEEP.SYNCS 0x989680 ;  /* 0x009896800000995d */ /* 0x002fea0003900000 */
[----:B------:R-:W1:Y:S02]  /*12900*/  @!P1 SYNCS.PHASECHK.TRANS64 P1, [R3+URZ+0x19c60], R0 ;  /* 0x019c6000030095a7 */ /* 0x000e64000802007f */
[----:B-1----:R-:W-:Y:S05]  /*12910*/  @!P1 BRA `(.L_x_1836) ;  /* 0xfffffffc00f09947 */ /* 0x002fea000383ffff */
[----:B------:R-:W-:Y:S05]  /*12920*/  BRA `(.L_x_1885) ;  /* 0xffffffdc00887947 */ /* 0x000fea000383ffff */
.L_x_1849:
[----:B0-----:R0:W1:Y:S02]  /*12930*/  SYNCS.PHASECHK.TRANS64.TRYWAIT P0, [R7+URZ+0x19c20], R0 ;  /* 0x019c2000070075a7 */ /* 0x001064000800017f */
[----:B-1----:R-:W-:Y:S05]  /*12940*/  @!P0 NANOSLEEP.SYNCS 0x989680 ;  /* 0x009896800000895d */ /* 0x002fea0003900000 */
[----:B------:R-:W1:Y:S02]  /*12950*/  @!P0 SYNCS.PHASECHK.TRANS64 P0, [R7+URZ+0x19c20], R0 ;  /* 0x019c2000070085a7 */ /* 0x000e64000800007f */
[----:B-1----:R-:W-:Y:S05]  /*12960*/  @!P0 BRA `(.L_x_1849) ;  /* 0xfffffffc00f08947 */ /* 0x002fea000383ffff */
[----:B------:R-:W-:Y:S05]  /*12970*/  BRA `(.L_x_1886) ;  /* 0xfffffff000907947 */ /* 0x000fea000383ffff */
.L_x_1850:
        /* <DEDUP_REMOVED lines=8> */
[----:B0-2---:R-:W-:Y:S05]  /*12a00*/  WARPSYNC.COLLECTIVE R15, `(.L_x_1888) ;  /* 0x000000000f087348 */ /* 0x005fea0003c00000 */
[----:B------:R1:W3:Y:S02]  /*12a10*/  SHFL.IDX P6, R14, R13, R12, R11 ;  /* 0x0000000c0d0e7389 */ /* 0x0002e400000c000b */
[----:B0123--:R-:W-:Y:S01]  /*12a20*/  ENDCOLLECTIVE ;  /* 0x000000000000791b */ /* 0x00ffe20003800000 */
.L_x_1888:
[----:B------:R-:W-:Y:S05]  /*12a30*/  BSYNC B0 ;  /* 0x0000000000007941 */ /* 0x000fea0003800000 */
.L_x_1887:
[----:B------:R-:W-:Y:S05]  /*12a40*/  BRA `(.L_x_1889) ;  /* 0xfffffff000787947 */ /* 0x000fea000383ffff */
.L_x_1853:
[----:B------:R-:W-:Y:S01]  /*12a50*/  BSSY B1, `(.L_x_1890) ;  /* 0x0000006000017945 */ /* 0x000fe20003800000 */
[----:B------:R-:W-:-:S07]  /*12a60*/  IMAD.MOV.U32 R15, RZ, RZ, -0x1 ;  /* 0xffffffffff0f7424 */ /* 0x000fce00078e00ff */
[----:B0-2---:R-:W-:Y:S05]  /*12a70*/  WARPSYNC.COLLECTIVE R15, `(.L_x_1891) ;  /* 0x000000000f0c7348 */ /* 0x005fea0003c00000 */
[----:B------:R-:W-:Y:S02]  /*12a80*/  ELECT P6, UR62, PT ;  /* 0x00000000003e782f */ /* 0x000fe400038c0000 */
[----:B------:R-:W-:Y:S01]  /*12a90*/  MOV R14, UR62 ;  /* 0x0000003e000e7c02 */ /* 0x000fe20008000f00 */
[----:B0-2---:R-:W-:Y:S10]  /*12aa0*/  ENDCOLLECTIVE ;  /* 0x000000000000791b */ /* 0x005ff40003800000 */
.L_x_1891:
[----:B------:R-:W-:Y:S05]  /*12ab0*/  BSYNC B1 ;  /* 0x0000000000017941 */ /* 0x000fea0003800000 */
.L_x_1890:
[----:B------:R-:W-:Y:S05]  /*12ac0*/  BRA `(.L_x_1892) ;  /* 0xfffffff000707947 */ /* 0x000fea000383ffff */
.L_x_1855:
[----:B0-----:R0:W1:Y:S02]  /*12ad0*/  SYNCS.PHASECHK.TRANS64.TRYWAIT P1, [R5+URZ], R4 ;  /* 0x00000004050075a7 */ /* 0x001064000802017f */
[----:B-1----:R-:W-:Y:S05]  /*12ae0*/  @!P1 NANOSLEEP.SYNCS 0x989680 ;  /* 0x009896800000995d */ /* 0x002fea0003900000 */
[----:B------:R-:W1:Y:S02]  /*12af0*/  @!P1 SYNCS.PHASECHK.TRANS64 P1, [R5+URZ], R4 ;  /* 0x00000004050095a7 */ /* 0x000e64000802007f */
[----:B-1----:R-:W-:Y:S05]  /*12b00*/  @!P1 BRA `(.L_x_1855) ;  /* 0xfffffffc00f09947 */ /* 0x002fea000383ffff */
[----:B------:R-:W-:Y:S05]  /*12b10*/  BRA `(.L_x_1893) ;  /* 0xfffffff000a47947 */ /* 0x000fea000383ffff */
.L_x_1856:
[----:B-1----:R1:W3:Y:S02]  /*12b20*/  SYNCS.PHASECHK.TRANS64.TRYWAIT P1, [R3+URZ], R0 ;  /* 0x00000000030075a7 */ /* 0x0022e4000802017f */
[----:B---3--:R-:W-:Y:S05]  /*12b30*/  @!P1 NANOSLEEP.SYNCS 0x989680 ;  /* 0x009896800000995d */ /* 0x008fea0003900000 */
[----:B------:R-:W3:Y:S02]  /*12b40*/  @!P1 SYNCS.PHASECHK.TRANS64 P1, [R3+URZ], R0 ;  /* 0x00000000030095a7 */ /* 0x000ee4000802007f */
[----:B---3--:R-:W-:Y:S05]  /*12b50*/  @!P1 BRA `(.L_x_1856) ;  /* 0xfffffffc00f09947 */ /* 0x008fea000383ffff */
[----:B------:R-:W-:Y:S05]  /*12b60*/  BRA `(.L_x_1894) ;  /* 0xfffffff000987947 */ /* 0x000fea000383ffff */
.L_x_1858:
[----:B-1----:R1:W3:Y:S02]  /*12b70*/  SYNCS.PHASECHK.TRANS64.TRYWAIT P1, [R3+URZ+0x19c60], R4 ;  /* 0x019c6004030075a7 */ /* 0x0022e4000802017f */
[----:B---3--:R-:W-:Y:S05]  /*12b80*/  @!P1 NANOSLEEP.SYNCS 0x989680 ;  /* 0x009896800000995d */ /* 0x008fea0003900000 */
[----:B------:R-:W3:Y:S02]  /*12b90*/  @!P1 SYNCS.PHASECHK.TRANS64 P1, [R3+URZ+0x19c60], R4 ;  /* 0x019c6004030095a7 */ /* 0x000ee4000802007f */
[----:B---3--:R-:W-:Y:S05]  /*12ba0*/  @!P1 BRA `(.L_x_1858) ;  /* 0xfffffffc00f09947 */ /* 0x008fea000383ffff */
[----:B------:R-:W-:Y:S05]  /*12bb0*/  BRA `(.L_x_1895) ;  /* 0xfffffff000987947 */ /* 0x000fea000383ffff */
.L_x_1860:
[----:B0-----:R0:W3:Y:S02]  /*12bc0*/  SYNCS.PHASECHK.TRANS64.TRYWAIT P1, [R5+URZ+0x19c60], R0 ;  /* 0x019c6000050075a7 */ /* 0x0010e4000802017f */
[----:B---3--:R-:W-:Y:S05]  /*12bd0*/  @!P1 NANOSLEEP.SYNCS 0x989680 ;  /* 0x009896800000995d */ /* 0x008fea0003900000 */
[----:B------:R-:W3:Y:S02]  /*12be0*/  @!P1 SYNCS.PHASECHK.TRANS64 P1, [R5+URZ+0x19c60], R0 ;  /* 0x019c6000050095a7 */ /* 0x000ee4000802007f */
[----:B---3--:R-:W-:Y:S05]  /*12bf0*/  @!P1 BRA `(.L_x_1860) ;  /* 0xfffffffc00f09947 */ /* 0x008fea000383ffff */
[----:B------:R-:W-:Y:S05]  /*12c00*/  BRA `(.L_x_1896) ;  /* 0xfffffff000987947 */ /* 0x000fea000383ffff */
.L_x_1862:
[----:B---3--:R3:W4:Y:S02]  /*12c10*/  SYNCS.PHASECHK.TRANS64.TRYWAIT P0, [R3+URZ+0x19c80], R4 ;  /* 0x019c8004030075a7 */ /* 0x008724000800017f */
[----:B----4-:R-:W-:Y:S05]  /*12c20*/  @!P0 NANOSLEEP.SYNCS 0x989680 ;  /* 0x009896800000895d */ /* 0x010fea0003900000 */
[----:B------:R-:W4:Y:S02]  /*12c30*/  @!P0 SYNCS.PHASECHK.TRANS64 P0, [R3+URZ+0x19c80], R4 ;  /* 0x019c8004030085a7 */ /* 0x000f24000800007f */
[----:B----4-:R-:W-:Y:S05]  /*12c40*/  @!P0 BRA `(.L_x_1862) ;  /* 0xfffffffc00f08947 */ /* 0x010fea000383ffff */
[----:B------:R-:W-:Y:S05]  /*12c50*/  BRA `(.L_x_1863) ;  /* 0xfffffff000947947 */ /* 0x000fea000383ffff */
.L_x_1897:
        /* <DEDUP_REMOVED lines=10> */
.L_x_2283:


//--------------------- .text._ZN7cutlass13device_kernelIN5flash11enable_sm90INS1_16FlashAttnFwdSm90INS1_25CollectiveMainloopFwdSm90ILi2EN4cute5tupleIJNS5_1CILi1EEES8_S8_EEENS6_IJNS7_ILi192EEENS7_ILi128EEENS7_ILi96EEEEEELi96ENS_12float_e4m3_tEfNS_4arch4Sm90ELb1ELb0ELb0ELb1ELb0ELb1ELb0ELb1ELb1ELb1ELb1ELb0EEENS1_21CollectiveEpilogueFwdINS6_IJSA_SC_SB_EEES9_NS_10bfloat16_tESG_Li384ELb1ELb1ELb1ELb1EEENS1_36VarlenDynamicPersistentTileSchedulerILi192ELi128ELi384ELi128ELb1ELb1ELb1ELb1ELb1ELb1EEEEEEEEEvNT_6ParamsE --------------------------
	.section	.text._ZN7cutlass13device_kernelIN5flash11enable_sm90INS1_16FlashAttnFwdSm90INS1_25CollectiveMainloopFwdSm90ILi2EN4cute5tupleIJNS5_1CILi1EEES8_S8_EEENS6_IJNS7_ILi192EEENS7_ILi128EEENS7_ILi96EEEEEELi96ENS_12float_e4m3_tEfNS_4arch4Sm90ELb1ELb0ELb0ELb1ELb0ELb1ELb0ELb1ELb1ELb1ELb1ELb0EEENS1_21CollectiveEpilogueFwdINS6_IJSA_SC_SB_EEES9_NS_10bfloat16_tESG_Li384ELb1ELb1ELb1ELb1EEENS1_36VarlenDynamicPersistentTileSchedulerILi192ELi128ELi384ELi128ELb1ELb1ELb1ELb1ELb1ELb1EEEEEEEEEvNT_6ParamsE,"ax",@progbits
	.align	128
.text._ZN7cutlass13device_kernelIN5flash11enable_sm90INS1_16FlashAttnFwdSm90INS1_25CollectiveMainloopFwdSm90ILi2EN4cute5tupleIJNS5_1CILi1EEES8_S8_EEENS6_IJNS7_ILi192EEENS7_ILi128EEENS7_ILi96EEEEEELi96ENS_12float_e4m3_tEfNS_4arch4Sm90ELb1ELb0ELb0ELb1ELb0ELb1ELb0ELb1ELb1ELb1ELb1ELb0EEENS1_21CollectiveEpilogueFwdINS6_IJSA_SC_SB_EEES9_NS_10bfloat16_tESG_Li384ELb1ELb1ELb1ELb1EEENS1_36VarlenDynamicPersistentTileSchedulerILi192ELi128ELi384ELi128ELb1ELb1ELb1ELb1ELb1ELb1EEEEEEEEEvNT_6ParamsE:
        .type           _ZN7cutlass13device_kernelIN5flash11enable_sm90INS1_16FlashAttnFwdSm90INS1_25CollectiveMainloopFwdSm90ILi2EN4cute5tupleIJNS5_1CILi1EEES8_S8_EEENS6_IJNS7_ILi192EEENS7_ILi128EEENS7_ILi96EEEEEELi96ENS_12float_e4m3_tEfNS_4arch4Sm90ELb1ELb0ELb0ELb1ELb0ELb1ELb0ELb1ELb1ELb1ELb1ELb0EEENS1_21CollectiveEpilogueFwdINS6_IJSA_SC_SB_EEES9_NS_10bfloat16_tESG_Li384ELb1ELb1ELb1ELb1EEENS1_36VarlenDynamicPersistentTileSchedulerILi192ELi128ELi384ELi128ELb1ELb1ELb1ELb1ELb1ELb1EEEEEEEEEvNT_6ParamsE,@function
        .size           _ZN7cutlass13device_kernelIN5flash11enable_sm90INS1_16FlashAttnFwdSm90INS1_25CollectiveMainloopFwdSm90ILi2EN4cute5tupleIJNS5_1CILi1EEES8_S8_EEENS6_IJNS7_ILi192EEENS7_ILi128EEENS7_ILi96EEEEEELi96ENS_12float_e4m3_tEfNS_4arch4Sm90ELb1ELb0ELb0ELb1ELb0ELb1ELb0ELb1ELb1ELb1ELb1ELb0EEENS1_21CollectiveEpilogueFwdINS6_IJSA_SC_SB_EEES9_NS_10bfloat16_tESG_Li384ELb1ELb1ELb1ELb1EEENS1_36VarlenDynamicPersistentTileSchedulerILi192ELi128ELi384ELi128ELb1ELb1ELb1ELb1ELb1ELb1EEEEEEEEEvNT_6ParamsE,(.L_x_2284 - _ZN7cutlass13device_kernelIN5flash11enable_sm90INS1_16FlashAttnFwdSm90INS1_25CollectiveMainloopFwdSm90ILi2EN4cute5tupleIJNS5_1CILi1EEES8_S8_EEENS6_IJNS7_ILi192EEENS7_ILi128EEENS7_ILi96EEEEEELi96ENS_12float_e4m3_tEfNS_4arch4Sm90ELb1ELb0ELb0ELb1ELb0ELb1ELb0ELb1ELb1ELb1ELb1ELb0EEENS1_21CollectiveEpilogueFwdINS6_IJSA_SC_SB_EEES9_NS_10bfloat16_tESG_Li384ELb1ELb1ELb1ELb1EEENS1_36VarlenDynamicPersistentTileSchedulerILi192ELi128ELi384ELi128ELb1ELb1ELb1ELb1ELb1ELb1EEEEEEEEEvNT_6ParamsE)
        .other          _ZN7cutlass13device_kernelIN5flash11enable_sm90INS1_16FlashAttnFwdSm90INS1_25CollectiveMainloopFwdSm90ILi2EN4cute5tupleIJNS5_1CILi1EEES8_S8_EEENS6_IJNS7_ILi192EEENS7_ILi128EEENS7_ILi96EEEEEELi96ENS_12float_e4m3_tEfNS_4arch4Sm90ELb1ELb0ELb0ELb1ELb0ELb1ELb0ELb1ELb1ELb1ELb1ELb0EEENS1_21CollectiveEpilogueFwdINS6_IJSA_SC_SB_EEES9_NS_10bfloat16_tESG_Li384ELb1ELb1ELb1ELb1EEENS1_36VarlenDynamicPersistentTileSchedulerILi192ELi128ELi384ELi128ELb1ELb1ELb1ELb1ELb1ELb1EEEEEEEEEvNT_6ParamsE,@"STO_CUDA_ENTRY STV_DEFAULT"
_ZN7cutlass13device_kernelIN5flash11enable_sm90INS1_16FlashAttnFwdSm90INS1_25CollectiveMainloopFwdSm90ILi2EN4cute5tupleIJNS5_1CILi1EEES8_S8_EEENS6_IJNS7_ILi192EEENS7_ILi128EEENS7_ILi96EEEEEELi96ENS_12float_e4m3_tEfNS_4arch4Sm90ELb1ELb0ELb0ELb1ELb0ELb1ELb0ELb1ELb1ELb1ELb1ELb0EEENS1_21CollectiveEpilogueFwdINS6_IJSA_SC_SB_EEES9_NS_10bfloat16_tESG_Li384ELb1ELb1ELb1ELb1EEENS1_36VarlenDynamicPersistentTileSchedulerILi192ELi128ELi384ELi128ELb1ELb1ELb1ELb1ELb1ELb1EEEEEEEEEvNT_6ParamsE:
        /* <DEDUP_REMOVED lines=24> */
.L_x_1899:
[----:B------:R-:W-:Y:S05]  /*0180*/  BSYNC B0 ;  /* 0x0000000000007941 */ /* 0x000fea0003800000 */
.L_x_1898:
        /* <DEDUP_REMOVED lines=41> */
.L_x_1900:
        /* <DEDUP_REMOVED lines=22> */
.L_x_1901:
        /* <DEDUP_REMOVED lines=18> */
.L_x_1902:
        /* <DEDUP_REMOVED lines=22> */
.L_x_1903:
        /* <DEDUP_REMOVED lines=22> */
.L_x_1904:
        /* <DEDUP_REMOVED lines=8> */
.L_x_1907:
        /* <DEDUP_REMOVED lines=17> */
[----:B------:R-:W-:Y:S01]  /*0af0*/  CS2R R152, SRZ ;  /* 0x0000000000987805 */ /* 0x000fe2000001ff00 */
        /* <DEDUP_REMOVED lines=9> */
[----:B------:R-:W-:-:S02]  /*0b90*/  LOP3.LUT R2, R5, 0x7fffff0, RZ, 0xc0, !PT ;  /* 0x07fffff005027812 */ /* 0x000fc400078ec0ff */
[----:B------:R-:W-:Y:S02]  /*0ba0*/  SHF.R.S32.HI R6, RZ, 0x1f, R3 ;  /* 0x0000001fff067819 */ /* 0x000fe40000011403 */
[----:B------:R-:W-:Y:S01]  /*0bb0*/  LOP3.LUT R7, R4, 0xfffffe00, RZ, 0xc0, !PT ;  /* 0xfffffe0004077812 */ /* 0x000fe200078ec0ff */
[----:B------:R-:W-:Y:S01]  /*0bc0*/  IMAD.IADD R4, R22, 0x1, -R2 ;  /* 0x0000000116047824 */ /* 0x000fe200078e0a02 */
[-C--:B------:R-:W-:Y:S02]  /*0bd0*/  LEA.HI R2, R0, R22.reuse, RZ, 0x7 ;  /* 0x0000001600027211 */ /* 0x080fe400078f38ff */
[----:B------:R-:W-:Y:S01]  /*0be0*/  LOP3.LUT R3, R3, 0xfffffffe, RZ, 0xc0, !PT ;  /* 0xfffffffe03037812 */ /* 0x000fe200078ec0ff */
[----:B------:R-:W-:Y:S01]  /*0bf0*/  IMAD R9, R4, 0x20, R7 ;  /* 0x0000002004097824 */ /* 0x000fe200078e0207 */
[----:B------:R-:W-:Y:S02]  /*0c00*/  LOP3.LUT R7, R2, 0xffffff80, RZ, 0xc0, !PT ;  /* 0xffffff8002077812 */ /* 0x000fe400078ec0ff */
[----:B------:R-:W-:Y:S01]  /*0c10*/  LEA.HI R6, R6, R19, RZ, 0x2 ;  /* 0x0000001306067211 */ /* 0x000fe200078f10ff */
[----:B------:R-:W-:Y:S01]  /*0c20*/  IMAD.IADD R21, R22, 0x1, -R3 ;  /* 0x0000000116157824 */ /* 0x000fe200078e0a03 */
[----:B------:R-:W-:Y:S01]  /*0c30*/  LEA.HI R4, R0, R22, RZ, 0x3 ;  /* 0x0000001600047211 */ /* 0x000fe200078f18ff */
[----:B------:R-:W-:Y:S01]  /*0c40*/  IMAD.IADD R15, R22, 0x1, -R7 ;  /* 0x00000001160f7824 */ /* 0x000fe200078e0a07 */
[----:B------:R-:W-:Y:S01]  /*0c50*/  LOP3.LUT R6, R6, 0x7fffffc, RZ, 0xc0, !PT ;  /* 0x07fffffc06067812 */ /* 0x000fe200078ec0ff */
[----:B------:R-:W-:Y:S01]  /*0c60*/  IMAD.SHL.U32 R154, R21, 0x8, RZ ;  /* 0x00000008159a7824 */ /* 0x000fe200078e00ff */
[----:B------:R-:W-:-:S02]  /*0c70*/  SHF.R.S32.HI R7, RZ, 0x4, R5 ;  /* 0x00000004ff077819 */ /* 0x000fc40000011405 */
[----:B------:R-:W-:Y:S01]  /*0c80*/  SHF.R.S32.HI R8, RZ, 0x1f, R15 ;  /* 0x0000001fff087819 */ /* 0x000fe2000001140f */
[----:B------:R-:W-:Y:S01]  /*0c90*/  IMAD.IADD R6, R19, 0x1, -R6 ;  /* 0x0000000113067824 */ /* 0x000fe200078e0a06 */
[----:B------:R-:W-:Y:S01]  /*0ca0*/  LEA.HI R5, R5, R7, RZ, 0x1 ;  /* 0x0000000705057211 */ /* 0x000fe200078f08ff */
[C---:B------:R-:W-:Y:S01]  /*0cb0*/  VIADD R11, R154.reuse, 0x20 ;  /* 0x000000209a0b7836 */ /* 0x040fe20000000000 */
[----:B------:R-:W-:Y:S01]  /*0cc0*/  SHF.R.S32.HI R17, RZ, 0x7, R2 ;  /* 0x00000007ff117819 */ /* 0x000fe20000011402 */
[----:B------:R-:W-:Y:S01]  /*0cd0*/  IMAD R13, R7, 0x8, R6 ;  /* 0x00000008070d7824 */ /* 0x000fe200078e0206 */
[----:B------:R-:W-:Y:S01]  /*0ce0*/  LOP3.LUT R2, R5, 0x1ffffffe, RZ, 0xc0, !PT ;  /* 0x1ffffffe05027812 */ /* 0x000fe200078ec0ff */
[----:B------:R-:W-:Y:S01]  /*0cf0*/  IMAD.IADD R6, R154, 0x1, R11 ;  /* 0x000000019a067824 */ /* 0x000fe200078e020b */
[----:B------:R-:W-:Y:S01]  /*0d00*/  LEA.HI R10, R8, R15, RZ, 0x2 ;  /* 0x0000000f080a7211 */ /* 0x000fe200078f10ff */
[----:B------:R0:W-:Y:S01]  /*0d10*/  STL [R1+0x10], R11 ;  /* 0x0000100b01007387 */ /* 0x0001e20000100800 */
[----:B------:R-:W-:Y:S01]  /*0d20*/  SHF.R.S32.HI R4, RZ, 0x3, R4 ;  /* 0x00000003ff047819 */ /* 0x000fe20000011404 */
[----:B------:R-:W-:Y:S01]  /*0d30*/  IMAD.IADD R2, R7, 0x1, -R2 ;  /* 0x0000000107027824 */ /* 0x000fe200078e0a02 */
[--C-:B------:R-:W-:Y:S01]  /*0d40*/  SHF.R.S32.HI R5, RZ, 0x2, R10.reuse ;  /* 0x00000002ff057819 */ /* 0x100fe2000001140a */
[----:B------:R-:W-:Y:S01]  /*0d50*/  IMAD.SHL.U32 R13, R13, 0x20, RZ ;  /* 0x000000200d0d7824 */ /* 0x000fe200078e00ff */
[----:B------:R-:W-:Y:S01]  /*0d60*/  SHF.R.S32.HI R12, RZ, 0x1f, R10 ;  /* 0x0000001fff0c7819 */ /* 0x000fe2000001140a */
[----:B------:R-:W-:Y:S01]  /*0d70*/  IMAD.SHL.U32 R4, R4, 0x80, RZ ;  /* 0x0000008004047824 */ /* 0x000fe200078e00ff */
[----:B------:R-:W-:Y:S01]  /*0d80*/  SHF.R.S32.HI R7, RZ, 0x1f, R6 ;  /* 0x0000001fff077819 */ /* 0x000fe20000011406 */
[----:B------:R-:W-:Y:S01]  /*0d90*/  IMAD.HI R3, R17, 0x55555556, RZ ;  /* 0x5555555611037827 */ /* 0x000fe200078e02ff */
[----:B------:R-:W-:-:S02]  /*0da0*/  LEA.HI R12, R12, R5, RZ, 0x3 ;  /* 0x000000050c0c7211 */ /* 0x000fc400078f18ff */
[CC--:B0-----:R-:W-:Y:S02]  /*0db0*/  LEA.HI R11, R7.reuse, R6.reuse, RZ, 0x4 ;  /* 0x00000006070b7211 */ /* 0x0c1fe400078f20ff */
[----:B------:R-:W-:Y:S02]  /*0dc0*/  LEA.HI R6, R7, R6, RZ, 0x5 ;  /* 0x0000000607067211 */ /* 0x000fe400078f28ff */
[----:B------:R-:W-:Y:S02]  /*0dd0*/  LOP3.LUT R20, R4, 0x80, RZ, 0xc0, !PT ;  /* 0x0000008004147812 */ /* 0x000fe400078ec0ff */
[----:B------:R-:W-:Y:S02]  /*0de0*/  LOP3.LUT R12, R12, 0xfffffff8, RZ, 0xc0, !PT ;  /* 0xfffffff80c0c7812 */ /* 0x000fe400078ec0ff */
[----:B------:R-:W-:Y:S01]  /*0df0*/  LEA.HI R8, R8, R15, RZ, 0x5 ;  /* 0x0000000f08087211 */ /* 0x000fe200078f28ff */
[----:B------:R-:W-:Y:S01]  /*0e00*/  STL [R1+0x8], R20 ;  /* 0x0000081401007387 */ /* 0x000fe20000100800 */
[----:B------:R-:W-:Y:S01]  /*0e10*/  SHF.R.S32.HI R6, RZ, 0x5, R6 ;  /* 0x00000005ff067819 */ /* 0x000fe20000011406 */
[----:B------:R-:W-:Y:S01]  /*0e20*/  IMAD.IADD R5, R5, 0x1, -R12 ;  /* 0x0000000105057824 */ /* 0x000fe200078e0a0c */
[----:B------:R-:W-:Y:S01]  /*0e30*/  SHF.R.U32.HI R14, RZ, 0x3, R20 ;  /* 0x00000003ff0e7819 */ /* 0x000fe20000011614 */
[----:B------:R-:W-:Y:S01]  /*0e40*/  STL [R1+0x14], R13 ;  /* 0x0000140d01007387 */ /* 0x000fe20000100800 */
[----:B------:R-:W-:Y:S01]  /*0e50*/  LOP3.LUT R4, R20, 0x10, R11, 0xf8, !PT ;  /* 0x0000001014047812 */ /* 0x000fe200078ef80b */
[----:B------:R-:W-:Y:S01]  /*0e60*/  IMAD R7, R6, 0x1800, R13 ;  /* 0x0000180006077824 */ /* 0x000fe200078e020d */
[----:B------:R-:W-:Y:S01]  /*0e70*/  SHF.R.S32.HI R8, RZ, 0x5, R8 ;  /* 0x00000005ff087819 */ /* 0x000fe20000011408 */
[----:B------:R-:W-:Y:S01]  /*0e80*/  STL [R1+0x7c], R14 ;  /* 0x00007c0e01007387 */ /* 0x000fe20000100800 */
[----:B------:R-:W-:-:S02]  /*0e90*/  LOP3.LUT R4, R4, R14, RZ, 0x3c, !PT ;  /* 0x0000000e04047212 */ /* 0x000fc400078e3cff */
[----:B------:R-:W-:Y:S01]  /*0ea0*/  LEA.HI R0, R0, R22, RZ, 0x2 ;  /* 0x0000001600007211 */ /* 0x000fe200078f10ff */
[----:B------:R-:W-:Y:S01]  /*0eb0*/  IMAD R8, R8, 0x10, R5 ;  /* 0x0000001008087824 */ /* 0x000fe200078e0205 */
[----:B------:R-:W-:Y:S01]  /*0ec0*/  LEA.HI R3, R3, R3, RZ, 0x1 ;  /* 0x0000000303037211 */ /* 0x000fe200078f08ff */
[----:B------:R-:W-:Y:S01]  /*0ed0*/  IMAD R5, R2, 0x8, R9 ;  /* 0x0000000802057824 */ /* 0x000fe200078e0209 */
[----:B------:R-:W-:Y:S02]  /*0ee0*/  IADD3 R2, R16, R7, R4 ;  /* 0x0000000710027210 */ /* 0x000fe40007ffe004 */
[----:B------:R-:W-:Y:S01]  /*0ef0*/  LOP3.LUT R10, R10, 0x7ffffffc, RZ, 0xc0, !PT ;  /* 0x7ffffffc0a0a7812 */ /* 0x000fe200078ec0ff */
[----:B------:R-:W-:Y:S01]  /*0f00*/  IMAD R3, R3, -0x3, R17 ;  /* 0xfffffffd03037824 */ /* 0x000fe200078e0211 */
[----:B------:R0:W-:Y:S01]  /*0f10*/  STL [R1+0x84], R5 ;  /* 0x0000840501007387 */ /* 0x0001e20000100800 */
[----:B------:R-:W-:Y:S02]  /*0f20*/  IMAD.MOV.U32 R17, RZ, RZ, RZ ;  /* 0x000000ffff117224 */ /* 0x000fe400078e00ff */
[----:B------:R-:W-:Y:S01]  /*0f30*/  IMAD R3, R3, 0x40, R8 ;  /* 0x0000004003037824 */ /* 0x000fe200078e0208 */
[----:B------:R1:W-:Y:S01]  /*0f40*/  STL [R1+0x78], R2 ;  /* 0x0000780201007387 */ /* 0x0003e20000100800 */
[----:B------:R-:W-:-:S03]  /*0f50*/  IMAD.IADD R10, R15, 0x1, -R10 ;  /* 0x000000010f0a7824 */ /* 0x000fc600078e0a0a */
[----:B------:R-:W-:Y:S01]  /*0f60*/  STL [R1+0x80], R3 ;  /* 0x0000800301007387 */ /* 0x000fe20000100800 */
[----:B0-----:R-:W-:-:S03]  /*0f70*/  VIADD R5, R154, 0x10 ;  /* 0x000000109a057836 */ /* 0x001fc60000000000 */
[----:B------:R-:W-:Y:S01]  /*0f80*/  STL [R1+0x54], RZ ;  /* 0x000054ff01007387 */ /* 0x000fe20000100800 */
[----:B-1----:R-:W-:-:S05]  /*0f90*/  LOP3.LUT R2, R0, 0xfffffffc, RZ, 0xc0, !PT ;  /* 0xfffffffc00027812 */ /* 0x002fca00078ec0ff */
[----:B------:R-:W-:Y:S01]  /*0fa0*/  IMAD.IADD R7, R22, 0x1, -R2 ;  /* 0x0000000116077824 */ /* 0x000fe200078e0a02 */
[----:B------:R-:W-:Y:S01]  /*0fb0*/  SHF.R.S32.HI R2, RZ, 0x2, R0 ;  /* 0x00000002ff027819 */ /* 0x000fe20000011400 */
[----:B------:R-:W-:Y:S01]  /*0fc0*/  IMAD.SHL.U32 R22, R21, 0x10, RZ ;  /* 0x0000001015167824 */ /* 0x000fe200078e00ff */
[----:B------:R-:W-:Y:S01]  /*0fd0*/  SHF.R.S32.HI R0, RZ, 0x1f, R19 ;  /* 0x0000001fff007819 */ /* 0x000fe20000011413 */
[C---:B------:R-:W-:Y:S01]  /*0fe0*/  IMAD.SHL.U32 R4, R7.reuse, 0x8, RZ ;  /* 0x0000000807047824 */ /* 0x040fe200078e00ff */
[----:B------:R-:W-:-:S03]  /*0ff0*/  LEA.HI R0, R7, R7, RZ, 0x1 ;  /* 0x0000000707007211 */ /* 0x000fc600078f08ff */
[----:B------:R-:W-:Y:S01]  /*1000*/  VIADD R6, R4, 0x20 ;  /* 0x0000002004067836 */ /* 0x000fe20000000000 */
[----:B------:R-:W-:Y:S01]  /*1010*/  LOP3.LUT R2, R0, 0x1ffffffe, RZ, 0xc0, !PT ;  /* 0x1ffffffe00027812 */ /* 0x000fe200078ec0ff */
[----:B------:R0:W-:Y:S01]  /*1020*/  STL [R1+0x44], R4 ;  /* 0x0000440401007387 */ /* 0x0001e20000100800 */
[----:B------:R-:W-:-:S03]  /*1030*/  LOP3.LUT R0, R20, 0x10, R22, 0xf8, !PT ;  /* 0x0000001014007812 */ /* 0x000fc600078ef816 */
[----:B------:R1:W-:Y:S01]  /*1040*/  STL [R1+0xc], R5 ;  /* 0x00000c0501007387 */ /* 0x0003e20000100800 */
[----:B------:R-:W-:Y:S01]  /*1050*/  IMAD.IADD R2, R7, 0x1, -R2 ;  /* 0x0000000107027824 */ /* 0x000fe200078e0a02 */
[----:B------:R-:W-:Y:S02]  /*1060*/  SHF.R.S32.HI R7, RZ, 0x1f, R6 ;  /* 0x0000001fff077819 */ /* 0x000fe40000011406 */
[----:B------:R-:W-:Y:S01]  /*1070*/  LOP3.LUT R0, R0, R14, RZ, 0x3c, !PT ;  /* 0x0000000e00007212 */ /* 0x000fe200078e3cff */
[----:B------:R2:W-:Y:S01]  /*1080*/  STL [R1+0x5c], R6 ;  /* 0x00005c0601007387 */ /* 0x0005e20000100800 */
[----:B0-----:R-:W-:Y:S02]  /*1090*/  VIADD R4, R4, 0x40 ;  /* 0x0000004004047836 */ /* 0x001fe40000000000 */
[----:B-1----:R-:W-:-:S03]  /*10a0*/  IMAD.SHL.U32 R5, R10, 0x2, RZ ;  /* 0x000000020a057824 */ /* 0x002fc600078e00ff */
[----:B------:R0:W-:Y:S01]  /*10b0*/  STL [R1+0x68], R4 ;  /* 0x0000680401007387 */ /* 0x0001e20000100800 */
[----:B--2---:R-:W-:-:S03]  /*10c0*/  SHF.R.S32.HI R6, RZ, 0x1f, R4 ;  /* 0x0000001fff067819 */ /* 0x004fc60000011404 */
[----:B------:R-:W-:Y:S04]  /*10d0*/  STL [R1+0x24], R5 ;  /* 0x0000240501007387 */ /* 0x000fe80000100800 */
[----:B------:R1:W-:Y:S01]  /*10e0*/  STL [R1+0x8c], R7 ;  /* 0x00008c0701007387 */ /* 0x0003e20000100800 */
[----:B0-----:R-:W-:-:S03]  /*10f0*/  VIADD R4, R5, 0x58 ;  /* 0x0000005805047836 */ /* 0x001fc60000000000 */
[----:B------:R0:W-:Y:S01]  /*1100*/  STL [R1+0x88], R6 ;  /* 0x0000880601007387 */ /* 0x0001e20000100800 */
[----:B-1----:R-:W-:Y:S02]  /*1110*/  IMAD.IADD R7, R13, 0x1, R0 ;  /* 0x000000010d077824 */ /* 0x002fe400078e0200 */
[----:B------:R-:W-:Y:S01]  /*1120*/  VIADD R0, R5, 0x50 ;  /* 0x0000005005007836 */ /* 0x000fe20000000000 */
[----:B0-----:R-:W-:Y:S02]  /*1130*/  SHF.R.S32.HI R6, RZ, 0x4, R11 ;  /* 0x00000004ff067819 */ /* 0x001fe4000001140b */
[----:B------:R-:W-:Y:S04]  /*1140*/  STL [R1+0x38], R7 ;  /* 0x0000380701007387 */ /* 0x000fe80000100800 */
[----:B------:R0:W-:Y:S04]  /*1150*/  STL [R1+0x6c], R4 ;  /* 0x00006c0401007387 */ /* 0x0001e80000100800 */
[----:B------:R-:W-:Y:S04]  /*1160*/  STL [R1+0x70], R6 ;  /* 0x0000700601007387 */ /* 0x000fe80000100800 */
[----:B------:R1:W-:Y:S01]  /*1170*/  STL [R1+0x64], R0 ;  /* 0x0000640001007387 */ /* 0x0003e20000100800 */
[----:B0-----:R-:W-:Y:S01]  /*1180*/  SHF.R.S32.HI R4, RZ, 0x1f, R4 ;  /* 0x0000001fff047819 */ /* 0x001fe20000011404 */
[----:B-1----:R-:W-:-:S05]  /*1190*/  IMAD R0, R2, 0x8, R3 ;  /* 0x0000000802007824 */ /* 0x002fca00078e0203 */
[----:B------:R0:W-:Y:S04]  /*11a0*/  STL [R1+0x3c], R0 ;  /* 0x00003c0001007387 */ /* 0x0001e80000100800 */
[----:B------:R0:W-:Y:S02]  /*11b0*/  STL [R1+0x74], R4 ;  /* 0x0000740401007387 */ /* 0x0001e40000100800 */
.L_x_2044:
[----:B012-4-:R-:W1:Y:S01]  /*11c0*/  LDC.64 R2, c[0x0][0xc88] ;  /* 0x00032200ff027b82 */ /* 0x017e620000000a00 */
[----:B------:R-:W-:Y:S01]  /*11d0*/  ULDC.64 UR4, c[0x0][0xa28] ;  /* 0x00028a0000047ab9 */ /* 0x000fe20000000a00 */
[----:B------:R-:W-:Y:S01]  /*11e0*/  ULDC.64 UR8, c[0x0][0xa18] ;  /* 0x0002860000087ab9 */ /* 0x000fe20000000a00 */
[----:B------:R-:W-:Y:S01]  /*11f0*/  ULDC.64 UR6, c[0x0][0xa08] ;  /* 0x0002820000067ab9 */ /* 0x000fe20000000a00 */
[----:B-1----:R-:W-:-:S05]  /*1200*/  IMAD.WIDE R2, R31, 0x4, R2 ;  /* 0x000000041f027825 */ /* 0x002fca00078e0202 */
[----:B------:R-:W0:Y:S01]  /*1210*/  LDG.E R32, desc[UR42][R2.64] ;  /* 0x0000002a02207981 */ /* 0x000e22000c1e1900 */
[----:B------:R-:W-:Y:S01]  /*1220*/  ISETP.NE.U32.AND P2, PT, RZ, UR4, PT ;  /* 0x00000004ff007c0c */ /* 0x000fe2000bf45070 */
[----:B---3--:R-:W-:Y:S01]  /*1230*/  IMAD.MOV.U32 R9, RZ, RZ, RZ ;  /* 0x000000ffff097224 */ /* 0x008fe200078e00ff */
[----:B------:R-:W-:Y:S01]  /*1240*/  ISETP.NE.U32.AND P1, PT, RZ, UR8, PT ;  /* 0x00000008ff007c0c */ /* 0x000fe2000bf25070 */
[----:B-----5:R-:W-:Y:S01]  /*1250*/  IMAD.MOV.U32 R27, RZ, RZ, RZ ;  /* 0x000000ffff1b7224 */ /* 0x020fe200078e00ff */
[----:B------:R-:W-:Y:S02]  /*1260*/  ISETP.NE.AND.EX P2, PT, RZ, UR5, PT, P2 ;  /* 0x00000005ff007c0c */ /* 0x000fe4000bf45320 */
[----:B------:R-:W-:Y:S02]  /*1270*/  ISETP.NE.AND.EX P1, PT, RZ, UR9, PT, P1 ;  /* 0x00000009ff007c0c */ /* 0x000fe4000bf25310 */
[----:B------:R-:W-:-:S04]  /*1280*/  ISETP.NE.U32.AND P0, PT, RZ, UR6, PT ;  /* 0x00000006ff007c0c */ /* 0x000fc8000bf05070 */
[----:B------:R-:W-:Y:S02]  /*1290*/  ISETP.NE.AND.EX P0, PT, RZ, UR7, PT, P0 ;  /* 0x00000007ff007c0c */ /* 0x000fe4000bf05300 */
[----:B0-----:R-:W-:Y:S01]  /*12a0*/  SHF.R.S32.HI R0, RZ, 0x1f, R32 ;  /* 0x0000001fff007819 */ /* 0x001fe20000011420 */
[C---:B------:R-:W-:Y:S02]  /*12b0*/  IMAD.SHL.U32 R34, R32.reuse, 0x4, RZ ;  /* 0x0000000420227824 */ /* 0x040fe400078e00ff */
[C---:B------:R-:W-:Y:S01]  /*12c0*/  @P2 LEA R2, P3, R32.reuse, UR4, 0x2 ;  /* 0x0000000420022c11 */ /* 0x040fe2000f8610ff */
[----:B------:R-:W-:Y:S01]  /*12d0*/  STL [R1+0x40], R32 ;  /* 0x0000402001007387 */ /* 0x000fe20000100800 */
[C-C-:B------:R-:W-:Y:S02]  /*12e0*/  SHF.L.U64.HI R33, R32.reuse, 0x2, R0.reuse ;  /* 0x0000000220217819 */ /* 0x140fe40000010200 */
[----:B------:R-:W-:Y:S01]  /*12f0*/  @P2 LEA.HI.X R3, R32, UR5, R0, 0x2, P3 ;  /* 0x0000000520032c11 */ /* 0x000fe200098f1400 */
[----:B------:R-:W-:Y:S01]  /*1300*/  ULDC UR4, c[0x0][0x288] ;  /* 0x0000a20000047ab9 */ /* 0x000fe20000000800 */
[----:B------:R0:W-:Y:S01]  /*1310*/  STL [R1+0x58], R0 ;  /* 0x0000580001007387 */ /* 0x0001e20000100800 */
[----:B------:R-:W-:-:S03]  /*1320*/  IADD3 R6, P4, R34, UR6, RZ ;  /* 0x0000000622067c10 */ /* 0x000fc6000ff9e0ff */
[----:B------:R1:W5:Y:S01]  /*1330*/  @P2 LDG.E R9, desc[UR42][R2.64] ;  /* 0x0000002a02092981 */ /* 0x000362000c1e1900 */
[----:B------:R-:W-:Y:S02]  /*1340*/  @P1 IADD3 R4, P2, R34, UR8, RZ ;  /* 0x0000000822041c10 */ /* 0x000fe4000ff5e0ff */
[C---:B------:R-:W-:Y:S01]  /*1350*/  IADD3.X R7, R33.reuse, UR7, RZ, P4, !PT ;  /* 0x0000000721077c10 */ /* 0x040fe2000a7fe4ff */
[----:B------:R-:W-:Y:S01]  /*1360*/  STL [R1+0x4c], R34 ;  /* 0x00004c2201007387 */ /* 0x000fe20000100800 */
[----:B------:R-:W-:Y:S01]  /*1370*/  @P1 IADD3.X R5, R33, UR9, RZ, P2, !PT ;  /* 0x0000000921051c10 */ /* 0x000fe200097fe4ff */
[----:B0-----:R-:W-:Y:S01]  /*1380*/  IMAD.U32 R0, RZ, RZ, UR4 ;  /* 0x00000004ff007e24 */ /* 0x001fe2000f8e00ff */
[----:B------:R-:W-:Y:S01]  /*1390*/  LOP3.LUT R31, R30, 0xffff, RZ, 0xc0, !PT ;  /* 0x0000ffff1e1f7812 */ /* 0x000fe200078ec0ff */
[----:B------:R0:W5:Y:S01]  /*13a0*/  @P0 LDG.E R27, desc[UR42][R6.64] ;  /* 0x0000002a061b0981 */ /* 0x000162000c1e1900 */
[----:B------:R-:W-:Y:S01]  /*13b0*/  ULDC.64 UR4, c[0x0][0x418] ;  /* 0x0001060000047ab9 */ /* 0x000fe20000000a00 */
[----:B------:R-:W-:-:S02]  /*13c0*/  ULDC.64 UR8, c[0x0][0xa20] ;  /* 0x0002880000087ab9 */ /* 0x000fc40000000a00 */
[----:B------:R-:W2:Y:S04]  /*13d0*/  @P1 LDG.E R0, desc[UR42][R4.64] ;  /* 0x0000002a04001981 */ /* 0x000ea8000c1e1900 */
[----:B------:R-:W-:Y:S01]  /*13e0*/  STL [R1+0x50], R33 ;  /* 0x0000502101007387 */ /* 0x000fe20000100800 */
[----:B------:R-:W-:Y:S01]  /*13f0*/  UISETP.NE.U32.AND UP0, UPT, UR4, URZ, UPT ;  /* 0x0000003f0400728c */ /* 0x000fe2000bf05070 */
[----:B-1----:R-:W-:Y:S02]  /*1400*/  LOP3.LUT R2, R30, 0xff000000, RZ, 0xc0, !PT ;  /* 0xff0000001e027812 */ /* 0x002fe400078ec0ff */
[----:B------:R-:W-:Y:S01]  /*1410*/  ULDC UR4, c[0x0][0x424] ;  /* 0x0001090000047ab9 */ /* 0x000fe20000000800 */
[----:B------:R-:W-:Y:S01]  /*1420*/  UISETP.NE.AND.EX UP0, UPT, UR5, URZ, UPT, UP0 ;  /* 0x0000003f0500728c */ /* 0x000fe2000bf05300 */
[----:B------:R-:W-:-:S02]  /*1430*/  ISETP.NE.U32.AND P2, PT, RZ, UR8, PT ;  /* 0x00000008ff007c0c */ /* 0x000fc4000bf45070 */
[----:B------:R-:W-:Y:S01]  /*1440*/  ULDC UR5, c[0x0][0x2f0] ;  /* 0x0000bc0000057ab9 */ /* 0x000fe20000000800 */
[----:B------:R-:W-:Y:S01]  /*1450*/  USEL UR4, UR4, 0x1, UP0 ;  /* 0x0000000104047887 */ /* 0x000fe20008000000 */
[----:B------:R-:W-:Y:S02]  /*1460*/  SHF.R.U32.HI R3, RZ, 0x8, R2 ;  /* 0x00000008ff037819 */ /* 0x000fe40000011602 */
[----:B------:R-:W-:Y:S01]  /*1470*/  ISETP.NE.AND.EX P2, PT, RZ, UR9, PT, P2 ;  /* 0x00000009ff007c0c */ /* 0x000fe2000bf45320 */
[----:B------:R-:W-:-:S03]  /*1480*/  UIMAD UR4, UR4, UR5, URZ ;  /* 0x00000005040472a4 */ /* 0x000fc6000f8e023f */
[----:B------:R-:W-:Y:S01]  /*1490*/  ULDC UR5, c[0x0][0x348] ;  /* 0x0000d20000057ab9 */ /* 0x000fe20000000800 */
[----:B--2---:R1:W-:Y:S04]  /*14a0*/  STL [R1+0x28], R0 ;  /* 0x0000280001007387 */ /* 0x0043e80000100800 */
[----:B------:R0:W-:Y:S01]  /*14b0*/  STL [R1+0x34], R31 ;  /* 0x0000341f01007387 */ /* 0x0001e20000100800 */
[----:B------:R-:W-:Y:S01]  /*14c0*/  IMAD.MOV.U32 R10, RZ, RZ, R0 ;  /* 0x000000ffff0a7224 */ /* 0x000fe200078e0000 */
[----:B-1----:R-:W-:-:S04]  /*14d0*/  LOP3.LUT R0, R30, 0xff0000, RZ, 0xc0, !PT ;  /* 0x00ff00001e007812 */ /* 0x002fc800078ec0ff */
[----:B------:R-:W-:Y:S01]  /*14e0*/  LEA.HI R8, R0, R3, RZ, 0x10 ;  /* 0x0000000300087211 */ /* 0x000fe200078f80ff */
[----:B------:R-:W-:Y:S06]  /*14f0*/  @P1 BRA `(.L_x_1909) ;  /* 0x0000000000281947 */ /* 0x000fec0003800000 */
[----:B------:R-:W-:Y:S02]  /*1500*/  ULDC.64 UR6, c[0x0][0xa00] ;  /* 0x0002800000067ab9 */ /* 0x000fe40000000a00 */
[----:B------:R-:W-:-:S04]  /*1510*/  ISETP.NE.U32.AND P1, PT, RZ, UR6, PT ;  /* 0x00000006ff007c0c */ /* 0x000fc8000bf25070 */
[----:B------:R-:W-:-:S13]  /*1520*/  ISETP.NE.AND.EX P1, PT, RZ, UR7, PT, P1 ;  /* 0x00000007ff007c0c */ /* 0x000fda000bf25310 */
[----:B------:R-:W-:Y:S05]  /*1530*/  @!P1 BRA `(.L_x_1909) ;  /* 0x0000000000189947 */ /* 0x000fea0003800000 */
[----:B------:R-:W1:Y:S02]  /*1540*/  LDC.64 R2, c[0x0][0xa00] ;  /* 0x00028000ff027b82 */ /* 0x000e640000000a00 */
[----:B-1----:R-:W-:-:S05]  /*1550*/  IMAD.WIDE R2, R32, 0x4, R2 ;  /* 0x0000000420027825 */ /* 0x002fca00078e0202 */
[----:B------:R-:W2:Y:S04]  /*1560*/  LDG.E R0, desc[UR42][R2.64] ;  /* 0x0000002a02007981 */ /* 0x000ea8000c1e1900 */
[----:B------:R-:W2:Y:S02]  /*1570*/  LDG.E R5, desc[UR42][R2.64+0x4] ;  /* 0x0000042a02057981 */ /* 0x000ea4000c1e1900 */
[----:B--2---:R-:W-:-:S05]  /*1580*/  IMAD.IADD R10, R5, 0x1, -R0 ;  /* 0x00000001050a7824 */ /* 0x004fca00078e0a00 */
[----:B------:R1:W-:Y:S02]  /*1590*/  STL [R1+0x28], R10 ;  /* 0x0000280a01007387 */ /* 0x0003e40000100800 */
.L_x_1909:
[----:B------:R-:W-:Y:S02]  /*15a0*/  IMAD.U32 R26, RZ, RZ, UR5 ;  /* 0x00000005ff1a7e24 */ /* 0x000fe4000f8e00ff */
[----:B------:R-:W-:Y:S01]  /*15b0*/  IMAD.U32 R28, RZ, RZ, UR4 ;  /* 0x00000004ff1c7e24 */ /* 0x000fe2000f8e00ff */
[----:B------:R-:W-:Y:S06]  /*15c0*/  @!P2 BRA `(.L_x_1910) ;  /* 0x000000000010a947 */ /* 0x000fec0003800000 */
[----:B------:R-:W-:-:S04]  /*15d0*/  IADD3 R2, P0, R34, UR8, RZ ;  /* 0x0000000822027c10 */ /* 0x000fc8000ff1e0ff */
[----:B------:R-:W-:-:S05]  /*15e0*/  IADD3.X R3, R33, UR9, RZ, P0, !PT ;  /* 0x0000000921037c10 */ /* 0x000fca00087fe4ff */
[----:B------:R2:W5:Y:S01]  /*15f0*/  LDG.E R28, desc[UR42][R2.64] ;  /* 0x0000002a021c7981 */ /* 0x000562000c1e1900 */
[----:B------:R-:W-:Y:S05]  /*1600*/  BRA `(.L_x_1911) ;  /* 0x0000000000107947 */ /* 0x000fea0003800000 */
.L_x_1910:
[----:B------:R-:W-:Y:S05]  /*1610*/  @!P0 BRA `(.L_x_1911) ;  /* 0x00000000000c8947 */ /* 0x000fea0003800000 */
[----:B------:R-:W2:Y:S04]  /*1620*/  LDG.E R3, desc[UR42][R6.64] ;  /* 0x0000002a06037981 */ /* 0x000ea8000c1e1900 */
[----:B------:R-:W2:Y:S02]  /*1630*/  LDG.E R28, desc[UR42][R6.64+0x4] ;  /* 0x0000042a061c7981 */ /* 0x000ea4000c1e1900 */
[----:B--2---:R-:W-:-:S07]  /*1640*/  IMAD.IADD R28, R28, 0x1, -R3 ;  /* 0x000000011c1c7824 */ /* 0x004fce00078e0a03 */
.L_x_1911:
[----:B------:R-:W-:Y:S01]  /*1650*/  ULDC.64 UR4, c[0x0][0xa10] ;  /* 0x0002840000047ab9 */ /* 0x000fe20000000a00 */
[----:B0-----:R-:W0:Y:S01]  /*1660*/  LDC R6, c[0x0][0x448] ;  /* 0x00011200ff067b82 */ /* 0x001e220000000800 */
[----:B------:R-:W-:-:S04]  /*1670*/  ISETP.NE.U32.AND P0, PT, RZ, UR4, PT ;  /* 0x00000004ff007c0c */ /* 0x000fc8000bf05070 */
[----:B------:R-:W-:Y:S01]  /*1680*/  ISETP.NE.AND.EX P0, PT, RZ, UR5, PT, P0 ;  /* 0x00000005ff007c0c */ /* 0x000fe2000bf05300 */
[----:B------:R-:W-:-:S12]  /*1690*/  ULDC.64 UR4, c[0x0][0xa30] ;  /* 0x00028c0000047ab9 */ /* 0x000fd80000000a00 */
[----:B--2---:R-:W2:Y:S02]  /*16a0*/  @P0 LDC.64 R2, c[0x0][0xa10] ;  /* 0x00028400ff020b82 */ /* 0x004ea40000000a00 */
[----:B--2---:R-:W-:-:S05]  /*16b0*/  @P0 IMAD.WIDE R2, R32, 0x4, R2 ;  /* 0x0000000420020825 */ /* 0x004fca00078e0202 */
[----:B------:R-:W2:Y:S04]  /*16c0*/  @P0 LDG.E R0, desc[UR42][R2.64] ;  /* 0x0000002a02000981 */ /* 0x000ea8000c1e1900 */
[----:B------:R3:W2:Y:S01]  /*16d0*/  @P0 LDG.E R7, desc[UR42][R2.64+0x4] ;  /* 0x0000042a02070981 */ /* 0x0006a2000c1e1900 */
[----:B------:R-:W-:Y:S01]  /*16e0*/  ISETP.NE.U32.AND P1, PT, RZ, UR4, PT ;  /* 0x00000004ff007c0c */ /* 0x000fe2000bf25070 */
[----:B-----5:R-:W-:-:S03]  /*16f0*/  IMAD.MOV.U32 R24, RZ, RZ, R28 ;  /* 0x000000ffff187224 */ /* 0x020fc600078e001c */
[----:B------:R-:W-:-:S13]  /*1700*/  ISETP.NE.AND.EX P1, PT, RZ, UR5, PT, P1 ;  /* 0x00000005ff007c0c */ /* 0x000fda000bf25310 */
[----:B------:R-:W-:-:S04]  /*1710*/  @P1 IADD3 R4, P2, R34, UR4, RZ ;  /* 0x0000000422041c10 */ /* 0x000fc8000ff5e0ff */
[----:B------:R-:W-:-:S05]  /*1720*/  @P1 IADD3.X R5, R33, UR5, RZ, P2, !PT ;  /* 0x0000000521051c10 */ /* 0x000fca00097fe4ff */
[----:B------:R4:W5:Y:S01]  /*1730*/  @P1 LDG.E R24, desc[UR42][R4.64] ;  /* 0x0000002a04181981 */ /* 0x000962000c1e1900 */
[----:B0-----:R-:W-:Y:S01]  /*1740*/  ISETP.NE.AND P1, PT, R6, 0x1, PT ;  /* 0x000000010600780c */ /* 0x001fe20003f25270 */
[----:B------:R-:W-:Y:S01]  /*1750*/  IMAD R12, R29, 0xc0, RZ ;  /* 0x000000c01d0c7824 */ /* 0x000fe200078e02ff */
[----:B------:R-:W-:Y:S01]  /*1760*/  BSSY B0, `(.L_x_1912) ;  /* 0x000003a000007945 */ /* 0x000fe20003800000 */
[----:B------:R-:W-:Y:S02]  /*1770*/  IMAD.IADD R9, R28, 0x1, -R9 ;  /* 0x000000011c097824 */ /* 0x000fe400078e0a09 */
[----:B---3--:R-:W-:Y:S01]  /*1780*/  VIADD R2, R12, 0xbf ;  /* 0x000000bf0c027836 */ /* 0x008fe20000000000 */
[----:B------:R0:W-:Y:S07]  /*1790*/  STL [R1+0x20], R12 ;  /* 0x0000200c01007387 */ /* 0x0001ee0000100800 */
[----:B------:R-:W3:Y:S01]  /*17a0*/  @P1 LDC R11, c[0x0][0x44c] ;  /* 0x00011300ff0b1b82 */ /* 0x000ee20000000800 */
[----:B0-----:R-:W-:-:S07]  /*17b0*/  LOP3.LUT R12, R8, 0xff, RZ, 0xc0, !PT ;  /* 0x000000ff080c7812 */ /* 0x001fce00078ec0ff */
[----:B------:R-:W0:Y:S01]  /*17c0*/  @P1 LDC R3, c[0x0][0x450] ;  /* 0x00011400ff031b82 */ /* 0x000e220000000800 */
[----:B--2---:R-:W-:Y:S02]  /*17d0*/  @P0 IMAD.IADD R26, R7, 0x1, -R0 ;  /* 0x00000001071a0824 */ /* 0x004fe400078e0a00 */
[----:B---3--:R-:W-:-:S04]  /*17e0*/  @P1 IMAD.HI.U32 R0, R2, R11, RZ ;  /* 0x0000000b02001227 */ /* 0x008fc800078e00ff */
[----:B----4-:R-:W-:Y:S01]  /*17f0*/  IMAD.IADD R4, R9, 0x1, R26 ;  /* 0x0000000109047824 */ /* 0x010fe200078e021a */
[----:B0-----:R-:W-:-:S03]  /*1800*/  @P1 SHF.R.U32.HI R2, RZ, R3, R0 ;  /* 0x00000003ff021219 */ /* 0x001fc60000011600 */
[C---:B------:R-:W-:Y:S01]  /*1810*/  VIADD R0, R4.reuse, 0x7f ;  /* 0x0000007f04007836 */ /* 0x040fe20000000000 */
[----:B------:R-:W-:Y:S01]  /*1820*/  IADD3 R88, R4, 0x80, -R10 ;  /* 0x0000008004587810 */ /* 0x000fe20007ffe80a */
[----:B------:R0:W-:Y:S03]  /*1830*/  STL [R1+0x2c], R4 ;  /* 0x00002c0401007387 */ /* 0x0001e60000100800 */
[----:B------:R-:W-:Y:S01]  /*1840*/  SHF.R.S32.HI R3, RZ, 0x1f, R0 ;  /* 0x0000001fff037819 */ /* 0x000fe20000011400 */
[----:B------:R-:W-:Y:S01]  /*1850*/  IMAD.IADD R2, R88, 0x1, R2 ;  /* 0x0000000158027824 */ /* 0x000fe200078e0202 */
[----:B------:R2:W-:Y:S02]  /*1860*/  STL [R1+0x60], R12 ;  /* 0x0000600c01007387 */ /* 0x0005e40000100800 */
[----:B------:R-:W-:Y:S02]  /*1870*/  LEA.HI R3, R3, R0, RZ, 0x7 ;  /* 0x0000000003037211 */ /* 0x000fe400078f38ff */
[----:B------:R-:W-:-:S02]  /*1880*/  SHF.R.S32.HI R5, RZ, 0x1f, R2 ;  /* 0x0000001fff057819 */ /* 0x000fc40000011402 */
[----:B0-----:R-:W-:Y:S02]  /*1890*/  SHF.R.U32.HI R4, RZ, 0x10, R8 ;  /* 0x00000010ff047819 */ /* 0x001fe40000011608 */
[----:B------:R-:W-:Y:S02]  /*18a0*/  LEA.HI R5, R5, R2, RZ, 0x7 ;  /* 0x0000000205057211 */ /* 0x000fe400078f38ff */
[----:B------:R-:W-:Y:S01]  /*18b0*/  SHF.R.S32.HI R89, RZ, 0x7, R3 ;  /* 0x00000007ff597819 */ /* 0x000fe20000011403 */
[----:B------:R2:W-:Y:S01]  /*18c0*/  STL [R1+0x48], R4 ;  /* 0x0000480401007387 */ /* 0x0005e20000100800 */
[----:B------:R-:W-:-:S04]  /*18d0*/  SHF.R.S32.HI R0, RZ, 0x7, R5 ;  /* 0x00000007ff007819 */ /* 0x000fc80000011405 */
[----:B------:R-:W-:Y:S01]  /*18e0*/  VIMNMX R6, R89, R0, PT ;  /* 0x0000000059067248 */ /* 0x000fe20003fe0100 */
[----:B------:R-:W-:-:S03]  /*18f0*/  IMAD.MOV.U32 R0, RZ, RZ, RZ ;  /* 0x000000ffff007224 */ /* 0x000fc600078e00ff */
[----:B------:R-:W-:-:S13]  /*1900*/  ISETP.GE.AND P0, PT, R6, 0x1, PT ;  /* 0x000000010600780c */ /* 0x000fda0003f06270 */
[----:B--2---:R-:W-:Y:S05]  /*1910*/  @!P0 BRA `(.L_x_1913) ;  /* 0x0000000000788947 */ /* 0x004fea0003800000 */
[----:B------:R-:W-:Y:S01]  /*1920*/  ISETP.NE.AND P0, PT, R4, RZ, PT ;  /* 0x000000ff0400720c */ /* 0x000fe20003f05270 */
[----:B------:R-:W-:-:S03]  /*1930*/  ULDC UR4, c[0x0][0x9f0] ;  /* 0x00027c0000047ab9 */ /* 0x000fc60000000800 */
[----:B------:R-:W-:-:S04]  /*1940*/  SEL R11, R4, UR4, P0 ;  /* 0x00000004040b7c07 */ /* 0x000fc80008000000 */
[-C--:B------:R-:W-:Y:S02]  /*1950*/  IABS R5, R11.reuse ;  /* 0x0000000b00057213 */ /* 0x080fe40000000000 */
[----:B------:R-:W-:Y:S02]  /*1960*/  IADD3 R0, R11, -0x1, R6 ;  /* 0xffffffff0b007810 */ /* 0x000fe40007ffe006 */
[----:B------:R-:W0:Y:S01]  /*1970*/  I2F.RP R4, R5 ;  /* 0x0000000500047306 */ /* 0x000e220000209400 */
[----:B-1----:R-:W-:-:S05]  /*1980*/  IABS R10, R11 ;  /* 0x0000000b000a7213 */ /* 0x002fca0000000000 */
        /* <DEDUP_REMOVED lines=23> */
.L_x_1913:
[----:B------:R-:W-:Y:S05]  /*1b00*/  BSYNC B0 ;  /* 0x0000000000007941 */ /* 0x000fea0003800000 */
.L_x_1912:
        /* <DEDUP_REMOVED lines=24> */
[----:B------:R0:W2:Y:S01]  /*1c90*/  LDC.64 R14, c[0x4][R0] ;  /* 0x01000000000e7b82 */ /* 0x0000a20000000a00 */
[----:B------:R-:W-:Y:S01]  /*1ca0*/  IMAD.U32 R5, RZ, RZ, UR5 ;  /* 0x00000005ff057e24 */ /* 0x000fe2000f8e00ff */
[----:B------:R-:W-:Y:S01]  /*1cb0*/  ULDC.64 UR4, c[0x4][0xa0] ;  /* 0x0100280000047ab9 */ /* 0x000fe20000000a00 */
[----:B-1----:R-:W-:Y:S02]  /*1cc0*/  IMAD.U32 R10, RZ, RZ, UR6 ;  /* 0x00000006ff0a7e24 */ /* 0x002fe4000f8e00ff */
[----:B------:R-:W-:Y:S02]  /*1cd0*/  IMAD.U32 R6, RZ, RZ, UR4 ;  /* 0x00000004ff067e24 */ /* 0x000fe4000f8e00ff */
[----:B------:R-:W-:-:S02]  /*1ce0*/  IMAD.U32 R7, RZ, RZ, UR5 ;  /* 0x00000005ff077e24 */ /* 0x000fc4000f8e00ff */
[----:B------:R-:W-:Y:S02]  /*1cf0*/  IMAD.U32 R11, RZ, RZ, UR7 ;  /* 0x00000007ff0b7e24 */ /* 0x000fe4000f8e00ff */
[----:B------:R-:W-:Y:S02]  /*1d00*/  IMAD.MOV.U32 R8, RZ, RZ, 0x70 ;  /* 0x00000070ff087424 */ /* 0x000fe400078e00ff */
[----:B------:R-:W-:Y:S02]  /*1d10*/  IMAD.MOV.U32 R12, RZ, RZ, 0x1 ;  /* 0x00000001ff0c7424 */ /* 0x000fe400078e00ff */
[----:B0-----:R-:W-:-:S07]  /*1d20*/  IMAD.MOV.U32 R13, RZ, RZ, RZ ;  /* 0x000000ffff0d7224 */ /* 0x001fce00078e00ff */
[----:B------:R-:W-:-:S07]  /*1d30*/  LEPC R20, `(.L_x_1916) ;  /* 0x000000001014794e */ /* 0x000fce0000000000 */
[----:B--2--5:R-:W-:Y:S05]  /*1d40*/  CALL.ABS.NOINC R14 ;  /* 0x000000000e007343 */ /* 0x024fea0003c00000 */
.L_x_1916:
[----:B------:R-:W-:Y:S05]  /*1d50*/  BSYNC B6 ;  /* 0x0000000000067941 */ /* 0x000fea0003800000 */
.L_x_1915:
        /* <DEDUP_REMOVED lines=20> */
.L_x_1918:
[----:B------:R-:W-:Y:S05]  /*1ea0*/  BSYNC B6 ;  /* 0x0000000000067941 */ /* 0x000fea0003800000 */
.L_x_1917:
[----:B------:R-:W-:Y:S01]  /*1eb0*/  ULDC.64 UR4, c[0x0][0x9f8] ;  /* 0x00027e0000047ab9 */ /* 0x000fe20000000a00 */
[----:B------:R-:W-:Y:S01]  /*1ec0*/  IMAD.MOV.U32 R0, RZ, RZ, R32 ;  /* 0x000000ffff007224 */ /* 0x000fe200078e0020 */
[----:B------:R-:W-:Y:S01]  /*1ed0*/  ISETP.NE.U32.AND P0, PT, RZ, UR4, PT ;  /* 0x00000004ff007c0c */ /* 0x000fe2000bf05070 */
[----:B------:R-:W-:Y:S01]  /*1ee0*/  IMAD.IADD R30, R27, 0x1, R28 ;  /* 0x000000011b1e7824 */ /* 0x000fe200078e021c */
[----:B------:R-:W2:Y:S01]  /*1ef0*/  LDL R21, [R1+0x7c] ;  /* 0x00007c0001157983 */ /* 0x000ea20000100800 */
[----:B------:R-:W0:Y:S01]  /*1f00*/  LDC.64 R68, c[0x0][0x300] ;  /* 0x0000c000ff447b82 */ /* 0x000e220000000a00 */
[----:B------:R-:W-:Y:S01]  /*1f10*/  ISETP.NE.AND.EX P0, PT, RZ, UR5, PT, P0 ;  /* 0x00000005ff007c0c */ /* 0x000fe2000bf05300 */
[----:B------:R-:W-:Y:S01]  /*1f20*/  ULDC.64 UR8, c[0x0][0xa08] ;  /* 0x0002820000087ab9 */ /* 0x000fe20000000a00 */
[----:B------:R-:W3:Y:S01]  /*1f30*/  LDL R27, [R1+0x8] ;  /* 0x00000800011b7983 */ /* 0x000ee20000100800 */
[----:B------:R-:W-:Y:S01]  /*1f40*/  SHF.R.S32.HI R23, RZ, 0x1f, R22 ;  /* 0x0000001fff177819 */ /* 0x000fe20000011416 */
[----:B------:R-:W-:-:S02]  /*1f50*/  ULDC.64 UR6, c[0x0][0x330] ;  /* 0x0000cc0000067ab9 */ /* 0x000fc40000000a00 */
[----:B------:R-:W4:Y:S01]  /*1f60*/  LDL R20, [R1+0x14] ;  /* 0x0000140001147983 */ /* 0x000f220000100800 */
[----:B------:R-:W1:Y:S06]  /*1f70*/  LDC.64 R66, c[0x0][0x3f8] ;  /* 0x0000fe00ff427b82 */ /* 0x000e6c0000000a00 */
[----:B------:R-:W-:Y:S02]  /*1f80*/  @P0 IADD3 R4, P1, R34, UR4, RZ ;  /* 0x0000000422040c10 */ /* 0x000fe4000ff3e0ff */
[----:B------:R-:W1:Y:S02]  /*1f90*/  LDC R61, c[0x0][0x3f4] ;  /* 0x0000fd00ff3d7b82 */ /* 0x000e640000000800 */
[----:B------:R-:W-:Y:S01]  /*1fa0*/  @P0 IADD3.X R5, R33, UR5, RZ, P1, !PT ;  /* 0x0000000521050c10 */ /* 0x000fe20008ffe4ff */
[----:B------:R-:W-:-:S04]  /*1fb0*/  ULDC.64 UR4, c[0x0][0x308] ;  /* 0x0000c20000047ab9 */ /* 0x000fc80000000a00 */
[----:B------:R0:W2:Y:S01]  /*1fc0*/  @P0 LDG.E R0, desc[UR42][R4.64] ;  /* 0x0000002a04000981 */ /* 0x0000a2000c1e1900 */
[----:B------:R-:W-:Y:S01]  /*1fd0*/  SHF.R.S32.HI R3, RZ, 0x1f, R30 ;  /* 0x0000001fff037819 */ /* 0x000fe2000001141e */
[----:B0-----:R-:W-:Y:S01]  /*1fe0*/  IMAD.WIDE.U32 R6, R30, R68, RZ ;  /* 0x000000441e067225 */ /* 0x001fe200078e00ff */
[----:B------:R-:W-:-:S03]  /*1ff0*/  ISETP.NE.U32.AND P0, PT, RZ, UR8, PT ;  /* 0x00000008ff007c0c */ /* 0x000fc6000bf05070 */
[----:B------:R-:W-:Y:S01]  /*2000*/  IMAD R8, R3, R68, RZ ;  /* 0x0000004403087224 */ /* 0x000fe200078e02ff */
[----:B------:R-:W-:Y:S01]  /*2010*/  ISETP.NE.AND.EX P0, PT, RZ, UR9, PT, P0 ;  /* 0x00000009ff007c0c */ /* 0x000fe2000bf05300 */
[----:B------:R-:W-:Y:S02]  /*2020*/  VIADD R81, R22, 0x20 ;  /* 0x0000002016517836 */ /* 0x000fe40000000000 */
[----:B------:R-:W-:Y:S01]  /*2030*/  IMAD R9, R30, R69, R8 ;  /* 0x000000451e097224 */ /* 0x000fe200078e0208 */
[----:B------:R-:W-:Y:S01]  /*2040*/  SHF.R.S32.HI R14, RZ, 0x1f, R19 ;  /* 0x0000001fff0e7819 */ /* 0x000fe20000011413 */
[----:B------:R-:W-:-:S04]  /*2050*/  IMAD.WIDE.U32 R56, R31, UR6, R22 ;  /* 0x000000061f387c25 */ /* 0x000fc8000f8e0016 */
[----:B------:R-:W-:Y:S02]  /*2060*/  IMAD.IADD R7, R7, 0x1, R9 ;  /* 0x0000000107077824 */ /* 0x000fe400078e0209 */
[----:B------:R-:W-:Y:S02]  /*2070*/  IMAD R12, R14, R68, RZ ;  /* 0x000000440e0c7224 */ /* 0x000fe400078e02ff */
[----:B------:R-:W-:-:S04]  /*2080*/  IMAD.WIDE.U32 R4, R31, UR4, R6 ;  /* 0x000000041f047c25 */ /* 0x000fc8000f8e0006 */
[----:B------:R-:W-:Y:S01]  /*2090*/  IMAD R59, R31, UR5, R5 ;  /* 0x000000051f3b7c24 */ /* 0x000fe2000f8e0205 */
[----:B------:R-:W-:Y:S01]  /*20a0*/  ULDC.64 UR4, c[0x0][0x310] ;  /* 0x0000c40000047ab9 */ /* 0x000fe20000000a00 */
[----:B------:R-:W-:Y:S02]  /*20b0*/  IMAD.MOV.U32 R58, RZ, RZ, R4 ;  /* 0x000000ffff3a7224 */ /* 0x000fe400078e0004 */
[----:B------:R-:W-:-:S04]  /*20c0*/  IMAD.WIDE.U32 R6, R19, R68, R22 ;  /* 0x0000004413067225 */ /* 0x000fc800078e0016 */
[----:B------:R-:W-:Y:S02]  /*20d0*/  IMAD R12, R19, R69, R12 ;  /* 0x00000045130c7224 */ /* 0x000fe400078e020c */
[----:B------:R-:W-:Y:S01]  /*20e0*/  IMAD R57, R31, UR7, R57 ;  /* 0x000000071f397c24 */ /* 0x000fe2000f8e0239 */
[----:B------:R-:W-:Y:S01]  /*20f0*/  ULDC.64 UR6, c[0x0][0x338] ;  /* 0x0000ce0000067ab9 */ /* 0x000fe20000000a00 */
[----:B-1----:R-:W-:Y:S02]  /*2100*/  ISETP.GE.AND P2, PT, R81, R61, PT ;  /* 0x0000003d5100720c */ /* 0x002fe40003f46270 */
[----:B------:R-:W-:Y:S01]  /*2110*/  SHF.R.S32.HI R155, RZ, 0x1f, R154 ;  /* 0x0000001fff9b7819 */ /* 0x000fe2000001149a */
[----:B------:R-:W-:-:S04]  /*2120*/  IMAD.WIDE.U32 R52, R19, R66, R22 ;  /* 0x0000004213347225 */ /* 0x000fc800078e0016 */
[----:B------:R-:W-:Y:S01]  /*2130*/  IMAD.WIDE.U32 R54, R19, R66, R154 ;  /* 0x0000004213367225 */ /* 0x000fe200078e009a */
[----:B------:R-:W-:-:S03]  /*2140*/  P2R R82, PR, RZ, 0x4 ;  /* 0x00000004ff527803 */ /* 0x000fc60000000000 */
[----:B------:R-:W-:Y:S01]  /*2150*/  VIADD R65, R22, 0x40 ;  /* 0x0000004016417836 */ /* 0x000fe20000000000 */
[C---:B------:R-:W-:Y:S01]  /*2160*/  SHF.L.U64.HI R69, R68.reuse, 0x7, R69 ;  /* 0x0000000744457819 */ /* 0x040fe20000010245 */
[----:B------:R-:W-:Y:S01]  /*2170*/  IMAD.SHL.U32 R68, R68, 0x80, RZ ;  /* 0x0000008044447824 */ /* 0x000fe200078e00ff */
[----:B--2---:R-:W-:-:S04]  /*2180*/  SHF.R.S32.HI R5, RZ, 0x1f, R0 ;  /* 0x0000001fff057819 */ /* 0x004fc80000011400 */
[----:B------:R-:W-:Y:S02]  /*2190*/  SEL R10, R5, RZ, !P0 ;  /* 0x000000ff050a7207 */ /* 0x000fe40004000000 */
[----:B------:R-:W0:Y:S01]  /*21a0*/  LDC.64 R4, c[0x0][0x408] ;  /* 0x00010200ff047b82 */ /* 0x000e220000000a00 */
[----:B------:R-:W-:Y:S02]  /*21b0*/  SEL R9, R0, RZ, !P0 ;  /* 0x000000ff00097207 */ /* 0x000fe40004000000 */
[----:B------:R-:W-:-:S03]  /*21c0*/  IMAD R0, R10, UR4, RZ ;  /* 0x000000040a007c24 */ /* 0x000fc6000f8e02ff */
[C---:B------:R-:W-:Y:S01]  /*21d0*/  IMAD.WIDE.U32 R58, R9.reuse, UR4, R58 ;  /* 0x00000004093a7c25 */ /* 0x040fe2000f8e003a */
[----:B------:R-:W-:Y:S02]  /*21e0*/  ULDC UR4, c[0x0][0x2f4] ;  /* 0x0000bd0000047ab9 */ /* 0x000fe40000000800 */
[----:B------:R-:W-:Y:S01]  /*21f0*/  ISETP.GE.AND P0, PT, R22, UR4, PT ;  /* 0x0000000416007c0c */ /* 0x000fe2000bf06270 */
[----:B------:R-:W-:Y:S01]  /*2200*/  IMAD R75, R9, UR5, R0 ;  /* 0x00000005094b7c24 */ /* 0x000fe2000f8e0200 */
[----:B------:R-:W-:Y:S02]  /*2210*/  ISETP.GE.AND P1, PT, R81, UR4, PT ;  /* 0x0000000451007c0c */ /* 0x000fe4000bf26270 */
[----:B------:R-:W-:Y:S01]  /*2220*/  SEL R0, RZ, 0x1, P0 ;  /* 0x00000001ff007807 */ /* 0x000fe20000000000 */
[----:B------:R-:W-:Y:S01]  /*2230*/  IMAD.IADD R75, R59, 0x1, R75 ;  /* 0x000000013b4b7824 */ /* 0x000fe200078e024b */
[----:B------:R-:W-:Y:S01]  /*2240*/  IADD3 R80, P0, R58, R6, RZ ;  /* 0x000000063a507210 */ /* 0x000fe20007f1e0ff */
[----:B------:R-:W-:Y:S01]  /*2250*/  IMAD R10, R10, UR6, RZ ;  /* 0x000000060a0a7c24 */ /* 0x000fe2000f8e02ff */
[----:B------:R-:W-:Y:S01]  /*2260*/  SEL R8, RZ, 0xffffffff, P1 ;  /* 0xffffffffff087807 */ /* 0x000fe20000800000 */
[----:B------:R-:W-:Y:S01]  /*2270*/  IMAD R6, R14, R66, RZ ;  /* 0x000000420e067224 */ /* 0x000fe200078e02ff */
[----:B------:R-:W-:-:S02]  /*2280*/  IADD3.X R74, R75, R7, R12, P0, !PT ;  /* 0x000000074b4a7210 */ /* 0x000fc400007fe40c */
[----:B------:R-:W-:Y:S01]  /*2290*/  ISETP.GE.AND P0, PT, R22, R61, PT ;  /* 0x0000003d1600720c */ /* 0x000fe20003f06270 */
[----:B------:R-:W-:-:S04]  /*22a0*/  IMAD.WIDE.U32 R56, R9, UR6, R56 ;  /* 0x0000000609387c25 */ /* 0x000fc8000f8e0038 */
[----:B------:R-:W-:Y:S01]  /*22b0*/  IMAD R15, R9, UR7, R10 ;  /* 0x00000007090f7c24 */ /* 0x000fe2000f8e020a */
[----:B------:R-:W-:Y:S01]  /*22c0*/  SEL R7, R61, RZ, P0 ;  /* 0x000000ff3d077207 */ /* 0x000fe20000000000 */
[----:B------:R-:W-:Y:S02]  /*22d0*/  IMAD.SHL.U32 R11, R8, 0x2, RZ ;  /* 0x00000002080b7824 */ /* 0x000fe400078e00ff */
[----:B------:R-:W-:Y:S01]  /*22e0*/  IMAD R9, R19, R67, R6 ;  /* 0x0000004313097224 */ /* 0x000fe200078e0206 */
[----:B------:R-:W-:Y:S01]  /*22f0*/  SEL R6, R61, RZ, P2 ;  /* 0x000000ff3d067207 */ /* 0x000fe20001000000 */
[----:B0-----:R-:W-:Y:S02]  /*2300*/  IMAD R8, R14, R4, RZ ;  /* 0x000000040e087224 */ /* 0x001fe400078e02ff */
[----:B------:R-:W-:Y:S02]  /*2310*/  IMAD.IADD R7, R22, 0x1, R7 ;  /* 0x0000000116077824 */ /* 0x000fe400078e0207 */
[----:B------:R-:W-:-:S02]  /*2320*/  IMAD R13, R19, R5, R8 ;  /* 0x00000005130d7224 */ /* 0x000fc400078e0208 */
[----:B------:R-:W-:Y:S01]  /*2330*/  IMAD.IADD R8, R81, 0x1, R6 ;  /* 0x0000000151087824 */ /* 0x000fe200078e0206 */
[----:B------:R-:W-:Y:S01]  /*2340*/  SHF.R.S32.HI R6, RZ, 0x1f, R7 ;  /* 0x0000001fff067819 */ /* 0x000fe20000011407 */
[----:B------:R-:W-:Y:S02]  /*2350*/  IMAD.IADD R55, R55, 0x1, R9 ;  /* 0x0000000137377824 */ /* 0x000fe400078e0209 */
[----:B------:R-:W-:Y:S01]  /*2360*/  IMAD.IADD R53, R9, 0x1, R53 ;  /* 0x0000000109357824 */ /* 0x000fe200078e0235 */
[----:B------:R-:W-:Y:S02]  /*2370*/  SHF.R.S32.HI R9, RZ, 0x1f, R8 ;  /* 0x0000001fff097819 */ /* 0x000fe40000011408 */
[CC--:B------:R-:W-:Y:S02]  /*2380*/  LEA.HI R73, R6.reuse, R7.reuse, RZ, 0x4 ;  /* 0x0000000706497211 */ /* 0x0c0fe400078f20ff */
[----:B------:R-:W-:Y:S02]  /*2390*/  LEA.HI R72, R9, R8, RZ, 0x4 ;  /* 0x0000000809487211 */ /* 0x000fe400078f20ff */
[----:B------:R-:W-:-:S02]  /*23a0*/  LEA.HI R6, R6, R7, RZ, 0x5 ;  /* 0x0000000706067211 */ /* 0x000fc400078f28ff */
[----:B------:R-:W-:-:S03]  /*23b0*/  LEA.HI R8, R9, R8, RZ, 0x5 ;  /* 0x0000000809087211 */ /* 0x000fc600078f28ff */
[----:B------:R-:W-:Y:S01]  /*23c0*/  IMAD.SHL.U32 R7, R6, 0x80, RZ ;  /* 0x0000008006077824 */ /* 0x000fe200078e00ff */
[C---:B---3--:R-:W-:Y:S01]  /*23d0*/  LOP3.LUT R6, R27.reuse, 0x10, R73, 0xf8, !PT ;  /* 0x000000101b067812 */ /* 0x048fe200078ef849 */
[----:B------:R-:W-:Y:S01]  /*23e0*/  IMAD.SHL.U32 R9, R8, 0x80, RZ ;  /* 0x0000008008097824 */ /* 0x000fe200078e00ff */
[----:B------:R-:W-:Y:S02]  /*23f0*/  LOP3.LUT R8, R27, 0x10, R72, 0xf8, !PT ;  /* 0x000000101b087812 */ /* 0x000fe400078ef848 */
[----:B------:R-:W-:Y:S02]  /*2400*/  LOP3.LUT R7, R7, 0xfffff000, RZ, 0xc0, !PT ;  /* 0xfffff00007077812 */ /* 0x000fe400078ec0ff */
[-C--:B------:R-:W-:Y:S02]  /*2410*/  LOP3.LUT R6, R6, R21.reuse, RZ, 0x3c, !PT ;  /* 0x0000001506067212 */ /* 0x080fe400078e3cff */
[----:B------:R-:W-:Y:S02]  /*2420*/  LOP3.LUT R9, R9, 0xfffff000, RZ, 0xc0, !PT ;  /* 0xfffff00009097812 */ /* 0x000fe400078ec0ff */
[----:B------:R-:W-:-:S02]  /*2430*/  LOP3.LUT R8, R8, R21, RZ, 0x3c, !PT ;  /* 0x0000001508087212 */ /* 0x000fc400078e3cff */
[--C-:B----4-:R-:W-:Y:S02]  /*2440*/  IADD3 R71, R6, R7, R20.reuse ;  /* 0x0000000706477210 */ /* 0x110fe40007ffe014 */
[----:B------:R-:W-:Y:S02]  /*2450*/  IADD3 R70, R8, R9, R20 ;  /* 0x0000000908467210 */ /* 0x000fe40007ffe014 */
[----:B------:R-:W0:Y:S01]  /*2460*/  S2R R20, SR_TID.X ;  /* 0x0000000000147919 */ /* 0x000e220000002100 */
[----:B------:R-:W-:Y:S02]  /*2470*/  LOP3.LUT R0, R11, 0x2, R0, 0xe2, !PT ;  /* 0x000000020b007812 */ /* 0x000fe400078ee200 */
[----:B-----5:R-:W-:Y:S01]  /*2480*/  SHF.R.S32.HI R11, RZ, 0x1f, R24 ;  /* 0x0000001fff0b7819 */ /* 0x020fe20000011418 */
[----:B------:R-:W-:-:S04]  /*2490*/  IMAD.WIDE.U32 R50, R19, R4, R154 ;  /* 0x0000000413327225 */ /* 0x000fc800078e009a */
[C---:B------:R-:W-:Y:S01]  /*24a0*/  IMAD.WIDE.U32 R48, R19.reuse, R4, R22 ;  /* 0x0000000413307225 */ /* 0x040fe200078e0016 */
[----:B------:R-:W-:-:S03]  /*24b0*/  IADD3 R30, P2, R19, R30, RZ ;  /* 0x0000001e131e7210 */ /* 0x000fc60007f5e0ff */
[----:B------:R-:W-:Y:S02]  /*24c0*/  IMAD R6, R11, R66, RZ ;  /* 0x000000420b067224 */ /* 0x000fe400078e02ff */
[----:B------:R-:W-:Y:S02]  /*24d0*/  IMAD.IADD R51, R51, 0x1, R13 ;  /* 0x0000000133337824 */ /* 0x000fe400078e020d */
[----:B------:R-:W-:Y:S02]  /*24e0*/  IMAD.IADD R49, R13, 0x1, R49 ;  /* 0x000000010d317824 */ /* 0x000fe400078e0231 */
[----:B------:R-:W-:Y:S01]  /*24f0*/  IMAD R11, R11, R4, RZ ;  /* 0x000000040b0b7224 */ /* 0x000fe200078e02ff */
[----:B------:R-:W-:Y:S01]  /*2500*/  LOP3.LUT R7, R72, 0xfffffff0, RZ, 0xc0, !PT ;  /* 0xfffffff048077812 */ /* 0x000fe200078ec0ff */
[C---:B------:R-:W-:Y:S02]  /*2510*/  IMAD R21, R24.reuse, R67, R6 ;  /* 0x0000004318157224 */ /* 0x040fe400078e0206 */
[----:B------:R-:W-:Y:S01]  /*2520*/  IMAD.WIDE.U32 R54, R24, R66, R54 ;  /* 0x0000004218367225 */ /* 0x000fe200078e0036 */
[----:B------:R-:W-:-:S03]  /*2530*/  SHF.L.U64.HI R67, R66, 0x7, R67 ;  /* 0x0000000742437819 */ /* 0x000fc60000010243 */
[----:B------:R-:W-:Y:S01]  /*2540*/  IMAD.WIDE.U32 R52, R24, R66, R52 ;  /* 0x0000004218347225 */ /* 0x000fe200078e0034 */
[----:B0-----:R-:W-:-:S03]  /*2550*/  SHF.R.U32.HI R20, RZ, 0x7, R20 ;  /* 0x00000007ff147819 */ /* 0x001fc60000011614 */
[C---:B------:R-:W-:Y:S02]  /*2560*/  IMAD R11, R24.reuse, R5, R11 ;  /* 0x00000005180b7224 */ /* 0x040fe400078e020b */
[----:B------:R-:W-:-:S04]  /*2570*/  IMAD.WIDE.U32 R50, R24, R4, R50 ;  /* 0x0000000418327225 */ /* 0x000fc800078e0032 */
[----:B------:R-:W-:Y:S01]  /*2580*/  VIADD R62, R20, 0x8 ;  /* 0x00000008143e7836 */ /* 0x000fe20000000000 */
[----:B------:R-:W-:Y:S01]  /*2590*/  LOP3.LUT R20, R73, 0xfffffff0, RZ, 0xc0, !PT ;  /* 0xfffffff049147812 */ /* 0x000fe200078ec0ff */
[----:B------:R-:W-:Y:S01]  /*25a0*/  IMAD.WIDE.U32 R48, R24, R4, R48 ;  /* 0x0000000418307225 */ /* 0x000fe200078e0030 */
[----:B------:R-:W-:Y:S02]  /*25b0*/  SHF.L.U64.HI R64, R4, 0x7, R5 ;  /* 0x0000000704407819 */ /* 0x000fe40000010205 */
[----:B------:R-:W-:Y:S01]  /*25c0*/  LOP3.LUT R60, R0, 0x1, RZ, 0xc0, !PT ;  /* 0x00000001003c7812 */ /* 0x000fe200078ec0ff */
[----:B------:R-:W-:Y:S01]  /*25d0*/  IMAD.SHL.U32 R63, R4, 0x80, RZ ;  /* 0x00000080043f7824 */ /* 0x000fe200078e00ff */
[----:B------:R-:W-:Y:S01]  /*25e0*/  LOP3.LUT R28, R0, 0x2, RZ, 0xc0, !PT ;  /* 0x00000002001c7812 */ /* 0x000fe200078ec0ff */
[----:B------:R-:W-:Y:S01]  /*25f0*/  IMAD.X R31, R14, 0x1, R3, P2 ;  /* 0x000000010e1f7824 */ /* 0x000fe200010e0603 */
[----:B------:R-:W-:Y:S01]  /*2600*/  ISETP.GE.AND P1, PT, R65, UR4, PT ;  /* 0x0000000441007c0c */ /* 0x000fe2000bf26270 */
[----:B------:R-:W-:Y:S01]  /*2610*/  IMAD.IADD R27, R55, 0x1, R21 ;  /* 0x00000001371b7824 */ /* 0x000fe200078e0215 */
[----:B------:R-:W-:Y:S01]  /*2620*/  SHF.R.S32.HI R4, RZ, 0x1f, R20 ;  /* 0x0000001fff047819 */ /* 0x000fe20000011414 */
[----:B------:R-:W-:Y:S01]  /*2630*/  IMAD.SHL.U32 R66, R66, 0x80, RZ ;  /* 0x0000008042427824 */ /* 0x000fe200078e00ff */
[----:B------:R-:W-:Y:S01]  /*2640*/  SHF.R.S32.HI R3, RZ, 0x1f, R7 ;  /* 0x0000001fff037819 */ /* 0x000fe20000011407 */
[----:B------:R-:W-:-:S02]  /*2650*/  IMAD.SHL.U32 R61, R61, 0x2, RZ ;  /* 0x000000023d3d7824 */ /* 0x000fc400078e00ff */
[----:B------:R-:W-:Y:S02]  /*2660*/  IMAD.IADD R21, R21, 0x1, R53 ;  /* 0x0000000115157824 */ /* 0x000fe400078e0235 */
[----:B------:R-:W-:Y:S02]  /*2670*/  IMAD.IADD R6, R51, 0x1, R11 ;  /* 0x0000000133067824 */ /* 0x000fe400078e020b */
[----:B------:R-:W-:Y:S02]  /*2680*/  IMAD.IADD R5, R11, 0x1, R49 ;  /* 0x000000010b057824 */ /* 0x000fe400078e0231 */
[----:B------:R-:W-:-:S07]  /*2690*/  IMAD.IADD R0, R57, 0x1, R15 ;  /* 0x0000000139007824 */ /* 0x000fce00078e020f */
.L_x_1958:
[----:B------:R-:W2:Y:S01]  /*26a0*/  LDL R8, [R1+0x38] ;  /* 0x0000380001087983 */ /* 0x000ea20000100800 */
[----:B------:R-:W0:Y:S01]  /*26b0*/  LDC R87, c[0x0][0x3f4] ;  /* 0x0000fd00ff577b82 */ /* 0x000e220000000800 */
[----:B------:R-:W-:Y:S01]  /*26c0*/  VIADD R2, R2, 0xffffffff ;  /* 0xffffffff02027836 */ /* 0x000fe20000000000 */
[----:B------:R-:W-:Y:S05]  /*26d0*/  YIELD ;  /* 0x0000000000007946 */ /* 0x000fea0003800000 */
[----:B------:R-:W-:Y:S01]  /*26e0*/  SHF.R.S32.HI R11, RZ, 0x1f, R2 ;  /* 0x0000001fff0b7819 */ /* 0x000fe20000011402 */
[----:B----4-:R-:W1:Y:S01]  /*26f0*/  LDC.64 R76, c[0x0][0x2e8] ;  /* 0x0000ba00ff4c7b82 */ /* 0x010e620000000a00 */
[-C--:B------:R-:W-:Y:S01]  /*2700*/  IMAD R9, R69, R2.reuse, RZ ;  /* 0x0000000245097224 */ /* 0x080fe200078e02ff */
[----:B------:R-:W-:Y:S01]  /*2710*/  BSSY B0, `(.L_x_1919) ;  /* 0x00003db000007945 */ /* 0x000fe20003800000 */
[----:B---3--:R-:W-:Y:S01]  /*2720*/  IMAD.WIDE.U32 R40, R68, R2, RZ ;  /* 0x0000000244287225 */ /* 0x008fe200078e00ff */
[----:B------:R-:W-:-:S03]  /*2730*/  ISETP.GT.AND P2, PT, R2, R25, PT ;  /* 0x000000190200720c */ /* 0x000fc60003f44270 */
[----:B------:R-:W-:-:S04]  /*2740*/  IMAD R79, R11, R68, R9 ;  /* 0x000000440b4f7224 */ /* 0x000fc800078e0209 */
        /* <DEDUP_REMOVED lines=11> */
[C---:B------:R-:W-:Y:S02]  /*2800*/  IMAD R9, R11.reuse, R66, R9 ;  /* 0x000000420b097224 */ /* 0x040fe400078e0209 */
[----:B------:R-:W-:Y:S02]  /*2810*/  IMAD R85, R2, -0x80, R26 ;  /* 0xffffff8002557824 */ /* 0x000fe400078e021a */
[----:B------:R-:W-:Y:S02]  /*2820*/  IMAD R11, R11, R63, R8 ;  /* 0x0000003f0b0b7224 */ /* 0x000fe400078e0208 */
[----:B------:R-:W-:Y:S01]  /*2830*/  IMAD.WIDE.U32 R44, R66, R2, RZ ;  /* 0x00000002422c7225 */ /* 0x000fe200078e00ff */
[----:B------:R-:W-:-:S03]  /*2840*/  VIMNMX R85, R85, 0x80, PT ;  /* 0x0000008055557848 */ /* 0x000fc60003fe0100 */
        /* <DEDUP_REMOVED lines=14> */
[----:B------:R-:W-:Y:S01]  /*2930*/  ULDC.64 UR4, c[0x0][0x3e8] ;  /* 0x0000fa0000047ab9 */ /* 0x000fe20000000a00 */
[----:B------:R-:W-:Y:S02]  /*2940*/  ULDC.64 UR6, c[0x0][0x400] ;  /* 0x0001000000067ab9 */ /* 0x000fe40000000a00 */
[----:B------:R-:W3:Y:S01]  /*2950*/  LDL R10, [R1+0x10] ;  /* 0x00001000010a7983 */ /* 0x000ee20000100800 */
[----:B------:R-:W-:Y:S02]  /*2960*/  IADD3 R44, P3, P5, R54, UR4, R44 ;  /* 0x00000004362c7c10 */ /* 0x000fe4000fd7e02c */
[----:B------:R-:W-:Y:S02]  /*2970*/  CS2R R38, SRZ ;  /* 0x0000000000267805 */ /* 0x000fe4000001ff00 */
[----:B------:R-:W-:Y:S02]  /*2980*/  CS2R R40, SRZ ;  /* 0x0000000000287805 */ /* 0x000fe4000001ff00 */
[----:B------:R-:W-:-:S02]  /*2990*/  IADD3.X R45, R27, UR5, R46, P3, P5 ;  /* 0x000000051b2d7c10 */ /* 0x000fc40009fea42e */
[----:B------:R-:W-:-:S04]  /*29a0*/  IADD3 R42, P3, P5, R50, UR6, R42 ;  /* 0x00000006322a7c10 */ /* 0x000fc8000fd7e02a */
[----:B------:R-:W-:Y:S02]  /*29b0*/  IADD3.X R43, R6, UR7, R47, P3, P5 ;  /* 0x00000007062b7c10 */ /* 0x000fe40009fea42f */
[----:B------:R-:W-:Y:S02]  /*29c0*/  ISETP.GE.AND P5, PT, R154, R87, PT ;  /* 0x000000579a00720c */ /* 0x000fe40003fa6270 */
[----:B------:R-:W-:Y:S02]  /*29d0*/  CS2R R32, SRZ ;  /* 0x0000000000207805 */ /* 0x000fe4000001ff00 */
[----:B------:R-:W-:Y:S02]  /*29e0*/  CS2R R12, SRZ ;  /* 0x00000000000c7805 */ /* 0x000fe4000001ff00 */
[----:B------:R-:W-:Y:S02]  /*29f0*/  CS2R R34, SRZ ;  /* 0x0000000000227805 */ /* 0x000fe4000001ff00 */
[----:B------:R-:W-:-:S05]  /*2a00*/  CS2R R14, SRZ ;  /* 0x00000000000e7805 */ /* 0x000fca000001ff00 */
[----:B------:R0:W5:Y:S04]  /*2a10*/  @!P5 LDG.E.64 R38, desc[UR42][R44.64] ;  /* 0x0000002a2c26d981 */ /* 0x000168000c1e1b00 */
[----:B------:R0:W5:Y:S01]  /*2a20*/  @!P5 LDG.E.64 R40, desc[UR42][R42.64] ;  /* 0x0000002a2a28d981 */ /* 0x000162000c1e1b00 */
[-C--:B--2---:R-:W-:Y:S02]  /*2a30*/  ISETP.GE.AND P3, PT, R78, R87.reuse, PT ;  /* 0x000000574e00720c */ /* 0x084fe40003f66270 */
[----:B---3--:R-:W-:-:S11]  /*2a40*/  ISETP.GE.AND P5, PT, R10, R87, PT ;  /* 0x000000570a00720c */ /* 0x008fd60003fa6270 */
[----:B------:R0:W5:Y:S04]  /*2a50*/  @!P3 LDG.E.64 R32, desc[UR42][R44.64+0x10] ;  /* 0x0000102a2c20b981 */ /* 0x000168000c1e1b00 */
[----:B------:R0:W5:Y:S04]  /*2a60*/  @!P5 LDG.E.64 R12, desc[UR42][R44.64+0x20] ;  /* 0x0000202a2c0cd981 */ /* 0x000168000c1e1b00 */
[----:B------:R0:W5:Y:S04]  /*2a70*/  @!P3 LDG.E.64 R34, desc[UR42][R42.64+0x10] ;  /* 0x0000102a2a22b981 */ /* 0x000168000c1e1b00 */
[----:B------:R0:W5:Y:S02]  /*2a80*/  @!P5 LDG.E.64 R14, desc[UR42][R42.64+0x20] ;  /* 0x0000202a2a0ed981 */ /* 0x000164000c1e1b00 */
.L_x_1923:
[----:B------:R-:W-:Y:S05]  /*2a90*/  BSYNC B1 ;  /* 0x0000000000017941 */ /* 0x000fea0003800000 */
.L_x_1922:
        /* <DEDUP_REMOVED lines=10> */
.L_x_1924:
[----:B------:R-:W-:Y:S01]  /*2b40*/  IMAD R83, R17, 0x8, R16 ;  /* 0x0000000811537824 */ /* 0x000fe200078e0210 */
[----:B------:R-:W-:Y:S01]  /*2b50*/  SHF.L.U32 R86, R153, 0x1f, RZ ;  /* 0x0000001f99567819 */ /* 0x000fe200000006ff */
[----:B------:R-:W-:Y:S03]  /*2b60*/  BSSY B1, `(.L_x_1925) ;  /* 0x0000003000017945 */ /* 0x000fe60003800000 */
[----:B------:R-:W0:Y:S02]  /*2b70*/  SYNCS.PHASECHK.TRANS64.TRYWAIT P5, [R83+URZ+0x19c90], R86 ;  /* 0x019c9056530075a7 */ /* 0x000e2400080a017f */
[----:B0-----:R-:W-:Y:S05]  /*2b80*/  @!P5 BRA `(.L_x_1926) ;  /* 0x000001ac0078d947 */ /* 0x001fea0003800000 */
.L_x_2189:
[----:B------:R-:W-:Y:S05]  /*2b90*/  BSYNC B1 ;  /* 0x0000000000017941 */ /* 0x000fea0003800000 */
.L_x_1925:
        /* <DEDUP_REMOVED lines=32> */
[-C--:B------:R-:W-:Y:S01]  /*2da0*/  FMUL.FTZ R93, R41, R90.reuse ;  /* 0x0000005a295d7220 */ /* 0x080fe20000410000 */
[--C-:B------:R-:W-:Y:S02]  /*2db0*/  HADD2.F32 R79, -RZ, R78.reuse.H0_H0 ;  /* 0x2000004eff4f7230 */ /* 0x100fe40000004100 */
[C---:B------:R-:W-:Y:S01]  /*2dc0*/  FMUL.FTZ R90, R8.reuse, R90 ;  /* 0x0000005a085a7220 */ /* 0x040fe20000410000 */
[--C-:B------:R-:W-:Y:S02]  /*2dd0*/  HADD2.F32 R77, -RZ, R9.reuse.H1_H1 ;  /* 0x30000009ff4d7230 */ /* 0x100fe40000004100 */
[----:B------:R-:W-:Y:S02]  /*2de0*/  HADD2.F32 R76, -RZ, R9.H0_H0 ;  /* 0x20000009ff4c7230 */ /* 0x000fe40000004100 */
[----:B------:R-:W-:Y:S01]  /*2df0*/  FFMA.FTZ R8, R8, R79, -R93 ;  /* 0x0000004f08087223 */ /* 0x000fe2000001085d */
[----:B------:R-:W-:Y:S02]  /*2e00*/  HADD2.F32 R78, -RZ, R78.H1_H1 ;  /* 0x3000004eff4e7230 */ /* 0x000fe40000004100 */
[----:B------:R-:W-:Y:S01]  /*2e10*/  FMUL.FTZ R93, R77, R91 ;  /* 0x0000005b4d5d7220 */ /* 0x000fe20000410000 */
[----:B------:R-:W-:Y:S01]  /*2e20*/  FFMA.FTZ R9, R41, R79, R90 ;  /* 0x0000004f29097223 */ /* 0x000fe2000001005a */
[C---:B------:R-:W-:Y:S01]  /*2e30*/  FMUL.FTZ R92, R76.reuse, R91 ;  /* 0x0000005b4c5c7220 */ /* 0x040fe20000410000 */
[----:B------:R-:W-:Y:S01]  /*2e40*/  F2FP.F16.E4M3.UNPACK_B R41, R40.H1 ;  /* 0x00000028ff29723e */ /* 0x000fe200030006ff */
[----:B------:R-:W-:Y:S01]  /*2e50*/  FFMA.FTZ R93, R76, R78, -R93 ;  /* 0x0000004e4c5d7223 */ /* 0x000fe2000001085d */
[----:B------:R-:W-:Y:S01]  /*2e60*/  F2FP.F16.E4M3.UNPACK_B R40, R40 ;  /* 0x00000028ff28723e */ /* 0x000fe200020006ff */
[----:B------:R-:W-:Y:S01]  /*2e70*/  FFMA.FTZ R94, R77, R78, R92 ;  /* 0x0000004e4d5e7223 */ /* 0x000fe2000001005c */
[--C-:B------:R-:W-:Y:S01]  /*2e80*/  HADD2.F32 R79, -RZ, R47.reuse.H1_H1 ;  /* 0x3000002fff4f7230 */ /* 0x100fe20000004100 */
[----:B------:R-:W-:Y:S01]  /*2e90*/  F2FP.F16.E4M3.UNPACK_B R77, R46 ;  /* 0x0000002eff4d723e */ /* 0x000fe200020006ff */
[----:B------:R-:W-:-:S02]  /*2ea0*/  HADD2.F32 R78, -RZ, R47.H0_H0 ;  /* 0x2000002fff4e7230 */ /* 0x000fc40000004100 */
[--C-:B------:R-:W-:Y:S02]  /*2eb0*/  HADD2.F32 R47, -RZ, R41.reuse.H0_H0 ;  /* 0x20000029ff2f7230 */ /* 0x100fe40000004100 */
[----:B------:R-:W-:Y:S02]  /*2ec0*/  HADD2.F32 R76, -RZ, R41.H1_H1 ;  /* 0x30000029ff4c7230 */ /* 0x000fe40000004100 */
[--C-:B------:R-:W-:Y:S02]  /*2ed0*/  HADD2.F32 R46, -RZ, R40.reuse.H1_H1 ;  /* 0x30000028ff2e7230 */ /* 0x100fe40000004100 */
[-C--:B------:R-:W-:Y:S01]  /*2ee0*/  FMUL.FTZ R91, R47, R79.reuse ;  /* 0x0000004f2f5b7220 */ /* 0x080fe20000410000 */
[----:B------:R-:W-:Y:S02]  /*2ef0*/  HADD2.F32 R41, -RZ, R40.H0_H0 ;  /* 0x20000028ff297230 */ /* 0x000fe40000004100 */
[----:B------:R-:W-:Y:S01]  /*2f00*/  FMUL.FTZ R92, R76, R79 ;  /* 0x0000004f4c5c7220 */ /* 0x000fe20000410000 */
        /* <DEDUP_REMOVED lines=35> */
[----:B------:R-:W-:Y:S02]  /*3140*/  HADD2.F32 R78, -RZ, R10.H0_H0 ;  /* 0x2000000aff4e7230 */ /* 0x000fe40000004100 */
[----:B------:R-:W-:Y:S01]  /*3150*/  FFMA.FTZ R11, R91, R93, R98 ;  /* 0x0000005d5b0b7223 */ /* 0x000fe20000010062 */
[----:B------:R-:W-:Y:S01]  /*3160*/  HADD2.F32 R79, -RZ, R90.H0_H0 ;  /* 0x2000005aff4f7230 */ /* 0x000fe20000004100 */
[----:B------:R-:W-:Y:S01]  /*3170*/  F2FP.SATFINITE.E4M3.F32.PACK_AB_MERGE_C R9, R9, R8, R46 ;  /* 0x000000080909723e */ /* 0x000fe2000480702e */
[----:B------:R-:W-:Y:S01]  /*3180*/  HADD2.F32 R10, -RZ, R10.H1_H1 ;  /* 0x3000000aff0a7230 */ /* 0x000fe20000004100 */
[----:B------:R-:W-:Y:S01]  /*3190*/  F2FP.SATFINITE.E4M3.F32.PACK_AB_MERGE_C R96, R96, R97, RZ ;  /* 0x000000616060723e */ /* 0x000fe200048070ff */
[----:B------:R-:W-:Y:S02]  /*31a0*/  HADD2.F32 R90, -RZ, R90.H1_H1 ;  /* 0x3000005aff5a7230 */ /* 0x000fe40000004100 */
[----:B------:R-:W-:Y:S01]  /*31b0*/  FMUL.FTZ R93, R79, R94 ;  /* 0x0000005e4f5d7220 */ /* 0x000fe20000410000 */
[----:B------:R-:W-:-:S02]  /*31c0*/  HADD2.F32 R76, -RZ, R76.H0_H0 ;  /* 0x2000004cff4c7230 */ /* 0x000fc40000004100 */
[-C--:B------:R-:W-:Y:S01]  /*31d0*/  FMUL.FTZ R91, R10, R77.reuse ;  /* 0x0000004d0a5b7220 */ /* 0x080fe20000410000 */
[----:B------:R-:W-:Y:S02]  /*31e0*/  HADD2.F32 R39, -RZ, R39.H0_H0 ;  /* 0x20000027ff277230 */ /* 0x000fe40000004100 */
[----:B------:R-:W-:Y:S01]  /*31f0*/  FMUL.FTZ R92, R90, R94 ;  /* 0x0000005e5a5c7220 */ /* 0x000fe20000410000 */
[----:B------:R-:W-:Y:S01]  /*3200*/  FMUL.FTZ R77, R78, R77 ;  /* 0x0000004d4e4d7220 */ /* 0x000fe20000410000 */
[----:B------:R-:W-:Y:S01]  /*3210*/  FFMA.FTZ R93, R90, R76, R93 ;  /* 0x0000004c5a5d7223 */ /* 0x000fe2000001005d */
[----:B------:R-:W-:Y:S01]  /*3220*/  F2FP.SATFINITE.E4M3.F32.PACK_AB_MERGE_C R11, R11, R38, RZ ;  /* 0x000000260b0b723e */ /* 0x000fe200048070ff */
[----:B------:R-:W-:Y:S01]  /*3230*/  FFMA.FTZ R92, R79, R76, -R92 ;  /* 0x0000004c4f5c7223 */ /* 0x000fe2000001085c */
[-C--:B------:R-:W-:Y:S01]  /*3240*/  FFMA.FTZ R91, R78, R39.reuse, -R91 ;  /* 0x000000274e5b7223 */ /* 0x080fe2000001085b */
[----:B------:R-:W-:Y:S01]  /*3250*/  FFMA.FTZ R10, R10, R39, R77 ;  /* 0x000000270a0a7223 */ /* 0x000fe2000001004d */
[----:B------:R-:W-:-:S02]  /*3260*/  F2FP.SATFINITE.E4M3.F32.PACK_AB_MERGE_C R8, R41, R40, R47 ;  /* 0x000000282908723e */ /* 0x000fc4000480702f */
[----:B------:R-:W-:Y:S02]  /*3270*/  F2FP.SATFINITE.E4M3.F32.PACK_AB_MERGE_C R11, R93, R92, R11 ;  /* 0x0000005c5d0b723e */ /* 0x000fe4000480700b */
[----:B------:R-:W-:-:S07]  /*3280*/  F2FP.SATFINITE.E4M3.F32.PACK_AB_MERGE_C R10, R10, R91, R96 ;  /* 0x0000005b0a0a723e */ /* 0x000fce0004807060 */
.L_x_1931:
[----:B------:R-:W-:Y:S05]  /*3290*/  BSYNC B2 ;  /* 0x0000000000027941 */ /* 0x000fea0003800000 */
.L_x_1930:
[----:B--2---:R1:W-:Y:S02]  /*32a0*/  STG.E.128 desc[UR42][R36.64], R8 ;  /* 0x0000000824007986 */ /* 0x0043e4000c101d2a */
.L_x_1929:
[----:B------:R-:W-:Y:S05]  /*32b0*/  BSYNC B1 ;  /* 0x0000000000017941 */ /* 0x000fea0003800000 */
.L_x_1928:
        /* <DEDUP_REMOVED lines=111> */
.L_x_1935:
[----:B------:R-:W-:Y:S05]  /*39b0*/  BSYNC B2 ;  /* 0x0000000000027941 */ /* 0x000fea0003800000 */
.L_x_1934:
[----:B------:R2:W-:Y:S02]  /*39c0*/  STG.E.128 desc[UR42][R36.64+0x20], R8 ;  /* 0x0000200824007986 */ /* 0x0005e4000c101d2a */
.L_x_1933:
[----:B------:R-:W-:Y:S05]  /*39d0*/  BSYNC B1 ;  /* 0x0000000000017941 */ /* 0x000fea0003800000 */
.L_x_1932:
        /* <DEDUP_REMOVED lines=109> */
.L_x_1937:
[----:B------:R-:W-:Y:S05]  /*40b0*/  BSYNC B1 ;  /* 0x0000000000017941 */ /* 0x000fea0003800000 */
.L_x_1936:
[----:B------:R1:W-:Y:S01]  /*40c0*/  STG.E.128 desc[UR42][R36.64+0x40], R8 ;  /* 0x0000400824007986 */ /* 0x0003e2000c101d2a */
[----:B------:R-:W-:Y:S05]  /*40d0*/  BRA `(.L_x_1927) ;  /* 0x0000002000f87947 */ /* 0x000fea0003800000 */
.L_x_1921:
        /* <DEDUP_REMOVED lines=27> */
.L_x_1939:
[----:B------:R-:W-:Y:S05]  /*4290*/  BSYNC B1 ;  /* 0x0000000000017941 */ /* 0x000fea0003800000 */
.L_x_1938:
        /* <DEDUP_REMOVED lines=12> */
.L_x_1940:
[----:B------:R-:W-:Y:S01]  /*4360*/  IMAD R83, R17, 0x8, R16 ;  /* 0x0000000811537824 */ /* 0x000fe200078e0210 */
[----:B------:R-:W-:Y:S01]  /*4370*/  SHF.L.U32 R86, R153, 0x1f, RZ ;  /* 0x0000001f99567819 */ /* 0x000fe200000006ff */
[----:B------:R-:W-:Y:S03]  /*4380*/  BSSY B1, `(.L_x_1941) ;  /* 0x0000003000017945 */ /* 0x000fe60003800000 */
[----:B------:R-:W1:Y:S02]  /*4390*/  SYNCS.PHASECHK.TRANS64.TRYWAIT P5, [R83+URZ+0x19c90], R86 ;  /* 0x019c9056530075a7 */ /* 0x000e6400080a017f */
[----:B-1----:R-:W-:Y:S05]  /*43a0*/  @!P5 BRA `(.L_x_1942) ;  /* 0x000001940084d947 */ /* 0x002fea0003800000 */
.L_x_2190:
[----:B------:R-:W-:Y:S05]  /*43b0*/  BSYNC B1 ;  /* 0x0000000000017941 */ /* 0x000fea0003800000 */
.L_x_1941:
        /* <DEDUP_REMOVED lines=34> */
[----:B------:R-:W0:Y:S04]  /*45e0*/  LDS.128 R40, [R41+0x13800] ;  /* 0x0138000029287984 */ /* 0x000e280000000c00 */
        /* <DEDUP_REMOVED lines=9> */
[----:B------:R-:W-:Y:S01]  /*4680*/  IMAD.SHL.U32 R13, R13, 0x100, RZ ;  /* 0x000001000d0d7824 */ /* 0x000fe200078e00ff */
[----:B--2---:R-:W-:-:S02]  /*4690*/  F2FP.F16.E4M3.UNPACK_B R103, R45 ;  /* 0x0000002dff67723e */ /* 0x004fc400020006ff */
[----:B------:R-:W-:Y:S01]  /*46a0*/  F2FP.F16.E4M3.UNPACK_B R45, R45.H1 ;  /* 0x0000002dff2d723e */ /* 0x000fe200030006ff */
[----:B------:R-:W-:Y:S01]  /*46b0*/  IMAD.U32 R38, R38, 0x10000, RZ ;  /* 0x0001000026267824 */ /* 0x000fe200078e00ff */
[----:B------:R-:W-:Y:S01]  /*46c0*/  LOP3.LUT R37, R36, 0xff00, R13, 0xf8, !PT ;  /* 0x0000ff0024257812 */ /* 0x000fe200078ef80d */
[----:B------:R-:W-:Y:S01]  /*46d0*/  IMAD.SHL.U32 R13, R102, 0x100, RZ ;  /* 0x00000100660d7824 */ /* 0x000fe200078e00ff */
[-C--:B0-----:R-:W-:Y:S02]  /*46e0*/  F2FP.F16.E4M3.UNPACK_B R102, R41.reuse ;  /* 0x00000029ff66723e */ /* 0x081fe400020006ff */
[----:B------:R-:W-:Y:S02]  /*46f0*/  LOP3.LUT R38, R37, 0xff0000, R38, 0xf8, !PT ;  /* 0x00ff000025267812 */ /* 0x000fe400078ef826 */
[----:B------:R-:W-:Y:S01]  /*4700*/  LOP3.LUT R13, R14, 0xff00, R13, 0xf8, !PT ;  /* 0x0000ff000e0d7812 */ /* 0x000fe200078ef80d */
[--C-:B------:R-:W-:Y:S01]  /*4710*/  HADD2.F32 R14, -RZ, R103.reuse.H0_H0 ;  /* 0x20000067ff0e7230 */ /* 0x100fe20000004100 */
[----:B------:R-:W-:Y:S01]  /*4720*/  F2FP.F16.E4M3.UNPACK_B R36, R38 ;  /* 0x00000026ff24723e */ /* 0x000fe200020006ff */
[----:B------:R-:W-:Y:S01]  /*4730*/  HADD2.F32 R104, -RZ, R102.H0_H0 ;  /* 0x20000066ff687230 */ /* 0x000fe20000004100 */
[----:B------:R-:W-:Y:S01]  /*4740*/  LOP3.LUT R12, R13, 0xff0000, R12, 0xf8, !PT ;  /* 0x00ff00000d0c7812 */ /* 0x000fe200078ef80c */
[----:B------:R-:W-:Y:S01]  /*4750*/  HADD2.F32 R103, -RZ, R103.H1_H1 ;  /* 0x30000067ff677230 */ /* 0x000fe20000004100 */
[----:B------:R-:W-:Y:S01]  /*4760*/  F2FP.F16.E4M3.UNPACK_B R41, R41.H1 ;  /* 0x00000029ff29723e */ /* 0x000fe200030006ff */
[--C-:B------:R-:W-:Y:S01]  /*4770*/  HADD2.F32 R37, -RZ, R36.reuse.H0_H0 ;  /* 0x20000024ff257230 */ /* 0x100fe20000004100 */
[----:B------:R-:W-:Y:S01]  /*4780*/  F2FP.F16.E4M3.UNPACK_B R13, R12 ;  /* 0x0000000cff0d723e */ /* 0x000fe200020006ff */
[----:B------:R-:W-:-:S02]  /*4790*/  HADD2.F32 R36, -RZ, R36.H1_H1 ;  /* 0x30000024ff247230 */ /* 0x000fc40000004100 */
[----:B------:R-:W-:Y:S02]  /*47a0*/  HADD2.F32 R102, -RZ, R102.H1_H1 ;  /* 0x30000066ff667230 */ /* 0x000fe40000004100 */
[-C--:B------:R-:W-:Y:S01]  /*47b0*/  FMUL.FTZ R107, R14, R37.reuse ;  /* 0x000000250e6b7220 */ /* 0x080fe20000410000 */
[--C-:B------:R-:W-:Y:S02]  /*47c0*/  HADD2.F32 R105, -RZ, R13.reuse.H0_H0 ;  /* 0x2000000dff697230 */ /* 0x100fe40000004100 */
[C---:B------:R-:W-:Y:S01]  /*47d0*/  FMUL.FTZ R109, R104.reuse, R37 ;  /* 0x00000025686d7220 */ /* 0x040fe20000410000 */
[----:B------:R-:W-:Y:S02]  /*47e0*/  HADD2.F32 R13, -RZ, R13.H1_H1 ;  /* 0x3000000dff0d7230 */ /* 0x000fe40000004100 */
[-C--:B------:R-:W-:Y:S01]  /*47f0*/  FFMA.FTZ R37, R104, R105.reuse, -R107 ;  /* 0x0000006968257223 */ /* 0x080fe2000001086b */
[----:B------:R-:W-:Y:S01]  /*4800*/  FFMA.FTZ R14, R14, R105, R109 ;  /* 0x000000690e0e7223 */ /* 0x000fe2000001006d */
[-C--:B------:R-:W-:Y:S01]  /*4810*/  FMUL.FTZ R105, R103, R36.reuse ;  /* 0x0000002467697220 */ /* 0x080fe20000410000 */
[----:B------:R-:W-:-:S03]  /*4820*/  FMUL.FTZ R104, R102, R36 ;  /* 0x0000002466687220 */ /* 0x000fc60000410000 */
[-C--:B------:R-:W-:Y:S01]  /*4830*/  FFMA.FTZ R36, R102, R13.reuse, -R105 ;  /* 0x0000000d66247223 */ /* 0x080fe20000010869 */
[----:B------:R-:W-:Y:S01]  /*4840*/  F2FP.F16.E4M3.UNPACK_B R102, R38.H1 ;  /* 0x00000026ff66723e */ /* 0x000fe200030006ff */
[----:B------:R-:W-:Y:S01]  /*4850*/  FFMA.FTZ R13, R103, R13, R104 ;  /* 0x0000000d670d7223 */ /* 0x000fe20000010068 */
[----:B------:R-:W-:Y:S01]  /*4860*/  F2FP.F16.E4M3.UNPACK_B R103, R12.H1 ;  /* 0x0000000cff67723e */ /* 0x000fe200030006ff */
[----:B------:R-:W-:Y:S02]  /*4870*/  HADD2.F32 R12, -RZ, R45.H0_H0 ;  /* 0x2000002dff0c7230 */ /* 0x000fe40000004100 */
[----:B------:R-:W-:Y:S02]  /*4880*/  HADD2.F32 R107, -RZ, R102.H0_H0 ;  /* 0x20000066ff6b7230 */ /* 0x000fe40000004100 */
[----:B------:R-:W-:Y:S02]  /*4890*/  HADD2.F32 R38, -RZ, R41.H0_H0 ;  /* 0x20000029ff267230 */ /* 0x000fe40000004100 */
[----:B------:R-:W-:-:S02]  /*48a0*/  HADD2.F32 R105, -RZ, R103.H0_H0 ;  /* 0x20000067ff697230 */ /* 0x000fc40000004100 */
[-C--:B------:R-:W-:Y:S01]  /*48b0*/  FMUL.FTZ R109, R12, R107.reuse ;  /* 0x0000006b0c6d7220 */ /* 0x080fe20000410000 */
[----:B------:R-:W-:Y:S02]  /*48c0*/  HADD2.F32 R104, -RZ, R45.H1_H1 ;  /* 0x3000002dff687230 */ /* 0x000fe40000004100 */
[C---:B------:R-:W-:Y:S01]  /*48d0*/  FMUL.FTZ R107, R38.reuse, R107 ;  /* 0x0000006b266b7220 */ /* 0x040fe20000410000 */
[----:B------:R-:W-:Y:S02]  /*48e0*/  HADD2.F32 R102, -RZ, R102.H1_H1 ;  /* 0x30000066ff667230 */ /* 0x000fe40000004100 */
[-C--:B------:R-:W-:Y:S01]  /*48f0*/  FFMA.FTZ R38, R38, R105.reuse, -R109 ;  /* 0x0000006926267223 */ /* 0x080fe2000001086d */
[----:B------:R-:W-:Y:S02]  /*4900*/  HADD2.F32 R41, -RZ, R41.H1_H1 ;  /* 0x30000029ff297230 */ /* 0x000fe40000004100 */
[----:B------:R-:W-:Y:S01]  /*4910*/  FFMA.FTZ R12, R12, R105, R107 ;  /* 0x000000690c0c7223 */ /* 0x000fe2000001006b */
[----:B------:R-:W-:-:S02]  /*4920*/  HADD2.F32 R103, -RZ, R103.H1_H1 ;  /* 0x30000067ff677230 */ /* 0x000fc40000004100 */
[CC--:B------:R-:W-:Y:S01]  /*4930*/  FMUL.FTZ R106, R104.reuse, R102.reuse ;  /* 0x00000066686a7220 */ /* 0x0c0fe20000410000 */
[C---:B------:R-:W-:Y:S01]  /*4940*/  FMUL.FTZ R105, R41.reuse, R102 ;  /* 0x0000006629697220 */ /* 0x040fe20000410000 */
[----:B------:R-:W-:Y:S02]  /*4950*/  SHF.R.U32.HI R102, RZ, 0x10, R15 ;  /* 0x00000010ff667819 */ /* 0x000fe4000001160f */
[-C--:B------:R-:W-:Y:S01]  /*4960*/  FFMA.FTZ R45, R41, R103.reuse, -R106 ;  /* 0x00000067292d7223 */ /* 0x080fe2000001086a */
[----:B------:R-:W-:Y:S01]  /*4970*/  LOP3.LUT R106, R39, 0xff0000ff, RZ, 0xc0, !PT ;  /* 0xff0000ff276a7812 */ /* 0x000fe200078ec0ff */
[----:B------:R-:W-:Y:S01]  /*4980*/  FFMA.FTZ R41, R104, R103, R105 ;  /* 0x0000006768297223 */ /* 0x000fe20000010069 */
[----:B------:R-:W-:Y:S01]  /*4990*/  SHF.R.U32.HI R103, RZ, 0x8, R39 ;  /* 0x00000008ff677819 */ /* 0x000fe20000011627 */
[----:B------:R-:W-:Y:S01]  /*49a0*/  IMAD.U32 R102, R102, 0x10000, RZ ;  /* 0x0001000066667824 */ /* 0x000fe200078e00ff */
[----:B------:R-:W-:Y:S02]  /*49b0*/  SHF.R.U32.HI R105, RZ, 0x8, R15 ;  /* 0x00000008ff697819 */ /* 0x000fe4000001160f */
[----:B------:R-:W-:Y:S01]  /*49c0*/  LOP3.LUT R104, R15, 0xff0000ff, RZ, 0xc0, !PT ;  /* 0xff0000ff0f687812 */ /* 0x000fe200078ec0ff */
[----:B------:R-:W-:Y:S01]  /*49d0*/  IMAD.SHL.U32 R103, R103, 0x100, RZ ;  /* 0x0000010067677824 */ /* 0x000fe200078e00ff */
[----:B------:R-:W-:Y:S01]  /*49e0*/  SHF.R.U32.HI R15, RZ, 0x10, R39 ;  /* 0x00000010ff0f7819 */ /* 0x000fe20000011627 */
[----:B------:R-:W-:Y:S01]  /*49f0*/  IMAD.SHL.U32 R39, R105, 0x100, RZ ;  /* 0x0000010069277824 */ /* 0x000fe200078e00ff */
[----:B------:R-:W-:-:S02]  /*4a00*/  F2FP.SATFINITE.E4M3.F32.PACK_AB_MERGE_C R38, R45, R38, RZ ;  /* 0x000000262d26723e */ /* 0x000fc400048070ff */
[----:B------:R-:W-:Y:S01]  /*4a10*/  LOP3.LUT R106, R106, 0xff00, R103, 0xf8, !PT ;  /* 0x0000ff006a6a7812 */ /* 0x000fe200078ef867 */
[----:B------:R-:W-:Y:S01]  /*4a20*/  IMAD.U32 R103, R15, 0x10000, RZ ;  /* 0x000100000f677824 */ /* 0x000fe200078e00ff */
[----:B------:R-:W-:Y:S01]  /*4a30*/  LOP3.LUT R39, R104, 0xff00, R39, 0xf8, !PT ;  /* 0x0000ff0068277812 */ /* 0x000fe200078ef827 */
[----:B------:R-:W-:Y:S01]  /*4a40*/  IMAD.MOV.U32 R104, RZ, RZ, R43 ;  /* 0x000000ffff687224 */ /* 0x000fe200078e002b */
        /* <DEDUP_REMOVED lines=21> */
[----:B------:R-:W-:Y:S01]  /*4ba0*/  FMUL.FTZ R108, R43, R105 ;  /* 0x000000692b6c7220 */ /* 0x000fe20000410000 */
[----:B------:R-:W-:-:S02]  /*4bb0*/  F2FP.F16.E4M3.UNPACK_B R15, R15.H1 ;  /* 0x0000000fff0f723e */ /* 0x000fc400030006ff */
[----:B------:R-:W-:Y:S01]  /*4bc0*/  F2FP.F16.E4M3.UNPACK_B R45, R44.H1 ;  /* 0x0000002cff2d723e */ /* 0x000fe200030006ff */
[----:B------:R-:W-:Y:S01]  /*4bd0*/  FMUL.FTZ R102, R103, R105 ;  /* 0x0000006967667220 */ /* 0x000fe20000410000 */
[----:B------:R-:W-:Y:S01]  /*4be0*/  F2FP.F16.E4M3.UNPACK_B R41, R40.H1 ;  /* 0x00000028ff29723e */ /* 0x000fe200030006ff */
[----:B------:R-:W-:Y:S01]  /*4bf0*/  HADD2.F32 R105, -RZ, R15.H0_H0 ;  /* 0x2000000fff697230 */ /* 0x000fe20000004100 */
[----:B------:R-:W-:Y:S01]  /*4c00*/  F2FP.F16.E4M3.UNPACK_B R44, R44 ;  /* 0x0000002cff2c723e */ /* 0x000fe200020006ff */
[-C--:B------:R-:W-:Y:S01]  /*4c10*/  FFMA.FTZ R102, R43, R106.reuse, -R102 ;  /* 0x0000006a2b667223 */ /* 0x080fe20000010866 */
[----:B------:R-:W-:Y:S01]  /*4c20*/  FFMA.FTZ R43, R103, R106, R108 ;  /* 0x0000006a672b7223 */ /* 0x000fe2000001006c */
[----:B------:R-:W-:Y:S01]  /*4c30*/  F2FP.F16.E4M3.UNPACK_B R103, R104.H1 ;  /* 0x00000068ff67723e */ /* 0x000fe200030006ff */
[----:B------:R-:W-:Y:S01]  /*4c40*/  HADD2.F32 R104, -RZ, R47.H0_H0 ;  /* 0x2000002fff687230 */ /* 0x000fe20000004100 */
[----:B------:R-:W-:Y:S01]  /*4c50*/  F2FP.F16.E4M3.UNPACK_B R40, R40 ;  /* 0x00000028ff28723e */ /* 0x000fe200020006ff */
[----:B------:R-:W-:-:S02]  /*4c60*/  HADD2.F32 R108, -RZ, R39.H0_H0 ;  /* 0x20000027ff6c7230 */ /* 0x000fc40000004100 */
[----:B------:R-:W-:Y:S02]  /*4c70*/  HADD2.F32 R106, -RZ, R103.H0_H0 ;  /* 0x20000067ff6a7230 */ /* 0x000fe40000004100 */
[----:B------:R-:W-:Y:S02]  /*4c80*/  HADD2.F32 R47, -RZ, R47.H1_H1 ;  /* 0x3000002fff2f7230 */ /* 0x000fe40000004100 */
[-C--:B------:R-:W-:Y:S01]  /*4c90*/  FMUL.FTZ R109, R104, R108.reuse ;  /* 0x0000006c686d7220 */ /* 0x080fe20000410000 */
[----:B------:R-:W-:Y:S02]  /*4ca0*/  HADD2.F32 R103, -RZ, R103.H1_H1 ;  /* 0x30000067ff677230 */ /* 0x000fe40000004100 */
[----:B------:R-:W-:Y:S02]  /*4cb0*/  HADD2.F32 R15, -RZ, R15.H1_H1 ;  /* 0x3000000fff0f7230 */ /* 0x000fe40000004100 */
[C---:B------:R-:W-:Y:S01]  /*4cc0*/  FFMA.FTZ R109, R106.reuse, R105, -R109 ;  /* 0x000000696a6d7223 */ /* 0x040fe2000001086d */
[----:B------:R-:W-:-:S04]  /*4cd0*/  FMUL.FTZ R106, R106, R108 ;  /* 0x0000006c6a6a7220 */ /* 0x000fc80000410000 */
[----:B------:R-:W-:Y:S01]  /*4ce0*/  FFMA.FTZ R104, R104, R105, R106 ;  /* 0x0000006968687223 */ /* 0x000fe2000001006a */
[----:B------:R-:W-:-:S05]  /*4cf0*/  HADD2.F32 R105, -RZ, R39.H1_H1 ;  /* 0x30000027ff697230 */ /* 0x000fca0000004100 */
[-C--:B------:R-:W-:Y:S01]  /*4d00*/  FMUL.FTZ R39, R47, R105.reuse ;  /* 0x000000692f277220 */ /* 0x080fe20000410000 */
[C---:B------:R-:W-:Y:S01]  /*4d10*/  FMUL.FTZ R106, R103.reuse, R105 ;  /* 0x00000069676a7220 */ /* 0x040fe20000410000 */
[----:B------:R-:W-:Y:S02]  /*4d20*/  HADD2.F32 R105, -RZ, R41.H0_H0 ;  /* 0x20000029ff697230 */ /* 0x000fe40000004100 */
[-C--:B------:R-:W-:Y:S01]  /*4d30*/  FFMA.FTZ R39, R103, R15.reuse, -R39 ;  /* 0x0000000f67277223 */ /* 0x080fe20000010827 */
[----:B------:R-:W-:Y:S01]  /*4d40*/  FFMA.FTZ R15, R47, R15, R106 ;  /* 0x0000000f2f0f7223 */ /* 0x000fe2000001006a */
[--C-:B------:R-:W-:Y:S01]  /*4d50*/  HADD2.F32 R47, -RZ, R45.reuse.H0_H0 ;  /* 0x2000002dff2f7230 */ /* 0x100fe20000004100 */
[----:B------:R-:W-:Y:S01]  /*4d60*/  F2FP.F16.E4M3.UNPACK_B R103, R97.H1 ;  /* 0x00000061ff67723e */ /* 0x000fe200030006ff */
[----:B------:R-:W-:Y:S01]  /*4d70*/  HADD2.F32 R45, -RZ, R45.H1_H1 ;  /* 0x3000002dff2d7230 */ /* 0x000fe20000004100 */
[----:B------:R-:W-:Y:S01]  /*4d80*/  F2FP.SATFINITE.E4M3.F32.PACK_AB_MERGE_C R109, R39, R109, RZ ;  /* 0x0000006d276d723e */ /* 0x000fe200048070ff */
[----:B------:R-:W-:Y:S01]  /*4d90*/  HADD2.F32 R41, -RZ, R41.H1_H1 ;  /* 0x30000029ff297230 */ /* 0x000fe20000004100 */
[-C--:B------:R-:W-:Y:S01]  /*4da0*/  F2FP.F16.E4M3.UNPACK_B R39, R98.reuse.H1 ;  /* 0x00000062ff27723e */ /* 0x080fe200030006ff */
[--C-:B------:R-:W-:Y:S01]  /*4db0*/  HADD2.F32 R106, -RZ, R103.reuse.H0_H0 ;  /* 0x20000067ff6a7230 */ /* 0x100fe20000004100 */
[----:B------:R-:W-:Y:S01]  /*4dc0*/  F2FP.F16.E4M3.UNPACK_B R98, R98 ;  /* 0x00000062ff62723e */ /* 0x000fe200020006ff */
[----:B------:R-:W-:Y:S01]  /*4dd0*/  HADD2.F32 R103, -RZ, R103.H1_H1 ;  /* 0x30000067ff677230 */ /* 0x000fe20000004100 */
[----:B------:R-:W-:Y:S01]  /*4de0*/  F2FP.F16.E4M3.UNPACK_B R97, R97 ;  /* 0x00000061ff61723e */ /* 0x000fe200020006ff */
[--C-:B------:R-:W-:Y:S01]  /*4df0*/  HADD2.F32 R111, -RZ, R39.reuse.H0_H0 ;  /* 0x20000027ff6f7230 */ /* 0x100fe20000004100 */
[----:B------:R-:W-:Y:S01]  /*4e00*/  F2FP.SATFINITE.E4M3.F32.PACK_AB_MERGE_C R104, R15, R104, RZ ;  /* 0x000000680f68723e */ /* 0x000fe200048070ff */
[----:B------:R-:W-:Y:S01]  /*4e10*/  HADD2.F32 R39, -RZ, R39.H1_H1 ;  /* 0x30000027ff277230 */ /* 0x000fe20000004100 */
[----:B------:R-:W-:-:S02]  /*4e20*/  F2FP.SATFINITE.E4M3.F32.PACK_AB_MERGE_C R109, R102, R110, R109 ;  /* 0x0000006e666d723e */ /* 0x000fc4000480706d */
[-C--:B------:R-:W-:Y:S01]  /*4e30*/  FMUL.FTZ R108, R47, R111.reuse ;  /* 0x0000006f2f6c7220 */ /* 0x080fe20000410000 */
[----:B------:R-:W-:-:S03]  /*4e40*/  FMUL.FTZ R111, R105, R111 ;  /* 0x0000006f696f7220 */ /* 0x000fc60000410000 */
[-C--:B------:R-:W-:Y:S01]  /*4e50*/  FFMA.FTZ R108, R105, R106.reuse, -R108 ;  /* 0x0000006a696c7223 */ /* 0x080fe2000001086c */
[----:B------:R-:W-:Y:S01]  /*4e60*/  FFMA.FTZ R111, R47, R106, R111 ;  /* 0x0000006a2f6f7223 */ /* 0x000fe2000001006f */
[-C--:B------:R-:W-:Y:S01]  /*4e70*/  FMUL.FTZ R47, R45, R39.reuse ;  /* 0x000000272d2f7220 */ /* 0x080fe20000410000 */
[C---:B------:R-:W-:Y:S01]  /*4e80*/  FMUL.FTZ R39, R41.reuse, R39 ;  /* 0x0000002729277220 */ /* 0x040fe20000410000 */
[----:B------:R-:W-:Y:S02]  /*4e90*/  HADD2.F32 R106, -RZ, R98.H0_H0 ;  /* 0x20000062ff6a7230 */ /* 0x000fe40000004100 */
[-C--:B------:R-:W-:Y:S01]  /*4ea0*/  FFMA.FTZ R41, R41, R103.reuse, -R47 ;  /* 0x0000006729297223 */ /* 0x080fe2000001082f */
[----:B------:R-:W-:Y:S01]  /*4eb0*/  FFMA.FTZ R39, R45, R103, R39 ;  /* 0x000000672d277223 */ /* 0x000fe20000010027 */
[----:B------:R-:W-:Y:S02]  /*4ec0*/  HADD2.F32 R45, -RZ, R44.H0_H0 ;  /* 0x2000002cff2d7230 */ /* 0x000fe40000004100 */
[----:B------:R-:W-:Y:S01]  /*4ed0*/  HADD2.F32 R103, -RZ, R40.H0_H0 ;  /* 0x20000028ff677230 */ /* 0x000fe20000004100 */
[----:B------:R-:W-:Y:S01]  /*4ee0*/  F2FP.SATFINITE.E4M3.F32.PACK_AB_MERGE_C R41, R41, R108, RZ ;  /* 0x0000006c2929723e */ /* 0x000fe200048070ff */
[----:B------:R-:W-:-:S02]  /*4ef0*/  HADD2.F32 R47, -RZ, R97.H0_H0 ;  /* 0x20000061ff2f7230 */ /* 0x000fc40000004100 */
[-C--:B------:R-:W-:Y:S01]  /*4f00*/  FMUL.FTZ R105, R45, R106.reuse ;  /* 0x0000006a2d697220 */ /* 0x080fe20000410000 */
[----:B------:R-:W-:Y:S02]  /*4f10*/  HADD2.F32 R98, -RZ, R98.H1_H1 ;  /* 0x30000062ff627230 */ /* 0x000fe40000004100 */
[----:B------:R-:W-:Y:S01]  /*4f20*/  FMUL.FTZ R106, R103, R106 ;  /* 0x0000006a676a7220 */ /* 0x000fe20000410000 */
[----:B------:R-:W-:Y:S01]  /*4f30*/  F2FP.SATFINITE.E4M3.F32.PACK_AB_MERGE_C R39, R39, R111, RZ ;  /* 0x0000006f2727723e */ /* 0x000fe200048070ff */
[-C--:B------:R-:W-:Y:S02]  /*4f40*/  FFMA.FTZ R105, R103, R47.reuse, -R105 ;  /* 0x0000002f67697223 */ /* 0x080fe40000010869 */
[----:B------:R-:W-:Y:S01]  /*4f50*/  FFMA.FTZ R106, R45, R47, R106 ;  /* 0x0000002f2d6a7223 */ /* 0x000fe2000001006a */
[----:B------:R-:W-:Y:S02]  /*4f60*/  HADD2.F32 R45, -RZ, R44.H1_H1 ;  /* 0x3000002cff2d7230 */ /* 0x000fe40000004100 */
[----:B------:R-:W-:-:S02]  /*4f70*/  HADD2.F32 R47, -RZ, R40.H1_H1 ;  /* 0x30000028ff2f7230 */ /* 0x000fc40000004100 */
[----:B------:R-:W-:Y:S02]  /*4f80*/  HADD2.F32 R40, -RZ, R97.H1_H1 ;  /* 0x30000061ff287230 */ /* 0x000fe40000004100 */
[----:B------:R-:W-:Y:S01]  /*4f90*/  FMUL.FTZ R44, R45, R98 ;  /* 0x000000622d2c7220 */ /* 0x000fe20000410000 */
[----:B------:R-:W-:Y:S01]  /*4fa0*/  F2FP.F16.E4M3.UNPACK_B R97, R100.H1 ;  /* 0x00000064ff61723e */ /* 0x000fe200030006ff */
[C---:B------:R-:W-:Y:S01]  /*4fb0*/  FMUL.FTZ R98, R47.reuse, R98 ;  /* 0x000000622f627220 */ /* 0x040fe20000410000 */
[----:B------:R-:W-:Y:S01]  /*4fc0*/  F2FP.F16.E4M3.UNPACK_B R100, R100 ;  /* 0x00000064ff64723e */ /* 0x000fe200020006ff */
[-C--:B------:R-:W-:Y:S02]  /*4fd0*/  FFMA.FTZ R44, R47, R40.reuse, -R44 ;  /* 0x000000282f2c7223 */ /* 0x080fe4000001082c */
[----:B------:R-:W-:Y:S01]  /*4fe0*/  FFMA.FTZ R40, R45, R40, R98 ;  /* 0x000000282d287223 */ /* 0x000fe20000010062 */
[----:B------:R-:W-:Y:S01]  /*4ff0*/  F2FP.F16.E4M3.UNPACK_B R45, R46.H1 ;  /* 0x0000002eff2d723e */ /* 0x000fe200030006ff */
[--C-:B------:R-:W-:Y:S01]  /*5000*/  HADD2.F32 R103, -RZ, R97.reuse.H0_H0 ;  /* 0x20000061ff677230 */ /* 0x100fe20000004100 */
[----:B------:R-:W-:Y:S01]  /*5010*/  F2FP.SATFINITE.E4M3.F32.PACK_AB_MERGE_C R105, R44, R105, R41 ;  /* 0x000000692c69723e */ /* 0x000fe20004807029 */
[----:B------:R-:W-:Y:S01]  /*5020*/  HADD2.F32 R97, -RZ, R97.H1_H1 ;  /* 0x30000061ff617230 */ /* 0x000fe20000004100 */
[----:B------:R-:W-:Y:S01]  /*5030*/  F2FP.F16.E4M3.UNPACK_B R41, R99.H1 ;  /* 0x00000063ff29723e */ /* 0x000fe200030006ff */
[----:B------:R-:W-:Y:S01]  /*5040*/  HADD2.F32 R47, -RZ, R45.H0_H0 ;  /* 0x2000002dff2f7230 */ /* 0x000fe20000004100 */
[----:B------:R-:W-:-:S02]  /*5050*/  F2FP.F16.E4M3.UNPACK_B R44, R42.H1 ;  /* 0x0000002aff2c723e */ /* 0x000fc400030006ff */
[----:B------:R-:W-:Y:S01]  /*5060*/  F2FP.F16.E4M3.UNPACK_B R99, R99 ;  /* 0x00000063ff63723e */ /* 0x000fe200020006ff */
[--C-:B------:R-:W-:Y:S01]  /*5070*/  HADD2.F32 R112, -RZ, R41.reuse.H0_H0 ;  /* 0x20000029ff707230 */ /* 0x100fe20000004100 */
[----:B------:R-:W-:Y:S01]  /*5080*/  F2FP.F16.E4M3.UNPACK_B R46, R46 ;  /* 0x0000002eff2e723e */ /* 0x000fe200020006ff */
[--C-:B------:R-:W-:Y:S01]  /*5090*/  HADD2.F32 R98, -RZ, R44.reuse.H0_H0 ;  /* 0x2000002cff627230 */ /* 0x100fe20000004100 */
[----:B------:R-:W-:Y:S01]  /*50a0*/  F2FP.F16.E4M3.UNPACK_B R42, R42 ;  /* 0x0000002aff2a723e */ /* 0x000fe200020006ff */
[----:B------:R-:W-:Y:S02]  /*50b0*/  HADD2.F32 R41, -RZ, R41.H1_H1 ;  /* 0x30000029ff297230 */ /* 0x000fe40000004100 */
[-C--:B------:R-:W-:Y:S01]  /*50c0*/  FMUL.FTZ R108, R47, R112.reuse ;  /* 0x000000702f6c7220 */ /* 0x080fe20000410000 */
[----:B------:R-:W-:Y:S02]  /*50d0*/  HADD2.F32 R44, -RZ, R44.H1_H1 ;  /* 0x3000002cff2c7230 */ /* 0x000fe40000004100 */
[----:B------:R-:W-:Y:S01]  /*50e0*/  FMUL.FTZ R112, R98, R112 ;  /* 0x0000007062707220 */ /* 0x000fe20000410000 */
[----:B------:R-:W-:Y:S01]  /*50f0*/  F2FP.SATFINITE.E4M3.F32.PACK_AB_MERGE_C R39, R40, R106, R39 ;  /* 0x0000006a2827723e */ /* 0x000fe20004807027 */
[----:B------:R-:W-:Y:S01]  /*5100*/  FFMA.FTZ R108, R98, R103, -R108 ;  /* 0x00000067626c7223 */ /* 0x000fe2000001086c */
[----:B------:R-:W-:-:S02]  /*5110*/  HADD2.F32 R98, -RZ, R45.H1_H1 ;  /* 0x3000002dff627230 */ /* 0x000fc40000004100 */
[----:B------:R-:W-:Y:S01]  /*5120*/  FFMA.FTZ R112, R47, R103, R112 ;  /* 0x000000672f707223 */ /* 0x000fe20000010070 */
[--C-:B------:R-:W-:Y:S02]  /*5130*/  HADD2.F32 R103, -RZ, R99.reuse.H0_H0 ;  /* 0x20000063ff677230 */ /* 0x100fe40000004100 */
[----:B------:R-:W-:Y:S02]  /*5140*/  HADD2.F32 R47, -RZ, R100.H0_H0 ;  /* 0x20000064ff2f7230 */ /* 0x000fe40000004100 */
[-C--:B------:R-:W-:Y:S01]  /*5150*/  FMUL.FTZ R45, R98, R41.reuse ;  /* 0x00000029622d7220 */ /* 0x080fe20000410000 */
[C---:B------:R-:W-:Y:S01]  /*5160*/  FMUL.FTZ R41, R44.reuse, R41 ;  /* 0x000000292c297220 */ /* 0x040fe20000410000 */
[----:B------:R-:W-:Y:S02]  /*5170*/  HADD2.F32 R99, -RZ, R99.H1_H1 ;  /* 0x30000063ff637230 */ /* 0x000fe40000004100 */
[-C--:B------:R-:W-:Y:S01]  /*5180*/  FFMA.FTZ R44, R44, R97.reuse, -R45 ;  /* 0x000000612c2c7223 */ /* 0x080fe2000001082d */
[----:B------:R-:W-:Y:S01]  /*5190*/  FFMA.FTZ R41, R98, R97, R41 ;  /* 0x0000006162297223 */ /* 0x000fe20000010029 */
[----:B------:R-:W-:-:S02]  /*51a0*/  HADD2.F32 R45, -RZ, R46.H0_H0 ;  /* 0x2000002eff2d7230 */ /* 0x000fc40000004100 */
[----:B------:R-:W-:Y:S01]  /*51b0*/  HADD2.F32 R97, -RZ, R42.H0_H0 ;  /* 0x2000002aff617230 */ /* 0x000fe20000004100 */
[----:B------:R-:W-:Y:S01]  /*51c0*/  F2FP.SATFINITE.E4M3.F32.PACK_AB_MERGE_C R44, R44, R108, RZ ;  /* 0x0000006c2c2c723e */ /* 0x000fe200048070ff */
[----:B------:R-:W-:Y:S02]  /*51d0*/  HADD2.F32 R46, -RZ, R46.H1_H1 ;  /* 0x3000002eff2e7230 */ /* 0x000fe40000004100 */
[-C--:B------:R-:W-:Y:S01]  /*51e0*/  FMUL.FTZ R98, R45, R103.reuse ;  /* 0x000000672d627220 */ /* 0x080fe20000410000 */
[----:B------:R-:W-:Y:S02]  /*51f0*/  HADD2.F32 R42, -RZ, R42.H1_H1 ;  /* 0x3000002aff2a7230 */ /* 0x000fe40000004100 */
[----:B------:R-:W-:Y:S01]  /*5200*/  FMUL.FTZ R103, R97, R103 ;  /* 0x0000006761677220 */ /* 0x000fe20000410000 */
[----:B------:R-:W-:Y:S01]  /*5210*/  F2FP.SATFINITE.E4M3.F32.PACK_AB_MERGE_C R41, R41, R112, RZ ;  /* 0x000000702929723e */ /* 0x000fe200048070ff */
[----:B------:R-:W-:Y:S01]  /*5220*/  FFMA.FTZ R98, R97, R47, -R98 ;  /* 0x0000002f61627223 */ /* 0x000fe20000010862 */
[----:B------:R-:W-:-:S02]  /*5230*/  IMAD.MOV.U32 R40, RZ, RZ, R105 ;  /* 0x000000ffff287224 */ /* 0x000fc400078e0069 */
[----:B------:R-:W-:Y:S01]  /*5240*/  FFMA.FTZ R103, R45, R47, R103 ;  /* 0x0000002f2d677223 */ /* 0x000fe20000010067 */
[----:B------:R-:W-:Y:S02]  /*5250*/  HADD2.F32 R45, -RZ, R100.H1_H1 ;  /* 0x30000064ff2d7230 */ /* 0x000fe40000004100 */
[-C--:B------:R-:W-:Y:S01]  /*5260*/  FMUL.FTZ R47, R46, R99.reuse ;  /* 0x000000632e2f7220 */ /* 0x080fe20000410000 */
[----:B------:R-:W-:-:S03]  /*5270*/  FMUL.FTZ R99, R42, R99 ;  /* 0x000000632a637220 */ /* 0x000fc60000410000 */
[-C--:B------:R-:W-:Y:S01]  /*5280*/  FFMA.FTZ R47, R42, R45.reuse, -R47 ;  /* 0x0000002d2a2f7223 */ /* 0x080fe2000001082f */
[----:B------:R-:W-:Y:S01]  /*5290*/  FFMA.FTZ R46, R46, R45, R99 ;  /* 0x0000002d2e2e7223 */ /* 0x000fe20000010063 */
[----:B------:R-:W-:-:S03]  /*52a0*/  F2FP.SATFINITE.E4M3.F32.PACK_AB_MERGE_C R45, R13, R14, R12 ;  /* 0x0000000e0d2d723e */ /* 0x000fc6000480700c */
[----:B------:R-:W-:Y:S01]  /*52b0*/  F2FP.SATFINITE.E4M3.F32.PACK_AB_MERGE_C R42, R47, R98, R44 ;  /* 0x000000622f2a723e */ /* 0x000fe2000480702c */
[----:B------:R-:W-:Y:S01]  /*52c0*/  IMAD.MOV.U32 R44, RZ, RZ, R39 ;  /* 0x000000ffff2c7224 */ /* 0x000fe200078e0027 */
[----:B------:R-:W-:Y:S02]  /*52d0*/  F2FP.SATFINITE.E4M3.F32.PACK_AB_MERGE_C R46, R46, R103, R41 ;  /* 0x000000672e2e723e */ /* 0x000fe40004807029 */
[----:B------:R-:W-:Y:S01]  /*52e0*/  F2FP.SATFINITE.E4M3.F32.PACK_AB_MERGE_C R47, R43, R107, R104 ;  /* 0x0000006b2b2f723e */ /* 0x000fe20004807068 */
[----:B------:R-:W-:Y:S01]  /*52f0*/  IMAD.MOV.U32 R43, RZ, RZ, R109 ;  /* 0x000000ffff2b7224 */ /* 0x000fe200078e006d */
[----:B------:R-:W-:-:S07]  /*5300*/  F2FP.SATFINITE.E4M3.F32.PACK_AB_MERGE_C R41, R36, R37, R38 ;  /* 0x000000252429723e */ /* 0x000fce0004807026 */
.L_x_1946:
[----:B------:R-:W-:Y:S05]  /*5310*/  BSYNC B2 ;  /* 0x0000000000027941 */ /* 0x000fea0003800000 */
.L_x_1945:
        /* <DEDUP_REMOVED lines=12> */
.L_x_1944:
[----:B------:R-:W-:Y:S05]  /*53e0*/  BSYNC B1 ;  /* 0x0000000000017941 */ /* 0x000fea0003800000 */
.L_x_1943:
[----:B------:R-:W-:-:S13]  /*53f0*/  ISETP.NE.AND P4, PT, R28, RZ, PT ;  /* 0x000000ff1c00720c */ /* 0x000fda0003f85270 */
[----:B------:R-:W-:Y:S05]  /*5400*/  @!P4 BRA `(.L_x_1927) ;  /* 0x00000010002cc947 */ /* 0x000fea0003800000 */
[----:B------:R-:W2:Y:S04]  /*5410*/  LDL R36, [R1+0x8] ;  /* 0x0000080001247983 */ /* 0x000ea80000100800 */
[----:B0-----:R-:W3:Y:S04]  /*5420*/  LDL R15, [R1+0x7c] ;  /* 0x00007c00010f7983 */ /* 0x001ee80000100800 */
        /* <DEDUP_REMOVED lines=45> */
[----:B0-----:R-:W-:Y:S01]  /*5700*/  IMAD.MOV.U32 R33, RZ, RZ, R12 ;  /* 0x000000ffff217224 */ /* 0x001fe200078e000c */
        /* <DEDUP_REMOVED lines=8> */
[--C-:B------:R-:W-:Y:S01]  /*5790*/  HADD2.F32 R47, -RZ, R44.reuse.H0_H0 ;  /* 0x2000002cff2f7230 */ /* 0x100fe20000004100 */
[----:B------:R-:W-:Y:S01]  /*57a0*/  LOP3.LUT R45, R10, 0xff00, R45, 0xf8, !PT ;  /* 0x0000ff000a2d7812 */ /* 0x000fe200078ef82d */
[----:B------:R-:W-:Y:S01]  /*57b0*/  HADD2.F32 R44, -RZ, R44.H1_H1 ;  /* 0x3000002cff2c7230 */ /* 0x000fe20000004100 */
[----:B------:R-:W-:Y:S01]  /*57c0*/  LOP3.LUT R10, R35, 0xff0000, R32, 0xf8, !PT ;  /* 0x00ff0000230a7812 */ /* 0x000fe200078ef820 */
[----:B------:R-:W-:Y:S01]  /*57d0*/  HADD2.F32 R32, -RZ, R42.H0_H0 ;  /* 0x2000002aff207230 */ /* 0x000fe20000004100 */
[----:B------:R-:W-:Y:S01]  /*57e0*/  F2FP.F16.E4M3.UNPACK_B R35, R90.H1 ;  /* 0x0000005aff23723e */ /* 0x000fe200030006ff */
[----:B------:R-:W-:Y:S01]  /*57f0*/  HADD2.F32 R12, -RZ, R34.H0_H0 ;  /* 0x20000022ff0c7230 */ /* 0x000fe20000004100 */
[----:B------:R-:W-:-:S02]  /*5800*/  LOP3.LUT R8, R45, 0xff0000, R8, 0xf8, !PT ;  /* 0x00ff00002d087812 */ /* 0x000fc400078ef808 */
[-C--:B------:R-:W-:Y:S01]  /*5810*/  FMUL.FTZ R97, R32, R47.reuse ;  /* 0x0000002f20617220 */ /* 0x080fe20000410000 */
[--C-:B------:R-:W-:Y:S02]  /*5820*/  HADD2.F32 R45, -RZ, R35.reuse.H0_H0 ;  /* 0x20000023ff2d7230 */ /* 0x100fe40000004100 */
[----:B------:R-:W-:Y:S01]  /*5830*/  FMUL.FTZ R47, R12, R47 ;  /* 0x0000002f0c2f7220 */ /* 0x000fe20000410000 */
[----:B------:R-:W-:Y:S01]  /*5840*/  LOP3.LUT R11, R46, 0xff0000, R9, 0xf8, !PT ;  /* 0x00ff00002e0b7812 */ /* 0x000fe200078ef809 */
[----:B------:R-:W-:Y:S01]  /*5850*/  HADD2.F32 R46, -RZ, R35.H1_H1 ;  /* 0x30000023ff2e7230 */ /* 0x000fe20000004100 */
[----:B------:R-:W-:Y:S01]  /*5860*/  F2FP.F16.E4M3.UNPACK_B R93, R93 ;  /* 0x0000005dff5d723e */ /* 0x000fe200020006ff */
[-C--:B------:R-:W-:Y:S01]  /*5870*/  FFMA.FTZ R12, R12, R45.reuse, -R97 ;  /* 0x0000002d0c0c7223 */ /* 0x080fe20000010861 */
[----:B------:R-:W-:Y:S01]  /*5880*/  FFMA.FTZ R32, R32, R45, R47 ;  /* 0x0000002d20207223 */ /* 0x000fe2000001002f */
[----:B------:R-:W-:Y:S01]  /*5890*/  HADD2.F32 R45, -RZ, R42.H1_H1 ;  /* 0x3000002aff2d7230 */ /* 0x000fe20000004100 */
[----:B------:R-:W-:Y:S01]  /*58a0*/  F2FP.F16.E4M3.UNPACK_B R36, R36 ;  /* 0x00000024ff24723e */ /* 0x000fe200020006ff */
[----:B------:R-:W-:Y:S01]  /*58b0*/  HADD2.F32 R35, -RZ, R34.H1_H1 ;  /* 0x30000022ff237230 */ /* 0x000fe20000004100 */
[----:B------:R-:W-:Y:S01]  /*58c0*/  F2FP.F16.E4M3.UNPACK_B R42, R33 ;  /* 0x00000021ff2a723e */ /* 0x000fe200020006ff */
[----:B------:R-:W-:Y:S01]  /*58d0*/  HADD2.F32 R47, -RZ, R93.H0_H0 ;  /* 0x2000005dff2f7230 */ /* 0x000fe20000004100 */
[----:B------:R-:W-:Y:S01]  /*58e0*/  LOP3.LUT R9, R87, 0xff0000, R96, 0xf8, !PT ;  /* 0x00ff000057097812 */ /* 0x000fe200078ef860 */
[----:B------:R-:W-:Y:S01]  /*58f0*/  FMUL.FTZ R96, R45, R44 ;  /* 0x0000002c2d607220 */ /* 0x000fe20000410000 */
[----:B------:R-:W-:Y:S01]  /*5900*/  F2FP.F16.E4M3.UNPACK_B R90, R90 ;  /* 0x0000005aff5a723e */ /* 0x000fe200020006ff */
[----:B------:R-:W-:Y:S01]  /*5910*/  FMUL.FTZ R98, R35, R44 ;  /* 0x0000002c23627220 */ /* 0x000fe20000410000 */
[----:B------:R-:W-:-:S02]  /*5920*/  HADD2.F32 R44, -RZ, R36.H0_H0 ;  /* 0x20000024ff2c7230 */ /* 0x000fc40000004100 */
[-C--:B------:R-:W-:Y:S01]  /*5930*/  FFMA.FTZ R33, R35, R46.reuse, -R96 ;  /* 0x0000002e23217223 */ /* 0x080fe20000010860 */
[----:B------:R-:W-:Y:S02]  /*5940*/  HADD2.F32 R34, -RZ, R42.H0_H0 ;  /* 0x2000002aff227230 */ /* 0x000fe40000004100 */
[----:B------:R-:W-:Y:S01]  /*5950*/  FFMA.FTZ R35, R45, R46, R98 ;  /* 0x0000002e2d237223 */ /* 0x000fe20000010062 */
[----:B------:R-:W-:Y:S02]  /*5960*/  HADD2.F32 R45, -RZ, R90.H0_H0 ;  /* 0x2000005aff2d7230 */ /* 0x000fe40000004100 */
[-C--:B------:R-:W-:Y:S01]  /*5970*/  FMUL.FTZ R87, R44, R47.reuse ;  /* 0x0000002f2c577220 */ /* 0x080fe20000410000 */
[----:B------:R-:W-:Y:S02]  /*5980*/  HADD2.F32 R93, -RZ, R93.H1_H1 ;  /* 0x3000005dff5d7230 */ /* 0x000fe40000004100 */
[----:B------:R-:W-:Y:S01]  /*5990*/  FMUL.FTZ R97, R34, R47 ;  /* 0x0000002f22617220 */ /* 0x000fe20000410000 */
[----:B------:R-:W-:-:S02]  /*59a0*/  HADD2.F32 R47, -RZ, R36.H1_H1 ;  /* 0x30000024ff2f7230 */ /* 0x000fc40000004100 */
[-C--:B------:R-:W-:Y:S01]  /*59b0*/  FFMA.FTZ R34, R34, R45.reuse, -R87 ;  /* 0x0000002d22227223 */ /* 0x080fe20000010857 */
[----:B------:R-:W-:Y:S02]  /*59c0*/  HADD2.F32 R42, -RZ, R42.H1_H1 ;  /* 0x3000002aff2a7230 */ /* 0x000fe40000004100 */
[----:B------:R-:W-:Y:S01]  /*59d0*/  FFMA.FTZ R36, R44, R45, R97 ;  /* 0x0000002d2c247223 */ /* 0x000fe20000010061 */
[----:B------:R-:W-:Y:S02]  /*59e0*/  HADD2.F32 R44, -RZ, R90.H1_H1 ;  /* 0x3000005aff2c7230 */ /* 0x000fe40000004100 */
[-C--:B------:R-:W-:Y:S01]  /*59f0*/  FMUL.FTZ R45, R47, R93.reuse ;  /* 0x0000005d2f2d7220 */ /* 0x080fe20000410000 */
[----:B------:R-:W-:Y:S01]  /*5a00*/  F2FP.F16.E4M3.UNPACK_B R87, R92.H1 ;  /* 0x0000005cff57723e */ /* 0x000fe200030006ff */
[C---:B------:R-:W-:Y:S01]  /*5a10*/  FMUL.FTZ R96, R42.reuse, R93 ;  /* 0x0000005d2a607220 */ /* 0x040fe20000410000 */
[----:B------:R-:W-:Y:S01]  /*5a20*/  F2FP.F16.E4M3.UNPACK_B R46, R38.H1 ;  /* 0x00000026ff2e723e */ /* 0x000fe200030006ff */
[----:B------:R-:W-:Y:S01]  /*5a30*/  FFMA.FTZ R45, R42, R44, -R45 ;  /* 0x0000002c2a2d7223 */ /* 0x000fe2000001082d */
[----:B------:R-:W-:Y:S01]  /*5a40*/  F2FP.F16.E4M3.UNPACK_B R42, R14.H1 ;  /* 0x0000000eff2a723e */ /* 0x000fe200030006ff */
[----:B------:R-:W-:Y:S01]  /*5a50*/  HADD2.F32 R99, -RZ, R87.H0_H0 ;  /* 0x20000057ff637230 */ /* 0x000fe20000004100 */
[----:B------:R-:W-:Y:S01]  /*5a60*/  F2FP.F16.E4M3.UNPACK_B R93, R91.H1 ;  /* 0x0000005bff5d723e */ /* 0x000fe200030006ff */
[----:B------:R-:W-:-:S02]  /*5a70*/  HADD2.F32 R90, -RZ, R46.H0_H0 ;  /* 0x2000002eff5a7230 */ /* 0x000fc40000004100 */
[----:B------:R-:W-:Y:S01]  /*5a80*/  FFMA.FTZ R47, R47, R44, R96 ;  /* 0x0000002c2f2f7223 */ /* 0x000fe20000010060 */
[----:B------:R-:W-:Y:S01]  /*5a90*/  HADD2.F32 R44, -RZ, R42.H0_H0 ;  /* 0x2000002aff2c7230 */ /* 0x000fe20000004100 */
[----:B------:R-:W-:Y:S01]  /*5aa0*/  F2FP.F16.E4M3.UNPACK_B R92, R92 ;  /* 0x0000005cff5c723e */ /* 0x000fe200020006ff */
[----:B------:R-:W-:Y:S02]  /*5ab0*/  HADD2.F32 R96, -RZ, R87.H1_H1 ;  /* 0x30000057ff607230 */ /* 0x000fe40000004100 */
[-C--:B------:R-:W-:Y:S01]  /*5ac0*/  FMUL.FTZ R101, R90, R99.reuse ;  /* 0x000000635a657220 */ /* 0x080fe20000410000 */
[----:B------:R-:W-:Y:S02]  /*5ad0*/  HADD2.F32 R97, -RZ, R93.H0_H0 ;  /* 0x2000005dff617230 */ /* 0x000fe40000004100 */
[----:B------:R-:W-:Y:S01]  /*5ae0*/  FMUL.FTZ R99, R44, R99 ;  /* 0x000000632c637220 */ /* 0x000fe20000410000 */
[----:B------:R-:W-:Y:S01]  /*5af0*/  HADD2.F32 R46, -RZ, R46.H1_H1 ;  /* 0x3000002eff2e7230 */ /* 0x000fe20000004100 */
[----:B------:R-:W-:Y:S01]  /*5b00*/  F2FP.F16.E4M3.UNPACK_B R14, R14 ;  /* 0x0000000eff0e723e */ /* 0x000fe200020006ff */
[----:B------:R-:W-:-:S02]  /*5b10*/  HADD2.F32 R87, -RZ, R42.H1_H1 ;  /* 0x3000002aff577230 */ /* 0x000fc40000004100 */
[-C--:B------:R-:W-:Y:S01]  /*5b20*/  FFMA.FTZ R42, R44, R97.reuse, -R101 ;  /* 0x000000612c2a7223 */ /* 0x080fe20000010865 */
[----:B------:R-:W-:Y:S02]  /*5b30*/  HADD2.F32 R93, -RZ, R93.H1_H1 ;  /* 0x3000005dff5d7230 */ /* 0x000fe40000004100 */
[----:B------:R-:W-:Y:S01]  /*5b40*/  FMUL.FTZ R98, R46, R96 ;  /* 0x000000602e627220 */ /* 0x000fe20000410000 */
[----:B------:R-:W-:Y:S01]  /*5b50*/  FFMA.FTZ R44, R90, R97, R99 ;  /* 0x000000615a2c7223 */ /* 0x000fe20000010063 */
[----:B------:R-:W-:Y:S01]  /*5b60*/  F2FP.F16.E4M3.UNPACK_B R90, R38 ;  /* 0x00000026ff5a723e */ /* 0x000fe200020006ff */
[C---:B------:R-:W-:Y:S01]  /*5b70*/  FMUL.FTZ R101, R87.reuse, R96 ;  /* 0x0000006057657220 */ /* 0x040fe20000410000 */
[----:B------:R-:W-:Y:S01]  /*5b80*/  FFMA.FTZ R87, R87, R93, -R98 ;  /* 0x0000005d57577223 */ /* 0x000fe20000010862 */
[--C-:B------:R-:W-:Y:S01]  /*5b90*/  HADD2.F32 R98, -RZ, R92.reuse.H0_H0 ;  /* 0x2000005cff627230 */ /* 0x100fe20000004100 */
[----:B------:R-:W-:Y:S01]  /*5ba0*/  F2FP.SATFINITE.E4M3.F32.PACK_AB_MERGE_C R12, R33, R12, RZ ;  /* 0x0000000c210c723e */ /* 0x000fe200048070ff */
[----:B------:R-:W-:Y:S01]  /*5bb0*/  HADD2.F32 R99, -RZ, R92.H1_H1 ;  /* 0x3000005cff637230 */ /* 0x000fe20000004100 */
[----:B------:R-:W-:Y:S01]  /*5bc0*/  F2FP.F16.E4M3.UNPACK_B R92, R91 ;  /* 0x0000005bff5c723e */ /* 0x000fe200020006ff */
[----:B------:R-:W-:-:S02]  /*5bd0*/  HADD2.F32 R91, -RZ, R90.H0_H0 ;  /* 0x2000005aff5b7230 */ /* 0x000fc40000004100 */
[----:B------:R-:W-:Y:S01]  /*5be0*/  FFMA.FTZ R93, R46, R93, R101 ;  /* 0x0000005d2e5d7223 */ /* 0x000fe20000010065 */
[----:B------:R-:W-:Y:S01]  /*5bf0*/  HADD2.F32 R90, -RZ, R90.H1_H1 ;  /* 0x3000005aff5a7230 */ /* 0x000fe20000004100 */
[----:B------:R-:W-:Y:S01]  /*5c00*/  F2FP.SATFINITE.E4M3.F32.PACK_AB_MERGE_C R33, R35, R32, RZ ;  /* 0x000000202321723e */ /* 0x000fe200048070ff */
[--C-:B------:R-:W-:Y:S02]  /*5c10*/  HADD2.F32 R38, -RZ, R14.reuse.H0_H0 ;  /* 0x2000000eff267230 */ /* 0x100fe40000004100 */
[-C--:B------:R-:W-:Y:S01]  /*5c20*/  FMUL.FTZ R101, R91, R98.reuse ;  /* 0x000000625b657220 */ /* 0x080fe20000410000 */
        /* <DEDUP_REMOVED lines=8> */
[----:B------:R-:W-:Y:S01]  /*5cb0*/  F2FP.SATFINITE.E4M3.F32.PACK_AB_MERGE_C R36, R47, R36, R33 ;  /* 0x000000242f24723e */ /* 0x000fe20004807021 */
[----:B------:R-:W-:Y:S01]  /*5cc0*/  FFMA.FTZ R103, R46, R97, -R103 ;  /* 0x000000612e677223 */ /* 0x000fe20000010867 */
[----:B------:R-:W-:Y:S01]  /*5cd0*/  F2FP.SATFINITE.E4M3.F32.PACK_AB_MERGE_C R32, R87, R42, RZ ;  /* 0x0000002a5720723e */ /* 0x000fe200048070ff */
[----:B------:R-:W-:Y:S01]  /*5ce0*/  FFMA.FTZ R38, R91, R96, R98 ;  /* 0x000000605b267223 */ /* 0x000fe20000010062 */
[----:B------:R-:W-:Y:S01]  /*5cf0*/  F2FP.F16.E4M3.UNPACK_B R35, R37 ;  /* 0x00000025ff23723e */ /* 0x000fe200020006ff */
[----:B------:R-:W-:Y:S01]  /*5d00*/  FFMA.FTZ R99, R90, R97, R99 ;  /* 0x000000615a637223 */ /* 0x000fe20000010063 */
[----:B------:R-:W-:Y:S02]  /*5d10*/  F2FP.F16.E4M3.UNPACK_B R34, R11 ;  /* 0x0000000bff22723e */ /* 0x000fe400020006ff */
[----:B------:R-:W-:Y:S01]  /*5d20*/  F2FP.F16.E4M3.UNPACK_B R33, R13 ;  /* 0x0000000dff21723e */ /* 0x000fe200020006ff */
[----:B------:R-:W-:Y:S01]  /*5d30*/  HADD2.F32 R42, -RZ, R35.H0_H0 ;  /* 0x20000023ff2a7230 */ /* 0x000fe20000004100 */
[----:B------:R-:W-:Y:S01]  /*5d40*/  F2FP.SATFINITE.E4M3.F32.PACK_AB_MERGE_C R44, R93, R44, RZ ;  /* 0x0000002c5d2c723e */ /* 0x000fe200048070ff */
[----:B------:R-:W-:Y:S01]  /*5d50*/  HADD2.F32 R87, -RZ, R34.H0_H0 ;  /* 0x20000022ff577230 */ /* 0x000fe20000004100 */
[----:B------:R-:W-:Y:S01]  /*5d60*/  F2FP.SATFINITE.E4M3.F32.PACK_AB_MERGE_C R14, R103, R14, R32 ;  /* 0x0000000e670e723e */ /* 0x000fe20004807020 */
[----:B------:R-:W-:Y:S01]  /*5d70*/  HADD2.F32 R32, -RZ, R33.H0_H0 ;  /* 0x20000021ff207230 */ /* 0x000fe20000004100 */
[----:B------:R-:W-:-:S02]  /*5d80*/  F2FP.F16.E4M3.UNPACK_B R45, R10 ;  /* 0x0000000aff2d723e */ /* 0x000fc400020006ff */
[----:B------:R-:W-:Y:S01]  /*5d90*/  F2FP.SATFINITE.E4M3.F32.PACK_AB_MERGE_C R38, R99, R38, R44 ;  /* 0x000000266326723e */ /* 0x000fe2000480702c */
[----:B------:R-:W-:Y:S02]  /*5da0*/  HADD2.F32 R44, -RZ, R35.H1_H1 ;  /* 0x30000023ff2c7230 */ /* 0x000fe40000004100 */
[-C--:B------:R-:W-:Y:S01]  /*5db0*/  FMUL.FTZ R91, R42, R87.reuse ;  /* 0x000000572a5b7220 */ /* 0x080fe20000410000 */
[----:B------:R-:W-:Y:S02]  /*5dc0*/  HADD2.F32 R47, -RZ, R45.H0_H0 ;  /* 0x2000002dff2f7230 */ /* 0x000fe40000004100 */
[C---:B------:R-:W-:Y:S01]  /*5dd0*/  FMUL.FTZ R35, R32.reuse, R87 ;  /* 0x0000005720237220 */ /* 0x040fe20000410000 */
[----:B------:R-:W-:Y:S01]  /*5de0*/  HADD2.F32 R87, -RZ, R34.H1_H1 ;  /* 0x30000022ff577230 */ /* 0x000fe20000004100 */
[----:B------:R-:W-:Y:S01]  /*5df0*/  F2FP.F16.E4M3.UNPACK_B R37, R37.H1 ;  /* 0x00000025ff25723e */ /* 0x000fe200030006ff */
[----:B------:R-:W-:Y:S02]  /*5e00*/  HADD2.F32 R34, -RZ, R33.H1_H1 ;  /* 0x30000021ff227230 */ /* 0x000fe40000004100 */
[-C--:B------:R-:W-:Y:S01]  /*5e10*/  FFMA.FTZ R32, R32, R47.reuse, -R91 ;  /* 0x0000002f20207223 */ /* 0x080fe2000001085b */
[----:B------:R-:W-:Y:S01]  /*5e20*/  FFMA.FTZ R33, R42, R47, R35 ;  /* 0x0000002f2a217223 */ /* 0x000fe20000010023 */
[----:B------:R-:W-:-:S02]  /*5e30*/  HADD2.F32 R45, -RZ, R45.H1_H1 ;  /* 0x3000002dff2d7230 */ /* 0x000fc40000004100 */
        /* <DEDUP_REMOVED lines=36> */
[----:B------:R-:W-:Y:S01]  /*6080*/  FMUL.FTZ R102, R91, R98 ;  /* 0x000000625b667220 */ /* 0x000fe20000410000 */
[----:B------:R-:W-:Y:S01]  /*6090*/  HADD2.F32 R47, -RZ, R15.H0_H0 ;  /* 0x2000000fff2f7230 */ /* 0x000fe20000004100 */
[----:B------:R-:W-:Y:S01]  /*60a0*/  F2FP.SATFINITE.E4M3.F32.PACK_AB_MERGE_C R10, R35, R10, RZ ;  /* 0x0000000a230a723e */ /* 0x000fe200048070ff */
[----:B------:R-:W-:Y:S02]  /*60b0*/  HADD2.F32 R92, -RZ, R9.H0_H0 ;  /* 0x20000009ff5c7230 */ /* 0x000fe40000004100 */
[-C--:B------:R-:W-:Y:S01]  /*60c0*/  FMUL.FTZ R97, R87, R8.reuse ;  /* 0x0000000857617220 */ /* 0x080fe20000410000 */
[----:B------:R-:W-:Y:S02]  /*60d0*/  HADD2.F32 R96, -RZ, R45.H0_H0 ;  /* 0x2000002dff607230 */ /* 0x000fe40000004100 */
[----:B------:R-:W-:Y:S01]  /*60e0*/  FMUL.FTZ R100, R46, R8 ;  /* 0x000000082e647220 */ /* 0x000fe20000410000 */
[----:B------:R-:W-:Y:S01]  /*60f0*/  FMUL.FTZ R98, R47, R98 ;  /* 0x000000622f627220 */ /* 0x000fe20000410000 */
[----:B------:R-:W-:-:S02]  /*6100*/  HADD2.F32 R90, -RZ, R90.H1_H1 ;  /* 0x3000005aff5a7230 */ /* 0x000fc40000004100 */
[-C--:B------:R-:W-:Y:S01]  /*6110*/  FFMA.FTZ R8, R46, R92.reuse, -R97 ;  /* 0x0000005c2e087223 */ /* 0x080fe20000010861 */
[----:B------:R-:W-:Y:S02]  /*6120*/  HADD2.F32 R93, -RZ, R93.H1_H1 ;  /* 0x3000005dff5d7230 */ /* 0x000fe40000004100 */
[----:B------:R-:W-:Y:S01]  /*6130*/  FFMA.FTZ R46, R87, R92, R100 ;  /* 0x0000005c572e7223 */ /* 0x000fe20000010064 */
[----:B------:R-:W-:Y:S02]  /*6140*/  HADD2.F32 R15, -RZ, R15.H1_H1 ;  /* 0x3000000fff0f7230 */ /* 0x000fe40000004100 */
[-C--:B------:R-:W-:Y:S01]  /*6150*/  FFMA.FTZ R47, R47, R96.reuse, -R102 ;  /* 0x000000602f2f7223 */ /* 0x080fe20000010866 */
[----:B------:R-:W-:Y:S01]  /*6160*/  FFMA.FTZ R87, R91, R96, R98 ;  /* 0x000000605b577223 */ /* 0x000fe20000010062 */
[----:B------:R-:W-:Y:S02]  /*6170*/  HADD2.F32 R37, -RZ, R37.H1_H1 ;  /* 0x30000025ff257230 */ /* 0x000fe40000004100 */
[----:B------:R-:W-:Y:S01]  /*6180*/  FMUL.FTZ R96, R90, R93 ;  /* 0x0000005d5a607220 */ /* 0x000fe20000410000 */
[----:B------:R-:W-:-:S02]  /*6190*/  HADD2.F32 R39, -RZ, R39.H1_H1 ;  /* 0x30000027ff277230 */ /* 0x000fc40000004100 */
[----:B------:R-:W-:Y:S01]  /*61a0*/  FMUL.FTZ R93, R15, R93 ;  /* 0x0000005d0f5d7220 */ /* 0x000fe20000410000 */
[----:B------:R-:W-:Y:S01]  /*61b0*/  HADD2.F32 R44, -RZ, R44.H1_H1 ;  /* 0x3000002cff2c7230 */ /* 0x000fe20000004100 */
[----:B------:R-:W-:Y:S01]  /*61c0*/  F2FP.SATFINITE.E4M3.F32.PACK_AB_MERGE_C R11, R42, R11, RZ ;  /* 0x0000000b2a0b723e */ /* 0x000fe200048070ff */
[----:B------:R-:W-:Y:S02]  /*61d0*/  HADD2.F32 R45, -RZ, R45.H1_H1 ;  /* 0x3000002dff2d7230 */ /* 0x000fe40000004100 */
[-C--:B------:R-:W-:Y:S01]  /*61e0*/  FMUL.FTZ R91, R37, R39.reuse ;  /* 0x00000027255b7220 */ /* 0x080fe20000410000 */
[----:B------:R-:W-:Y:S02]  /*61f0*/  HADD2.F32 R9, -RZ, R9.H1_H1 ;  /* 0x30000009ff097230 */ /* 0x000fe40000004100 */
[----:B------:R-:W-:Y:S01]  /*6200*/  FMUL.FTZ R92, R44, R39 ;  /* 0x000000272c5c7220 */ /* 0x000fe20000410000 */
[----:B------:R-:W-:Y:S01]  /*6210*/  F2FP.SATFINITE.E4M3.F32.PACK_AB_MERGE_C R13, R13, R32, R10 ;  /* 0x000000200d0d723e */ /* 0x000fe2000480700a */
[-C--:B------:R-:W-:Y:S01]  /*6220*/  FFMA.FTZ R96, R15, R45.reuse, -R96 ;  /* 0x0000002d0f607223 */ /* 0x080fe20000010860 */
[----:B------:R-:W-:Y:S01]  /*6230*/  FFMA.FTZ R90, R90, R45, R93 ;  /* 0x0000002d5a5a7223 */ /* 0x000fe2000001005d */
[-C--:B------:R-:W-:Y:S01]  /*6240*/  FFMA.FTZ R91, R44, R9.reuse, -R91 ;  /* 0x000000092c5b7223 */ /* 0x080fe2000001085b */
[----:B------:R-:W-:Y:S01]  /*6250*/  FFMA.FTZ R9, R37, R9, R92 ;  /* 0x0000000925097223 */ /* 0x000fe2000001005c */
[----:B------:R-:W-:-:S02]  /*6260*/  F2FP.SATFINITE.E4M3.F32.PACK_AB_MERGE_C R37, R34, R33, R11 ;  /* 0x000000212225723e */ /* 0x000fc4000480700b */
[----:B------:R-:W-:Y:S02]  /*6270*/  F2FP.SATFINITE.E4M3.F32.PACK_AB_MERGE_C R47, R96, R47, RZ ;  /* 0x0000002f602f723e */ /* 0x000fe400048070ff */
[----:B------:R-:W-:Y:S02]  /*6280*/  F2FP.SATFINITE.E4M3.F32.PACK_AB_MERGE_C R87, R90, R87, RZ ;  /* 0x000000575a57723e */ /* 0x000fe400048070ff */
[----:B------:R-:W-:Y:S02]  /*6290*/  F2FP.SATFINITE.E4M3.F32.PACK_AB_MERGE_C R15, R91, R8, R47 ;  /* 0x000000085b0f723e */ /* 0x000fe4000480702f */
[----:B------:R-:W-:-:S07]  /*62a0*/  F2FP.SATFINITE.E4M3.F32.PACK_AB_MERGE_C R39, R9, R46, R87 ;  /* 0x0000002e0927723e */ /* 0x000fce0004807057 */
.L_x_1948:
[----:B------:R-:W-:Y:S05]  /*62b0*/  BSYNC B1 ;  /* 0x0000000000017941 */ /* 0x000fea0003800000 */
.L_x_1947:
[----:B0-----:R3:W-:Y:S01]  /*62c0*/  STG.E.128 desc[UR42][R40.64], R12 ;  /* 0x0000000c28007986 */ /* 0x0017e2000c101d2a */
        /* <DEDUP_REMOVED lines=9> */
.L_x_1920:
[----:B------:R-:W-:-:S06]  /*6360*/  UISETP.NE.AND UP0, UPT, UR36, 0x3, UPT ;  /* 0x000000032400788c */ /* 0x000fcc000bf05270 */
[----:B------:R-:W-:-:S13]  /*6370*/  PLOP3.LUT P3, PT, PT, PT, UP0, 0x80, 0x0 ;  /* 0x000000000000781c */ /* 0x000fda0003f6f008 */
[----:B------:R-:W-:Y:S05]  /*6380*/  @!P3 BRA `(.L_x_1949) ;  /* 0x000000000004b947 */ /* 0x000fea0003800000 */
[----:B------:R-:W-:Y:S01]  /*6390*/  BPT.TRAP 0x1 ;  /* 0x000000040000795c */ /* 0x000fe20000300000 */
.L_x_1949:
[----:B------:R-:W-:Y:S01]  /*63a0*/  IMAD R83, R17, 0x8, R16 ;  /* 0x0000000811537824 */ /* 0x000fe200078e0210 */
[----:B------:R-:W-:Y:S01]  /*63b0*/  SHF.L.U32 R86, R153, 0x1f, RZ ;  /* 0x0000001f99567819 */ /* 0x000fe200000006ff */
[----:B------:R-:W-:Y:S01]  /*63c0*/  IMAD R85, R2, -0x80, R26 ;  /* 0xffffff8002557824 */ /* 0x000fe200078e021a */
[----:B------:R-:W-:Y:S02]  /*63d0*/  BSSY B1, `(.L_x_1950) ;  /* 0x0000005000017945 */ /* 0x000fe40003800000 */
[----:B------:R-:W0:Y:S02]  /*63e0*/  SYNCS.PHASECHK.TRANS64.TRYWAIT P5, [R83+URZ+0x19c90], R86 ;  /* 0x019c9056530075a7 */ /* 0x000e2400080a017f */
[----:B------:R-:W-:-:S04]  /*63f0*/  VIMNMX R85, R85, 0x80, PT ;  /* 0x0000008055557848 */ /* 0x000fc80003fe0100 */
[----:B------:R-:W-:Y:S01]  /*6400*/  ISETP.GE.AND P4, PT, R19, R85, PT ;  /* 0x000000551300720c */ /* 0x000fe20003f86270 */
[----:B0-----:R-:W-:-:S12]  /*6410*/  @!P5 BRA `(.L_x_1951) ;  /* 0x00000174007cd947 */ /* 0x001fd80003800000 */
.L_x_2191:
[----:B------:R-:W-:Y:S05]  /*6420*/  BSYNC B1 ;  /* 0x0000000000017941 */ /* 0x000fea0003800000 */
.L_x_1950:
        /* <DEDUP_REMOVED lines=9> */
.L_x_1927:
[----:B------:R-:W-:Y:S05]  /*64c0*/  BSYNC B0 ;  /* 0x0000000000007941 */ /* 0x000fea0003800000 */
.L_x_1919:
        /* <DEDUP_REMOVED lines=17> */
.L_x_1953:
[----:B------:R-:W-:Y:S05]  /*65e0*/  BSYNC B0 ;  /* 0x0000000000007941 */ /* 0x000fea0003800000 */
.L_x_1952:
[----:B------:R-:W2:Y:S01]  /*65f0*/  SYNCS.PHASECHK.TRANS64.TRYWAIT P5, [R83+URZ+0x19cb0], R86 ;  /* 0x019cb056530075a7 */ /* 0x000ea200080a017f */
[----:B------:R-:W-:Y:S01]  /*6600*/  BSSY B0, `(.L_x_1954) ;  /* 0x0000003000007945 */ /* 0x000fe20003800000 */
[----:B------:R-:W-:-:S03]  /*6610*/  ISETP.GE.AND P3, PT, R19, R85, PT ;  /* 0x000000551300720c */ /* 0x000fc60003f66270 */
[----:B--2---:R-:W-:Y:S10]  /*6620*/  @!P5 BRA `(.L_x_1955) ;  /* 0x00000174000cd947 */ /* 0x004ff40003800000 */
.L_x_2192:
[----:B------:R-:W-:Y:S05]  /*6630*/  BSYNC B0 ;  /* 0x0000000000007941 */ /* 0x000fea0003800000 */
.L_x_1954:
[----:B------:R-:W-:Y:S04]  /*6640*/  BSSY B0, `(.L_x_1956) ;  /* 0x0000016000007945 */ /* 0x000fe80003800000 */
[----:B------:R-:W-:Y:S05]  /*6650*/  @P3 BRA `(.L_x_1957) ;  /* 0x0000000000503947 */ /* 0x000fea0003800000 */
[----:B------:R-:W-:Y:S01]  /*6660*/  ULDC UR8, c[0x0][0x2f4] ;  /* 0x0000bd0000087ab9 */ /* 0x000fe20000000800 */
[----:B0--3--:R-:W-:Y:S01]  /*6670*/  IMAD.WIDE R12, R2, 0x80, R30 ;  /* 0x00000080020c7825 */ /* 0x009fe200078e021e */
[----:B------:R-:W-:Y:S01]  /*6680*/  ISETP.GE.AND P5, PT, R22, UR8, PT ;  /* 0x0000000816007c0c */ /* 0x000fe2000bfa6270 */
[----:B------:R-:W-:Y:S01]  /*6690*/  ULDC.64 UR4, c[0x0][0x328] ;  /* 0x0000ca0000047ab9 */ /* 0x000fe20000000a00 */
[----:B------:R-:W-:Y:S01]  /*66a0*/  ULDC.64 UR6, c[0x0][0x318] ;  /* 0x0000c60000067ab9 */ /* 0x000fe20000000a00 */
[----:B------:R-:W-:Y:S02]  /*66b0*/  IMAD.MOV.U32 R14, RZ, RZ, R56 ;  /* 0x000000ffff0e7224 */ /* 0x000fe400078e0038 */
[----:B------:R-:W-:Y:S02]  /*66c0*/  IMAD.MOV.U32 R15, RZ, RZ, R0 ;  /* 0x000000ffff0f7224 */ /* 0x000fe400078e0000 */
[----:B------:R-:W-:Y:S02]  /*66d0*/  IMAD R13, R13, UR4, RZ ;  /* 0x000000040d0d7c24 */ /* 0x000fe4000f8e02ff */
[----:B------:R-:W-:-:S04]  /*66e0*/  IMAD.WIDE.U32 R14, R12, UR4, R14 ;  /* 0x000000040c0e7c25 */ /* 0x000fc8000f8e000e */
[----:B-1----:R-:W0:Y:S01]  /*66f0*/  @!P5 LDS.128 R8, [R84+0x9000] ;  /* 0x009000005408d984 */ /* 0x002e220000000c00 */
[----:B------:R-:W-:Y:S01]  /*6700*/  IMAD R13, R12, UR5, R13 ;  /* 0x000000050c0d7c24 */ /* 0x000fe2000f8e020d */
[----:B------:R-:W-:-:S04]  /*6710*/  IADD3 R32, P3, R14, UR6, RZ ;  /* 0x000000060e207c10 */ /* 0x000fc8000ff7e0ff */
[----:B------:R-:W-:Y:S02]  /*6720*/  IADD3.X R33, R15, UR7, R13, P3, !PT ;  /* 0x000000070f217c10 */ /* 0x000fe40009ffe40d */
[----:B------:R-:W-:-:S03]  /*6730*/  ISETP.GE.AND P3, PT, R81, UR8, PT ;  /* 0x0000000851007c0c */ /* 0x000fc6000bf66270 */
[----:B0-----:R-:W-:Y:S01]  /*6740*/  @!P5 STG.E.128 desc[UR42][R32.64], R8 ;  /* 0x000000082000d986 */ /* 0x001fe2000c101d2a */
[----:B------:R-:W-:-:S09]  /*6750*/  ISETP.GE.AND P5, PT, R65, UR8, PT ;  /* 0x0000000841007c0c */ /* 0x000fd2000bfa6270 */
[----:B------:R-:W0:Y:S04]  /*6760*/  @!P3 LDS.128 R8, [R84+0xa000] ;  /* 0x00a000005408b984 */ /* 0x000e280000000c00 */
[----:B------:R-:W1:Y:S04]  /*6770*/  @!P5 LDS.128 R12, [R84+0xb000] ;  /* 0x00b00000540cd984 */ /* 0x000e680000000c00 */
[----:B0-----:R0:W-:Y:S04]  /*6780*/  @!P3 STG.E.128 desc[UR42][R32.64+0x20], R8 ;  /* 0x000020082000b986 */ /* 0x0011e8000c101d2a */
[----:B-1----:R0:W-:Y:S02]  /*6790*/  @!P5 STG.E.128 desc[UR42][R32.64+0x40], R12 ;  /* 0x0000400c2000d986 */ /* 0x0021e4000c101d2a */
.L_x_1957:
[----:B------:R-:W-:Y:S05]  /*67a0*/  BSYNC B0 ;  /* 0x0000000000007941 */ /* 0x000fea0003800000 */
.L_x_1956:
        /* <DEDUP_REMOVED lines=16> */
[----:B0-----:R-:W-:Y:S06]  /*68b0*/  @P2 BRA `(.L_x_1958) ;  /* 0xffffffbc00782947 */ /* 0x001fec000383ffff */
.L_x_1914:
[----:B------:R-:W-:Y:S04]  /*68c0*/  BSSY B0, `(.L_x_1959) ;  /* 0x0000004000007945 */ /* 0x000fe80003800000 */
[----:B------:R-:W-:Y:S05]  /*68d0*/  @P3 BRA `(.L_x_1960) ;  /* 0x0000000000083947 */ /* 0x000fea0003800000 */
[----:B------:R-:W0:Y:S02]  /*68e0*/  FENCE.VIEW.ASYNC.G ;  /* 0x00000000000073c6 */ /* 0x000e240000000100 */
[----:B0-----:R-:W-:Y:S06]  /*68f0*/  BAR.ARV 0xc, 0x200 ;  /* 0x0308000000007b1d */ /* 0x001fec0000002000 */
.L_x_1960:
[----:B------:R-:W-:Y:S05]  /*6900*/  BSYNC B0 ;  /* 0x0000000000007941 */ /* 0x000fea0003800000 */
.L_x_1959:
[----:B------:R-:W2:Y:S01]  /*6910*/  LDL R2, [R1+0x58] ;  /* 0x0000580001027983 */ /* 0x000ea20000100800 */
[----:B------:R-:W-:Y:S01]  /*6920*/  ULDC.64 UR4, c[0x0][0x990] ;  /* 0x0002640000047ab9 */ /* 0x000fe20000000a00 */
[----:B------:R-:W-:Y:S02]  /*6930*/  ULDC.64 UR6, c[0x0][0x998] ;  /* 0x0002660000067ab9 */ /* 0x000fe40000000a00 */
[----:B------:R-:W4:Y:S04]  /*6940*/  LDL R4, [R1+0x40] ;  /* 0x0000400001047983 */ /* 0x000f280000100800 */
[----:B---3--:R-:W3:Y:S01]  /*6950*/  LDL R15, [R1+0x34] ;  /* 0x00003400010f7983 */ /* 0x008ee20000100800 */
[----:B------:R-:W-:Y:S02]  /*6960*/  ISETP.NE.U32.AND P0, PT, RZ, UR4, PT ;  /* 0x00000004ff007c0c */ /* 0x000fe4000bf05070 */
[----:B------:R-:W-:Y:S01]  /*6970*/  ISETP.NE.U32.AND P1, PT, RZ, UR6, PT ;  /* 0x00000006ff007c0c */ /* 0x000fe2000bf25070 */
[----:B------:R-:W3:Y:S01]  /*6980*/  LDL R14, [R1+0x20] ;  /* 0x00002000010e7983 */ /* 0x000ee20000100800 */
[----:B------:R-:W-:-:S02]  /*6990*/  ISETP.NE.AND.EX P0, PT, RZ, UR5, PT, P0 ;  /* 0x00000005ff007c0c */ /* 0x000fc4000bf05300 */
[----:B------:R-:W-:-:S11]  /*69a0*/  ISETP.NE.AND.EX P1, PT, RZ, UR7, PT, P1 ;  /* 0x00000007ff007c0c */ /* 0x000fd6000bf25310 */
[----:B------:R-:W2:Y:S08]  /*69b0*/  @P0 LDC.64 R6, c[0x0][0x9a8] ;  /* 0x00026a00ff060b82 */ /* 0x000eb00000000a00 */
[----:B------:R-:W0:Y:S08]  /*69c0*/  @P1 LDC.64 R8, c[0x0][0x9b8] ;  /* 0x00026e00ff081b82 */ /* 0x000e300000000a00 */
[----:B-1----:R-:W3:Y:S08]  /*69d0*/  @P0 LDC.64 R10, c[0x0][0x9b0] ;  /* 0x00026c00ff0a0b82 */ /* 0x002ef00000000a00 */
[----:B------:R-:W1:Y:S01]  /*69e0*/  @P1 LDC.64 R12, c[0x0][0x9c0] ;  /* 0x00027000ff0c1b82 */ /* 0x000e620000000a00 */
[----:B--2---:R-:W-:-:S02]  /*69f0*/  @P0 IMAD R0, R2, R6, RZ ;  /* 0x0000000602000224 */ /* 0x004fc400078e02ff */
[----:B0-----:R-:W-:Y:S02]  /*6a00*/  @P1 IMAD R2, R2, R8, RZ ;  /* 0x0000000802021224 */ /* 0x001fe400078e02ff */
[C---:B----4-:R-:W-:Y:S02]  /*6a10*/  @P0 IMAD R7, R4.reuse, R7, R0 ;  /* 0x0000000704070224 */ /* 0x050fe400078e0200 */
[C---:B------:R-:W-:Y:S02]  /*6a20*/  @P1 IMAD R9, R4.reuse, R9, R2 ;  /* 0x0000000904091224 */ /* 0x040fe400078e0202 */
[----:B------:R-:W-:-:S04]  /*6a30*/  @P0 IMAD.WIDE.U32 R2, R4, R6, RZ ;  /* 0x0000000604020225 */ /* 0x000fc800078e00ff */
[----:B------:R-:W-:-:S04]  /*6a40*/  @P1 IMAD.WIDE.U32 R4, R4, R8, RZ ;  /* 0x0000000804041225 */ /* 0x000fc800078e00ff */
[----:B------:R-:W-:Y:S02]  /*6a50*/  @P0 IMAD.IADD R3, R3, 0x1, R7 ;  /* 0x0000000103030824 */ /* 0x000fe400078e0207 */
[----:B------:R-:W-:Y:S02]  /*6a60*/  @P1 IMAD.IADD R5, R5, 0x1, R9 ;  /* 0x0000000105051824 */ /* 0x000fe400078e0209 */
[----:B---3--:R-:W-:-:S04]  /*6a70*/  @P0 IMAD.WIDE.U32 R2, R15, R10, R2 ;  /* 0x0000000a0f020225 */ /* 0x008fc800078e0002 */
[C---:B-1----:R-:W-:Y:S01]  /*6a80*/  @P1 IMAD.WIDE.U32 R6, R15.reuse, R12, R4 ;  /* 0x0000000c0f061225 */ /* 0x042fe200078e0004 */
[----:B------:R-:W-:Y:S01]  /*6a90*/  @P0 LEA R4, P2, R2, UR4, 0x2 ;  /* 0x0000000402040c11 */ /* 0x000fe2000f8410ff */
[----:B------:R-:W-:Y:S02]  /*6aa0*/  ULDC UR4, c[0x0][0x988] ;  /* 0x0002620000047ab9 */ /* 0x000fe40000000800 */
[C---:B------:R-:W-:Y:S01]  /*6ab0*/  @P0 IMAD R5, R15.reuse, R11, R3 ;  /* 0x0000000b0f050224 */ /* 0x040fe200078e0203 */
[----:B------:R-:W-:Y:S01]  /*6ac0*/  @P1 LEA R8, P3, R6, UR6, 0x2 ;  /* 0x0000000606081c11 */ /* 0x000fe2000f8610ff */
[----:B------:R-:W-:Y:S02]  /*6ad0*/  @P1 IMAD R3, R15, R13, R7 ;  /* 0x0000000d0f031224 */ /* 0x000fe400078e0207 */
[----:B------:R-:W-:Y:S01]  /*6ae0*/  IMAD.MOV.U32 R0, RZ, RZ, 0x3f800000 ;  /* 0x3f800000ff007424 */ /* 0x000fe200078e00ff */
[----:B------:R-:W-:Y:S02]  /*6af0*/  @P0 LEA.HI.X R5, R2, UR5, R5, 0x2, P2 ;  /* 0x0000000502050c11 */ /* 0x000fe400090f1405 */
[----:B------:R-:W-:Y:S01]  /*6b00*/  @P1 LEA.HI.X R9, R6, UR7, R3, 0x2, P3 ;  /* 0x0000000706091c11 */ /* 0x000fe200098f1403 */
[----:B------:R-:W-:Y:S01]  /*6b10*/  IMAD.MOV.U32 R3, RZ, RZ, 0x3f800000 ;  /* 0x3f800000ff037424 */ /* 0x000fe200078e00ff */
[----:B------:R-:W0:Y:S03]  /*6b20*/  LDC R2, c[0x0][0x448] ;  /* 0x00011200ff027b82 */ /* 0x000e260000000800 */
[----:B------:R-:W2:Y:S04]  /*6b30*/  @P1 LDG.E R0, desc[UR42][R8.64] ;  /* 0x0000002a08001981 */ /* 0x000ea8000c1e1900 */
[----:B------:R-:W2:Y:S01]  /*6b40*/  @P0 LDG.E R3, desc[UR42][R4.64] ;  /* 0x0000002a04030981 */ /* 0x000ea2000c1e1900 */
[----:B0-----:R-:W-:-:S13]  /*6b50*/  ISETP.NE.AND P0, PT, R2, 0x1, PT ;  /* 0x000000010200780c */ /* 0x001fda0003f05270 */
[----:B------:R-:W0:Y:S08]  /*6b60*/  @P0 LDC R2, c[0x0][0x44c] ;  /* 0x00011300ff020b82 */ /* 0x000e300000000800 */
[----:B------:R-:W1:Y:S01]  /*6b70*/  @P0 LDC R11, c[0x0][0x450] ;  /* 0x00011400ff0b0b82 */ /* 0x000e620000000800 */
[----:B------:R-:W-:-:S04]  /*6b80*/  VIADD R7, R14, 0xbf ;  /* 0x000000bf0e077836 */ /* 0x000fc80000000000 */
[----:B0-----:R-:W-:-:S05]  /*6b90*/  @P0 IMAD.HI.U32 R2, R7, R2, RZ ;  /* 0x0000000207020227 */ /* 0x001fca00078e00ff */
[----:B-1----:R-:W-:-:S05]  /*6ba0*/  @P0 SHF.R.U32.HI R7, RZ, R11, R2 ;  /* 0x0000000bff070219 */ /* 0x002fca0000011602 */
[----:B------:R-:W-:-:S05]  /*6bb0*/  IMAD.IADD R7, R88, 0x1, R7 ;  /* 0x0000000158077824 */ /* 0x000fca00078e0207 */
[----:B------:R-:W-:-:S04]  /*6bc0*/  SHF.R.S32.HI R2, RZ, 0x1f, R7 ;  /* 0x0000001fff027819 */ /* 0x000fc80000011407 */
[----:B------:R-:W-:-:S04]  /*6bd0*/  LEA.HI R2, R2, R7, RZ, 0x7 ;  /* 0x0000000702027211 */ /* 0x000fc800078f38ff */
[----:B------:R-:W-:-:S04]  /*6be0*/  SHF.R.S32.HI R2, RZ, 0x7, R2 ;  /* 0x00000007ff027819 */ /* 0x000fc80000011402 */
[----:B------:R-:W-:-:S04]  /*6bf0*/  VIMNMX R89, R89, R2, PT ;  /* 0x0000000259597248 */ /* 0x000fc80003fe0100 */
[----:B------:R-:W-:Y:S01]  /*6c00*/  ISETP.GE.AND P0, PT, R89, 0x1, PT ;  /* 0x000000015900780c */ /* 0x000fe20003f06270 */
[----:B------:R-:W-:Y:S01]  /*6c10*/  BSSY B0, `(.L_x_1961) ;  /* 0x0000023000007945 */ /* 0x000fe20003800000 */
[----:B------:R-:W-:Y:S02]  /*6c20*/  IMAD.MOV.U32 R88, RZ, RZ, RZ ;  /* 0x000000ffff587224 */ /* 0x000fe400078e00ff */
[----:B--2---:R-:W-:-:S04]  /*6c30*/  FMUL.FTZ R0, R3, R0 ;  /* 0x0000000003007220 */ /* 0x004fc80000410000 */
[----:B------:R-:W-:-:S05]  /*6c40*/  FMUL.FTZ R2, R0, UR4 ;  /* 0x0000000400027c20 */ /* 0x000fca0008410000 */
        /* <DEDUP_REMOVED lines=31> */
.L_x_1962:
[----:B------:R-:W-:Y:S05]  /*6e40*/  BSYNC B0 ;  /* 0x0000000000007941 */ /* 0x000fea0003800000 */
.L_x_1961:
[----:B------:R-:W2:Y:S01]  /*6e50*/  LDL R0, [R1+0x60] ;  /* 0x0000600001007983 */ /* 0x000ea20000100800 */
[----:B------:R-:W-:Y:S01]  /*6e60*/  PLOP3.LUT P0, PT, PT, PT, PT, 0x80, 0x0 ;  /* 0x000000000000781c */ /* 0x000fe20003f0f070 */
[----:B------:R-:W-:Y:S01]  /*6e70*/  IMAD.MOV.U32 R11, RZ, RZ, RZ ;  /* 0x000000ffff0b7224 */ /* 0x000fe200078e00ff */
[----:B------:R-:W-:Y:S01]  /*6e80*/  CS2R R20, SRZ ;  /* 0x0000000000147805 */ /* 0x000fe2000001ff00 */
[----:B------:R-:W-:Y:S01]  /*6e90*/  IMAD.MOV.U32 R25, RZ, RZ, RZ ;  /* 0x000000ffff197224 */ /* 0x000fe200078e00ff */
[----:B------:R-:W-:Y:S01]  /*6ea0*/  CS2R R36, SRZ ;  /* 0x0000000000247805 */ /* 0x000fe2000001ff00 */
[----:B------:R-:W-:Y:S01]  /*6eb0*/  IMAD.MOV.U32 R94, RZ, RZ, RZ ;  /* 0x000000ffff5e7224 */ /* 0x000fe200078e00ff */
[----:B------:R-:W-:Y:S02]  /*6ec0*/  CS2R R26, SRZ ;  /* 0x00000000001a7805 */ /* 0x000fe4000001ff00 */
[----:B------:R-:W-:Y:S02]  /*6ed0*/  CS2R R4, SRZ ;  /* 0x0000000000047805 */ /* 0x000fe4000001ff00 */
        /* <DEDUP_REMOVED lines=22> */
[----:B------:R-:W-:Y:S01]  /*7040*/  CS2R R130, SRZ ;  /* 0x0000000000827805 */ /* 0x000fe2000001ff00 */
[----:B--2---:R-:W-:Y:S02]  /*7050*/  IMAD R3, R0, R88, RZ ;  /* 0x0000005800037224 */ /* 0x004fe400078e02ff */
[----:B------:R-:W-:-:S03]  /*7060*/  IMAD.MOV.U32 R0, RZ, RZ, RZ ;  /* 0x000000ffff007224 */ /* 0x000fc600078e00ff */
[----:B------:R0:W-:Y:S01]  /*7070*/  STL [R1+0x30], R3 ;  /* 0x0000300301007387 */ /* 0x0001e20000100800 */
[----:B------:R-:W-:-:S04]  /*7080*/  VIADDMNMX R88, R3, R88, R89, PT ;  /* 0x0000005803587246 */ /* 0x000fc80003800159 */
        /* <DEDUP_REMOVED lines=34> */
.L_x_1965:
[----:B------:R-:W-:Y:S05]  /*72b0*/  BSYNC B6 ;  /* 0x0000000000067941 */ /* 0x000fea0003800000 */
.L_x_1964:
        /* <DEDUP_REMOVED lines=13> */
.L_x_1969:
[----:B-1----:R1:W2:Y:S02]  /*7390*/  SYNCS.PHASECHK.TRANS64.TRYWAIT P0, [R16+URZ+0x19c00], R3 ;  /* 0x019c0003100075a7 */ /* 0x0022a4000800017f */
[----:B--2---:R-:W-:Y:S05]  /*73a0*/  @!P0 NANOSLEEP.SYNCS 0x989680 ;  /* 0x009896800000895d */ /* 0x004fea0003900000 */
[----:B------:R-:W2:Y:S02]  /*73b0*/  @!P0 SYNCS.PHASECHK.TRANS64 P0, [R16+URZ+0x19c00], R3 ;  /* 0x019c0003100085a7 */ /* 0x000ea4000800007f */
[----:B--2---:R-:W-:Y:S05]  /*73c0*/  @!P0 BRA `(.L_x_1969) ;  /* 0xfffffffc00f08947 */ /* 0x004fea000383ffff */
.L_x_1968:
[----:B------:R-:W-:Y:S05]  /*73d0*/  BSYNC B0 ;  /* 0x0000000000007941 */ /* 0x000fea0003800000 */
.L_x_1967:
[----:B------:R-:W-:Y:S05]  /*73e0*/  BRA `(.L_x_1970) ;  /* 0x00000044005c7947 */ /* 0x000fea0003800000 */
.L_x_1966:
        /* <DEDUP_REMOVED lines=30> */
.L_x_1972:
[----:B------:R-:W-:Y:S05]  /*75d0*/  BSYNC B6 ;  /* 0x0000000000067941 */ /* 0x000fea0003800000 */
.L_x_1971:
        /* <DEDUP_REMOVED lines=24> */
[----:B------:R-:W-:Y:S01]  /*7760*/  IMAD R4, R0, UR4, RZ ;  /* 0x0000000400047c24 */ /* 0x000fe2000f8e02ff */
[----:B------:R-:W-:Y:S01]  /*7770*/  IADD3 R5, P1, R8, UR8, RZ ;  /* 0x0000000808057c10 */ /* 0x000fe2000ff3e0ff */
[----:B------:R-:W-:-:S04]  /*7780*/  IMAD.WIDE.U32 R6, R11, UR4, R6 ;  /* 0x000000040b067c25 */ /* 0x000fc8000f8e0006 */
[----:B------:R-:W-:Y:S02]  /*7790*/  IMAD R0, R0, UR6, RZ ;  /* 0x0000000600007c24 */ /* 0x000fe4000f8e02ff */
        /* <DEDUP_REMOVED lines=11> */
[----:B------:R0:W4:Y:S02]  /*7850*/  SHFL.IDX PT, R14, R5, RZ, 0x1e1f ;  /* 0x001e1fff050e7589 */ /* 0x00012400000e0000 */
.L_x_2198:
[----:B0-----:R-:W5:Y:S04]  /*7860*/  LDL R5, [R1+0x28] ;  /* 0x0000280001057983 */ /* 0x001f680000100800 */
        /* <DEDUP_REMOVED lines=24> */
[----:B------:R-:W-:Y:S02]  /*79f0*/  @!P1 IADD3 R6, P3, R154, R3, RZ ;  /* 0x000000039a069210 */ /* 0x000fe40007f7e0ff */
[----:B--2---:R-:W-:Y:S02]  /*7a00*/  ISETP.GE.AND P2, PT, R30, UR4, PT ;  /* 0x000000041e007c0c */ /* 0x004fe4000bf46270 */
[----:B------:R-:W-:Y:S02]  /*7a10*/  SHF.R.S32.HI R7, RZ, 0x1f, R30 ;  /* 0x0000001fff077819 */ /* 0x000fe4000001141e */
[----:B---3--:R-:W-:Y:S02]  /*7a20*/  ISETP.GE.AND P0, PT, R15, UR4, PT ;  /* 0x000000040f007c0c */ /* 0x008fe4000bf06270 */
[----:B------:R-:W-:-:S07]  /*7a30*/  SHF.R.S32.HI R9, RZ, 0x1f, R15 ;  /* 0x0000001fff097819 */ /* 0x000fce000001140f */
[CC--:B------:R-:W-:Y:S02]  /*7a40*/  @!P2 IADD3 R32, P6, R30.reuse, R3.reuse, RZ ;  /* 0x000000031e20a210 */ /* 0x0c0fe40007fde0ff */
[-C--:B----4-:R-:W-:Y:S02]  /*7a50*/  @!P2 IADD3 R34, P5, R30, R14.reuse, RZ ;  /* 0x0000000e1e22a210 */ /* 0x090fe40007fbe0ff */
[C---:B------:R-:W-:Y:S01]  /*7a60*/  @!P0 IADD3 R38, P4, R15.reuse, R3, RZ ;  /* 0x000000030f268210 */ /* 0x040fe20007f9e0ff */
[--C-:B-1----:R-:W-:Y:S01]  /*7a70*/  @!P2 IMAD.X R33, R0, 0x1, R7.reuse, P6 ;  /* 0x000000010021a824 */ /* 0x102fe200030e0607 */
[-C--:B------:R-:W-:Y:S01]  /*7a80*/  @!P1 IADD3 R30, P6, R154, R14.reuse, RZ ;  /* 0x0000000e9a1e9210 */ /* 0x080fe20007fde0ff */
[----:B------:R-:W-:Y:S01]  /*7a90*/  @!P2 IMAD.X R35, R4, 0x1, R7, P5 ;  /* 0x000000010423a824 */ /* 0x000fe200028e0607 */
[----:B------:R-:W-:Y:S01]  /*7aa0*/  @!P0 IADD3 R14, P5, R15, R14, RZ ;  /* 0x0000000e0f0e8210 */ /* 0x000fe20007fbe0ff */
[--C-:B------:R-:W-:Y:S01]  /*7ab0*/  @!P0 IMAD.X R39, R0, 0x1, R9.reuse, P4 ;  /* 0x0000000100278824 */ /* 0x100fe200020e0609 */
[----:B------:R-:W-:Y:S01]  /*7ac0*/  @!P1 SHF.R.S32.HI R3, RZ, 0x1f, R154 ;  /* 0x0000001fff039819 */ /* 0x000fe2000001149a */
[----:B------:R0:W5:Y:S02]  /*7ad0*/  @!P2 LD.E.64 R20, desc[UR42][R32.64] ;  /* 0x0000002a2014a980 */ /* 0x000164000c101b00 */
[----:B------:R-:W-:Y:S01]  /*7ae0*/  @!P0 IMAD.X R15, R4, 0x1, R9, P5 ;  /* 0x00000001040f8824 */ /* 0x000fe200028e0609 */
[----:B------:R-:W-:Y:S01]  /*7af0*/  CS2R R8, SRZ ;  /* 0x0000000000087805 */ /* 0x000fe2000001ff00 */
[--C-:B------:R-:W-:Y:S01]  /*7b00*/  @!P1 IMAD.X R7, R0, 0x1, R3.reuse, P3 ;  /* 0x0000000100079824 */ /* 0x100fe200018e0603 */
[----:B------:R0:W5:Y:S01]  /*7b10*/  @!P2 LD.E.64 R12, desc[UR42][R34.64] ;  /* 0x0000002a220ca980 */ /* 0x000162000c101b00 */
[----:B------:R-:W-:-:S03]  /*7b20*/  @!P1 IMAD.X R31, R4, 0x1, R3, P6 ;  /* 0x00000001041f9824 */ /* 0x000fc600030e0603 */
[----:B------:R0:W5:Y:S04]  /*7b30*/  @!P1 LD.E.64 R24, desc[UR42][R6.64] ;  /* 0x0000002a06189980 */ /* 0x000168000c101b00 */
[----:B------:R0:W5:Y:S04]  /*7b40*/  @!P1 LD.E.64 R26, desc[UR42][R30.64] ;  /* 0x0000002a1e1a9980 */ /* 0x000168000c101b00 */
[----:B------:R0:W5:Y:S04]  /*7b50*/  @!P0 LD.E.64 R8, desc[UR42][R38.64] ;  /* 0x0000002a26088980 */ /* 0x000168000c101b00 */
[----:B------:R0:W5:Y:S02]  /*7b60*/  @!P0 LD.E.64 R10, desc[UR42][R14.64] ;  /* 0x0000002a0e0a8980 */ /* 0x000164000c101b00 */
.L_x_1977:
[----:B------:R-:W-:Y:S05]  /*7b70*/  BSYNC B1 ;  /* 0x0000000000017941 */ /* 0x000fea0003800000 */
.L_x_1976:
[----:B------:R-:W2:Y:S01]  /*7b80*/  SYNCS.PHASECHK.TRANS64.TRYWAIT P0, [R16+URZ+0x19c00], R5 ;  /* 0x019c0005100075a7 */ /* 0x000ea2000800017f */
[----:B------:R-:W-:Y:S01]  /*7b90*/  IMAD R29, R29, -0xc0, R28 ;  /* 0xffffff401d1d7824 */ /* 0x000fe200078e021c */
[----:B------:R-:W-:Y:S04]  /*7ba0*/  BSSY B1, `(.L_x_1978) ;  /* 0x0000004000017945 */ /* 0x000fe80003800000 */
[----:B-1----:R-:W-:-:S04]  /*7bb0*/  VIMNMX R0, R29, 0xc0, PT ;  /* 0x000000c01d007848 */ /* 0x002fc80003fe0100 */
[----:B------:R-:W-:Y:S01]  /*7bc0*/  ISETP.GE.AND P1, PT, R19, R0, PT ;  /* 0x000000001300720c */ /* 0x000fe20003f26270 */
[----:B--2---:R-:W-:-:S12]  /*7bd0*/  @!P0 BRA `(.L_x_1979) ;  /* 0x0000016000208947 */ /* 0x004fd80003800000 */
.L_x_2199:
[----:B------:R-:W-:Y:S05]  /*7be0*/  BSYNC B1 ;  /* 0x0000000000017941 */ /* 0x000fea0003800000 */
.L_x_1978:
[----:B------:R-:W-:Y:S05]  /*7bf0*/  @P1 BRA `(.L_x_1980) ;  /* 0x0000003c00341947 */ /* 0x000fea0003800000 */
[----:B---3--:R-:W2:Y:S01]  /*7c00*/  LDL R4, [R1+0xc] ;  /* 0x00000c0001047983 */ /* 0x008ea20000100800 */
[----:B------:R-:W3:Y:S03]  /*7c10*/  LDC R3, c[0x0][0x3f4] ;  /* 0x0000fd00ff037b82 */ /* 0x000ee60000000800 */
[----:B------:R-:W4:Y:S01]  /*7c20*/  LDL R0, [R1+0x10] ;  /* 0x0000100001007983 */ /* 0x000f220000100800 */
[----:B------:R-:W-:Y:S01]  /*7c30*/  BSSY B1, `(.L_x_1981) ;  /* 0x000007b000017945 */ /* 0x000fe20003800000 */
[-C--:B---3--:R-:W-:Y:S02]  /*7c40*/  ISETP.GE.AND P0, PT, R154, R3.reuse, PT ;  /* 0x000000039a00720c */ /* 0x088fe40003f06270 */
[-C--:B--2---:R-:W-:Y:S02]  /*7c50*/  ISETP.GE.AND P1, PT, R4, R3.reuse, PT ;  /* 0x000000030400720c */ /* 0x084fe40003f26270 */
[----:B----4-:R-:W-:-:S09]  /*7c60*/  ISETP.GE.AND P2, PT, R0, R3, PT ;  /* 0x000000030000720c */ /* 0x010fd20003f46270 */
[----:B------:R-:W-:Y:S05]  /*7c70*/  @P0 BRA `(.L_x_1982) ;  /* 0x0000000400d80947 */ /* 0x000fea0003800000 */
[----:B01----:R-:W0:Y:S01]  /*7c80*/  LDS.128 R4, [R37+0xf000] ;  /* 0x00f0000025047984 */ /* 0x003e220000000c00 */
        /* <DEDUP_REMOVED lines=117> */
.L_x_1982:
[----:B------:R-:W-:Y:S05]  /*83e0*/  BSYNC B1 ;  /* 0x0000000000017941 */ /* 0x000fea0003800000 */
.L_x_1981:
[----:B------:R-:W-:Y:S04]  /*83f0*/  BSSY B1, `(.L_x_1983) ;  /* 0x000007c000017945 */ /* 0x000fe80003800000 */
[----:B------:R-:W-:Y:S05]  /*8400*/  @P1 BRA `(.L_x_1984) ;  /* 0x0000000400e81947 */ /* 0x000fea0003800000 */
[----:B012---:R-:W0:Y:S01]  /*8410*/  LDS.128 R4, [R37+0x10800] ;  /* 0x0108000025047984 */ /* 0x007e220000000c00 */
        /* <DEDUP_REMOVED lines=121> */
.L_x_1984:
[----:B------:R-:W-:Y:S05]  /*8bb0*/  BSYNC B1 ;  /* 0x0000000000017941 */ /* 0x000fea0003800000 */
.L_x_1983:
[----:B------:R-:W-:Y:S05]  /*8bc0*/  @P2 BRA `(.L_x_1980) ;  /* 0x0000002c00402947 */ /* 0x000fea0003800000 */
[----:B0123--:R-:W0:Y:S01]  /*8bd0*/  LDS.128 R4, [R37+0x12000] ;  /* 0x0120000025047984 */ /* 0x00fe220000000c00 */
        /* <DEDUP_REMOVED lines=118> */
.L_x_1974:
        /* <DEDUP_REMOVED lines=32> */
.L_x_2205:
[----:B------:R-:W5:Y:S04]  /*9540*/  LDL R4, [R1+0x28] ;  /* 0x0000280001047983 */ /* 0x000f680000100800 */
[----:B------:R-:W2:Y:S01]  /*9550*/  LDL R9, [R1+0x54] ;  /* 0x0000540001097983 */ /* 0x000ea20000100800 */
[----:B------:R-:W-:Y:S01]  /*9560*/  BSSY B1, `(.L_x_1986) ;  /* 0x000002c000017945 */ /* 0x000fe20003800000 */
[----:B------:R-:W-:Y:S02]  /*9570*/  CS2R R12, SRZ ;  /* 0x00000000000c7805 */ /* 0x000fe4000001ff00 */
[----:B------:R-:W-:Y:S02]  /*9580*/  CS2R R14, SRZ ;  /* 0x00000000000e7805 */ /* 0x000fe4000001ff00 */
[----:B------:R-:W-:-:S02]  /*9590*/  CS2R R6, SRZ ;  /* 0x0000000000067805 */ /* 0x000fc4000001ff00 */
[----:B------:R-:W-:Y:S01]  /*95a0*/  CS2R R26, SRZ ;  /* 0x00000000001a7805 */ /* 0x000fe2000001ff00 */
[----:B-----5:R-:W-:Y:S01]  /*95b0*/  IMAD R28, R4, R25, RZ ;  /* 0x00000019041c7224 */ /* 0x020fe200078e02ff */
[----:B------:R-:W-:Y:S02]  /*95c0*/  CS2R R24, SRZ ;  /* 0x0000000000187805 */ /* 0x000fe4000001ff00 */
[----:B--2---:R-:W-:Y:S02]  /*95d0*/  LEA.HI R4, R9, R9, RZ, 0x1 ;  /* 0x0000000909047211 */ /* 0x004fe400078f08ff */
[----:B------:R-:W-:Y:S02]  /*95e0*/  ISETP.GE.AND P0, PT, R10, R28, PT ;  /* 0x0000001c0a00720c */ /* 0x000fe40003f06270 */
[----:B------:R-:W-:Y:S02]  /*95f0*/  CS2R R10, SRZ ;  /* 0x00000000000a7805 */ /* 0x000fe4000001ff00 */
[----:B------:R-:W-:-:S02]  /*9600*/  LOP3.LUT R8, R4, 0xfffffffe, RZ, 0xc0, !PT ;  /* 0xfffffffe04087812 */ /* 0x000fc400078ec0ff */
        /* <DEDUP_REMOVED lines=19> */
[----:B---3--:R-:W-:-:S05]  /*9740*/  @!P4 IMAD.X R33, R20, 0x1, R5, P1 ;  /* 0x000000011421c824 */ /* 0x008fca00008e0605 */
[----:B------:R0:W5:Y:S01]  /*9750*/  @!P4 LD.E.128 R12, desc[UR42][R32.64] ;  /* 0x0000002a200cc980 */ /* 0x000162000c101d00 */
        /* <DEDUP_REMOVED lines=9> */
[----:B------:R-:W-:-:S03]  /*97f0*/  @!P5 IMAD.X R39, R20, 0x1, R3, P3 ;  /* 0x000000011427d824 */ /* 0x000fc600018e0603 */
[----:B------:R0:W5:Y:S04]  /*9800*/  @!P5 LD.E.128 R8, desc[UR42][R34.64] ;  /* 0x0000002a2208d980 */ /* 0x000168000c101d00 */
[----:B------:R0:W5:Y:S02]  /*9810*/  @!P5 LD.E.128 R4, desc[UR42][R38.64] ;  /* 0x0000002a2604d980 */ /* 0x000164000c101d00 */
.L_x_1987:
[----:B------:R-:W-:Y:S05]  /*9820*/  BSYNC B1 ;  /* 0x0000000000017941 */ /* 0x000fea0003800000 */
.L_x_1986:
[----:B------:R-:W2:Y:S01]  /*9830*/  SYNCS.PHASECHK.TRANS64.TRYWAIT P0, [R16+URZ+0x19c00], R41 ;  /* 0x019c0029100075a7 */ /* 0x000ea2000800017f */
[----:B------:R-:W-:Y:S01]  /*9840*/  IMAD R29, R29, -0xc0, R28 ;  /* 0xffffff401d1d7824 */ /* 0x000fe200078e021c */
[----:B------:R-:W-:Y:S04]  /*9850*/  BSSY B1, `(.L_x_1988) ;  /* 0x0000004000017945 */ /* 0x000fe80003800000 */
[----:B-1----:R-:W-:-:S04]  /*9860*/  VIMNMX R0, R29, 0xc0, PT ;  /* 0x000000c01d007848 */ /* 0x002fc80003fe0100 */
[----:B------:R-:W-:Y:S01]  /*9870*/  ISETP.GE.AND P1, PT, R19, R0, PT ;  /* 0x000000001300720c */ /* 0x000fe20003f26270 */
[----:B--2---:R-:W-:-:S12]  /*9880*/  @!P0 BRA `(.L_x_1989) ;  /* 0x0000014400788947 */ /* 0x004fd80003800000 */
.L_x_2206:
[----:B------:R-:W-:Y:S05]  /*9890*/  BSYNC B1 ;  /* 0x0000000000017941 */ /* 0x000fea0003800000 */
.L_x_1988:
        /* <DEDUP_REMOVED lines=32> */
[----:B------:R-:W-:Y:S02]  /*9aa0*/  PRMT R39, R21, 0x7604, R0 ;  /* 0x0000760415277816 */ /* 0x000fe40000000000 */
        /* <DEDUP_REMOVED lines=18> */
[----:B------:R-:W-:Y:S01]  /*9bd0*/  LDS.128 R28, [R37+0xf000] ;  /* 0x00f00000251c7984 */ /* 0x000fe20000000c00 */
[----:B------:R-:W-:Y:S02]  /*9be0*/  LOP3.LUT R21, R13, 0xff, RZ, 0xc0, !PT ;  /* 0x000000ff0d157812 */ /* 0x000fe400078ec0ff */
[----:B------:R-:W-:Y:S01]  /*9bf0*/  SHF.R.U32.HI R45, RZ, 0x10, R27 ;  /* 0x00000010ff2d7819 */ /* 0x000fe2000001161b */
[----:B------:R-:W0:Y:S01]  /*9c00*/  LDS.128 R32, [R0+0xf000] ;  /* 0x00f0000000207984 */ /* 0x000e220000000c00 */
[----:B------:R-:W-:-:S02]  /*9c10*/  PRMT R40, R40, 0x7604, R21 ;  /* 0x0000760428287816 */ /* 0x000fc40000000015 */
[----:B------:R-:W-:Y:S01]  /*9c20*/  SHF.R.U32.HI R21, RZ, 0x10, R25 ;  /* 0x00000010ff157819 */ /* 0x000fe20000011619 */
[----:B------:R-:W-:Y:S01]  /*9c30*/  IMAD.U32 R45, R45, 0x10000, RZ ;  /* 0x000100002d2d7824 */ /* 0x000fe200078e00ff */
[----:B------:R-:W-:Y:S02]  /*9c40*/  SHF.R.U32.HI R42, RZ, 0x8, R14 ;  /* 0x00000008ff2a7819 */ /* 0x000fe4000001160e */
[----:B------:R-:W-:Y:S01]  /*9c50*/  SHF.R.U32.HI R53, RZ, 0x10, R15 ;  /* 0x00000010ff357819 */ /* 0x000fe2000001160f */
[----:B------:R-:W-:Y:S01]  /*9c60*/  IMAD.U32 R21, R21, 0x10000, RZ ;  /* 0x0001000015157824 */ /* 0x000fe200078e00ff */
[----:B-1----:R-:W-:Y:S02]  /*9c70*/  LOP3.LUT R41, R14, 0xff, RZ, 0xc0, !PT ;  /* 0x000000ff0e297812 */ /* 0x002fe400078ec0ff */
[----:B------:R-:W-:Y:S01]  /*9c80*/  LOP3.LUT R42, R42, 0xff, RZ, 0xc0, !PT ;  /* 0x000000ff2a2a7812 */ /* 0x000fe200078ec0ff */
[----:B------:R-:W-:Y:S01]  /*9c90*/  IMAD.U32 R53, R53, 0x10000, RZ ;  /* 0x0001000035357824 */ /* 0x000fe200078e00ff */
        /* <DEDUP_REMOVED lines=9> */
[----:B------:R-:W-:Y:S02]  /*9d30*/  LOP3.LUT R47, R47, 0xff0000, R12, 0xf8, !PT ;  /* 0x00ff00002f2f7812 */ /* 0x000fe400078ef80c */
[----:B------:R-:W-:Y:S02]  /*9d40*/  LOP3.LUT R45, R45, 0xff000000, R27, 0xf8, !PT ;  /* 0xff0000002d2d7812 */ /* 0x000fe400078ef81b */
[----:B------:R-:W-:Y:S02]  /*9d50*/  LOP3.LUT R51, R51, 0xff0000, R14, 0xf8, !PT ;  /* 0x00ff000033337812 */ /* 0x000fe400078ef80e */
[----:B------:R-:W-:-:S02]  /*9d60*/  F2FP.F16.E4M3.UNPACK_B R48, R49 ;  /* 0x00000031ff30723e */ /* 0x000fc400020006ff */
[----:B------:R-:W-:Y:S02]  /*9d70*/  LOP3.LUT R21, R21, 0xff000000, R24, 0xf8, !PT ;  /* 0xff00000015157812 */ /* 0x000fe400078ef818 */
[----:B0-----:R-:W-:Y:S01]  /*9d80*/  F2FP.F16.E4M3.UNPACK_B R27, R33 ;  /* 0x00000021ff1b723e */ /* 0x001fe200020006ff */
[--C-:B------:R-:W-:Y:S01]  /*9d90*/  HADD2.F32 R50, -RZ, R48.reuse.H0_H0 ;  /* 0x20000030ff327230 */ /* 0x100fe20000004100 */
[-C--:B------:R-:W-:Y:S01]  /*9da0*/  F2FP.F16.E4M3.UNPACK_B R24, R28.reuse ;  /* 0x0000001cff18723e */ /* 0x080fe200020006ff */
[----:B------:R-:W-:Y:S01]  /*9db0*/  HADD2.F32 R48, -RZ, R48.H1_H1 ;  /* 0x30000030ff307230 */ /* 0x000fe20000004100 */
[----:B------:R-:W-:Y:S02]  /*9dc0*/  F2FP.F16.E4M3.UNPACK_B R39, R28.H1 ;  /* 0x0000001cff27723e */ /* 0x000fe400030006ff */
[----:B------:R-:W-:Y:S02]  /*9dd0*/  LOP3.LUT R20, R43, 0xff000000, R26, 0xf8, !PT ;  /* 0xff0000002b147812 */ /* 0x000fe400078ef81a */
[----:B------:R-:W-:-:S02]  /*9de0*/  LOP3.LUT R38, R47, 0xff000000, R12, 0xf8, !PT ;  /* 0xff0000002f267812 */ /* 0x000fc400078ef80c */
[----:B------:R-:W-:Y:S02]  /*9df0*/  F2FP.F16.E4M3.UNPACK_B R28, R44 ;  /* 0x0000002cff1c723e */ /* 0x000fe400020006ff */
[----:B------:R-:W-:Y:S01]  /*9e00*/  LOP3.LUT R12, R51, 0xff000000, R14, 0xf8, !PT ;  /* 0xff000000330c7812 */ /* 0x000fe200078ef80e */
[--C-:B------:R-:W-:Y:S01]  /*9e10*/  HADD2.F32 R14, -RZ, R27.reuse.H0_H0 ;  /* 0x2000001bff0e7230 */ /* 0x100fe20000004100 */
[----:B------:R-:W-:Y:S01]  /*9e20*/  F2FP.F16.E4M3.UNPACK_B R26, R29 ;  /* 0x0000001dff1a723e */ /* 0x000fe200020006ff */
[----:B------:R-:W-:Y:S01]  /*9e30*/  HADD2.F32 R27, -RZ, R27.H1_H1 ;  /* 0x3000001bff1b7230 */ /* 0x000fe20000004100 */
[-C--:B------:R-:W-:Y:S02]  /*9e40*/  F2FP.F16.E4M3.UNPACK_B R41, R31.reuse ;  /* 0x0000001fff29723e */ /* 0x080fe400020006ff */
[----:B------:R-:W-:Y:S01]  /*9e50*/  F2FP.F16.E4M3.UNPACK_B R46, R31.H1 ;  /* 0x0000001fff2e723e */ /* 0x000fe200030006ff */
[----:B------:R-:W-:Y:S01]  /*9e60*/  HADD2.F32 R31, -RZ, R28.H0_H0 ;  /* 0x2000001cff1f7230 */ /* 0x000fe20000004100 */
[----:B------:R-:W-:Y:S01]  /*9e70*/  F2FP.F16.E4M3.UNPACK_B R40, R29.H1 ;  /* 0x0000001dff28723e */ /* 0x000fe200030006ff */
[--C-:B------:R-:W-:Y:S01]  /*9e80*/  HADD2.F32 R25, -RZ, R26.reuse.H0_H0 ;  /* 0x2000001aff197230 */ /* 0x100fe20000004100 */
[-C--:B------:R-:W-:Y:S01]  /*9e90*/  F2FP.F16.E4M3.UNPACK_B R29, R32.reuse ;  /* 0x00000020ff1d723e */ /* 0x080fe200020006ff */
[----:B------:R-:W-:Y:S01]  /*9ea0*/  HADD2.F32 R26, -RZ, R26.H1_H1 ;  /* 0x3000001aff1a7230 */ /* 0x000fe20000004100 */
[----:B------:R-:W-:Y:S01]  /*9eb0*/  F2FP.F16.E4M3.UNPACK_B R43, R32.H1 ;  /* 0x00000020ff2b723e */ /* 0x000fe200030006ff */
[C---:B------:R-:W-:Y:S01]  /*9ec0*/  FMUL.FTZ R32, R14.reuse, R50 ;  /* 0x000000320e207220 */ /* 0x040fe20000410000 */
[-C--:B------:R-:W-:Y:S01]  /*9ed0*/  F2FP.F16.E4M3.UNPACK_B R42, R35.reuse ;  /* 0x00000023ff2a723e */ /* 0x080fe200020006ff */
[----:B------:R-:W-:Y:S01]  /*9ee0*/  FMUL.FTZ R51, R27, R48 ;  /* 0x000000301b337220 */ /* 0x000fe20000410000 */
        /* <DEDUP_REMOVED lines=38> */
[C---:B------:R-:W-:Y:S01]  /*a150*/  FMUL.FTZ R55, R33.reuse, R50 ;  /* 0x0000003221377220 */ /* 0x040fe20000410000 */
[----:B------:R-:W-:Y:S01]  /*a160*/  HADD2.F32 R49, -RZ, R48.H1_H1 ;  /* 0x30000030ff317230 */ /* 0x000fe20000004100 */
[----:B------:R-:W-:Y:S01]  /*a170*/  F2FP.F16.E4M3.UNPACK_B R52, R53.H1 ;  /* 0x00000035ff34723e */ /* 0x000fe200030006ff */
[-C--:B------:R-:W-:Y:S01]  /*a180*/  FMUL.FTZ R57, R33, R44.reuse ;  /* 0x0000002c21397220 */ /* 0x080fe20000410000 */
[----:B------:R-:W-:Y:S01]  /*a190*/  F2FP.F16.E4M3.UNPACK_B R48, R45.H1 ;  /* 0x0000002dff30723e */ /* 0x000fe200030006ff */
[----:B------:R-:W-:Y:S01]  /*a1a0*/  FFMA.FTZ R33, R40, R44, -R55 ;  /* 0x0000002c28217223 */ /* 0x000fe20000010837 */
[----:B------:R-:W-:-:S02]  /*a1b0*/  HADD2.F32 R44, -RZ, R47.H0_H0 ;  /* 0x2000002fff2c7230 */ /* 0x000fc40000004100 */
[----:B------:R-:W-:Y:S01]  /*a1c0*/  FFMA.FTZ R40, R40, R50, R57 ;  /* 0x0000003228287223 */ /* 0x000fe20000010039 */
[----:B------:R-:W-:Y:S02]  /*a1d0*/  HADD2.F32 R53, -RZ, R52.H0_H0 ;  /* 0x20000034ff357230 */ /* 0x000fe40000004100 */
[----:B------:R-:W-:Y:S02]  /*a1e0*/  HADD2.F32 R50, -RZ, R48.H0_H0 ;  /* 0x20000030ff327230 */ /* 0x000fe40000004100 */
[----:B------:R-:W-:Y:S02]  /*a1f0*/  HADD2.F32 R51, -RZ, R51.H1_H1 ;  /* 0x30000033ff337230 */ /* 0x000fe40000004100 */
[C---:B------:R-:W-:Y:S01]  /*a200*/  FMUL.FTZ R58, R44.reuse, R53 ;  /* 0x000000352c3a7220 */ /* 0x040fe20000410000 */
[----:B------:R-:W-:Y:S02]  /*a210*/  HADD2.F32 R42, -RZ, R42.H1_H1 ;  /* 0x3000002aff2a7230 */ /* 0x000fe40000004100 */
[----:B------:R-:W-:Y:S01]  /*a220*/  FMUL.FTZ R60, R44, R50 ;  /* 0x000000322c3c7220 */ /* 0x000fe20000410000 */
[----:B------:R-:W-:Y:S01]  /*a230*/  HADD2.F32 R45, -RZ, R46.H0_H0 ;  /* 0x2000002eff2d7230 */ /* 0x000fe20000004100 */
[----:B------:R-:W-:Y:S01]  /*a240*/  F2FP.SATFINITE.E4M3.F32.PACK_AB_MERGE_C R31, R40, R31, RZ ;  /* 0x0000001f281f723e */ /* 0x000fe200048070ff */
[----:B------:R-:W-:-:S02]  /*a250*/  HADD2.F32 R41, -RZ, R41.H1_H1 ;  /* 0x30000029ff297230 */ /* 0x000fc40000004100 */
[C---:B------:R-:W-:Y:S01]  /*a260*/  FMUL.FTZ R54, R42.reuse, R51 ;  /* 0x000000332a367220 */ /* 0x040fe20000410000 */
[----:B------:R-:W-:Y:S01]  /*a270*/  FMUL.FTZ R56, R42, R49 ;  /* 0x000000312a387220 */ /* 0x000fe20000410000 */
[C---:B------:R-:W-:Y:S01]  /*a280*/  FFMA.FTZ R44, R45.reuse, R50, -R58 ;  /* 0x000000322d2c7223 */ /* 0x040fe2000001083a */
[----:B------:R-:W-:Y:S01]  /*a290*/  FFMA.FTZ R45, R45, R53, R60 ;  /* 0x000000352d2d7223 */ /* 0x000fe2000001003c */
[----:B------:R-:W-:Y:S01]  /*a2a0*/  F2FP.F16.E4M3.UNPACK_B R53, R38.H1 ;  /* 0x00000026ff35723e */ /* 0x000fe200030006ff */
[C---:B------:R-:W-:Y:S01]  /*a2b0*/  FFMA.FTZ R42, R41.reuse, R49, -R54 ;  /* 0x00000031292a7223 */ /* 0x040fe20000010836 */
[----:B------:R-:W-:Y:S01]  /*a2c0*/  F2FP.F16.E4M3.UNPACK_B R50, R21.H1 ;  /* 0x00000015ff32723e */ /* 0x000fe200030006ff */
[----:B------:R-:W-:Y:S01]  /*a2d0*/  FFMA.FTZ R41, R41, R51, R56 ;  /* 0x0000003329297223 */ /* 0x000fe20000010038 */
[----:B------:R-:W-:Y:S01]  /*a2e0*/  HADD2.F32 R51, -RZ, R48.H1_H1 ;  /* 0x30000030ff337230 */ /* 0x000fe20000004100 */
[----:B------:R-:W-:Y:S01]  /*a2f0*/  F2FP.SATFINITE.E4M3.F32.PACK_AB_MERGE_C R25, R26, R25, R31 ;  /* 0x000000191a19723e */ /* 0x000fe2000480701f */
[----:B------:R-:W-:-:S02]  /*a300*/  HADD2.F32 R55, -RZ, R52.H1_H1 ;  /* 0x30000034ff377230 */ /* 0x000fc40000004100 */
[----:B------:R-:W-:Y:S02]  /*a310*/  HADD2.F32 R48, -RZ, R47.H1_H1 ;  /* 0x3000002fff307230 */ /* 0x000fe40000004100 */
[----:B------:R-:W-:Y:S02]  /*a320*/  HADD2.F32 R54, -RZ, R53.H0_H0 ;  /* 0x20000035ff367230 */ /* 0x000fe40000004100 */
[----:B------:R-:W-:Y:S02]  /*a330*/  HADD2.F32 R47, -RZ, R43.H0_H0 ;  /* 0x2000002bff2f7230 */ /* 0x000fe40000004100 */
[C---:B------:R-:W-:Y:S01]  /*a340*/  FMUL.FTZ R59, R48.reuse, R55 ;  /* 0x00000037303b7220 */ /* 0x040fe20000410000 */
[----:B------:R-:W-:Y:S02]  /*a350*/  HADD2.F32 R52, -RZ, R50.H0_H0 ;  /* 0x20000032ff347230 */ /* 0x000fe40000004100 */
[----:B------:R-:W-:Y:S01]  /*a360*/  FMUL.FTZ R56, R48, R51 ;  /* 0x0000003330387220 */ /* 0x000fe20000410000 */
[----:B------:R-:W-:-:S02]  /*a370*/  HADD2.F32 R49, -RZ, R39.H0_H0 ;  /* 0x20000027ff317230 */ /* 0x000fc40000004100 */
[C---:B------:R-:W-:Y:S01]  /*a380*/  FMUL.FTZ R48, R47.reuse, R54 ;  /* 0x000000362f307220 */ /* 0x040fe20000410000 */
[----:B------:R-:W-:Y:S02]  /*a390*/  HADD2.F32 R46, -RZ, R46.H1_H1 ;  /* 0x3000002eff2e7230 */ /* 0x000fe40000004100 */
[-C--:B------:R-:W-:Y:S01]  /*a3a0*/  FMUL.FTZ R57, R47, R52.reuse ;  /* 0x000000342f397220 */ /* 0x080fe20000410000 */
[----:B------:R-:W-:Y:S02]  /*a3b0*/  HADD2.F32 R43, -RZ, R43.H1_H1 ;  /* 0x3000002bff2b7230 */ /* 0x000fe40000004100 */
[C---:B------:R-:W-:Y:S01]  /*a3c0*/  FFMA.FTZ R48, R49.reuse, R52, -R48 ;  /* 0x0000003431307223 */ /* 0x040fe20000010830 */
[----:B------:R-:W-:Y:S02]  /*a3d0*/  HADD2.F32 R52, -RZ, R50.H1_H1 ;  /* 0x30000032ff347230 */ /* 0x000fe40000004100 */
[----:B------:R-:W-:Y:S01]  /*a3e0*/  FFMA.FTZ R49, R49, R54, R57 ;  /* 0x0000003631317223 */ /* 0x000fe20000010039 */
[----:B------:R-:W-:-:S02]  /*a3f0*/  HADD2.F32 R54, -RZ, R53.H1_H1 ;  /* 0x30000035ff367230 */ /* 0x000fc40000004100 */
[C---:B------:R-:W-:Y:S01]  /*a400*/  FFMA.FTZ R47, R46.reuse, R51, -R59 ;  /* 0x000000332e2f7223 */ /* 0x040fe2000001083b */
[----:B------:R-:W-:Y:S01]  /*a410*/  FFMA.FTZ R46, R46, R55, R56 ;  /* 0x000000372e2e7223 */ /* 0x000fe20000010038 */
[----:B------:R-:W-:Y:S01]  /*a420*/  HADD2.F32 R39, -RZ, R39.H1_H1 ;  /* 0x30000027ff277230 */ /* 0x000fe20000004100 */
[----:B------:R-:W-:Y:S01]  /*a430*/  F2FP.F16.E4M3.UNPACK_B R50, R21 ;  /* 0x00000015ff32723e */ /* 0x000fe200020006ff */
[C---:B------:R-:W-:Y:S01]  /*a440*/  FMUL.FTZ R56, R43.reuse, R54 ;  /* 0x000000362b387220 */ /* 0x040fe20000410000 */
[----:B------:R-:W-:Y:S01]  /*a450*/  F2FP.F16.E4M3.UNPACK_B R51, R38 ;  /* 0x00000026ff33723e */ /* 0x000fe200020006ff */
[-C--:B------:R-:W-:Y:S01]  /*a460*/  FMUL.FTZ R21, R43, R52.reuse ;  /* 0x000000342b157220 */ /* 0x080fe20000410000 */
[--C-:B------:R-:W-:Y:S02]  /*a470*/  HADD2.F32 R38, -RZ, R29.reuse.H0_H0 ;  /* 0x2000001dff267230 */ /* 0x100fe40000004100 */
[----:B------:R-:W-:Y:S01]  /*a480*/  FFMA.FTZ R55, R39, R52, -R56 ;  /* 0x0000003427377223 */ /* 0x000fe20000010838 */
[----:B------:R-:W-:-:S02]  /*a490*/  HADD2.F32 R29, -RZ, R29.H1_H1 ;  /* 0x3000001dff1d7230 */ /* 0x000fc40000004100 */
[----:B------:R-:W-:Y:S01]  /*a4a0*/  FFMA.FTZ R58, R39, R54, R21 ;  /* 0x00000036273a7223 */ /* 0x000fe20000010015 */
[--C-:B------:R-:W-:Y:S01]  /*a4b0*/  HADD2.F32 R43, -RZ, R51.reuse.H0_H0 ;  /* 0x20000033ff2b7230 */ /* 0x100fe20000004100 */
[----:B------:R-:W-:Y:S01]  /*a4c0*/  F2FP.SATFINITE.E4M3.F32.PACK_AB_MERGE_C R45, R46, R45, RZ ;  /* 0x0000002d2e2d723e */ /* 0x000fe200048070ff */
[----:B------:R-:W-:Y:S02]  /*a4d0*/  HADD2.F32 R39, -RZ, R50.H0_H0 ;  /* 0x20000032ff277230 */ /* 0x000fe40000004100 */
        /* <DEDUP_REMOVED lines=8> */
[----:B------:R-:W-:Y:S01]  /*a560*/  F2FP.F16.E4M3.UNPACK_B R38, R12.H1 ;  /* 0x0000000cff26723e */ /* 0x000fe200030006ff */
[C---:B------:R-:W-:Y:S01]  /*a570*/  FMUL.FTZ R39, R29.reuse, R51 ;  /* 0x000000331d277220 */ /* 0x040fe20000410000 */
        /* <DEDUP_REMOVED lines=17> */
[-C--:B------:R-:W-:Y:S01]  /*a690*/  FMUL.FTZ R34, R34, R39.reuse ;  /* 0x0000002722227220 */ /* 0x080fe20000410000 */
[C---:B------:R-:W-:Y:S01]  /*a6a0*/  FFMA.FTZ R56, R21.reuse, R24, -R56 ;  /* 0x0000001815387223 */ /* 0x040fe20000010838 */
[----:B------:R-:W-:Y:S01]  /*a6b0*/  FFMA.FTZ R38, R21, R50, R38 ;  /* 0x0000003215267223 */ /* 0x000fe20000010026 */
[--C-:B------:R-:W-:Y:S02]  /*a6c0*/  HADD2.F32 R21, -RZ, R20.reuse.H0_H0 ;  /* 0x20000014ff157230 */ /* 0x100fe40000004100 */
[C---:B------:R-:W-:Y:S01]  /*a6d0*/  FFMA.FTZ R57, R30.reuse, R39, -R29 ;  /* 0x000000271e397223 */ /* 0x040fe2000001081d */
[----:B------:R-:W-:Y:S02]  /*a6e0*/  HADD2.F32 R24, -RZ, R20.H1_H1 ;  /* 0x30000014ff187230 */ /* 0x000fe40000004100 */
[----:B------:R-:W-:Y:S01]  /*a6f0*/  FFMA.FTZ R43, R30, R43, R34 ;  /* 0x0000002b1e2b7223 */ /* 0x000fe20000010022 */
[----:B------:R-:W-:-:S02]  /*a700*/  HADD2.F32 R20, -RZ, R15.H0_H0 ;  /* 0x2000000fff147230 */ /* 0x000fc40000004100 */
[--C-:B------:R-:W-:Y:S01]  /*a710*/  HADD2.F32 R29, -RZ, R12.reuse.H0_H0 ;  /* 0x2000000cff1d7230 */ /* 0x100fe20000004100 */
[----:B------:R-:W-:Y:S01]  /*a720*/  F2FP.SATFINITE.E4M3.F32.PACK_AB_MERGE_C R56, R57, R56, RZ ;  /* 0x000000383938723e */ /* 0x000fe200048070ff */
[----:B------:R-:W-:Y:S01]  /*a730*/  HADD2.F32 R30, -RZ, R12.H1_H1 ;  /* 0x3000000cff1e7230 */ /* 0x000fe20000004100 */
[----:B------:R-:W-:Y:S01]  /*a740*/  F2FP.SATFINITE.E4M3.F32.PACK_AB_MERGE_C R38, R43, R38, RZ ;  /* 0x000000262b26723e */ /* 0x000fe200048070ff */
[----:B------:R-:W-:Y:S02]  /*a750*/  HADD2.F32 R15, -RZ, R15.H1_H1 ;  /* 0x3000000fff0f7230 */ /* 0x000fe40000004100 */
[C---:B------:R-:W-:Y:S01]  /*a760*/  FMUL.FTZ R39, R20.reuse, R29 ;  /* 0x0000001d14277220 */ /* 0x040fe20000410000 */
[--C-:B------:R-:W-:Y:S02]  /*a770*/  HADD2.F32 R12, -RZ, R13.reuse.H0_H0 ;  /* 0x2000000dff0c7230 */ /* 0x100fe40000004100 */
[----:B------:R-:W-:Y:S01]  /*a780*/  FMUL.FTZ R20, R20, R21 ;  /* 0x0000001514147220 */ /* 0x000fe20000410000 */
[----:B------:R-:W-:-:S02]  /*a790*/  HADD2.F32 R13, -RZ, R13.H1_H1 ;  /* 0x3000000dff0d7230 */ /* 0x000fc40000004100 */
[C---:B------:R-:W-:Y:S01]  /*a7a0*/  FMUL.FTZ R34, R15.reuse, R30 ;  /* 0x0000001e0f227220 */ /* 0x040fe20000410000 */
[-C--:B------:R-:W-:Y:S01]  /*a7b0*/  FMUL.FTZ R15, R15, R24.reuse ;  /* 0x000000180f0f7220 */ /* 0x080fe20000410000 */
[C---:B------:R-:W-:Y:S01]  /*a7c0*/  FFMA.FTZ R39, R12.reuse, R21, -R39 ;  /* 0x000000150c277223 */ /* 0x040fe20000010827 */
[----:B------:R-:W-:Y:S01]  /*a7d0*/  FFMA.FTZ R20, R12, R29, R20 ;  /* 0x0000001d0c147223 */ /* 0x000fe20000010014 */
[C---:B------:R-:W-:Y:S01]  /*a7e0*/  FFMA.FTZ R34, R13.reuse, R24, -R34 ;  /* 0x000000180d227223 */ /* 0x040fe20000010822 */
[----:B------:R-:W-:Y:S01]  /*a7f0*/  FFMA.FTZ R21, R13, R30, R15 ;  /* 0x0000001e0d157223 */ /* 0x000fe2000001000f */
[----:B------:R-:W-:Y:S02]  /*a800*/  F2FP.SATFINITE.E4M3.F32.PACK_AB_MERGE_C R13, R33, R28, RZ ;  /* 0x0000001c210d723e */ /* 0x000fe400048070ff */
[----:B------:R-:W-:Y:S02]  /*a810*/  F2FP.SATFINITE.E4M3.F32.PACK_AB_MERGE_C R15, R47, R44, RZ ;  /* 0x0000002c2f0f723e */ /* 0x000fe400048070ff */
[----:B------:R-:W-:-:S02]  /*a820*/  F2FP.SATFINITE.E4M3.F32.PACK_AB_MERGE_C R12, R55, R48, RZ ;  /* 0x00000030370c723e */ /* 0x000fc400048070ff */
[----:B------:R-:W-:Y:S02]  /*a830*/  F2FP.SATFINITE.E4M3.F32.PACK_AB_MERGE_C R24, R58, R49, RZ ;  /* 0x000000313a18723e */ /* 0x000fe400048070ff */
[----:B------:R-:W-:Y:S02]  /*a840*/  F2FP.SATFINITE.E4M3.F32.PACK_AB_MERGE_C R13, R27, R14, R13 ;  /* 0x0000000e1b0d723e */ /* 0x000fe4000480700d */
        /* <DEDUP_REMOVED lines=8> */
.L_x_1991:
[----:B------:R-:W-:Y:S05]  /*a8d0*/  BSYNC B1 ;  /* 0x0000000000017941 */ /* 0x000fea0003800000 */
.L_x_1990:
[----:B------:R-:W-:Y:S05]  /*a8e0*/  @P1 BRA `(.L_x_1980) ;  /* 0x0000000c00f81947 */ /* 0x000fea0003800000 */
[----:B0----5:R-:W2:Y:S04]  /*a8f0*/  LDL R27, [R1+0x70] ;  /* 0x00007000011b7983 */ /* 0x021ea80000100800 */
[----:B------:R-:W2:Y:S01]  /*a900*/  LDL R52, [R1+0x78] ;  /* 0x0000780001347983 */ /* 0x000ea20000100800 */
[----:B------:R-:W-:Y:S02]  /*a910*/  SHF.R.U32.HI R0, RZ, 0x8, R8 ;  /* 0x00000008ff007819 */ /* 0x000fe40000011608 */
[----:B------:R-:W-:Y:S02]  /*a920*/  LOP3.LUT R13, R8, 0xff, RZ, 0xc0, !PT ;  /* 0x000000ff080d7812 */ /* 0x000fe400078ec0ff */
[----:B------:R-:W-:Y:S02]  /*a930*/  LOP3.LUT R0, R0, 0xff, RZ, 0xc0, !PT ;  /* 0x000000ff00007812 */ /* 0x000fe400078ec0ff */
[----:B------:R-:W-:-:S02]  /*a940*/  SHF.R.U32.HI R26, RZ, 0x8, R9 ;  /* 0x00000008ff1a7819 */ /* 0x000fc40000011609 */
[----:B---3--:R-:W-:Y:S02]  /*a950*/  PRMT R20, R0, 0x7604, R13 ;  /* 0x0000760400147816 */ /* 0x008fe4000000000d */
[----:B------:R-:W-:Y:S02]  /*a960*/  LOP3.LUT R15, R9, 0xff, RZ, 0xc0, !PT ;  /* 0x000000ff090f7812 */ /* 0x000fe400078ec0ff */
[----:B------:R-:W-:Y:S02]  /*a970*/  SHF.R.U32.HI R14, RZ, 0x8, R11 ;  /* 0x00000008ff0e7819 */ /* 0x000fe4000001160b */
[----:B------:R-:W-:Y:S02]  /*a980*/  LOP3.LUT R0, R26, 0xff, RZ, 0xc0, !PT ;  /* 0x000000ff1a007812 */ /* 0x000fe400078ec0ff */
[----:B----4-:R-:W-:Y:S02]  /*a990*/  LOP3.LUT R21, R11, 0xff, RZ, 0xc0, !PT ;  /* 0x000000ff0b157812 */ /* 0x010fe400078ec0ff */
[----:B------:R-:W-:-:S02]  /*a9a0*/  LOP3.LUT R14, R14, 0xff, RZ, 0xc0, !PT ;  /* 0x000000ff0e0e7812 */ /* 0x000fc400078ec0ff */
[----:B------:R-:W-:Y:S02]  /*a9b0*/  PRMT R28, R0, 0x7604, R15 ;  /* 0x00007604001c7816 */ /* 0x000fe4000000000f */
[----:B------:R-:W-:Y:S02]  /*a9c0*/  SHF.R.U32.HI R24, RZ, 0x8, R4 ;  /* 0x00000008ff187819 */ /* 0x000fe40000011604 */
[----:B------:R-:W-:Y:S02]  /*a9d0*/  PRMT R32, R14, 0x7604, R21 ;  /* 0x000076040e207816 */ /* 0x000fe40000000015 */
[----:B------:R-:W-:Y:S02]  /*a9e0*/  LOP3.LUT R25, R4, 0xff, RZ, 0xc0, !PT ;  /* 0x000000ff04197812 */ /* 0x000fe400078ec0ff */
[----:B------:R-:W-:Y:S02]  /*a9f0*/  LOP3.LUT R24, R24, 0xff, RZ, 0xc0, !PT ;  /* 0x000000ff18187812 */ /* 0x000fe400078ec0ff */
[----:B------:R-:W-:-:S02]  /*aa00*/  SHF.R.U32.HI R21, RZ, 0x8, R6 ;  /* 0x00000008ff157819 */ /* 0x000fc40000011606 */
[----:B------:R-:W-:Y:S02]  /*aa10*/  SHF.R.U32.HI R12, RZ, 0x8, R10 ;  /* 0x00000008ff0c7819 */ /* 0x000fe4000001160a */
[----:B------:R-:W-:Y:S02]  /*aa20*/  PRMT R35, R24, 0x7604, R25 ;  /* 0x0000760418237816 */ /* 0x000fe40000000019 */
[----:B------:R-:W-:Y:S02]  /*aa30*/  LOP3.LUT R26, R21, 0xff, RZ, 0xc0, !PT ;  /* 0x000000ff151a7812 */ /* 0x000fe400078ec0ff */
        /* <DEDUP_REMOVED lines=19> */
[----:B------:R-:W0:Y:S01]  /*ab70*/  LDS.128 R12, [R52+0xf000] ;  /* 0x00f00000340c7984 */ /* 0x000e220000000c00 */
[----:B------:R-:W-:Y:S02]  /*ab80*/  PRMT R39, R26, 0x7604, R27 ;  /* 0x000076041a277816 */ /* 0x000fe4000000001b */
[----:B------:R-:W-:Y:S02]  /*ab90*/  SHF.R.S32.HI R0, RZ, 0x1, R0 ;  /* 0x00000001ff007819 */ /* 0x000fe40000011400 */
[----:B------:R-:W-:-:S03]  /*aba0*/  LOP3.LUT R3, R64, 0x10, R3, 0xf8, !PT ;  /* 0x0000001040037812 */ /* 0x000fc600078ef803 */
[----:B------:R-:W-:Y:S01]  /*abb0*/  IMAD R21, R0, 0x1800, R63 ;  /* 0x0000180000157824 */ /* 0x000fe200078e023f */
[----:B------:R-:W-:Y:S02]  /*abc0*/  LOP3.LUT R0, R3, R62, RZ, 0x3c, !PT ;  /* 0x0000003e03007212 */ /* 0x000fe400078e3cff */
[----:B------:R-:W-:Y:S02]  /*abd0*/  LOP3.LUT R3, R29, 0xff, RZ, 0xc0, !PT ;  /* 0x000000ff1d037812 */ /* 0x000fe400078ec0ff */
[----:B------:R-:W-:Y:S02]  /*abe0*/  IADD3 R0, R16, R21, R0 ;  /* 0x0000001510007210 */ /* 0x000fe40007ffe000 */
[----:B------:R-:W-:Y:S02]  /*abf0*/  SHF.R.U32.HI R21, RZ, 0x10, R9 ;  /* 0x00000010ff157819 */ /* 0x000fe40000011609 */
[----:B------:R-:W-:Y:S01]  /*ac00*/  PRMT R34, R3, 0x7604, R34 ;  /* 0x0000760403227816 */ /* 0x000fe20000000022 */
[----:B------:R-:W2:Y:S01]  /*ac10*/  LDS.128 R24, [R0+0xf000] ;  /* 0x00f0000000187984 */ /* 0x000ea20000000c00 */
[----:B------:R-:W-:-:S02]  /*ac20*/  SHF.R.U32.HI R3, RZ, 0x10, R8 ;  /* 0x00000010ff037819 */ /* 0x000fc40000011608 */
[----:B------:R-:W-:Y:S02]  /*ac30*/  SHF.R.U32.HI R29, RZ, 0x10, R10 ;  /* 0x00000010ff1d7819 */ /* 0x000fe4000001160a */
[----:B------:R-:W-:Y:S02]  /*ac40*/  LOP3.LUT R21, R21, 0xff, RZ, 0xc0, !PT ;  /* 0x000000ff15157812 */ /* 0x000fe400078ec0ff */
[----:B------:R-:W-:Y:S02]  /*ac50*/  LOP3.LUT R3, R3, 0xff, RZ, 0xc0, !PT ;  /* 0x000000ff03037812 */ /* 0x000fe400078ec0ff */
[----:B------:R-:W-:Y:S02]  /*ac60*/  LOP3.LUT R29, R29, 0xff, RZ, 0xc0, !PT ;  /* 0x000000ff1d1d7812 */ /* 0x000fe400078ec0ff */
[----:B------:R-:W-:Y:S02]  /*ac70*/  PRMT R21, R21, 0x7054, R28 ;  /* 0x0000705415157816 */ /* 0x000fe4000000001c */
        /* <DEDUP_REMOVED lines=8> */
[----:B------:R-:W-:Y:S02]  /*ad00*/  PRMT R37, R28, 0x7054, R37 ;  /* 0x000070541c257816 */ /* 0x000fe40000000025 */
[----:B------:R-:W-:Y:S02]  /*ad10*/  PRMT R35, R20, 0x7054, R35 ;  /* 0x0000705414237816 */ /* 0x000fe40000000023 */
[----:B------:R-:W-:Y:S02]  /*ad20*/  PRMT R39, R30, 0x7054, R39 ;  /* 0x000070541e277816 */ /* 0x000fe40000000027 */
[----:B-1----:R-:W-:Y:S02]  /*ad30*/  PRMT R41, R31, 0x7054, R34 ;  /* 0x000070541f297816 */ /* 0x002fe40000000022 */
[----:B------:R-:W-:-:S02]  /*ad40*/  LOP3.LUT R38, R37, 0xff000000, R5, 0xf8, !PT ;  /* 0xff00000025267812 */ /* 0x000fc400078ef805 */
[----:B------:R-:W-:Y:S02]  /*ad50*/  LOP3.LUT R8, R3, 0xff000000, R8, 0xf8, !PT ;  /* 0xff00000003087812 */ /* 0x000fe400078ef808 */
[----:B------:R-:W-:Y:S02]  /*ad60*/  LOP3.LUT R31, R21, 0xff000000, R9, 0xf8, !PT ;  /* 0xff000000151f7812 */ /* 0x000fe400078ef809 */
[----:B------:R-:W-:Y:S02]  /*ad70*/  LOP3.LUT R3, R29, 0xff000000, R10, 0xf8, !PT ;  /* 0xff0000001d037812 */ /* 0x000fe400078ef80a */
[----:B------:R-:W-:Y:S02]  /*ad80*/  LOP3.LUT R20, R35, 0xff000000, R4, 0xf8, !PT ;  /* 0xff00000023147812 */ /* 0x000fe400078ef804 */
[----:B------:R-:W-:Y:S02]  /*ad90*/  LOP3.LUT R4, R39, 0xff000000, R6, 0xf8, !PT ;  /* 0xff00000027047812 */ /* 0x000fe400078ef806 */
[----:B0-----:R-:W-:-:S02]  /*ada0*/  F2FP.F16.E4M3.UNPACK_B R10, R13 ;  /* 0x0000000dff0a723e */ /* 0x001fc400020006ff */
[----:B------:R-:W-:Y:S02]  /*adb0*/  F2FP.F16.E4M3.UNPACK_B R28, R13.H1 ;  /* 0x0000000dff1c723e */ /* 0x000fe400030006ff */
[-C--:B------:R-:W-:Y:S01]  /*adc0*/  F2FP.F16.E4M3.UNPACK_B R13, R12.reuse ;  /* 0x0000000cff0d723e */ /* 0x080fe200020006ff */
[--C-:B------:R-:W-:Y:S01]  /*add0*/  HADD2.F32 R9, -RZ, R10.reuse.H0_H0 ;  /* 0x2000000aff097230 */ /* 0x100fe20000004100 */
[----:B------:R-:W-:Y:S01]  /*ade0*/  F2FP.F16.E4M3.UNPACK_B R29, R12.H1 ;  /* 0x0000000cff1d723e */ /* 0x000fe200030006ff */
[----:B------:R-:W-:Y:S01]  /*adf0*/  HADD2.F32 R10, -RZ, R10.H1_H1 ;  /* 0x3000000aff0a7230 */ /* 0x000fe20000004100 */
[----:B------:R-:W-:Y:S02]  /*ae00*/  F2FP.F16.E4M3.UNPACK_B R39, R38 ;  /* 0x00000026ff27723e */ /* 0x000fe400020006ff */
[----:B--2---:R-:W-:Y:S02]  /*ae10*/  F2FP.F16.E4M3.UNPACK_B R11, R25 ;  /* 0x00000019ff0b723e */ /* 0x004fe400020006ff */
[----:B------:R-:W-:Y:S01]  /*ae20*/  F2FP.F16.E4M3.UNPACK_B R12, R31 ;  /* 0x0000001fff0c723e */ /* 0x000fe200020006ff */
[----:B------:R-:W-:Y:S01]  /*ae30*/  HADD2.F32 R40, -RZ, R39.H0_H0 ;  /* 0x20000027ff287230 */ /* 0x000fe20000004100 */
[-C--:B------:R-:W-:Y:S01]  /*ae40*/  F2FP.F16.E4M3.UNPACK_B R30, R15.reuse ;  /* 0x0000000fff1e723e */ /* 0x080fe200020006ff */
        /* <DEDUP_REMOVED lines=8> */
[----:B------:R-:W-:Y:S01]  /*aed0*/  HADD2.F32 R11, -RZ, R11.H1_H1 ;  /* 0x3000000bff0b7230 */ /* 0x000fe20000004100 */
[----:B------:R-:W-:Y:S01]  /*aee0*/  F2FP.F16.E4M3.UNPACK_B R37, R27.H1 ;  /* 0x0000001bff25723e */ /* 0x000fe200030006ff */
[----:B------:R-:W-:Y:S01]  /*aef0*/  FMUL.FTZ R27, R6, R15 ;  /* 0x0000000f061b7220 */ /* 0x000fe20000410000 */
[----:B------:R-:W-:Y:S01]  /*af00*/  F2FP.F16.E4M3.UNPACK_B R25, R25.H1 ;  /* 0x00000019ff19723e */ /* 0x000fe200030006ff */
[C---:B------:R-:W-:Y:S01]  /*af10*/  FFMA.FTZ R6, R9.reuse, R15, -R24 ;  /* 0x0000000f09067223 */ /* 0x040fe20000010818 */
[----:B------:R-:W-:Y:S01]  /*af20*/  F2FP.F16.E4M3.UNPACK_B R38, R38.H1 ;  /* 0x00000026ff26723e */ /* 0x000fe200030006ff */
[----:B------:R-:W-:Y:S01]  /*af30*/  FFMA.FTZ R9, R9, R40, R27 ;  /* 0x0000002809097223 */ /* 0x000fe2000001001b */
[----:B------:R-:W-:Y:S01]  /*af40*/  F2FP.F16.E4M3.UNPACK_B R31, R31.H1 ;  /* 0x0000001fff1f723e */ /* 0x000fe200030006ff */
[----:B------:R-:W-:-:S02]  /*af50*/  HADD2.F32 R24, -RZ, R12.H1_H1 ;  /* 0x3000000cff187230 */ /* 0x000fc40000004100 */
[-C--:B------:R-:W-:Y:S01]  /*af60*/  FMUL.FTZ R43, R11, R39.reuse ;  /* 0x000000270b2b7220 */ /* 0x080fe20000410000 */
[----:B------:R-:W-:Y:S01]  /*af70*/  HADD2.F32 R40, -RZ, R38.H0_H0 ;  /* 0x20000026ff287230 */ /* 0x000fe20000004100 */
[----:B------:R-:W-:Y:S01]  /*af80*/  LOP3.LUT R41, R41, 0xff000000, R7, 0xf8, !PT ;  /* 0xff00000029297812 */ /* 0x000fe200078ef807 */
[----:B------:R-:W-:Y:S02]  /*af90*/  HADD2.F32 R12, -RZ, R25.H0_H0 ;  /* 0x20000019ff0c7230 */ /* 0x000fe40000004100 */
        /* <DEDUP_REMOVED lines=8> */
[----:B------:R-:W-:Y:S01]  /*b020*/  FFMA.FTZ R12, R15, R27, -R44 ;  /* 0x0000001b0f0c7223 */ /* 0x000fe2000001082c */
[----:B------:R-:W-:-:S02]  /*b030*/  HADD2.F32 R27, -RZ, R32.H0_H0 ;  /* 0x20000020ff1b7230 */ /* 0x000fc40000004100 */
[----:B------:R-:W-:Y:S01]  /*b040*/  FFMA.FTZ R15, R15, R40, R45 ;  /* 0x000000280f0f7223 */ /* 0x000fe2000001002d */
[----:B------:R-:W-:Y:S01]  /*b050*/  HADD2.F32 R40, -RZ, R38.H1_H1 ;  /* 0x30000026ff287230 */ /* 0x000fe20000004100 */
[----:B------:R-:W-:Y:S01]  /*b060*/  F2FP.F16.E4M3.UNPACK_B R38, R33 ;  /* 0x00000021ff26723e */ /* 0x000fe200020006ff */
[----:B------:R-:W-:Y:S01]  /*b070*/  HADD2.F32 R43, -RZ, R42.H0_H0 ;  /* 0x2000002aff2b7230 */ /* 0x000fe20000004100 */
[-C--:B------:R-:W-:Y:S01]  /*b080*/  F2FP.F16.E4M3.UNPACK_B R7, R26.reuse ;  /* 0x0000001aff07723e */ /* 0x080fe200020006ff */
[----:B------:R-:W-:Y:S01]  /*b090*/  HADD2.F32 R24, -RZ, R30.H0_H0 ;  /* 0x2000001eff187230 */ /* 0x000fe20000004100 */
[----:B------:R-:W-:Y:S01]  /*b0a0*/  F2FP.F16.E4M3.UNPACK_B R26, R26.H1 ;  /* 0x0000001aff1a723e */ /* 0x000fe200030006ff */
[----:B------:R-:W-:Y:S02]  /*b0b0*/  HADD2.F32 R39, -RZ, R38.H0_H0 ;  /* 0x20000026ff277230 */ /* 0x000fe40000004100 */
[----:B------:R-:W-:Y:S01]  /*b0c0*/  FMUL.FTZ R49, R27, R43 ;  /* 0x0000002b1b317220 */ /* 0x000fe20000410000 */
[----:B------:R-:W-:Y:S01]  /*b0d0*/  HADD2.F32 R25, -RZ, R25.H1_H1 ;  /* 0x30000019ff197230 */ /* 0x000fe20000004100 */
[----:B------:R-:W-:Y:S01]  /*b0e0*/  F2FP.F16.E4M3.UNPACK_B R5, R14 ;  /* 0x0000000eff05723e */ /* 0x000fe200020006ff */
[----:B------:R-:W-:-:S02]  /*b0f0*/  HADD2.F32 R31, -RZ, R31.H1_H1 ;  /* 0x3000001fff1f7230 */ /* 0x000fc40000004100 */
[-C--:B------:R-:W-:Y:S01]  /*b100*/  FMUL.FTZ R44, R27, R39.reuse ;  /* 0x000000271b2c7220 */ /* 0x080fe20000410000 */
[----:B------:R-:W-:Y:S02]  /*b110*/  HADD2.F32 R28, -RZ, R28.H1_H1 ;  /* 0x3000001cff1c7230 */ /* 0x000fe40000004100 */
[C---:B------:R-:W-:Y:S01]  /*b120*/  FFMA.FTZ R27, R24.reuse, R39, -R49 ;  /* 0x00000027181b7223 */ /* 0x040fe20000010831 */
[C---:B------:R-:W-:Y:S01]  /*b130*/  FMUL.FTZ R45, R25.reuse, R40 ;  /* 0x00000028192d7220 */ /* 0x040fe20000410000 */
[----:B------:R-:W-:Y:S01]  /*b140*/  FFMA.FTZ R24, R24, R43, R44 ;  /* 0x0000002b18187223 */ /* 0x000fe2000001002c */
[----:B------:R-:W-:Y:S02]  /*b150*/  HADD2.F32 R39, -RZ, R38.H1_H1 ;  /* 0x30000026ff277230 */ /* 0x000fe40000004100 */
[----:B------:R-:W-:Y:S01]  /*b160*/  FMUL.FTZ R47, R25, R31 ;  /* 0x0000001f192f7220 */ /* 0x000fe20000410000 */
[----:B------:R-:W-:Y:S01]  /*b170*/  F2FP.F16.E4M3.UNPACK_B R44, R41.H1 ;  /* 0x00000029ff2c723e */ /* 0x000fe200030006ff */
[----:B------:R-:W-:Y:S01]  /*b180*/  HADD2.F32 R42, -RZ, R42.H1_H1 ;  /* 0x3000002aff2a7230 */ /* 0x000fe20000004100 */
[----:B------:R-:W-:Y:S01]  /*b190*/  F2FP.F16.E4M3.UNPACK_B R38, R33.H1 ;  /* 0x00000021ff26723e */ /* 0x000fe200030006ff */
[----:B------:R-:W-:-:S02]  /*b1a0*/  HADD2.F32 R32, -RZ, R32.H1_H1 ;  /* 0x30000020ff207230 */ /* 0x000fc40000004100 */
[C---:B------:R-:W-:Y:S01]  /*b1b0*/  FFMA.FTZ R25, R28.reuse, R31, -R45 ;  /* 0x0000001f1c197223 */ /* 0x040fe2000001082d */
[----:B------:R-:W-:Y:S01]  /*b1c0*/  FFMA.FTZ R28, R28, R40, R47 ;  /* 0x000000281c1c7223 */ /* 0x000fe2000001002f */
[----:B------:R-:W-:Y:S01]  /*b1d0*/  HADD2.F32 R31, -RZ, R30.H1_H1 ;  /* 0x3000001eff1f7230 */ /* 0x000fe20000004100 */
[----:B------:R-:W-:Y:S01]  /*b1e0*/  F2FP.F16.E4M3.UNPACK_B R14, R14.H1 ;  /* 0x0000000eff0e723e */ /* 0x000fe200030006ff */
        /* <DEDUP_REMOVED lines=9> */
[----:B------:R-:W-:Y:S01]  /*b280*/  FMUL.FTZ R48, R30, R40 ;  /* 0x000000281e307220 */ /* 0x000fe20000410000 */
[C---:B------:R-:W-:Y:S01]  /*b290*/  FFMA.FTZ R30, R31.reuse, R39, -R46 ;  /* 0x000000271f1e7223 */ /* 0x040fe2000001082e */
[----:B------:R-:W-:Y:S01]  /*b2a0*/  FFMA.FTZ R31, R31, R42, R43 ;  /* 0x0000002a1f1f7223 */ /* 0x000fe2000001002b */
[----:B------:R-:W-:Y:S01]  /*b2b0*/  F2FP.F16.E4M3.UNPACK_B R43, R20.H1 ;  /* 0x00000014ff2b723e */ /* 0x000fe200030006ff */
[C---:B------:R-:W-:Y:S01]  /*b2c0*/  FFMA.FTZ R32, R33.reuse, R40, -R32 ;  /* 0x0000002821207223 */ /* 0x040fe20000010820 */
[----:B------:R-:W-:Y:S01]  /*b2d0*/  FFMA.FTZ R33, R33, R41, R48 ;  /* 0x0000002921217223 */ /* 0x000fe20000010030 */
[----:B------:R-:W-:Y:S01]  /*b2e0*/  HADD2.F32 R41, -RZ, R38.H1_H1 ;  /* 0x30000026ff297230 */ /* 0x000fe20000004100 */
[----:B------:R-:W-:Y:S01]  /*b2f0*/  F2FP.F16.E4M3.UNPACK_B R40, R8.H1 ;  /* 0x00000008ff28723e */ /* 0x000fe200030006ff */
[----:B------:R-:W-:Y:S01]  /*b300*/  HADD2.F32 R38, -RZ, R35.H1_H1 ;  /* 0x30000023ff267230 */ /* 0x000fe20000004100 */
[----:B------:R-:W-:Y:S01]  /*b310*/  F2FP.SATFINITE.E4M3.F32.PACK_AB_MERGE_C R9, R10, R9, R15 ;  /* 0x000000090a09723e */ /* 0x000fe2000480700f */
[----:B------:R-:W-:-:S02]  /*b320*/  HADD2.F32 R44, -RZ, R43.H0_H0 ;  /* 0x2000002bff2c7230 */ /* 0x000fc40000004100 */
[----:B------:R-:W-:Y:S02]  /*b330*/  HADD2.F32 R35, -RZ, R34.H0_H0 ;  /* 0x20000022ff237230 */ /* 0x000fe40000004100 */
[----:B------:R-:W-:Y:S02]  /*b340*/  HADD2.F32 R37, -RZ, R37.H1_H1 ;  /* 0x30000025ff257230 */ /* 0x000fe40000004100 */
[----:B------:R-:W-:Y:S02]  /*b350*/  HADD2.F32 R42, -RZ, R40.H0_H0 ;  /* 0x20000028ff2a7230 */ /* 0x000fe40000004100 */
[----:B------:R-:W-:Y:S01]  /*b360*/  FMUL.FTZ R46, R35, R44 ;  /* 0x0000002c232e7220 */ /* 0x000fe20000410000 */
[----:B------:R-:W-:Y:S02]  /*b370*/  HADD2.F32 R39, -RZ, R29.H0_H0 ;  /* 0x2000001dff277230 */ /* 0x000fe40000004100 */
[C---:B------:R-:W-:Y:S01]  /*b380*/  FMUL.FTZ R49, R37.reuse, R45 ;  /* 0x0000002d25317220 */ /* 0x040fe20000410000 */
[----:B------:R-:W-:Y:S01]  /*b390*/  FMUL.FTZ R48, R37, R41 ;  /* 0x0000002925307220 */ /* 0x000fe20000410000 */
[----:B------:R-:W-:Y:S01]  /*b3a0*/  FMUL.FTZ R47, R35, R42 ;  /* 0x0000002a232f7220 */ /* 0x000fe20000410000 */
[----:B------:R-:W-:-:S02]  /*b3b0*/  HADD2.F32 R34, -RZ, R34.H1_H1 ;  /* 0x30000022ff227230 */ /* 0x000fc40000004100 */
[C---:B------:R-:W-:Y:S01]  /*b3c0*/  FFMA.FTZ R37, R39.reuse, R42, -R46 ;  /* 0x0000002a27257223 */ /* 0x040fe2000001082e */
[----:B------:R-:W-:Y:S02]  /*b3d0*/  HADD2.F32 R42, -RZ, R43.H1_H1 ;  /* 0x3000002bff2a7230 */ /* 0x000fe40000004100 */
[C---:B------:R-:W-:Y:S01]  /*b3e0*/  FFMA.FTZ R35, R38.reuse, R41, -R49 ;  /* 0x0000002926237223 */ /* 0x040fe20000010831 */
[----:B------:R-:W-:Y:S02]  /*b3f0*/  HADD2.F32 R40, -RZ, R40.H1_H1 ;  /* 0x30000028ff287230 */ /* 0x000fe40000004100 */
[----:B------:R-:W-:Y:S01]  /*b400*/  FFMA.FTZ R47, R39, R44, R47 ;  /* 0x0000002c272f7223 */ /* 0x000fe2000001002f */
[----:B------:R-:W-:Y:S01]  /*b410*/  F2FP.F16.E4M3.UNPACK_B R41, R20 ;  /* 0x00000014ff29723e */ /* 0x000fe200020006ff */
[----:B------:R-:W-:Y:S01]  /*b420*/  FFMA.FTZ R38, R38, R45, R48 ;  /* 0x0000002d26267223 */ /* 0x000fe20000010030 */
[----:B------:R-:W-:Y:S01]  /*b430*/  HADD2.F32 R29, -RZ, R29.H1_H1 ;  /* 0x3000001dff1d7230 */ /* 0x000fe20000004100 */
[----:B------:R-:W-:Y:S01]  /*b440*/  F2FP.F16.E4M3.UNPACK_B R39, R8 ;  /* 0x00000008ff27723e */ /* 0x000fe200020006ff */
[C---:B------:R-:W-:Y:S01]  /*b450*/  FMUL.FTZ R8, R34.reuse, R42 ;  /* 0x0000002a22087220 */ /* 0x040fe20000410000 */
[----:B------:R-:W-:Y:S01]  /*b460*/  FMUL.FTZ R45, R34, R40 ;  /* 0x00000028222d7220 */ /* 0x000fe20000410000 */
[----:B------:R-:W-:Y:S01]  /*b470*/  HADD2.F32 R43, -RZ, R41.H0_H0 ;  /* 0x20000029ff2b7230 */ /* 0x000fe20000004100 */
[----:B------:R-:W-:Y:S01]  /*b480*/  F2FP.SATFINITE.E4M3.F32.PACK_AB_MERGE_C R33, R38, R33, RZ ;  /* 0x000000212621723e */ /* 0x000fe200048070ff */
        /* <DEDUP_REMOVED lines=29> */
[C---:B------:R-:W-:Y:S01]  /*b660*/  FFMA.FTZ R43, R8.reuse, R13, -R43 ;  /* 0x0000000d082b7223 */ /* 0x040fe2000001082b */
[----:B------:R-:W-:Y:S01]  /*b670*/  HADD2.F32 R14, -RZ, R14.H1_H1 ;  /* 0x3000000eff0e7230 */ /* 0x000fe20000004100 */
[----:B------:R-:W-:Y:S01]  /*b680*/  F2FP.F16.E4M3.UNPACK_B R13, R4 ;  /* 0x00000004ff0d723e */ /* 0x000fe200020006ff */
[----:B------:R-:W-:Y:S01]  /*b690*/  FFMA.FTZ R49, R8, R39, R49 ;  /* 0x0000002708317223 */ /* 0x000fe20000010031 */
[C---:B------:R-:W-:Y:S01]  /*b6a0*/  FMUL.FTZ R51, R26.reuse, R29 ;  /* 0x0000001d1a337220 */ /* 0x040fe20000410000 */
[----:B------:R-:W-:Y:S01]  /*b6b0*/  FMUL.FTZ R26, R26, R21 ;  /* 0x000000151a1a7220 */ /* 0x000fe20000410000 */
[----:B------:R-:W-:Y:S02]  /*b6c0*/  HADD2.F32 R8, -RZ, R3.H0_H0 ;  /* 0x20000003ff087230 */ /* 0x000fe40000004100 */
[----:B------:R-:W-:Y:S02]  /*b6d0*/  HADD2.F32 R20, -RZ, R13.H0_H0 ;  /* 0x2000000dff147230 */ /* 0x000fe40000004100 */
[----:B------:R-:W-:Y:S01]  /*b6e0*/  FFMA.FTZ R50, R14, R29, R26 ;  /* 0x0000001d0e327223 */ /* 0x000fe2000001001a */
[----:B------:R-:W-:-:S02]  /*b6f0*/  HADD2.F32 R4, -RZ, R7.H0_H0 ;  /* 0x20000007ff047230 */ /* 0x000fc40000004100 */
[----:B------:R-:W-:Y:S01]  /*b700*/  FFMA.FTZ R48, R14, R21, -R51 ;  /* 0x000000150e307223 */ /* 0x000fe20000010833 */
[----:B------:R-:W-:Y:S02]  /*b710*/  HADD2.F32 R26, -RZ, R13.H1_H1 ;  /* 0x3000000dff1a7230 */ /* 0x000fe40000004100 */
[----:B------:R-:W-:Y:S02]  /*b720*/  HADD2.F32 R7, -RZ, R7.H1_H1 ;  /* 0x30000007ff077230 */ /* 0x000fe40000004100 */
[C---:B------:R-:W-:Y:S01]  /*b730*/  FMUL.FTZ R46, R4.reuse, R20 ;  /* 0x00000014042e7220 */ /* 0x040fe20000410000 */
[----:B------:R-:W-:Y:S02]  /*b740*/  HADD2.F32 R14, -RZ, R3.H1_H1 ;  /* 0x30000003ff0e7230 */ /* 0x000fe40000004100 */
[----:B------:R-:W-:Y:S01]  /*b750*/  FMUL.FTZ R13, R4, R8 ;  /* 0x00000008040d7220 */ /* 0x000fe20000410000 */
[--C-:B------:R-:W-:Y:S02]  /*b760*/  HADD2.F32 R3, -RZ, R5.reuse.H0_H0 ;  /* 0x20000005ff037230 */ /* 0x100fe40000004100 */
[----:B------:R-:W-:Y:S01]  /*b770*/  FMUL.FTZ R4, R7, R26 ;  /* 0x0000001a07047220 */ /* 0x000fe20000410000 */
[----:B------:R-:W-:-:S02]  /*b780*/  HADD2.F32 R5, -RZ, R5.H1_H1 ;  /* 0x30000005ff057230 */ /* 0x000fc40000004100 */
[----:B------:R-:W-:Y:S01]  /*b790*/  FMUL.FTZ R7, R7, R14 ;  /* 0x0000000e07077220 */ /* 0x000fe20000410000 */
[----:B------:R-:W-:Y:S01]  /*b7a0*/  F2FP.SATFINITE.E4M3.F32.PACK_AB_MERGE_C R43, R48, R43, RZ ;  /* 0x0000002b302b723e */ /* 0x000fe200048070ff */
        /* <DEDUP_REMOVED lines=13> */
[----:B------:R-:W-:Y:S02]  /*b880*/  F2FP.SATFINITE.E4M3.F32.PACK_AB_MERGE_C R11, R31, R24, R33 ;  /* 0x000000181f0b723e */ /* 0x000fe40004807021 */
[----:B------:R-:W-:Y:S01]  /*b890*/  F2FP.SATFINITE.E4M3.F32.PACK_AB_MERGE_C R8, R34, R41, R8 ;  /* 0x000000292208723e */ /* 0x000fe20004807008 */
[----:B------:R2:W-:Y:S01]  /*b8a0*/  STS.128 [R52+0xf000], R4 ;  /* 0x00f0000434007388 */ /* 0x0005e20000000c00 */
[----:B------:R-:W-:-:S05]  /*b8b0*/  F2FP.SATFINITE.E4M3.F32.PACK_AB_MERGE_C R10, R26, R13, R49 ;  /* 0x0000000d1a0a723e */ /* 0x000fca0004807031 */
[----:B------:R2:W-:Y:S02]  /*b8c0*/  STS.128 [R0+0xf000], R8 ;  /* 0x00f0000800007388 */ /* 0x0005e40000000c00 */
.L_x_1980:
[----:B------:R-:W-:Y:S05]  /*b8d0*/  BSYNC B0 ;  /* 0x0000000000007941 */ /* 0x000fea0003800000 */
.L_x_1973:
        /* <DEDUP_REMOVED lines=8> */
.L_x_1970:
[----:B0-2---:R-:W-:-:S05]  /*b960*/  IMAD.U32 R0, RZ, RZ, UR36 ;  /* 0x00000024ff007e24 */ /* 0x005fca000f8e00ff */
[----:B------:R-:W-:-:S13]  /*b970*/  ISETP.NE.AND P1, PT, R0, 0x3, PT ;  /* 0x000000030000780c */ /* 0x000fda0003f25270 */
[----:B------:R-:W-:Y:S05]  /*b980*/  @!P1 BRA `(.L_x_1992) ;  /* 0x0000000000049947 */ /* 0x000fea0003800000 */
[----:B------:R-:W-:Y:S01]  /*b990*/  BPT.TRAP 0x1 ;  /* 0x000000040000795c */ /* 0x000fe20000300000 */
.L_x_1992:
[----:B-----5:R-:W-:Y:S01]  /*b9a0*/  IMAD R10, R18, 0x8, R16 ;  /* 0x00000008120a7824 */ /* 0x020fe200078e0210 */
[----:B-1----:R-:W-:-:S04]  /*b9b0*/  SHF.L.U32 R3, R152, 0x1f, RZ ;  /* 0x0000001f98037819 */ /* 0x002fc800000006ff */
[----:B------:R0:W1:Y:S01]  /*b9c0*/  SYNCS.PHASECHK.TRANS64.TRYWAIT P0, [R10+URZ+0x19c30], R3 ;  /* 0x019c30030a0075a7 */ /* 0x000062000800017f */
[----:B------:R-:W-:Y:S05]  /*b9d0*/  @!P1 BRA `(.L_x_1993) ;  /* 0x0000000000049947 */ /* 0x000fea0003800000 */
[----:B------:R-:W-:Y:S01]  /*b9e0*/  BPT.TRAP 0x1 ;  /* 0x000000040000795c */ /* 0x000fe20000300000 */
.L_x_1993:
[----:B------:R-:W2:Y:S02]  /*b9f0*/  S2R R0, SR_TID.X ;  /* 0x0000000000007919 */ /* 0x000ea40000002100 */
[----:B--2---:R-:W-:-:S04]  /*ba00*/  LOP3.LUT R0, R0, 0x7f, RZ, 0xc0, !PT ;  /* 0x0000007f00007812 */ /* 0x004fc800078ec0ff */
[----:B------:R-:W-:Y:S01]  /*ba10*/  ISETP.NE.AND P2, PT, R0, RZ, PT ;  /* 0x000000ff0000720c */ /* 0x000fe20003f45270 */
[----:B-1----:R-:W-:-:S12]  /*ba20*/  @P0 BRA `(.L_x_1994) ;  /* 0x0000000000080947 */ /* 0x002fd80003800000 */
[----:B------:R-:W1:Y:S02]  /*ba30*/  SYNCS.PHASECHK.TRANS64.TRYWAIT P0, [R10+URZ+0x19c30], R3 ;  /* 0x019c30030a0075a7 */ /* 0x000e64000800017f */
[----:B-1----:R-:W-:Y:S05]  /*ba40*/  @!P0 BRA `(.L_x_1995) ;  /* 0x00000124001c8947 */ /* 0x002fea0003800000 */
.L_x_1994:
[----:B------:R-:W-:Y:S05]  /*ba50*/  WARPSYNC.ALL ;  /* 0x0000000000007948 */ /* 0x000fea0003800000 */
[----:B------:R-:W-:Y:S01]  /*ba60*/  VIADD R0, R16, 0x13800 ;  /* 0x0001380010007836 */ /* 0x000fe20000000000 */
[----:B------:R-:W2:Y:S04]  /*ba70*/  LDL R12, [R1+0x3c] ;  /* 0x00003c00010c7983 */ /* 0x000ea80000100800 */
[----:B------:R-:W-:Y:S01]  /*ba80*/  SHF.R.U32.HI R0, RZ, 0x4, R0 ;  /* 0x00000004ff007819 */ /* 0x000fe20000011600 */
[----:B------:R-:W2:Y:S03]  /*ba90*/  LDL R94, [R1+0x20] ;  /* 0x00002000015e7983 */ /* 0x000ea60000100800 */
[----:B------:R-:W-:Y:S01]  /*baa0*/  LOP3.LUT R0, R0, 0x3fff, RZ, 0xc0, !PT ;  /* 0x00003fff00007812 */ /* 0x000fe200078ec0ff */
[----:B------:R-:W5:Y:S03]  /*bab0*/  LDL R11, [R1+0x24] ;  /* 0x00002400010b7983 */ /* 0x000f660000100800 */
[----:B----4-:R-:W-:Y:S01]  /*bac0*/  LOP3.LUT R21, R0, 0x10000, RZ, 0xfc, !PT ;  /* 0x0001000000157812 */ /* 0x010fe200078efcff */
[----:B---3--:R-:W-:Y:S01]  /*bad0*/  IMAD.MOV.U32 R7, RZ, RZ, -0x3ffffff0 ;  /* 0xc0000010ff077424 */ /* 0x008fe200078e00ff */
[----:B------:R-:W-:Y:S01]  /*bae0*/  LOP3.LUT R6, R36, 0x10000, RZ, 0xfc, !PT ;  /* 0x0001000024067812 */ /* 0x000fe200078efcff */
[----:B------:R-:W-:Y:S01]  /*baf0*/  IMAD.MOV.U32 R5, RZ, RZ, -0x3ffffff0 ;  /* 0xc0000010ff057424 */ /* 0x000fe200078e00ff */
[----:B------:R-:W3:Y:S01]  /*bb00*/  LDL R92, [R1+0x28] ;  /* 0x00002800015c7983 */ /* 0x000ee20000100800 */
[----:B------:R-:W-:Y:S01]  /*bb10*/  IMAD R4, R18, 0x300, R21 ;  /* 0x0000030012047824 */ /* 0x000fe200078e0215 */
[----:B------:R-:W-:-:S02]  /*bb20*/  R2UR UR4, R6 ;  /* 0x00000000060472ca */ /* 0x000fc400000e0000 */
[----:B------:R-:W4:Y:S01]  /*bb30*/  LDL R90, [R1+0x2c] ;  /* 0x00002c00015a7983 */ /* 0x000f220000100800 */
[----:B------:R-:W-:Y:S01]  /*bb40*/  R2UR UR5, R7 ;  /* 0x00000000070572ca */ /* 0x000fe200000e0000 */
[----:B------:R-:W-:Y:S01]  /*bb50*/  IMAD.MOV.U32 R15, RZ, RZ, -0x3ffffff0 ;  /* 0xc0000010ff0f7424 */ /* 0x000fe200078e00ff */
[----:B------:R-:W-:Y:S01]  /*bb60*/  R2UR UR6, R4 ;  /* 0x00000000040672ca */ /* 0x000fe200000e0000 */
[----:B------:R-:W-:Y:S01]  /*bb70*/  IMAD.MOV.U32 R9, RZ, RZ, -0x3ffffff0 ;  /* 0xc0000010ff097424 */ /* 0x000fe200078e00ff */
[----:B------:R-:W-:Y:S01]  /*bb80*/  R2UR UR7, R5 ;  /* 0x00000000050772ca */ /* 0x000fe200000e0000 */
[----:B------:R-:W-:Y:S01]  /*bb90*/  WARPGROUP.ARRIVE ;  /* 0x00000000000079c5 */ /* 0x000fe20000000000 */
[----:B------:R-:W-:Y:S01]  /*bba0*/  IMAD.MOV.U32 R157, RZ, RZ, -0x3ffffff0 ;  /* 0xc0000010ff9d7424 */ /* 0x000fe200078e00ff */
[----:B------:R-:W0:Y:S10]  /*bbb0*/  LDC R0, c[0x0][0x448] ;  /* 0x00011200ff007b82 */ /* 0x000e340000000800 */
[----:B------:R-:W-:Y:S01]  /*bbc0*/  QGMMA.64x128x32.F32.E4M3.E4M3 R24, gdesc[UR4], RZ, !UPT, gsb0 ;  /* 0x01e00000041879f3 */ /* 0x000fe2000c0008ff */
[----:B------:R-:W-:-:S02]  /*bbd0*/  VIADD R14, R6, 0x180 ;  /* 0x00000180060e7836 */ /* 0x000fc40000000000 */
[----:B------:R-:W-:Y:S01]  /*bbe0*/  VIADD R8, R4, 0x100 ;  /* 0x0000010004087836 */ /* 0x000fe20000000000 */
[----:B------:R-:W-:Y:S02]  /*bbf0*/  R2UR UR5, R15 ;  /* 0x000000000f0572ca */ /* 0x000fe400000e0000 */
[----:B------:R-:W-:Y:S02]  /*bc00*/  R2UR UR4, R14 ;  /* 0x000000000e0472ca */ /* 0x000fe400000e0000 */
[----:B------:R-:W-:Y:S02]  /*bc10*/  R2UR UR6, R8 ;  /* 0x00000000080672ca */ /* 0x000fe400000e0000 */
[----:B------:R-:W-:Y:S01]  /*bc20*/  R2UR UR7, R9 ;  /* 0x00000000090772ca */ /* 0x000fe200000e0000 */
[----:B------:R-:W-:Y:S02]  /*bc30*/  VIADD R156, R6, 0x300 ;  /* 0x00000300069c7836 */ /* 0x000fe40000000000 */
[----:B------:R-:W-:-:S02]  /*bc40*/  VIADD R4, R4, 0x200 ;  /* 0x0000020004047836 */ /* 0x000fc40000000000 */
        /* <DEDUP_REMOVED lines=9> */
[----:B-1----:R-:W0:Y:S08]  /*bce0*/  @P0 LDC R3, c[0x0][0x44c] ;  /* 0x00011300ff030b82 */ /* 0x002e300000000800 */
[----:B------:R-:W1:Y:S01]  /*bcf0*/  @P0 LDC R5, c[0x0][0x450] ;  /* 0x00011400ff050b82 */ /* 0x000e620000000800 */
[----:B------:R-:W-:Y:S02]  /*bd00*/  WARPGROUP.DEPBAR.LE gsb0, 0x0 ;  /* 0x00008000000079c5 */ /* 0x000fe40000010000 */
[----:B------:R-:W-:-:S06]  /*bd10*/  WARPGROUP.ARRIVE ;  /* 0x00000000000079c5 */ /* 0x000fcc0000000000 */
[----:B------:R-:W-:Y:S01]  /*bd20*/  QGMMA.64x128x32.F32.E4M3.E4M3 R24, gdesc[UR4], R24, gsb0 ;  /* 0x01e00000041879f3 */ /* 0x000fe20008000818 */
[----:B--2---:R-:W-:-:S04]  /*bd30*/  IMAD.IADD R8, R12, 0x1, R94 ;  /* 0x000000010c087824 */ /* 0x004fc800078e025e */
[----:B0-----:R-:W-:-:S05]  /*bd40*/  @P0 IMAD.HI.U32 R0, R8, R3, RZ ;  /* 0x0000000308000227 */ /* 0x001fca00078e00ff */
[----:B-1----:R-:W-:-:S05]  /*bd50*/  @P0 SHF.R.U32.HI R8, RZ, R5, R0 ;  /* 0x00000005ff080219 */ /* 0x002fca0000011600 */
[----:B------:R-:W0:Y:S01]  /*bd60*/  SHFL.IDX PT, R0, R8, 0x1, 0x1c1f ;  /* 0x003c1f0008007f89 */ /* 0x000e2200000e0000 */
[----:B------:R-:W-:-:S04]  /*bd70*/  IMAD.MOV.U32 R3, RZ, RZ, -0x80 ;  /* 0xffffff80ff037424 */ /* 0x000fc800078e00ff */
[----:B------:R-:W-:-:S05]  /*bd80*/  IMAD R4, R88, R3, 0x80 ;  /* 0x0000008058047424 */ /* 0x000fca00078e0203 */
[C-C-:B-----5:R-:W-:Y:S02]  /*bd90*/  IADD3 R3, -R11.reuse, 0x1, R4.reuse ;  /* 0x000000010b037810 */ /* 0x160fe40007ffe104 */
[----:B----4-:R-:W-:Y:S02]  /*bda0*/  IADD3 R4, -R11, R90, R4 ;  /* 0x0000005a0b047210 */ /* 0x010fe40007ffe104 */
[----:B---3--:R-:W-:-:S04]  /*bdb0*/  IADD3 R3, -R92, R3, R90 ;  /* 0x000000035c037210 */ /* 0x008fc80007ffe15a */
[----:B0-----:R-:W-:-:S04]  /*bdc0*/  VIADDMNMX R0, R0, R3, R4, PT ;  /* 0x0000000300007246 */ /* 0x001fc80003800104 */
[C---:B------:R-:W-:Y:S02]  /*bdd0*/  ISETP.GT.AND P3, PT, R0.reuse, RZ, PT ;  /* 0x000000ff0000720c */ /* 0x040fe40003f64270 */
[C---:B------:R-:W-:Y:S02]  /*bde0*/  ISETP.GT.AND P4, PT, R0.reuse, 0x1, PT ;  /* 0x000000010000780c */ /* 0x040fe40003f84270 */
[----:B------:R-:W-:Y:S01]  /*bdf0*/  ISETP.GT.AND P5, PT, R0, 0x8, PT ;  /* 0x000000080000780c */ /* 0x000fe20003fa4270 */
[----:B------:R0:W-:Y:S01]  /*be00*/  STL.64 [R1], R14 ;  /* 0x0000000e01007387 */ /* 0x0001e20000100a00 */
[----:B------:R-:W-:Y:S02]  /*be10*/  WARPGROUP.DEPBAR.LE gsb0, 0x0 ;  /* 0x00008000000079c5 */ /* 0x000fe40000010000 */
[----:B------:R-:W-:Y:S02]  /*be20*/  FSEL R5, R26, -INF , P3 ;  /* 0xff8000001a057808 */ /* 0x000fe40001800000 */
[----:B------:R-:W-:-:S02]  /*be30*/  FSEL R27, R27, -INF , P4 ;  /* 0xff8000001b1b7808 */ /* 0x000fc40002000000 */
        /* <DEDUP_REMOVED lines=19> */
[----:B0-----:R-:W-:Y:S02]  /*bf70*/  FSEL R15, R42, -INF , P4 ;  /* 0xff8000002a0f7808 */ /* 0x001fe40002000000 */
        /* <DEDUP_REMOVED lines=67> */
[----:B------:R-:W-:Y:S02]  /*c3b0*/  FSEL R87, R87, -INF , P3 ;  /* 0xff80000057577808 */ /* 0x000fe40001800000 */
[----:B------:R-:W-:-:S04]  /*c3c0*/  FMNMX.FTZ R12, R109, R12, !PT ;  /* 0x0000000c6d0c7209 */ /* 0x000fc80007810000 */
[----:B------:R-:W-:-:S05]  /*c3d0*/  FMNMX.FTZ R12, R87, R12, !PT ;  /* 0x0000000c570c7209 */ /* 0x000fca0007810000 */
[----:B------:R-:W0:Y:S04]  /*c3e0*/  SHFL.BFLY PT, R111, R12, 0x2, 0x1f ;  /* 0x0c401f000c6f7f89 */ /* 0x000e2800000e0000 */
[----:B------:R-:W1:Y:S01]  /*c3f0*/  SHFL.IDX PT, R8, R8, RZ, 0x1c1f ;  /* 0x001c1fff08087589 */ /* 0x000e6200000e0000 */
[----:B0-----:R-:W-:-:S05]  /*c400*/  FMNMX.FTZ R14, R12, R111, !PT ;  /* 0x0000006f0c0e7209 */ /* 0x001fca0007810000 */
[----:B------:R-:W0:Y:S01]  /*c410*/  SHFL.BFLY PT, R111, R14, 0x1, 0x1f ;  /* 0x0c201f000e6f7f89 */ /* 0x000e2200000e0000 */
[----:B-1----:R-:W-:-:S04]  /*c420*/  VIADDMNMX R3, R8, R3, R4, PT ;  /* 0x0000000308037246 */ /* 0x002fc80003800104 */
[C---:B------:R-:W-:Y:S02]  /*c430*/  ISETP.GT.AND P4, PT, R3.reuse, 0x1, PT ;  /* 0x000000010300780c */ /* 0x040fe40003f84270 */
[----:B------:R-:W-:Y:S02]  /*c440*/  ISETP.GT.AND P5, PT, R3, 0x8, PT ;  /* 0x000000080300780c */ /* 0x000fe40003fa4270 */
[----:B0-----:R-:W-:-:S04]  /*c450*/  FMNMX.FTZ R0, R14, R111, !PT ;  /* 0x0000006f0e007209 */ /* 0x001fc80007810000 */
[----:B------:R-:W-:Y:S01]  /*c460*/  FSETP.NEU.FTZ.AND P3, PT, R0, -INF , PT ;  /* 0xff8000000000780b */ /* 0x000fe20003f7d000 */
[----:B------:R-:W-:-:S05]  /*c470*/  FFMA.FTZ R111, R2, R0, -8 ;  /* 0xc1000000026f7423 */ /* 0x000fca0000010000 */
[----:B------:R-:W-:Y:S02]  /*c480*/  FSEL R111, R111, RZ, P3 ;  /* 0x000000ff6f6f7208 */ /* 0x000fe40001800000 */
[----:B------:R-:W-:Y:S02]  /*c490*/  ISETP.GT.AND P3, PT, R3, RZ, PT ;  /* 0x000000ff0300720c */ /* 0x000fe40003f64270 */
[----:B------:R-:W-:Y:S01]  /*c4a0*/  FSEL R25, R25, -INF , P4 ;  /* 0xff80000019197808 */ /* 0x000fe20002000000 */
[----:B------:R-:W-:-:S01]  /*c4b0*/  FFMA.FTZ R8, R2, R9, -R111 ;  /* 0x0000000902087223 */ /* 0x000fc2000001086f */
[----:B------:R-:W-:Y:S01]  /*c4c0*/  FSEL R9, R24, -INF , P3 ;  /* 0xff80000018097808 */ /* 0x000fe20001800000 */
[----:B------:R-:W-:-:S01]  /*c4d0*/  FFMA.FTZ R20, R2, R27, -R111 ;  /* 0x0000001b02147223 */ /* 0x000fc2000001086f */
        /* <DEDUP_REMOVED lines=18> */
[----:B------:R0:W-:Y:S01]  /*c600*/  MUFU.EX2 R4, R20 ;  /* 0x0000001400047308 */ /* 0x0001e20000000800 */
[----:B------:R-:W-:Y:S02]  /*c610*/  ISETP.GT.AND P3, PT, R3, 0x21, PT ;  /* 0x000000210300780c */ /* 0x000fe40003f64270 */
[----:B------:R-:W-:Y:S01]  /*c620*/  FMNMX.FTZ R14, R37, R14, !PT ;  /* 0x0000000e250e7209 */ /* 0x000fe20007810000 */
[----:B0-----:R-:W-:-:S01]  /*c630*/  FFMA.FTZ R20, R2, R35, -R111 ;  /* 0x0000002302147223 */ /* 0x001fc2000001086f */
[----:B------:R-:W-:-:S02]  /*c640*/  FSEL R35, R40, -INF , P4 ;  /* 0xff80000028237808 */ /* 0x000fc40002000000 */
[----:B------:R-:W-:Y:S02]  /*c650*/  ISETP.GT.AND P4, PT, R3, 0x28, PT ;  /* 0x000000280300780c */ /* 0x000fe40003f84270 */
[----:B------:R-:W-:Y:S02]  /*c660*/  FSEL R41, R41, -INF , P3 ;  /* 0xff80000029297808 */ /* 0x000fe40001800000 */
[----:B------:R-:W-:Y:S01]  /*c670*/  FMNMX.FTZ R14, R35, R14, !PT ;  /* 0x0000000e230e7209 */ /* 0x000fe20007810000 */
[----:B------:R0:W-:Y:S01]  /*c680*/  MUFU.EX2 R12, R20 ;  /* 0x00000014000c7308 */ /* 0x0001e20000000800 */
[C---:B------:R-:W-:Y:S02]  /*c690*/  ISETP.GT.AND P3, PT, R3.reuse, 0x29, PT ;  /* 0x000000290300780c */ /* 0x040fe40003f64270 */
[----:B------:R-:W-:Y:S02]  /*c6a0*/  FSEL R117, R44, -INF , P4 ;  /* 0xff8000002c757808 */ /* 0x000fe40002000000 */
[----:B------:R-:W-:-:S02]  /*c6b0*/  ISETP.GT.AND P4, PT, R3, 0x30, PT ;  /* 0x000000300300780c */ /* 0x000fc40003f84270 */
[----:B0-----:R-:W-:Y:S02]  /*c6c0*/  FMNMX.FTZ R20, R41, R14, !PT ;  /* 0x0000000e29147209 */ /* 0x001fe40007810000 */
[----:B------:R-:W-:Y:S02]  /*c6d0*/  FSEL R45, R45, -INF , P3 ;  /* 0xff8000002d2d7808 */ /* 0x000fe40001800000 */
[----:B------:R-:W-:Y:S01]  /*c6e0*/  FMNMX.FTZ R20, R117, R20, !PT ;  /* 0x0000001475147209 */ /* 0x000fe20007810000 */
[----:B------:R-:W-:-:S01]  /*c6f0*/  FFMA.FTZ R24, R2, R39, -R111 ;  /* 0x0000002702187223 */ /* 0x000fc2000001086f */
[----:B------:R-:W-:Y:S02]  /*c700*/  ISETP.GT.AND P3, PT, R3, 0x31, PT ;  /* 0x000000310300780c */ /* 0x000fe40003f64270 */
[----:B------:R-:W-:Y:S02]  /*c710*/  FSEL R39, R48, -INF , P4 ;  /* 0xff80000030277808 */ /* 0x000fe40002000000 */
[----:B------:R-:W-:-:S02]  /*c720*/  FMNMX.FTZ R20, R45, R20, !PT ;  /* 0x000000142d147209 */ /* 0x000fc40007810000 */
        /* <DEDUP_REMOVED lines=17> */
[----:B------:R-:W-:Y:S01]  /*c840*/  FFMA.FTZ R30, R2, R89, -R111 ;  /* 0x00000059021e7223 */ /* 0x000fe2000001086f */
        /* <DEDUP_REMOVED lines=46> */
[----:B------:R-:W-:Y:S02]  /*cb30*/  FSEL R127, R85, -INF , P3 ;  /* 0xff800000557f7808 */ /* 0x000fe40001800000 */
[----:B------:R-:W-:-:S04]  /*cb40*/  FMNMX.FTZ R32, R95, R32, !PT ;  /* 0x000000205f207209 */ /* 0x000fc80007810000 */
[----:B------:R-:W-:-:S05]  /*cb50*/  FMNMX.FTZ R3, R127, R32, !PT ;  /* 0x000000207f037209 */ /* 0x000fca0007810000 */
[----:B------:R-:W0:Y:S02]  /*cb60*/  SHFL.BFLY PT, R38, R3, 0x2, 0x1f ;  /* 0x0c401f0003267f89 */ /* 0x000e2400000e0000 */
[----:B0-----:R-:W-:-:S05]  /*cb70*/  FMNMX.FTZ R44, R3, R38, !PT ;  /* 0x00000026032c7209 */ /* 0x001fca0007810000 */
[----:B------:R-:W0:Y:S01]  /*cb80*/  SHFL.BFLY PT, R3, R44, 0x1, 0x1f ;  /* 0x0c201f002c037f89 */ /* 0x000e2200000e0000 */
[----:B------:R-:W-:-:S01]  /*cb90*/  FFMA.FTZ R5, R2, R5, -R111 ;  /* 0x0000000502057223 */ /* 0x000fc2000001086f */
[C-C-:B------:R-:W-:Y:S01]  /*cba0*/  FFMA.FTZ R31, R2.reuse, R31, -R111.reuse ;  /* 0x0000001f021f7223 */ /* 0x140fe2000001086f */
[----:B------:R-:W-:Y:S01]  /*cbb0*/  MUFU.EX2 R8, R8 ;  /* 0x0000000800087308 */ /* 0x000fe20000000800 */
[----:B------:R-:W-:-:S01]  /*cbc0*/  FFMA.FTZ R40, R2, R97, -R111 ;  /* 0x0000006102287223 */ /* 0x000fc2000001086f */
[----:B0-----:R-:W-:-:S04]  /*cbd0*/  FMNMX.FTZ R3, R44, R3, !PT ;  /* 0x000000032c037209 */ /* 0x001fc80007810000 */
[----:B------:R-:W-:Y:S01]  /*cbe0*/  FSETP.NEU.FTZ.AND P3, PT, R3, -INF , PT ;  /* 0xff8000000300780b */ /* 0x000fe20003f7d000 */
[----:B------:R-:W-:-:S01]  /*cbf0*/  FFMA.FTZ R50, R2, R3, -8 ;  /* 0xc100000002327423 */ /* 0x000fc20000010003 */
[----:B------:R-:W0:Y:S04]  /*cc00*/  MUFU.EX2 R5, R5 ;  /* 0x0000000500057308 */ /* 0x000e280000000800 */
[----:B------:R-:W-:-:S05]  /*cc10*/  FSEL R50, R50, RZ, P3 ;  /* 0x000000ff32327208 */ /* 0x000fca0001800000 */
[C-C-:B------:R-:W-:Y:S01]  /*cc20*/  FFMA.FTZ R9, R2.reuse, R9, -R50.reuse ;  /* 0x0000000902097223 */ /* 0x140fe20000010832 */
[----:B------:R-:W-:-:S01]  /*cc30*/  FFMA.FTZ R46, R2, R25, -R50 ;  /* 0x00000019022e7223 */ /* 0x000fc20000010832 */
[C---:B------:R-:W-:Y:S01]  /*cc40*/  FFMA.FTZ R54, R2.reuse, R27, -R50 ;  /* 0x0000001b02367223 */ /* 0x040fe20000010832 */
[----:B------:R-:W-:-:S01]  /*cc50*/  FFMA.FTZ R11, R2, R11, -R111 ;  /* 0x0000000b020b7223 */ /* 0x000fc2000001086f */
[C-C-:B------:R-:W-:Y:S01]  /*cc60*/  FFMA.FTZ R97, R2.reuse, R67, -R111.reuse ;  /* 0x0000004302617223 */ /* 0x140fe2000001086f */
[----:B------:R-:W-:-:S01]  /*cc70*/  FFMA.FTZ R67, R2, R75, -R111 ;  /* 0x0000004b02437223 */ /* 0x000fc2000001086f */
[----:B------:R-:W-:Y:S01]  /*cc80*/  MUFU.EX2 R9, R9 ;  /* 0x0000000900097308 */ /* 0x000fe20000000800 */
[----:B------:R-:W-:-:S01]  /*cc90*/  FFMA.FTZ R75, R2, R83, -R111 ;  /* 0x00000053024b7223 */ /* 0x000fc2000001086f */
[----:B------:R-:W-:-:S06]  /*cca0*/  FFMA.FTZ R83, R2, R29, -R50 ;  /* 0x0000001d02537223 */ /* 0x000fcc0000010832 */
[----:B------:R-:W1:Y:S01]  /*ccb0*/  MUFU.EX2 R46, R46 ;  /* 0x0000002e002e7308 */ /* 0x000e620000000800 */
[----:B------:R-:W-:-:S01]  /*ccc0*/  FFMA.FTZ R25, R2, R113, -R50 ;  /* 0x0000007102197223 */ /* 0x000fc20000010832 */
[----:B------:R-:W-:-:S06]  /*ccd0*/  FFMA.FTZ R13, R2, R13, -R111 ;  /* 0x0000000d020d7223 */ /* 0x000fcc000001086f */
[----:B------:R-:W2:Y:S01]  /*cce0*/  MUFU.EX2 R31, R31 ;  /* 0x0000001f001f7308 */ /* 0x000ea20000000800 */
[----:B------:R-:W-:-:S01]  /*ccf0*/  FFMA.FTZ R62, R2, R45, -R50 ;  /* 0x0000002d023e7223 */ /* 0x000fc20000010832 */
[----:B------:R-:W-:-:S06]  /*cd00*/  FFMA.FTZ R48, R2, R33, -R50 ;  /* 0x0000002102307223 */ /* 0x000fcc0000010832 */
[----:B------:R-:W3:Y:S01]  /*cd10*/  MUFU.EX2 R54, R54 ;  /* 0x0000003600367308 */ /* 0x000ee20000000800 */
[----:B0-----:R-:W-:-:S07]  /*cd20*/  FADD.FTZ R45, R5, R4 ;  /* 0x00000004052d7221 */ /* 0x001fce0000010000 */
[----:B------:R-:W0:Y:S01]  /*cd30*/  MUFU.EX2 R11, R11 ;  /* 0x0000000b000b7308 */ /* 0x000e220000000800 */
[----:B------:R-:W-:-:S01]  /*cd40*/  FFMA.FTZ R60, R2, R115, -R50 ;  /* 0x00000073023c7223 */ /* 0x000fc20000010832 */
[----:B------:R-:W-:-:S06]  /*cd50*/  FADD.FTZ R68, R8, R45 ;  /* 0x0000002d08447221 */ /* 0x000fcc0000010000 */
[----:B------:R-:W4:Y:S01]  /*cd60*/  MUFU.EX2 R83, R83 ;  /* 0x0000005300537308 */ /* 0x000f220000000800 */
[----:B------:R-:W-:-:S01]  /*cd70*/  FFMA.FTZ R15, R2, R15, -R111 ;  /* 0x0000000f020f7223 */ /* 0x000fc2000001086f */
[----:B------:R-:W-:Y:S01]  /*cd80*/  FFMA.FTZ R56, R2, R49, -R50 ;  /* 0x0000003102387223 */ /* 0x000fe20000010832 */
[----:B-1----:R-:W-:-:S05]  /*cd90*/  FADD.FTZ R49, R9, R46 ;  /* 0x0000002e09317221 */ /* 0x002fca0000010000 */
[----:B------:R-:W1:Y:S01]  /*cda0*/  MUFU.EX2 R25, R25 ;  /* 0x0000001900197308 */ /* 0x000e620000000800 */
[----:B------:R-:W-:-:S01]  /*cdb0*/  FFMA.FTZ R37, R2, R37, -R50 ;  /* 0x0000002502257223 */ /* 0x000fc20000010832 */
[----:B--2---:R-:W-:-:S06]  /*cdc0*/  FADD.FTZ R68, R31, R68 ;  /* 0x000000441f447221 */ /* 0x004fcc0000010000 */
[----:B------:R-:W2:Y:S01]  /*cdd0*/  MUFU.EX2 R13, R13 ;  /* 0x0000000d000d7308 */ /* 0x000ea20000000800 */
[----:B---3--:R-:W-:-:S01]  /*cde0*/  FADD.FTZ R70, R54, R49 ;  /* 0x0000003136467221 */ /* 0x008fc20000010000 */
[----:B------:R-:W-:-:S06]  /*cdf0*/  FFMA.FTZ R27, R2, R35, -R50 ;  /* 0x00000023021b7223 */ /* 0x000fcc0000010832 */
[----:B------:R-:W3:Y:S01]  /*ce00*/  MUFU.EX2 R48, R48 ;  /* 0x0000003000307308 */ /* 0x000ee20000000800 */
[----:B0-----:R-:W-:-:S01]  /*ce10*/  FADD.FTZ R49, R11, R68 ;  /* 0x000000440b317221 */ /* 0x001fc20000010000 */
[----:B----4-:R-:W-:-:S06]  /*ce20*/  FADD.FTZ R70, R83, R70 ;  /* 0x0000004653467221 */ /* 0x010fcc0000010000 */
        /* <DEDUP_REMOVED lines=9> */
[----:B--2---:R-:W-:Y:S01]  /*cec0*/  FADD.FTZ R53, R13, R72 ;  /* 0x000000480d357221 */ /* 0x004fe20000010000 */
[----:B---3--:R-:W-:-:S05]  /*ced0*/  FADD.FTZ R49, R48, R49 ;  /* 0x0000003130317221 */ /* 0x008fca0000010000 */
[----:B------:R-:W2:Y:S01]  /*cee0*/  MUFU.EX2 R27, R27 ;  /* 0x0000001b001b7308 */ /* 0x000ea20000000800 */
[----:B------:R-:W-:-:S01]  /*cef0*/  FADD.FTZ R72, R14, R53 ;  /* 0x000000350e487221 */ /* 0x000fc20000010000 */
[----:B------:R-:W-:Y:S01]  /*cf00*/  FFMA.FTZ R51, R2, R51, -R111 ;  /* 0x0000003302337223 */ /* 0x000fe2000001086f */
[----:B0-----:R-:W-:-:S05]  /*cf10*/  FADD.FTZ R70, R60, R49 ;  /* 0x000000313c467221 */ /* 0x001fca0000010000 */
[----:B------:R-:W0:Y:S01]  /*cf20*/  MUFU.EX2 R52, R52 ;  /* 0x0000003400347308 */ /* 0x000e220000000800 */
[----:B------:R-:W-:-:S01]  /*cf30*/  FFMA.FTZ R29, R2, R39, -R50 ;  /* 0x00000027021d7223 */ /* 0x000fc20000010832 */
[----:B----4-:R-:W-:-:S06]  /*cf40*/  FADD.FTZ R49, R15, R72 ;  /* 0x000000480f317221 */ /* 0x010fcc0000010000 */
[----:B------:R-:W3:Y:S01]  /*cf50*/  MUFU.EX2 R47, R47 ;  /* 0x0000002f002f7308 */ /* 0x000ee20000000800 */
[----:B-1----:R-:W-:-:S01]  /*cf60*/  FADD.FTZ R70, R37, R70 ;  /* 0x0000004625467221 */ /* 0x002fc20000010000 */
[----:B------:R-:W-:-:S06]  /*cf70*/  FFMA.FTZ R55, R2, R55, -R111 ;  /* 0x0000003702377223 */ /* 0x000fcc000001086f */
[----:B------:R-:W1:Y:S01]  /*cf80*/  MUFU.EX2 R35, R35 ;  /* 0x0000002300237308 */ /* 0x000e620000000800 */
[----:B------:R-:W-:-:S01]  /*cf90*/  FADD.FTZ R53, R20, R49 ;  /* 0x0000003114357221 */ /* 0x000fc20000010000 */
[----:B--2---:R-:W-:-:S06]  /*cfa0*/  FADD.FTZ R49, R27, R70 ;  /* 0x000000461b317221 */ /* 0x004fcc0000010000 */
[----:B------:R-:W2:Y:S01]  /*cfb0*/  MUFU.EX2 R62, R62 ;  /* 0x0000003e003e7308 */ /* 0x000ea20000000800 */
[----:B------:R-:W-:-:S01]  /*cfc0*/  FFMA.FTZ R39, R2, R119, -R50 ;  /* 0x0000007702277223 */ /* 0x000fc20000010832 */
[----:B------:R-:W-:-:S06]  /*cfd0*/  FADD.FTZ R70, R24, R53 ;  /* 0x0000003518467221 */ /* 0x000fcc0000010000 */
[----:B------:R-:W4:Y:S01]  /*cfe0*/  MUFU.EX2 R51, R51 ;  /* 0x0000003300337308 */ /* 0x000f220000000800 */
[----:B------:R-:W-:Y:S01]  /*cff0*/  F2FP.SATFINITE.E4M3.F32.PACK_AB_MERGE_C R149, R31, R8, RZ ;  /* 0x000000081f95723e */ /* 0x000fe200048070ff */
[----:B0-----:R-:W-:-:S06]  /*d000*/  FADD.FTZ R8, R52, R49 ;  /* 0x0000003134087221 */ /* 0x001fcc0000010000 */
[----:B------:R-:W0:Y:S01]  /*d010*/  MUFU.EX2 R29, R29 ;  /* 0x0000001d001d7308 */ /* 0x000e220000000800 */
[----:B---3--:R-:W-:-:S01]  /*d020*/  FADD.FTZ R31, R47, R70 ;  /* 0x000000462f1f7221 */ /* 0x008fc20000010000 */
[----:B------:R-:W-:Y:S01]  /*d030*/  FFMA.FTZ R59, R2, R59, -R111 ;  /* 0x0000003b023b7223 */ /* 0x000fe2000001086f */
[----:B------:R-:W-:-:S05]  /*d040*/  F2FP.SATFINITE.E4M3.F32.PACK_AB_MERGE_C R151, R14, R13, RZ ;  /* 0x0000000d0e97723e */ /* 0x000fca00048070ff */
[----:B------:R-:W-:Y:S01]  /*d050*/  MUFU.EX2 R55, R55 ;  /* 0x0000003700377308 */ /* 0x000fe20000000800 */
[----:B------:R-:W-:Y:S01]  /*d060*/  F2FP.SATFINITE.E4M3.F32.PACK_AB_MERGE_C R145, R47, R24, RZ ;  /* 0x000000182f91723e */ /* 0x000fe200048070ff */
[----:B-1----:R-:W-:-:S06]  /*d070*/  FADD.FTZ R13, R35, R8 ;  /* 0x00000008230d7221 */ /* 0x002fcc0000010000 */
[----:B------:R-:W1:Y:S01]  /*d080*/  MUFU.EX2 R56, R56 ;  /* 0x0000003800387308 */ /* 0x000e620000000800 */
[----:B------:R-:W-:-:S01]  /*d090*/  FADD.FTZ R24, R26, R31 ;  /* 0x0000001f1a187221 */ /* 0x000fc20000010000 */
[----:B--2---:R-:W-:-:S06]  /*d0a0*/  FADD.FTZ R14, R62, R13 ;  /* 0x0000000d3e0e7221 */ /* 0x004fcc0000010000 */
[----:B------:R-:W2:Y:S01]  /*d0b0*/  MUFU.EX2 R39, R39 ;  /* 0x0000002700277308 */ /* 0x000ea20000000800 */
[----:B----4-:R-:W-:-:S07]  /*d0c0*/  FADD.FTZ R31, R51, R24 ;  /* 0x00000018331f7221 */ /* 0x010fce0000010000 */
[----:B------:R-:W3:Y:S01]  /*d0d0*/  MUFU.EX2 R30, R34 ;  /* 0x00000022001e7308 */ /* 0x000ee20000000800 */
[----:B0-----:R-:W-:-:S01]  /*d0e0*/  FADD.FTZ R13, R29, R14 ;  /* 0x0000000e1d0d7221 */ /* 0x001fc20000010000 */
[----:B------:R-:W-:-:S06]  /*d0f0*/  FADD.FTZ R14, R28, R31 ;  /* 0x0000001f1c0e7221 */ /* 0x000fcc0000010000 */
[----:B------:R-:W0:Y:S01]  /*d100*/  MUFU.EX2 R59, R59 ;  /* 0x0000003b003b7308 */ /* 0x000e220000000800 */
[----:B------:R-:W-:Y:S01]  /*d110*/  F2FP.SATFINITE.E4M3.F32.PACK_AB_MERGE_C R149, R4, R5, R149 ;  /* 0x000000050495723e */ /* 0x000fe20004807095 */
[----:B-1----:R-:W-:Y:S01]  /*d120*/  FADD.FTZ R4, R56, R13 ;  /* 0x0000000d38047221 */ /* 0x002fe20000010000 */
[C---:B------:R-:W-:Y:S01]  /*d130*/  F2FP.SATFINITE.E4M3.F32.PACK_AB_MERGE_C R147, R55.reuse, R28, RZ ;  /* 0x0000001c3793723e */ /* 0x040fe200048070ff */
[----:B------:R-:W-:-:S04]  /*d140*/  FADD.FTZ R55, R55, R14 ;  /* 0x0000000e37377221 */ /* 0x000fc80000010000 */
[----:B------:R-:W1:Y:S01]  /*d150*/  MUFU.EX2 R32, R40 ;  /* 0x0000002800207308 */ /* 0x000e620000000800 */
[----:B--2---:R-:W-:-:S01]  /*d160*/  FADD.FTZ R5, R39, R4 ;  /* 0x0000000427057221 */ /* 0x004fc20000010000 */
[----:B---3--:R-:W-:Y:S01]  /*d170*/  FADD.FTZ R4, R30, R55 ;  /* 0x000000371e047221 */ /* 0x008fe20000010000 */
[----:B------:R-:W-:-:S03]  /*d180*/  F2FP.SATFINITE.E4M3.F32.PACK_AB_MERGE_C R151, R12, R11, R151 ;  /* 0x0000000b0c97723e */ /* 0x000fc60004807097 */
[----:B0-----:R-:W-:Y:S01]  /*d190*/  FADD.FTZ R11, R59, R4 ;  /* 0x000000043b0b7221 */ /* 0x001fe20000010000 */
[----:B------:R-:W-:Y:S02]  /*d1a0*/  F2FP.SATFINITE.E4M3.F32.PACK_AB_MERGE_C R145, R20, R15, R145 ;  /* 0x0000000f1491723e */ /* 0x000fe40004807091 */
[----:B------:R-:W0:Y:S01]  /*d1b0*/  @P0 LDC R20, c[0x0][0x450] ;  /* 0x00011400ff140b82 */ /* 0x000e220000000800 */
[----:B-1----:R-:W-:-:S07]  /*d1c0*/  FADD.FTZ R12, R32, R11 ;  /* 0x0000000b200c7221 */ /* 0x002fce0000010000 */
[----:B------:R-:W1:Y:S01]  /*d1d0*/  @P0 LDC R11, c[0x0][0x44c] ;  /* 0x00011300ff0b0b82 */ /* 0x000e620000000800 */
[----:B------:R-:W-:-:S04]  /*d1e0*/  F2FP.SATFINITE.E4M3.F32.PACK_AB_MERGE_C R148, R83, R54, RZ ;  /* 0x000000365394723e */ /* 0x000fc800048070ff */
[----:B------:R-:W-:Y:S01]  /*d1f0*/  F2FP.SATFINITE.E4M3.F32.PACK_AB_MERGE_C R148, R46, R9, R148 ;  /* 0x000000092e94723e */ /* 0x000fe20004807094 */
[----:B------:R-:W-:Y:S02]  /*d200*/  IMAD.MOV.U32 R9, RZ, RZ, R94 ;  /* 0x000000ffff097224 */ /* 0x000fe400078e005e */
[----:B-1----:R-:W-:-:S05]  /*d210*/  @P0 IMAD.HI.U32 R11, R94, R11, RZ ;  /* 0x0000000b5e0b0227 */ /* 0x002fca00078e00ff */
[----:B0-----:R-:W-:Y:S02]  /*d220*/  @P0 SHF.R.U32.HI R9, RZ, R20, R11 ;  /* 0x00000014ff090219 */ /* 0x001fe4000001160b */
[----:B------:R-:W2:Y:S01]  /*d230*/  LDL R11, [R1+0x30] ;  /* 0x00003000010b7983 */ /* 0x000ea20000100800 */
[----:B------:R-:W-:-:S01]  /*d240*/  FFMA.FTZ R33, R2, R43, -R50 ;  /* 0x0000002b02217223 */ /* 0x000fc20000010832 */
[----:B------:R-:W0:Y:S01]  /*d250*/  MUFU.EX2 R64, R64 ;  /* 0x0000004000407308 */ /* 0x000e220000000800 */
[----:B------:R-:W-:-:S01]  /*d260*/  FFMA.FTZ R58, R2, R57, -R50 ;  /* 0x00000039023a7223 */ /* 0x000fc20000010832 */
[----:B------:R-:W-:Y:S01]  /*d270*/  FFMA.FTZ R85, R2, R63, -R111 ;  /* 0x0000003f02557223 */ /* 0x000fe2000001086f */
[----:B------:R-:W-:Y:S02]  /*d280*/  @!P2 VIADD R41, R10, 0x19c40 ;  /* 0x00019c400a29a836 */ /* 0x000fe40000000000 */
[----:B------:R-:W-:-:S03]  /*d290*/  FFMA.FTZ R89, R2, R89, -R50 ;  /* 0x0000005902597223 */ /* 0x000fc60000010832 */
[----:B------:R-:W1:Y:S01]  /*d2a0*/  MUFU.EX2 R33, R33 ;  /* 0x0000002100217308 */ /* 0x000e620000000800 */
[----:B------:R-:W-:Y:S01]  /*d2b0*/  @!P2 PRMT R41, RZ, 0x654, R41 ;  /* 0x00000654ff29a816 */ /* 0x000fe20000000029 */
[----:B------:R-:W-:-:S03]  /*d2c0*/  FFMA.FTZ R43, R2, R61, -R50 ;  /* 0x0000003d022b7223 */ /* 0x000fc60000010832 */
[----:B------:R3:W-:Y:S03]  /*d2d0*/  @!P2 SYNCS.ARRIVE.TRANS64.RED.A1T0 RZ, [R41+URZ], RZ ;  /* 0x000000ff29ffa9a7 */ /* 0x0007e6000810043f */
[----:B------:R-:W4:Y:S01]  /*d2e0*/  MUFU.EX2 R58, R58 ;  /* 0x0000003a003a7308 */ /* 0x000f220000000800 */
[----:B0-----:R-:W-:-:S07]  /*d2f0*/  F2FP.SATFINITE.E4M3.F32.PACK_AB_MERGE_C R146, R64, R39, RZ ;  /* 0x000000274092723e */ /* 0x001fce00048070ff */
[----:B------:R-:W0:Y:S01]  /*d300*/  MUFU.EX2 R85, R85 ;  /* 0x0000005500557308 */ /* 0x000e220000000800 */
[----:B---3--:R-:W-:-:S01]  /*d310*/  FFMA.FTZ R41, R2, R121, -R50 ;  /* 0x0000007902297223 */ /* 0x008fc20000010832 */
[----:B------:R-:W-:-:S06]  /*d320*/  FADD.FTZ R64, R64, R5 ;  /* 0x0000000540407221 */ /* 0x000fcc0000010000 */
[----:B------:R-:W3:Y:S01]  /*d330*/  MUFU.EX2 R10, R89 ;  /* 0x00000059000a7308 */ /* 0x000ee20000000800 */
[----:B------:R-:W-:-:S01]  /*d340*/  FFMA.FTZ R66, R2, R65, -R50 ;  /* 0x0000004102427223 */ /* 0x000fc20000010832 */
[----:B-1----:R-:W-:-:S06]  /*d350*/  FADD.FTZ R5, R33, R64 ;  /* 0x0000004021057221 */ /* 0x002fcc0000010000 */
[----:B------:R-:W1:Y:S01]  /*d360*/  MUFU.EX2 R43, R43 ;  /* 0x0000002b002b7308 */ /* 0x000e620000000800 */
[----:B------:R-:W-:-:S01]  /*d370*/  FFMA.FTZ R45, R2, R91, -R50 ;  /* 0x0000005b022d7223 */ /* 0x000fc20000010832 */
[----:B----4-:R-:W-:-:S06]  /*d380*/  FADD.FTZ R5, R58, R5 ;  /* 0x000000053a057221 */ /* 0x010fcc0000010000 */
[----:B------:R-:W4:Y:S01]  /*d390*/  MUFU.EX2 R41, R41 ;  /* 0x0000002900297308 */ /* 0x000f220000000800 */
[----:B------:R-:W-:-:S01]  /*d3a0*/  FFMA.FTZ R68, R2, R69, -R50 ;  /* 0x0000004502447223 */ /* 0x000fc20000010832 */
[C-C-:B------:R-:W-:Y:S01]  /*d3b0*/  FFMA.FTZ R34, R2.reuse, R101, -R111.reuse ;  /* 0x0000006502227223 */ /* 0x140fe2000001086f */
[----:B------:R-:W-:-:S01]  /*d3c0*/  FFMA.FTZ R63, R2, R71, -R111 ;  /* 0x00000047023f7223 */ /* 0x000fc2000001086f */
[----:B0-----:R-:W-:-:S04]  /*d3d0*/  F2FP.SATFINITE.E4M3.F32.PACK_AB_MERGE_C R141, R85, R32, RZ ;  /* 0x00000020558d723e */ /* 0x001fc800048070ff */
[----:B------:R-:W0:Y:S01]  /*d3e0*/  MUFU.EX2 R66, R66 ;  /* 0x0000004200427308 */ /* 0x000e220000000800 */
[----:B------:R-:W-:-:S01]  /*d3f0*/  FADD.FTZ R85, R85, R12 ;  /* 0x0000000c55557221 */ /* 0x000fc20000010000 */
[----:B---3--:R-:W-:Y:S01]  /*d400*/  FADD.FTZ R12, R10, R5 ;  /* 0x000000050a0c7221 */ /* 0x008fe20000010000 */
[----:B------:R-:W-:-:S01]  /*d410*/  FFMA.FTZ R36, R2, R99, -R111 ;  /* 0x0000006302247223 */ /* 0x000fc2000001086f */
[----:B------:R-:W-:-:S04]  /*d420*/  FFMA.FTZ R123, R2, R123, -R50 ;  /* 0x0000007b027b7223 */ /* 0x000fc80000010832 */
[----:B------:R-:W3:Y:S01]  /*d430*/  MUFU.EX2 R45, R45 ;  /* 0x0000002d002d7308 */ /* 0x000ee20000000800 */
[----:B-1----:R-:W-:-:S01]  /*d440*/  FADD.FTZ R12, R43, R12 ;  /* 0x0000000c2b0c7221 */ /* 0x002fc20000010000 */
[C-C-:B------:R-:W-:Y:S01]  /*d450*/  FFMA.FTZ R73, R2.reuse, R73, -R50.reuse ;  /* 0x0000004902497223 */ /* 0x140fe20000010832 */
[----:B------:R-:W-:-:S05]  /*d460*/  FFMA.FTZ R93, R2, R93, -R50 ;  /* 0x0000005d025d7223 */ /* 0x000fca0000010832 */
[----:B------:R-:W1:Y:S01]  /*d470*/  MUFU.EX2 R68, R68 ;  /* 0x0000004400447308 */ /* 0x000e620000000800 */
[----:B----4-:R-:W-:-:S01]  /*d480*/  FADD.FTZ R5, R41, R12 ;  /* 0x0000000c29057221 */ /* 0x010fc20000010000 */
[----:B------:R-:W-:-:S06]  /*d490*/  FFMA.FTZ R77, R2, R77, -R50 ;  /* 0x0000004d024d7223 */ /* 0x000fcc0000010832 */
[----:B------:R-:W-:Y:S08]  /*d4a0*/  MUFU.EX2 R34, R34 ;  /* 0x0000002200227308 */ /* 0x000ff00000000800 */
[----:B------:R-:W4:Y:S01]  /*d4b0*/  MUFU.EX2 R63, R63 ;  /* 0x0000003f003f7308 */ /* 0x000f220000000800 */
[----:B0-----:R-:W-:-:S07]  /*d4c0*/  FADD.FTZ R12, R66, R5 ;  /* 0x00000005420c7221 */ /* 0x001fce0000010000 */
[----:B------:R-:W0:Y:S08]  /*d4d0*/  MUFU.EX2 R8, R123 ;  /* 0x0000007b00087308 */ /* 0x000e300000000800 */
[----:B------:R-:W-:Y:S08]  /*d4e0*/  MUFU.EX2 R36, R36 ;  /* 0x0000002400247308 */ /* 0x000ff00000000800 */
[----:B------:R-:W5:Y:S01]  /*d4f0*/  MUFU.EX2 R97, R97 ;  /* 0x0000006100617308 */ /* 0x000f620000000800 */
[----:B---3--:R-:W-:-:S07]  /*d500*/  FADD.FTZ R5, R45, R12 ;  /* 0x0000000c2d057221 */ /* 0x008fce0000010000 */
[----:B------:R-:W3:Y:S01]  /*d510*/  MUFU.EX2 R73, R73 ;  /* 0x0000004900497308 */ /* 0x000ee20000000800 */
[----:B------:R-:W-:-:S01]  /*d520*/  FFMA.FTZ R40, R2, R105, -R111 ;  /* 0x0000006902287223 */ /* 0x000fc2000001086f */
[C-C-:B------:R-:W-:Y:S01]  /*d530*/  FFMA.FTZ R71, R2.reuse, R79, -R111.reuse ;  /* 0x0000004f02477223 */ /* 0x140fe2000001086f */
[----:B------:R-:W-:-:S05]  /*d540*/  FFMA.FTZ R38, R2, R103, -R111 ;  /* 0x0000006702267223 */ /* 0x000fca000001086f */
[----:B------:R-:W-:Y:S01]  /*d550*/  MUFU.EX2 R93, R93 ;  /* 0x0000005d005d7308 */ /* 0x000fe20000000800 */
[----:B-1----:R-:W-:-:S07]  /*d560*/  FADD.FTZ R5, R68, R5 ;  /* 0x0000000544057221 */ /* 0x002fce0000010000 */
[----:B------:R-:W1:Y:S01]  /*d570*/  MUFU.EX2 R4, R77 ;  /* 0x0000004d00047308 */ /* 0x000e620000000800 */
[----:B----4-:R-:W-:Y:S01]  /*d580*/  F2FP.SATFINITE.E4M3.F32.PACK_AB_MERGE_C R143, R63, R34, RZ ;  /* 0x000000223f8f723e */ /* 0x010fe200048070ff */
[----:B0-----:R-:W-:-:S03]  /*d590*/  FADD.FTZ R12, R8, R5 ;  /* 0x00000005080c7221 */ /* 0x001fc60000010000 */
[----:B-----5:R-:W-:Y:S01]  /*d5a0*/  F2FP.SATFINITE.E4M3.F32.PACK_AB_MERGE_C R143, R97, R36, R143 ;  /* 0x00000024618f723e */ /* 0x020fe2000480708f */
[----:B------:R-:W-:-:S02]  /*d5b0*/  FADD.FTZ R36, R36, R85 ;  /* 0x0000005524247221 */ /* 0x000fc40000010000 */
[----:B------:R-:W-:Y:S01]  /*d5c0*/  MUFU.EX2 R40, R40 ;  /* 0x0000002800287308 */ /* 0x000fe20000000800 */
[----:B---3--:R-:W-:-:S01]  /*d5d0*/  FADD.FTZ R12, R73, R12 ;  /* 0x0000000c490c7221 */ /* 0x008fc20000010000 */
[----:B------:R-:W-:-:S06]  /*d5e0*/  IADD3 R9, R9, R90, -R92 ;  /* 0x0000005a09097210 */ /* 0x000fcc0007ffe85c */
[----:B------:R-:W0:Y:S01]  /*d5f0*/  MUFU.EX2 R71, R71 ;  /* 0x0000004700477308 */ /* 0x000e220000000800 */
[----:B------:R-:W-:-:S01]  /*d600*/  FADD.FTZ R97, R97, R36 ;  /* 0x0000002461617221 */ /* 0x000fc20000010000 */
[----:B-1----:R-:W-:-:S06]  /*d610*/  F2FP.SATFINITE.E4M3.F32.PACK_AB_MERGE_C R136, R4, R93, RZ ;  /* 0x0000005d0488723e */ /* 0x002fcc00048070ff */
[----:B------:R-:W1:Y:S01]  /*d620*/  MUFU.EX2 R38, R38 ;  /* 0x0000002600267308 */ /* 0x000e620000000800 */
[----:B------:R-:W-:-:S01]  /*d630*/  FADD.FTZ R93, R93, R12 ;  /* 0x0000000c5d5d7221 */ /* 0x000fc20000010000 */
[----:B------:R-:W-:-:S06]  /*d640*/  SHF.R.S32.HI R12, RZ, 0x1f, R9 ;  /* 0x0000001fff0c7819 */ /* 0x000fcc0000011409 */
[----:B------:R-:W3:Y:S01]  /*d650*/  MUFU.EX2 R67, R67 ;  /* 0x0000004300437308 */ /* 0x000ee20000000800 */
[----:B------:R-:W-:-:S01]  /*d660*/  FFMA.FTZ R44, R2, R109, -R111 ;  /* 0x0000006d022c7223 */ /* 0x000fc2000001086f */
[----:B------:R-:W-:Y:S01]  /*d670*/  FFMA.FTZ R79, R2, R87, -R111 ;  /* 0x00000057024f7223 */ /* 0x000fe2000001086f */
[----:B------:R-:W-:-:S01]  /*d680*/  FADD.FTZ R34, R34, R97 ;  /* 0x0000006122227221 */ /* 0x000fc20000010000 */
[C---:B------:R-:W-:Y:S01]  /*d690*/  FFMA.FTZ R42, R2.reuse, R107, -R111 ;  /* 0x0000006b022a7223 */ /* 0x040fe2000001086f */
[----:B------:R-:W-:-:S01]  /*d6a0*/  FFMA.FTZ R125, R2, R125, -R50 ;  /* 0x0000007d027d7223 */ /* 0x000fc20000010832 */
[----:B------:R-:W-:Y:S01]  /*d6b0*/  LEA.HI R12, R12, R9, RZ, 0x7 ;  /* 0x000000090c0c7211 */ /* 0x000fe200078f38ff */
[----:B------:R-:W-:-:S01]  /*d6c0*/  FADD.FTZ R63, R63, R34 ;  /* 0x000000223f3f7221 */ /* 0x000fc20000010000 */
[----:B------:R-:W-:Y:S01]  /*d6d0*/  MUFU.EX2 R44, R44 ;  /* 0x0000002c002c7308 */ /* 0x000fe20000000800 */
[----:B------:R-:W-:-:S01]  /*d6e0*/  FFMA.FTZ R81, R2, R81, -R50 ;  /* 0x0000005102517223 */ /* 0x000fc20000010832 */
[C-C-:B------:R-:W-:Y:S01]  /*d6f0*/  FFMA.FTZ R95, R2.reuse, R95, -R50.reuse ;  /* 0x0000005f025f7223 */ /* 0x140fe20000010832 */
[----:B0-----:R-:W-:Y:S01]  /*d700*/  F2FP.SATFINITE.E4M3.F32.PACK_AB_MERGE_C R137, R71, R40, RZ ;  /* 0x000000284789723e */ /* 0x001fe200048070ff */
[----:B------:R-:W-:Y:S01]  /*d710*/  FFMA.FTZ R50, R2, R127, -R50 ;  /* 0x0000007f02327223 */ /* 0x000fe20000010832 */
[----:B------:R-:W-:Y:S01]  /*d720*/  SHF.R.S32.HI R12, RZ, 0x7, R12 ;  /* 0x00000007ff0c7819 */ /* 0x000fe2000001140c */
[----:B-1----:R-:W-:-:S02]  /*d730*/  FADD.FTZ R14, R38, R63 ;  /* 0x0000003f260e7221 */ /* 0x002fc40000010000 */
[----:B------:R-:W-:Y:S01]  /*d740*/  MUFU.EX2 R79, R79 ;  /* 0x0000004f004f7308 */ /* 0x000fe20000000800 */
[----:B------:R-:W-:Y:S02]  /*d750*/  F2FP.SATFINITE.E4M3.F32.PACK_AB_MERGE_C R140, R43, R10, RZ ;  /* 0x0000000a2b8c723e */ /* 0x000fe400048070ff */
[----:B---3--:R-:W-:-:S05]  /*d760*/  F2FP.SATFINITE.E4M3.F32.PACK_AB_MERGE_C R137, R67, R38, R137 ;  /* 0x000000264389723e */ /* 0x008fca0004807089 */
[----:B------:R-:W0:Y:S01]  /*d770*/  MUFU.EX2 R42, R42 ;  /* 0x0000002a002a7308 */ /* 0x000e220000000800 */
[----:B------:R-:W-:-:S07]  /*d780*/  FADD.FTZ R67, R67, R14 ;  /* 0x0000000e43437221 */ /* 0x000fce0000010000 */
[----:B------:R-:W1:Y:S01]  /*d790*/  MUFU.EX2 R125, R125 ;  /* 0x0000007d007d7308 */ /* 0x000e620000000800 */
[----:B------:R-:W-:-:S01]  /*d7a0*/  FADD.FTZ R40, R40, R67 ;  /* 0x0000004328287221 */ /* 0x000fc20000010000 */
[----:B------:R-:W-:-:S06]  /*d7b0*/  VIADD R14, R88, 0xfffffffe ;  /* 0xfffffffe580e7836 */ /* 0x000fcc0000000000 */
[----:B------:R-:W3:Y:S08]  /*d7c0*/  MUFU.EX2 R75, R75 ;  /* 0x0000004b004b7308 */ /* 0x000ef00000000800 */
[----:B------:R-:W4:Y:S01]  /*d7d0*/  MUFU.EX2 R10, R81 ;  /* 0x00000051000a7308 */ /* 0x000f220000000800 */
[----:B------:R-:W-:-:S01]  /*d7e0*/  FADD.FTZ R71, R71, R40 ;  /* 0x0000002847477221 */ /* 0x000fc20000010000 */
[----:B------:R-:W-:-:S06]  /*d7f0*/  FADD.FTZ R4, R4, R93 ;  /* 0x0000005d04047221 */ /* 0x000fcc0000010000 */
[----:B------:R-:W5:Y:S08]  /*d800*/  MUFU.EX2 R95, R95 ;  /* 0x0000005f005f7308 */ /* 0x000f700000000800 */
[----:B------:R-:W5:Y:S01]  /*d810*/  MUFU.EX2 R50, R50 ;  /* 0x0000003200327308 */ /* 0x000f620000000800 */
[----:B------:R-:W-:Y:S01]  /*d820*/  F2FP.SATFINITE.E4M3.F32.PACK_AB_MERGE_C R136, R73, R8, R136 ;  /* 0x000000084988723e */ /* 0x000fe20004807088 */
[----:B0-----:R-:W-:Y:S01]  /*d830*/  FADD.FTZ R8, R42, R71 ;  /* 0x000000472a087221 */ /* 0x001fe20000010000 */
[----:B------:R-:W-:Y:S01]  /*d840*/  F2FP.SATFINITE.E4M3.F32.PACK_AB_MERGE_C R139, R79, R44, RZ ;  /* 0x0000002c4f8b723e */ /* 0x000fe200048070ff */
[----:B-1----:R-:W-:-:S03]  /*d850*/  FADD.FTZ R5, R125, R4 ;  /* 0x000000047d057221 */ /* 0x002fc60000010000 */
[C---:B---3--:R-:W-:Y:S01]  /*d860*/  F2FP.SATFINITE.E4M3.F32.PACK_AB_MERGE_C R139, R75.reuse, R42, R139 ;  /* 0x0000002a4b8b723e */ /* 0x048fe2000480708b */
[----:B------:R-:W-:-:S01]  /*d870*/  FADD.FTZ R75, R75, R8 ;  /* 0x000000084b4b7221 */ /* 0x000fc20000010000 */
[----:B----4-:R-:W-:Y:S01]  /*d880*/  FADD.FTZ R4, R10, R5 ;  /* 0x000000050a047221 */ /* 0x010fe20000010000 */
[----:B------:R-:W-:Y:S01]  /*d890*/  F2FP.SATFINITE.E4M3.F32.PACK_AB_MERGE_C R150, R37, R60, RZ ;  /* 0x0000003c2596723e */ /* 0x000fe200048070ff */
[----:B------:R-:W-:Y:S01]  /*d8a0*/  BSSY B0, `(.L_x_1996) ;  /* 0x00002ba000007945 */ /* 0x000fe20003800000 */
[----:B------:R-:W-:Y:S01]  /*d8b0*/  F2FP.SATFINITE.E4M3.F32.PACK_AB_MERGE_C R144, R62, R35, RZ ;  /* 0x000000233e90723e */ /* 0x000fe200048070ff */
[----:B------:R-:W-:Y:S01]  /*d8c0*/  FADD.FTZ R44, R44, R75 ;  /* 0x0000004b2c2c7221 */ /* 0x000fe20000010000 */
[----:B------:R-:W-:Y:S01]  /*d8d0*/  F2FP.SATFINITE.E4M3.F32.PACK_AB_MERGE_C R142, R68, R45, RZ ;  /* 0x0000002d448e723e */ /* 0x000fe200048070ff */
[----:B-----5:R-:W-:Y:S01]  /*d8e0*/  FADD.FTZ R5, R95, R4 ;  /* 0x000000045f057221 */ /* 0x020fe20000010000 */
[C---:B------:R-:W-:Y:S01]  /*d8f0*/  F2FP.SATFINITE.E4M3.F32.PACK_AB_MERGE_C R8, R50.reuse, R95, RZ ;  /* 0x0000005f3208723e */ /* 0x040fe200048070ff */
[----:B------:R-:W-:Y:S01]  /*d900*/  FADD.FTZ R4, R79, R44 ;  /* 0x0000002c4f047221 */ /* 0x000fe20000010000 */
[----:B------:R-:W-:Y:S01]  /*d910*/  F2FP.SATFINITE.E4M3.F32.PACK_AB_MERGE_C R147, R51, R26, R147 ;  /* 0x0000001a3393723e */ /* 0x000fe20004807093 */
[----:B------:R-:W-:Y:S01]  /*d920*/  FADD.FTZ R5, R50, R5 ;  /* 0x0000000532057221 */ /* 0x000fe20000010000 */
[----:B------:R-:W-:-:S02]  /*d930*/  F2FP.SATFINITE.E4M3.F32.PACK_AB_MERGE_C R138, R10, R125, R8 ;  /* 0x0000007d0a8a723e */ /* 0x000fc40004807008 */
[----:B------:R-:W-:Y:S02]  /*d940*/  CS2R R88, SRZ ;  /* 0x0000000000587805 */ /* 0x000fe4000001ff00 */
[----:B------:R-:W-:Y:S02]  /*d950*/  F2FP.SATFINITE.E4M3.F32.PACK_AB_MERGE_C R141, R59, R30, R141 ;  /* 0x0000001e3b8d723e */ /* 0x000fe4000480708d */
[----:B------:R-:W-:Y:S02]  /*d960*/  CS2R R90, SRZ ;  /* 0x00000000005a7805 */ /* 0x000fe4000001ff00 */
[----:B------:R-:W-:Y:S02]  /*d970*/  F2FP.SATFINITE.E4M3.F32.PACK_AB_MERGE_C R150, R48, R25, R150 ;  /* 0x000000193096723e */ /* 0x000fe40004807096 */
[----:B------:R-:W-:Y:S02]  /*d980*/  CS2R R92, SRZ ;  /* 0x00000000005c7805 */ /* 0x000fe4000001ff00 */
        /* <DEDUP_REMOVED lines=15> */
[----:B--2---:R-:W-:-:S05]  /*da80*/  VIMNMX R11, R11, R12, !PT ;  /* 0x0000000c0b0b7248 */ /* 0x004fca0007fe0100 */
[----:B------:R0:W-:Y:S01]  /*da90*/  STL [R1+0x18], R11 ;  /* 0x0000180b01007387 */ /* 0x0001e20000100800 */
[----:B------:R-:W-:Y:S02]  /*daa0*/  ISETP.GE.AND P2, PT, R14, R11, PT ;  /* 0x0000000b0e00720c */ /* 0x000fe40003f46270 */
        /* <DEDUP_REMOVED lines=9> */
[----:B------:R-:W-:Y:S01]  /*db40*/  CS2R R134, SRZ ;  /* 0x0000000000867805 */ /* 0x000fe2000001ff00 */
[----:B0-----:R-:W-:Y:S06]  /*db50*/  @!P2 BRA `(.L_x_1997) ;  /* 0x000000280038a947 */ /* 0x001fec0003800000 */
[----:B------:R-:W-:Y:S01]  /*db60*/  BSSY B1, `(.L_x_1997) ;  /* 0x000028d000017945 */ /* 0x000fe20003800000 */
        /* <DEDUP_REMOVED lines=27> */
[----:B------:R-:W-:-:S07]  /*dd20*/  CS2R R88, SRZ ;  /* 0x0000000000587805 */ /* 0x000fce000001ff00 */
.L_x_2009:
[----:B------:R-:W-:-:S04]  /*dd30*/  ISETP.NE.AND P2, PT, R10, 0x1, PT ;  /* 0x000000010a00780c */ /* 0x000fc80003f45270 */
[----:B------:R-:W-:-:S04]  /*dd40*/  SEL R152, RZ, 0x1, P2 ;  /* 0x00000001ff987807 */ /* 0x000fc80001000000 */
[----:B------:R-:W-:Y:S01]  /*dd50*/  LOP3.LUT R152, R11, R152, RZ, 0x3c, !PT ;  /* 0x000000980b987212 */ /* 0x000fe200078e3cff */
[----:B------:R-:W-:Y:S06]  /*dd60*/  @!P1 BRA `(.L_x_1998) ;  /* 0x0000000000049947 */ /* 0x000fec0003800000 */
[----:B------:R-:W-:Y:S01]  /*dd70*/  BPT.TRAP 0x1 ;  /* 0x000000040000795c */ /* 0x000fe20000300000 */
.L_x_1998:
        /* <DEDUP_REMOVED lines=8> */
.L_x_1999:
[----:B------:R-:W-:Y:S01]  /*de00*/  BSSY B2, `(.L_x_2000) ;  /* 0x0000006000027945 */ /* 0x000fe20003800000 */
[----:B------:R-:W-:Y:S02]  /*de10*/  IMAD R24, R18, 0x300, R21 ;  /* 0x0000030012187824 */ /* 0x000fe400078e0215 */
[----:B------:R-:W-:Y:S01]  /*de20*/  IMAD.MOV.U32 R25, RZ, RZ, -0x3ffffff0 ;  /* 0xc0000010ff197424 */ /* 0x000fe200078e00ff */
[----:B-1----:R-:W-:Y:S06]  /*de30*/  @P2 BRA `(.L_x_2001) ;  /* 0x0000000000082947 */ /* 0x002fec0003800000 */
[----:B------:R-:W1:Y:S02]  /*de40*/  SYNCS.PHASECHK.TRANS64.TRYWAIT P2, [R15+URZ+0x19c30], R0 ;  /* 0x019c30000f0075a7 */ /* 0x000e64000804017f */
[----:B-1----:R-:W-:Y:S05]  /*de50*/  @!P2 BRA `(.L_x_2002) ;  /* 0x00000100002ca947 */ /* 0x002fea0003800000 */
.L_x_2001:
[----:B------:R-:W-:Y:S05]  /*de60*/  BSYNC B2 ;  /* 0x0000000000027941 */ /* 0x000fea0003800000 */
.L_x_2000:
[C---:B------:R-:W-:Y:S01]  /*de70*/  VIADD R12, R24.reuse, 0x100 ;  /* 0x00000100180c7836 */ /* 0x040fe20000000000 */
[C---:B------:R-:W-:Y:S01]  /*de80*/  R2UR UR6, R24.reuse ;  /* 0x00000000180672ca */ /* 0x040fe200000e0000 */
[----:B------:R-:W-:Y:S01]  /*de90*/  IMAD.MOV.U32 R13, RZ, RZ, -0x3ffffff0 ;  /* 0xc0000010ff0d7424 */ /* 0x000fe200078e00ff */
[----:B------:R-:W-:Y:S01]  /*dea0*/  R2UR UR7, R25 ;  /* 0x00000000190772ca */ /* 0x000fe200000e0000 */
[----:B------:R-:W-:Y:S01]  /*deb0*/  VIADD R24, R24, 0x200 ;  /* 0x0000020018187836 */ /* 0x000fe20000000000 */
[----:B------:R-:W-:Y:S02]  /*dec0*/  R2UR UR10, R12 ;  /* 0x000000000c0a72ca */ /* 0x000fe400000e0000 */
[----:B------:R-:W-:Y:S02]  /*ded0*/  R2UR UR11, R13 ;  /* 0x000000000d0b72ca */ /* 0x000fe400000e0000 */
[----:B------:R-:W2:Y:S01]  /*dee0*/  LDL.64 R12, [R1] ;  /* 0x00000000010c7983 */ /* 0x000ea20000100a00 */
[----:B------:R-:W-:Y:S01]  /*def0*/  R2UR UR4, R6 ;  /* 0x00000000060472ca */ /* 0x000fe200000e0000 */
[----:B------:R-:W-:Y:S01]  /*df00*/  IMAD.MOV.U32 R25, RZ, RZ, -0x3ffffff0 ;  /* 0xc0000010ff197424 */ /* 0x000fe200078e00ff */
[----:B------:R-:W-:-:S02]  /*df10*/  R2UR UR5, R7 ;  /* 0x00000000070572ca */ /* 0x000fc400000e0000 */
[----:B------:R-:W-:Y:S02]  /*df20*/  R2UR UR14, R24 ;  /* 0x00000000180e72ca */ /* 0x000fe400000e0000 */
[----:B------:R-:W-:Y:S02]  /*df30*/  R2UR UR15, R25 ;  /* 0x00000000190f72ca */ /* 0x000fe400000e0000 */
[----:B------:R-:W-:-:S07]  /*df40*/  WARPGROUP.ARRIVE ;  /* 0x00000000000079c5 */ /* 0x000fce0000000000 */
[----:B------:R-:W-:Y:S01]  /*df50*/  QGMMA.64x128x32.F32.E4M3.E4M3 R24, gdesc[UR4], RZ, !UPT, gsb0 ;  /* 0x01e00000041879f3 */ /* 0x000fe2000c0008ff */
[----:B------:R-:W-:Y:S02]  /*df60*/  R2UR UR12, R156 ;  /* 0x000000009c0c72ca */ /* 0x000fe400000e0000 */
[----:B------:R-:W-:Y:S01]  /*df70*/  R2UR UR13, R157 ;  /* 0x000000009d0d72ca */ /* 0x000fe200000e0000 */
[----:B------:R-:W-:Y:S02]  /*df80*/  WARPGROUP.DEPBAR.LE gsb0, 0x0 ;  /* 0x00008000000079c5 */ /* 0x000fe40000010000 */
[----:B------:R-:W-:Y:S01]  /*df90*/  WARPGROUP.ARRIVE ;  /* 0x00000000000079c5 */ /* 0x000fe20000000000 */
[----:B--2---:R-:W-:Y:S02]  /*dfa0*/  R2UR UR8, R12 ;  /* 0x000000000c0872ca */ /* 0x004fe400000e0000 */
[----:B------:R-:W-:-:S13]  /*dfb0*/  R2UR UR9, R13 ;  /* 0x000000000d0972ca */ /* 0x000fda00000e0000 */
[----:B------:R-:W-:Y:S03]  /*dfc0*/  QGMMA.64x128x32.F32.E4M3.E4M3 R24, gdesc[UR8], R24, gsb0 ;  /* 0x01e00000081879f3 */ /* 0x000fe60008000818 */
[----:B------:R-:W-:Y:S02]  /*dfd0*/  WARPGROUP.DEPBAR.LE gsb0, 0x0 ;  /* 0x00008000000079c5 */ /* 0x000fe40000010000 */
[----:B------:R-:W-:-:S07]  /*dfe0*/  WARPGROUP.ARRIVE ;  /* 0x00000000000079c5 */ /* 0x000fce0000000000 */
[----:B------:R-:W-:Y:S03]  /*dff0*/  QGMMA.64x128x32.F32.E4M3.E4M3 R24, gdesc[UR12], R24, gsb0 ;  /* 0x01e000000c1879f3 */ /* 0x000fe60008000818 */
[----:B------:R-:W-:Y:S02]  /*e000*/  WARPGROUP.DEPBAR.LE gsb0, 0x0 ;  /* 0x00008000000079c5 */ /* 0x000fe40000010000 */
[----:B------:R-:W-:Y:S05]  /*e010*/  @!P1 BRA `(.L_x_2003) ;  /* 0x0000000000049947 */ /* 0x000fea0003800000 */
[----:B------:R-:W-:Y:S01]  /*e020*/  BPT.TRAP 0x1 ;  /* 0x000000040000795c */ /* 0x000fe20000300000 */
.L_x_2003:
[----:B01----:R-:W-:Y:S01]  /*e030*/  SHF.L.U32 R0, R11, 0x1f, RZ ;  /* 0x0000001f0b007819 */ /* 0x003fe200000006ff */
[----:B------:R-:W-:-:S04]  /*e040*/  IMAD R20, R10, 0x8, R16 ;  /* 0x000000080a147824 */ /* 0x000fc800078e0210 */
[----:B------:R0:W1:Y:S01]  /*e050*/  SYNCS.PHASECHK.TRANS64.TRYWAIT P2, [R20+URZ+0x19c50], R0 ;  /* 0x019c5000140075a7 */ /* 0x000062000804017f */
[----:B------:R-:W-:Y:S05]  /*e060*/  @!P1 BRA `(.L_x_2004) ;  /* 0x0000000000049947 */ /* 0x000fea0003800000 */
[----:B------:R-:W-:Y:S01]  /*e070*/  BPT.TRAP 0x1 ;  /* 0x000000040000795c */ /* 0x000fe20000300000 */
.L_x_2004:
[----:B------:R-:W-:Y:S04]  /*e080*/  BSSY B2, `(.L_x_2005) ;  /* 0x0000004000027945 */ /* 0x000fe80003800000 */
[----:B-1----:R-:W-:Y:S05]  /*e090*/  @P2 BRA `(.L_x_2006) ;  /* 0x0000000000082947 */ /* 0x002fea0003800000 */
[----:B------:R-:W1:Y:S02]  /*e0a0*/  SYNCS.PHASECHK.TRANS64.TRYWAIT P2, [R20+URZ+0x19c50], R0 ;  /* 0x019c5000140075a7 */ /* 0x000e64000804017f */
[----:B-1----:R-:W-:Y:S05]  /*e0b0*/  @!P2 BRA `(.L_x_2007) ;  /* 0x000000fc00a8a947 */ /* 0x002fea0003800000 */
.L_x_2006:
[----:B------:R-:W-:Y:S05]  /*e0c0*/  BSYNC B2 ;  /* 0x0000000000027941 */ /* 0x000fea0003800000 */
.L_x_2005:
[----:B01----:R-:W-:Y:S01]  /*e0d0*/  VIADD R0, R16, 0x3000 ;  /* 0x0000300010007836 */ /* 0x003fe20000000000 */
[----:B------:R-:W-:Y:S01]  /*e0e0*/  WARPGROUP.ARRIVE ;  /* 0x00000000000079c5 */ /* 0x000fe20000000000 */
[----:B------:R-:W-:Y:S01]  /*e0f0*/  IMAD.MOV.U32 R11, RZ, RZ, 0x40000040 ;  /* 0x40000040ff0b7424 */ /* 0x000fe200078e00ff */
[----:B------:R-:W0:Y:S02]  /*e100*/  @P0 LDC R3, c[0x0][0x450] ;  /* 0x00011400ff030b82 */ /* 0x000e240000000800 */
[----:B------:R-:W-:Y:S02]  /*e110*/  SHF.R.U32.HI R0, RZ, 0x4, R0 ;  /* 0x00000004ff007819 */ /* 0x000fe40000011600 */
[----:B------:R-:W-:Y:S02]  /*e120*/  R2UR UR7, R11 ;  /* 0x000000000b0772ca */ /* 0x000fe400000e0000 */
[----:B------:R-:W-:-:S04]  /*e130*/  LOP3.LUT R0, R0, 0x3fff, RZ, 0xc0, !PT ;  /* 0x00003fff00007812 */ /* 0x000fc800078ec0ff */
[----:B------:R-:W-:-:S05]  /*e140*/  LOP3.LUT R0, R0, 0x10000, RZ, 0xfc, !PT ;  /* 0x0001000000007812 */ /* 0x000fca00078efcff */
[----:B------:R-:W-:Y:S02]  /*e150*/  IMAD R10, R10, 0x300, R0 ;  /* 0x000003000a0a7824 */ /* 0x000fe400078e0200 */
[----:B------:R-:W-:Y:S01]  /*e160*/  IMAD.MOV.U32 R13, RZ, RZ, 0x40000040 ;  /* 0x40000040ff0d7424 */ /* 0x000fe200078e00ff */
[----:B------:R-:W1:Y:S02]  /*e170*/  @P0 LDC R0, c[0x0][0x44c] ;  /* 0x00011300ff000b82 */ /* 0x000e640000000800 */
[----:B------:R-:W-:-:S13]  /*e180*/  R2UR UR6, R10 ;  /* 0x000000000a0672ca */ /* 0x000fda00000e0000 */
[----:B------:R-:W-:Y:S01]  /*e190*/  QGMMA.64x96x32.F32.E4M3.E4M3 R88, R148, gdesc[UR4], R88, gsb0 ;  /* 0x0160000494587df3 */ /* 0x000fe20008000858 */
[----:B------:R-:W-:Y:S01]  /*e1a0*/  VIADD R12, R10, 0x2 ;  /* 0x000000020a0c7836 */ /* 0x000fe20000000000 */
[----:B------:R-:W-:-:S04]  /*e1b0*/  R2UR UR7, R13 ;  /* 0x000000000d0772ca */ /* 0x000fc800000e0000 */
[----:B------:R-:W-:Y:S01]  /*e1c0*/  R2UR UR6, R12 ;  /* 0x000000000c0672ca */ /* 0x000fe200000e0000 */
[----:B------:R-:W-:Y:S02]  /*e1d0*/  WARPGROUP.DEPBAR.LE gsb0, 0x0 ;  /* 0x00008000000079c5 */ /* 0x000fe40000010000 */
[----:B------:R-:W-:Y:S01]  /*e1e0*/  WARPGROUP.ARRIVE ;  /* 0x00000000000079c5 */ /* 0x000fe20000000000 */
[----:B------:R-:W2:Y:S04]  /*e1f0*/  LDL R148, [R1+0x3c] ;  /* 0x00003c0001947983 */ /* 0x000ea80000100800 */
[----:B------:R-:W3:Y:S05]  /*e200*/  LDL R149, [R1+0x24] ;  /* 0x0000240001957983 */ /* 0x000eea0000100800 */
[----:B------:R-:W-:Y:S01]  /*e210*/  QGMMA.64x96x32.F32.E4M3.E4M3 R88, R144, gdesc[UR4], R88, gsb0 ;  /* 0x0160000490587df3 */ /* 0x000fe20008000858 */
[----:B------:R-:W3:Y:S04]  /*e220*/  LDL R150, [R1+0x2c] ;  /* 0x00002c0001967983 */ /* 0x000ee80000100800 */
[----:B------:R-:W4:Y:S01]  /*e230*/  LDL R151, [R1+0x28] ;  /* 0x0000280001977983 */ /* 0x000f220000100800 */
[----:B------:R-:W-:-:S03]  /*e240*/  WARPGROUP.DEPBAR.LE gsb0, 0x0 ;  /* 0x00008000000079c5 */ /* 0x000fc60000010000 */
[----:B------:R-:W2:Y:S01]  /*e250*/  LDL R147, [R1+0x20] ;  /* 0x0000200001937983 */ /* 0x000ea20000100800 */
[----:B------:R-:W-:Y:S01]  /*e260*/  VIADD R12, R10, 0x4 ;  /* 0x000000040a0c7836 */ /* 0x000fe20000000000 */
[----:B------:R-:W-:Y:S01]  /*e270*/  WARPGROUP.ARRIVE ;  /* 0x00000000000079c5 */ /* 0x000fe20000000000 */
[----:B------:R-:W-:-:S03]  /*e280*/  IMAD.MOV.U32 R13, RZ, RZ, 0x40000040 ;  /* 0x40000040ff0d7424 */ /* 0x000fc600078e00ff */
[----:B------:R-:W-:Y:S02]  /*e290*/  R2UR UR6, R12 ;  /* 0x000000000c0672ca */ /* 0x000fe400000e0000 */
[----:B------:R-:W-:-:S13]  /*e2a0*/  R2UR UR7, R13 ;  /* 0x000000000d0772ca */ /* 0x000fda00000e0000 */
[----:B------:R-:W-:Y:S03]  /*e2b0*/  QGMMA.64x96x32.F32.E4M3.E4M3 R88, R140, gdesc[UR4], R88, gsb0 ;  /* 0x016000048c587df3 */ /* 0x000fe60008000858 */
[----:B------:R-:W-:Y:S02]  /*e2c0*/  WARPGROUP.DEPBAR.LE gsb0, 0x0 ;  /* 0x00008000000079c5 */ /* 0x000fe40000010000 */
[----:B------:R-:W-:Y:S01]  /*e2d0*/  WARPGROUP.ARRIVE ;  /* 0x00000000000079c5 */ /* 0x000fe20000000000 */
[----:B--2---:R-:W-:-:S04]  /*e2e0*/  IMAD.IADD R11, R148, 0x1, R147 ;  /* 0x00000001940b7824 */ /* 0x004fc800078e0293 */
[----:B-1----:R-:W-:-:S05]  /*e2f0*/  @P0 IMAD.HI.U32 R0, R11, R0, RZ ;  /* 0x000000000b000227 */ /* 0x002fca00078e00ff */
[----:B0-----:R-:W-:Y:S01]  /*e300*/  @P0 SHF.R.U32.HI R11, RZ, R3, R0 ;  /* 0x00000003ff0b0219 */ /* 0x001fe20000011600 */
[----:B------:R-:W-:-:S04]  /*e310*/  IMAD.MOV.U32 R0, RZ, RZ, -0x80 ;  /* 0xffffff80ff007424 */ /* 0x000fc800078e00ff */
[----:B------:R-:W0:Y:S01]  /*e320*/  SHFL.IDX PT, R3, R11, RZ, 0x1c1f ;  /* 0x001c1fff0b037589 */ /* 0x000e2200000e0000 */
[----:B------:R-:W-:-:S03]  /*e330*/  IMAD R0, R14, R0, 0x1 ;  /* 0x000000010e007424 */ /* 0x000fc600078e0200 */
[----:B------:R-:W1:Y:S02]  /*e340*/  SHFL.IDX PT, R11, R11, 0x1, 0x1c1f ;  /* 0x003c1f000b0b7f89 */ /* 0x000e6400000e0000 */
[----:B---3--:R-:W-:-:S05]  /*e350*/  IADD3 R0, R150, R0, -R149 ;  /* 0x0000000096007210 */ /* 0x008fca0007ffe895 */
[----:B----4-:R-:W-:Y:S02]  /*e360*/  IMAD.IADD R0, R0, 0x1, -R151 ;  /* 0x0000000100007824 */ /* 0x010fe400078e0a97 */
[----:B------:R-:W2:Y:S02]  /*e370*/  S2R R151, SR_TID.X ;  /* 0x0000000000977919 */ /* 0x000ea40000002100 */
[C---:B0-----:R-:W-:Y:S02]  /*e380*/  IMAD.IADD R3, R0.reuse, 0x1, R3 ;  /* 0x0000000100037824 */ /* 0x041fe400078e0203 */
[----:B-1----:R-:W-:-:S03]  /*e390*/  IMAD.IADD R0, R0, 0x1, R11 ;  /* 0x0000000100007824 */ /* 0x002fc600078e020b */
[C---:B------:R-:W-:Y:S02]  /*e3a0*/  ISETP.GT.AND P2, PT, R3.reuse, RZ, PT ;  /* 0x000000ff0300720c */ /* 0x040fe40003f44270 */
        /* <DEDUP_REMOVED lines=93> */
[----:B------:R-:W-:Y:S01]  /*e980*/  FMNMX.FTZ R3, R84, R12, !PT ;  /* 0x0000000c54037209 */ /* 0x000fe20007810000 */
[----:B------:R-:W-:Y:S01]  /*e990*/  VIADD R12, R10, 0x6 ;  /* 0x000000060a0c7836 */ /* 0x000fe20000000000 */
[----:B------:R-:W-:-:S02]  /*e9a0*/  ISETP.GT.AND P5, PT, R0, RZ, PT ;  /* 0x000000ff0000720c */ /* 0x000fc40003fa4270 */
[----:B------:R-:W-:Y:S02]  /*e9b0*/  FMNMX.FTZ R3, R85, R3, !PT ;  /* 0x0000000355037209 */ /* 0x000fe40007810000 */
[----:B------:R-:W-:Y:S02]  /*e9c0*/  ISETP.GT.AND P6, PT, R0, 0x1, PT ;  /* 0x000000010000780c */ /* 0x000fe40003fc4270 */
[----:B------:R-:W-:Y:S01]  /*e9d0*/  FSEL R26, R26, -INF , P5 ;  /* 0xff8000001a1a7808 */ /* 0x000fe20002800000 */
[----:B------:R-:W0:Y:S01]  /*e9e0*/  SHFL.BFLY PT, R13, R3, 0x2, 0x1f ;  /* 0x0c401f00030d7f89 */ /* 0x000e2200000e0000 */
[C---:B------:R-:W-:Y:S02]  /*e9f0*/  ISETP.GT.AND P3, PT, R0.reuse, 0x8, PT ;  /* 0x000000080000780c */ /* 0x040fe40003f64270 */
[----:B------:R-:W-:Y:S02]  /*ea00*/  FSEL R27, R27, -INF , P6 ;  /* 0xff8000001b1b7808 */ /* 0x000fe40003000000 */
[----:B------:R-:W-:-:S02]  /*ea10*/  ISETP.GT.AND P4, PT, R0, 0x9, PT ;  /* 0x000000090000780c */ /* 0x000fc40003f84270 */
[----:B------:R-:W-:Y:S02]  /*ea20*/  FSEL R30, R30, -INF , P3 ;  /* 0xff8000001e1e7808 */ /* 0x000fe40001800000 */
[C---:B------:R-:W-:Y:S02]  /*ea30*/  ISETP.GT.AND P5, PT, R0.reuse, 0x10, PT ;  /* 0x000000100000780c */ /* 0x040fe40003fa4270 */
[----:B------:R-:W-:Y:S02]  /*ea40*/  FSEL R31, R31, -INF , P4 ;  /* 0xff8000001f1f7808 */ /* 0x000fe40002000000 */
[----:B------:R-:W-:Y:S02]  /*ea50*/  ISETP.GT.AND P6, PT, R0, 0x11, PT ;  /* 0x000000110000780c */ /* 0x000fe40003fc4270 */
[----:B------:R-:W-:Y:S02]  /*ea60*/  FSEL R34, R34, -INF , P5 ;  /* 0xff80000022227808 */ /* 0x000fe40002800000 */
[----:B------:R-:W-:-:S02]  /*ea70*/  ISETP.GT.AND P3, PT, R0, 0x18, PT ;  /* 0x000000180000780c */ /* 0x000fc40003f64270 */
[----:B------:R-:W-:Y:S02]  /*ea80*/  FSEL R35, R35, -INF , P6 ;  /* 0xff80000023237808 */ /* 0x000fe40003000000 */
[----:B------:R-:W-:Y:S02]  /*ea90*/  ISETP.GT.AND P4, PT, R0, 0x19, PT ;  /* 0x000000190000780c */ /* 0x000fe40003f84270 */
[----:B------:R-:W-:Y:S02]  /*eaa0*/  FSEL R38, R38, -INF , P3 ;  /* 0xff80000026267808 */ /* 0x000fe40001800000 */
[----:B0-----:R-:W-:Y:S01]  /*eab0*/  FMNMX.FTZ R3, R3, R13, !PT ;  /* 0x0000000d03037209 */ /* 0x001fe20007810000 */
[----:B------:R-:W-:Y:S01]  /*eac0*/  IMAD.MOV.U32 R13, RZ, RZ, 0x40000040 ;  /* 0x40000040ff0d7424 */ /* 0x000fe200078e00ff */
[----:B------:R-:W-:Y:S02]  /*ead0*/  ISETP.GT.AND P5, PT, R0, 0x20, PT ;  /* 0x000000200000780c */ /* 0x000fe40003fa4270 */
[----:B------:R-:W-:Y:S01]  /*eae0*/  FSEL R39, R39, -INF , P4 ;  /* 0xff80000027277808 */ /* 0x000fe20002000000 */
[----:B------:R-:W0:Y:S01]  /*eaf0*/  SHFL.BFLY PT, R10, R3, 0x1, 0x1f ;  /* 0x0c201f00030a7f89 */ /* 0x000e2200000e0000 */
[----:B------:R-:W-:-:S02]  /*eb00*/  R2UR UR7, R13 ;  /* 0x000000000d0772ca */ /* 0x000fc400000e0000 */
[----:B------:R-:W-:Y:S02]  /*eb10*/  ISETP.GT.AND P6, PT, R0, 0x21, PT ;  /* 0x000000210000780c */ /* 0x000fe40003fc4270 */
[----:B------:R-:W-:Y:S02]  /*eb20*/  FSEL R42, R42, -INF , P5 ;  /* 0xff8000002a2a7808 */ /* 0x000fe40002800000 */
[C---:B------:R-:W-:Y:S02]  /*eb30*/  ISETP.GT.AND P3, PT, R0.reuse, 0x28, PT ;  /* 0x000000280000780c */ /* 0x040fe40003f64270 */
[----:B------:R-:W-:Y:S02]  /*eb40*/  FSEL R43, R43, -INF , P6 ;  /* 0xff8000002b2b7808 */ /* 0x000fe40003000000 */
[----:B------:R-:W-:Y:S02]  /*eb50*/  ISETP.GT.AND P4, PT, R0, 0x29, PT ;  /* 0x000000290000780c */ /* 0x000fe40003f84270 */
[----:B------:R-:W-:-:S02]  /*eb60*/  FSEL R46, R46, -INF , P3 ;  /* 0xff8000002e2e7808 */ /* 0x000fc40001800000 */
[C---:B------:R-:W-:Y:S02]  /*eb70*/  ISETP.GT.AND P5, PT, R0.reuse, 0x30, PT ;  /* 0x000000300000780c */ /* 0x040fe40003fa4270 */
[----:B------:R-:W-:Y:S02]  /*eb80*/  FSEL R47, R47, -INF , P4 ;  /* 0xff8000002f2f7808 */ /* 0x000fe40002000000 */
[----:B------:R-:W-:Y:S02]  /*eb90*/  ISETP.GT.AND P6, PT, R0, 0x31, PT ;  /* 0x000000310000780c */ /* 0x000fe40003fc4270 */
[----:B------:R-:W-:Y:S02]  /*eba0*/  FSEL R50, R50, -INF , P5 ;  /* 0xff80000032327808 */ /* 0x000fe40002800000 */
[----:B------:R-:W-:Y:S02]  /*ebb0*/  ISETP.GT.AND P3, PT, R0, 0x38, PT ;  /* 0x000000380000780c */ /* 0x000fe40003f64270 */
[----:B0-----:R-:W-:-:S02]  /*ebc0*/  FMNMX.FTZ R3, R3, R10, !PT ;  /* 0x0000000a03037209 */ /* 0x001fc40007810000 */
[----:B------:R-:W-:Y:S02]  /*ebd0*/  FSEL R51, R51, -INF , P6 ;  /* 0xff80000033337808 */ /* 0x000fe40003000000 */
[----:B------:R-:W-:Y:S01]  /*ebe0*/  FSETP.NEU.FTZ.AND P2, PT, R3, -INF , PT ;  /* 0xff8000000300780b */ /* 0x000fe20003f5d000 */
[----:B------:R-:W-:-:S01]  /*ebf0*/  FFMA.FTZ R13, R2, R3, -8 ;  /* 0xc1000000020d7423 */ /* 0x000fc20000010003 */
[----:B------:R-:W-:Y:S02]  /*ec00*/  ISETP.GT.AND P4, PT, R0, 0x39, PT ;  /* 0x000000390000780c */ /* 0x000fe40003f84270 */
[----:B------:R-:W-:Y:S02]  /*ec10*/  FSEL R54, R54, -INF , P3 ;  /* 0xff80000036367808 */ /* 0x000fe40001800000 */
[----:B------:R-:W-:Y:S02]  /*ec20*/  FSEL R13, R13, RZ, P2 ;  /* 0x000000ff0d0d7208 */ /* 0x000fe40001000000 */
[----:B------:R-:W-:-:S02]  /*ec30*/  ISETP.GT.AND P5, PT, R0, 0x40, PT ;  /* 0x000000400000780c */ /* 0x000fc40003fa4270 */
[----:B------:R-:W-:Y:S01]  /*ec40*/  FSEL R55, R55, -INF , P4 ;  /* 0xff80000037377808 */ /* 0x000fe20002000000 */
[----:B------:R-:W-:-:S01]  /*ec50*/  FFMA.FTZ R11, R2, R25, -R13 ;  /* 0x00000019020b7223 */ /* 0x000fc2000001080d */
[----:B------:R-:W-:Y:S01]  /*ec60*/  FMNMX.FTZ R25, R26, R8, !PT ;  /* 0x000000081a197209 */ /* 0x000fe20007810000 */
[----:B------:R-:W-:-:S01]  /*ec70*/  FFMA.FTZ R10, R2, R24, -R13 ;  /* 0x00000018020a7223 */ /* 0x000fc2000001080d */
[----:B------:R-:W-:Y:S01]  /*ec80*/  ISETP.GT.AND P6, PT, R0, 0x41, PT ;  /* 0x000000410000780c */ /* 0x000fe20003fc4270 */
[----:B------:R-:W-:-:S01]  /*ec90*/  FFMA.FTZ R24, R2, R29, -R13 ;  /* 0x0000001d02187223 */ /* 0x000fc2000001080d */
[----:B------:R-:W-:Y:S01]  /*eca0*/  FMNMX.FTZ R25, R27, R25, !PT ;  /* 0x000000191b197209 */ /* 0x000fe20007810000 */
[----:B------:R-:W-:-:S01]  /*ecb0*/  FFMA.FTZ R29, R2, R60, -R13 ;  /* 0x0000003c021d7223 */ /* 0x000fc2000001080d */
[----:B------:R-:W-:Y:S01]  /*ecc0*/  FSEL R58, R58, -INF , P5 ;  /* 0xff8000003a3a7808 */ /* 0x000fe20002800000 */
[----:B------:R-:W-:-:S01]  /*ecd0*/  FFMA.FTZ R56, R2, R56, -R13 ;  /* 0x0000003802387223 */ /* 0x000fc2000001080d */
[----:B------:R-:W-:Y:S01]  /*ece0*/  FMNMX.FTZ R25, R30, R25, !PT ;  /* 0x000000191e197209 */ /* 0x000fe20007810000 */
[----:B------:R-:W-:Y:S01]  /*ecf0*/  MUFU.EX2 R10, R10 ;  /* 0x0000000a000a7308 */ /* 0x000fe20000000800 */
[----:B------:R-:W-:Y:S01]  /*ed00*/  ISETP.GT.AND P3, PT, R0, 0x48, PT ;  /* 0x000000480000780c */ /* 0x000fe20003f64270 */
[C-C-:B------:R-:W-:Y:S01]  /*ed10*/  FFMA.FTZ R32, R2.reuse, R32, -R13.reuse ;  /* 0x0000002002207223 */ /* 0x140fe2000001080d */
[----:B------:R-:W-:Y:S01]  /*ed20*/  FMNMX.FTZ R25, R31, R25, !PT ;  /* 0x000000191f197209 */ /* 0x000fe20007810000 */
[C-C-:B------:R-:W-:Y:S01]  /*ed30*/  FFMA.FTZ R33, R2.reuse, R33, -R13.reuse ;  /* 0x0000002102217223 */ /* 0x140fe2000001080d */
[----:B------:R-:W-:Y:S01]  /*ed40*/  FSEL R59, R59, -INF , P6 ;  /* 0xff8000003b3b7808 */ /* 0x000fe20003000000 */
[--C-:B------:R-:W-:Y:S01]  /*ed50*/  FFMA.FTZ R36, R2, R36, -R13.reuse ;  /* 0x0000002402247223 */ /* 0x100fe2000001080d */
[----:B------:R-:W-:Y:S01]  /*ed60*/  FMNMX.FTZ R25, R34, R25, !PT ;  /* 0x0000001922197209 */ /* 0x000fe20007810000 */
[----:B------:R-:W-:Y:S01]  /*ed70*/  MUFU.EX2 R11, R11 ;  /* 0x0000000b000b7308 */ /* 0x000fe20000000800 */
[----:B------:R-:W-:Y:S01]  /*ed80*/  ISETP.GT.AND P4, PT, R0, 0x49, PT ;  /* 0x000000490000780c */ /* 0x000fe20003f84270 */
[C-C-:B------:R-:W-:Y:S01]  /*ed90*/  FFMA.FTZ R37, R2.reuse, R37, -R13.reuse ;  /* 0x0000002502257223 */ /* 0x140fe2000001080d */
[----:B------:R-:W-:Y:S01]  /*eda0*/  FMNMX.FTZ R25, R35, R25, !PT ;  /* 0x0000001923197209 */ /* 0x000fe20007810000 */
[--C-:B------:R-:W-:Y:S01]  /*edb0*/  FFMA.FTZ R40, R2, R40, -R13.reuse ;  /* 0x0000002802287223 */ /* 0x100fe2000001080d */
[----:B------:R-:W-:Y:S01]  /*edc0*/  FSEL R62, R62, -INF , P3 ;  /* 0xff8000003e3e7808 */ /* 0x000fe20001800000 */
[--C-:B------:R-:W-:Y:S01]  /*edd0*/  FFMA.FTZ R41, R2, R41, -R13.reuse ;  /* 0x0000002902297223 */ /* 0x100fe2000001080d */
        /* <DEDUP_REMOVED lines=19> */
[----:B------:R-:W-:Y:S01]  /*ef10*/  FFMA.FTZ R81, R2, R81, -R13 ;  /* 0x0000005102517223 */ /* 0x000fe2000001080d */
[----:B------:R-:W-:-:S02]  /*ef20*/  FMNMX.FTZ R25, R47, R25, !PT ;  /* 0x000000192f197209 */ /* 0x000fc40007810000 */
[----:B------:R-:W-:Y:S02]  /*ef30*/  FSEL R67, R67, -INF , P6 ;  /* 0xff80000043437808 */ /* 0x000fe40003000000 */
[----:B------:R-:W-:Y:S01]  /*ef40*/  FMNMX.FTZ R25, R50, R25, !PT ;  /* 0x0000001932197209 */ /* 0x000fe20007810000 */
[----:B------:R-:W-:Y:S01]  /*ef50*/  MUFU.EX2 R36, R36 ;  /* 0x0000002400247308 */ /* 0x000fe20000000800 */
[----:B------:R-:W-:Y:S02]  /*ef60*/  ISETP.GT.AND P4, PT, R0, 0x59, PT ;  /* 0x000000590000780c */ /* 0x000fe40003f84270 */
[----:B------:R-:W-:Y:S02]  /*ef70*/  FMNMX.FTZ R25, R51, R25, !PT ;  /* 0x0000001933197209 */ /* 0x000fe40007810000 */
[----:B------:R-:W-:Y:S02]  /*ef80*/  FSEL R70, R70, -INF , P3 ;  /* 0xff80000046467808 */ /* 0x000fe40001800000 */
[----:B------:R-:W-:Y:S01]  /*ef90*/  FMNMX.FTZ R25, R54, R25, !PT ;  /* 0x0000001936197209 */ /* 0x000fe20007810000 */
[----:B------:R-:W-:Y:S01]  /*efa0*/  MUFU.EX2 R37, R37 ;  /* 0x0000002500257308 */ /* 0x000fe20000000800 */
[----:B------:R-:W-:-:S02]  /*efb0*/  ISETP.GT.AND P5, PT, R0, 0x60, PT ;  /* 0x000000600000780c */ /* 0x000fc40003fa4270 */
[----:B------:R-:W-:Y:S02]  /*efc0*/  FMNMX.FTZ R25, R55, R25, !PT ;  /* 0x0000001937197209 */ /* 0x000fe40007810000 */
[----:B------:R-:W-:Y:S02]  /*efd0*/  FSEL R71, R71, -INF , P4 ;  /* 0xff80000047477808 */ /* 0x000fe40002000000 */
[----:B------:R-:W-:Y:S01]  /*efe0*/  FMNMX.FTZ R25, R58, R25, !PT ;  /* 0x000000193a197209 */ /* 0x000fe20007810000 */
[----:B------:R-:W-:Y:S01]  /*eff0*/  MUFU.EX2 R40, R40 ;  /* 0x0000002800287308 */ /* 0x000fe20000000800 */
[----:B------:R-:W-:Y:S02]  /*f000*/  ISETP.GT.AND P6, PT, R0, 0x61, PT ;  /* 0x000000610000780c */ /* 0x000fe40003fc4270 */
[----:B------:R-:W-:Y:S02]  /*f010*/  FMNMX.FTZ R25, R59, R25, !PT ;  /* 0x000000193b197209 */ /* 0x000fe40007810000 */
[----:B------:R-:W-:-:S02]  /*f020*/  FSEL R74, R74, -INF , P5 ;  /* 0xff8000004a4a7808 */ /* 0x000fc40002800000 */
        /* <DEDUP_REMOVED lines=12> */
[----:B------:R-:W-:Y:S02]  /*f0f0*/  FSEL R79, R79, -INF , P4 ;  /* 0xff8000004f4f7808 */ /* 0x000fe40002000000 */
[----:B------:R-:W-:Y:S02]  /*f100*/  FMNMX.FTZ R25, R71, R25, !PT ;  /* 0x0000001947197209 */ /* 0x000fe40007810000 */
[----:B------:R-:W-:-:S02]  /*f110*/  ISETP.GT.AND P5, PT, R0, 0x70, PT ;  /* 0x000000700000780c */ /* 0x000fc40003fa4270 */
[----:B------:R-:W-:Y:S01]  /*f120*/  FMNMX.FTZ R25, R74, R25, !PT ;  /* 0x000000194a197209 */ /* 0x000fe20007810000 */
[----:B------:R-:W-:Y:S01]  /*f130*/  MUFU.EX2 R48, R48 ;  /* 0x0000003000307308 */ /* 0x000fe20000000800 */
[C---:B------:R-:W-:Y:S02]  /*f140*/  ISETP.GT.AND P6, PT, R0.reuse, 0x71, PT ;  /* 0x000000710000780c */ /* 0x040fe40003fc4270 */
[----:B------:R-:W-:Y:S02]  /*f150*/  FMNMX.FTZ R25, R75, R25, !PT ;  /* 0x000000194b197209 */ /* 0x000fe40007810000 */
[C---:B------:R-:W-:Y:S02]  /*f160*/  ISETP.GT.AND P3, PT, R0.reuse, 0x78, PT ;  /* 0x000000780000780c */ /* 0x040fe40003f64270 */
[----:B------:R-:W-:Y:S01]  /*f170*/  ISETP.GT.AND P4, PT, R0, 0x79, PT ;  /* 0x000000790000780c */ /* 0x000fe20003f84270 */
[----:B------:R-:W-:Y:S01]  /*f180*/  MUFU.EX2 R49, R49 ;  /* 0x0000003100317308 */ /* 0x000fe20000000800 */
[----:B------:R-:W-:-:S02]  /*f190*/  FMNMX.FTZ R0, R78, R25, !PT ;  /* 0x000000194e007209 */ /* 0x000fc40007810000 */
[----:B------:R-:W-:Y:S02]  /*f1a0*/  FSEL R82, R82, -INF , P5 ;  /* 0xff80000052527808 */ /* 0x000fe40002800000 */
[----:B------:R-:W-:Y:S02]  /*f1b0*/  FMNMX.FTZ R0, R79, R0, !PT ;  /* 0x000000004f007209 */ /* 0x000fe40007810000 */
[----:B------:R-:W-:Y:S01]  /*f1c0*/  FSEL R83, R83, -INF , P6 ;  /* 0xff80000053537808 */ /* 0x000fe20003000000 */
[----:B------:R0:W-:Y:S01]  /*f1d0*/  MUFU.EX2 R25, R56 ;  /* 0x0000003800197308 */ /* 0x0001e20000000800 */
[----:B------:R-:W-:Y:S02]  /*f1e0*/  FMNMX.FTZ R0, R82, R0, !PT ;  /* 0x0000000052007209 */ /* 0x000fe40007810000 */
[----:B------:R-:W-:Y:S02]  /*f1f0*/  FSEL R86, R86, -INF , P3 ;  /* 0xff80000056567808 */ /* 0x000fe40001800000 */
[----:B------:R-:W-:-:S02]  /*f200*/  FMNMX.FTZ R0, R83, R0, !PT ;  /* 0x0000000053007209 */ /* 0x000fc40007810000 */
[----:B------:R-:W-:Y:S01]  /*f210*/  FSEL R87, R87, -INF , P4 ;  /* 0xff80000057577808 */ /* 0x000fe20002000000 */
[----:B------:R-:W-:Y:S01]  /*f220*/  MUFU.EX2 R52, R52 ;  /* 0x0000003400347308 */ /* 0x000fe20000000800 */
[----:B------:R-:W-:Y:S01]  /*f230*/  FMNMX.FTZ R0, R86, R0, !PT ;  /* 0x0000000056007209 */ /* 0x000fe20007810000 */
[C-C-:B0-----:R-:W-:Y:S01]  /*f240*/  FFMA.FTZ R56, R2.reuse, R61, -R13.reuse ;  /* 0x0000003d02387223 */ /* 0x141fe2000001080d */
[----:B------:R-:W-:-:S01]  /*f250*/  FFMA.FTZ R61, R2, R65, -R13 ;  /* 0x00000041023d7223 */ /* 0x000fc2000001080d */
[--C-:B------:R-:W-:Y:S01]  /*f260*/  FFMA.FTZ R65, R2, R69, -R13.reuse ;  /* 0x0000004502417223 */ /* 0x100fe2000001080d */
[----:B------:R-:W-:Y:S02]  /*f270*/  FMNMX.FTZ R0, R87, R0, !PT ;  /* 0x0000000057007209 */ /* 0x000fe40007810000 */
[----:B------:R-:W-:Y:S01]  /*f280*/  R2UR UR6, R12 ;  /* 0x000000000c0672ca */ /* 0x000fe200000e0000 */
[----:B------:R-:W-:-:S01]  /*f290*/  FFMA.FTZ R12, R2, R28, -R13 ;  /* 0x0000001c020c7223 */ /* 0x000fc2000001080d */
[C-C-:B------:R-:W-:Y:S01]  /*f2a0*/  FFMA.FTZ R28, R2.reuse, R57, -R13.reuse ;  /* 0x00000039021c7223 */ /* 0x140fe2000001080d */
[----:B------:R-:W0:Y:S01]  /*f2b0*/  SHFL.BFLY PT, R60, R0, 0x2, 0x1f ;  /* 0x0c401f00003c7f89 */ /* 0x000e2200000e0000 */
[----:B------:R-:W-:-:S01]  /*f2c0*/  FFMA.FTZ R57, R2, R64, -R13 ;  /* 0x0000004002397223 */ /* 0x000fc2000001080d */
[C-C-:B------:R-:W-:Y:S01]  /*f2d0*/  FFMA.FTZ R64, R2.reuse, R68, -R13.reuse ;  /* 0x0000004402407223 */ /* 0x140fe2000001080d */
[----:B------:R-:W-:-:S01]  /*f2e0*/  FFMA.FTZ R68, R2, R73, -R13 ;  /* 0x0000004902447223 */ /* 0x000fc2000001080d */
[----:B------:R-:W-:Y:S01]  /*f2f0*/  FFMA.FTZ R73, R2, R77, -R13 ;  /* 0x0000004d02497223 */ /* 0x000fe2000001080d */
[----:B------:R-:W-:Y:S01]  /*f300*/  MUFU.EX2 R12, R12 ;  /* 0x0000000c000c7308 */ /* 0x000fe20000000800 */
[----:B--2---:R-:W-:-:S04]  /*f310*/  LOP3.LUT R140, R151, 0x7f, RZ, 0xc0, !PT ;  /* 0x0000007f978c7812 */ /* 0x004fc800078ec0ff */
[----:B------:R-:W-:Y:S03]  /*f320*/  QGMMA.64x96x32.F32.E4M3.E4M3 R88, R136, gdesc[UR4], R88, gsb0 ;  /* 0x0160000488587df3 */ /* 0x000fe60008000858 */
[----:B------:R-:W-:Y:S08]  /*f330*/  MUFU.EX2 R53, R53 ;  /* 0x0000003500357308 */ /* 0x000ff00000000800 */
[----:B------:R-:W-:Y:S01]  /*f340*/  MUFU.EX2 R28, R28 ;  /* 0x0000001c001c7308 */ /* 0x000fe20000000800 */
[----:B0-----:R-:W-:Y:S01]  /*f350*/  FMNMX.FTZ R0, R0, R60, !PT ;  /* 0x0000003c00007209 */ /* 0x001fe20007810000 */
[C-C-:B------:R-:W-:Y:S01]  /*f360*/  FFMA.FTZ R60, R2.reuse, R72, -R13.reuse ;  /* 0x00000048023c7223 */ /* 0x140fe2000001080d */
[----:B------:R-:W-:-:S01]  /*f370*/  FFMA.FTZ R72, R2, R76, -R13 ;  /* 0x0000004c02487223 */ /* 0x000fc2000001080d */
[----:B------:R-:W-:Y:S01]  /*f380*/  FFMA.FTZ R76, R2, R80, -R13 ;  /* 0x00000050024c7223 */ /* 0x000fe2000001080d */
[----:B------:R-:W-:Y:S01]  /*f390*/  FSEL R80, R3, RZ, P2 ;  /* 0x000000ff03507208 */ /* 0x000fe20001000000 */
[----:B------:R-:W0:Y:S02]  /*f3a0*/  SHFL.BFLY PT, R69, R0, 0x1, 0x1f ;  /* 0x0c201f0000457f89 */ /* 0x000e2400000e0000 */
[----:B------:R-:W-:Y:S01]  /*f3b0*/  MUFU.EX2 R29, R29 ;  /* 0x0000001d001d7308 */ /* 0x000fe20000000800 */
[----:B------:R-:W-:Y:S01]  /*f3c0*/  ISETP.NE.AND P2, PT, R140, RZ, PT ;  /* 0x000000ff8c00720c */ /* 0x000fe20003f45270 */
[----:B------:R-:W-:-:S04]  /*f3d0*/  FADD.FTZ R80, -R80, R9 ;  /* 0x0000000950507221 */ /* 0x000fc80000010100 */
[----:B------:R-:W-:Y:S02]  /*f3e0*/  FMUL.FTZ R80, R2, R80 ;  /* 0x0000005002507220 */ /* 0x000fe40000410000 */
[----:B------:R-:W-:Y:S06]  /*f3f0*/  MUFU.EX2 R56, R56 ;  /* 0x0000003800387308 */ /* 0x000fec0000000800 */
[----:B------:R-:W-:Y:S02]  /*f400*/  @!P2 VIADD R15, R15, 0x19c40 ;  /* 0x00019c400f0fa836 */ /* 0x000fe40000000000 */
[----:B------:R-:W-:Y:S03]  /*f410*/  MUFU.EX2 R57, R57 ;  /* 0x0000003900397308 */ /* 0x000fe60000000800 */
[----:B------:R-:W-:-:S02]  /*f420*/  @!P2 PRMT R15, RZ, 0x654, R15 ;  /* 0x00000654ff0fa816 */ /* 0x000fc4000000000f */
[----:B0-----:R-:W-:-:S03]  /*f430*/  FMNMX.FTZ R0, R0, R69, !PT ;  /* 0x0000004500007209 */ /* 0x001fc60007810000 */
[----:B------:R-:W-:Y:S01]  /*f440*/  MUFU.EX2 R61, R61 ;  /* 0x0000003d003d7308 */ /* 0x000fe20000000800 */
[----:B------:R-:W-:-:S01]  /*f450*/  FFMA.FTZ R69, R2, R84, -R13 ;  /* 0x0000005402457223 */ /* 0x000fc2000001080d */
[----:B------:R-:W-:Y:S01]  /*f460*/  FFMA.FTZ R13, R2, R85, -R13 ;  /* 0x00000055020d7223 */ /* 0x000fe2000001080d */
[----:B------:R-:W-:Y:S01]  /*f470*/  FSETP.NEU.FTZ.AND P3, PT, R0, -INF , PT ;  /* 0xff8000000000780b */ /* 0x000fe20003f7d000 */
[----:B------:R-:W-:-:S04]  /*f480*/  FFMA.FTZ R77, R2, R0, -8 ;  /* 0xc1000000024d7423 */ /* 0x000fc80000010000 */
[----:B------:R-:W-:Y:S01]  /*f490*/  MUFU.EX2 R64, R64 ;  /* 0x0000004000407308 */ /* 0x000fe20000000800 */
[----:B------:R-:W-:-:S05]  /*f4a0*/  FSEL R77, R77, RZ, P3 ;  /* 0x000000ff4d4d7208 */ /* 0x000fca0001800000 */
[C-C-:B------:R-:W-:Y:S01]  /*f4b0*/  FFMA.FTZ R54, R2.reuse, R54, -R77.reuse ;  /* 0x0000003602367223 */ /* 0x140fe2000001084d */
[----:B------:R-:W-:-:S01]  /*f4c0*/  FFMA.FTZ R26, R2, R26, -R77 ;  /* 0x0000001a021a7223 */ /* 0x000fc2000001084d */
[C-C-:B------:R-:W-:Y:S01]  /*f4d0*/  FFMA.FTZ R27, R2.reuse, R27, -R77.reuse ;  /* 0x0000001b021b7223 */ /* 0x140fe2000001084d */
[----:B------:R-:W-:-:S01]  /*f4e0*/  FFMA.FTZ R30, R2, R30, -R77 ;  /* 0x0000001e021e7223 */ /* 0x000fc2000001084d */
[----:B------:R0:W-:Y:S01]  /*f4f0*/  MUFU.EX2 R9, R54 ;  /* 0x0000003600097308 */ /* 0x0001e20000000800 */
        /* <DEDUP_REMOVED lines=8> */
[----:B0-----:R-:W-:Y:S01]  /*f580*/  FSEL R54, R0, RZ, P3 ;  /* 0x000000ff00367208 */ /* 0x001fe20001800000 */
[C-C-:B------:R-:W-:Y:S01]  /*f590*/  FFMA.FTZ R46, R2.reuse, R46, -R77.reuse ;  /* 0x0000002e022e7223 */ /* 0x140fe2000001084d */
[----:B------:R-:W-:-:S01]  /*f5a0*/  FFMA.FTZ R47, R2, R47, -R77 ;  /* 0x0000002f022f7223 */ /* 0x000fc2000001084d */
[C-C-:B------:R-:W-:Y:S01]  /*f5b0*/  FFMA.FTZ R50, R2.reuse, R50, -R77.reuse ;  /* 0x0000003202327223 */ /* 0x140fe2000001084d */
[----:B------:R-:W-:-:S01]  /*f5c0*/  FFMA.FTZ R51, R2, R51, -R77 ;  /* 0x0000003302337223 */ /* 0x000fc2000001084d */
[----:B------:R-:W-:Y:S01]  /*f5d0*/  FADD.FTZ R8, -R54, R8 ;  /* 0x0000000836087221 */ /* 0x000fe20000010100 */
[----:B------:R-:W-:-:S01]  /*f5e0*/  FFMA.FTZ R55, R2, R55, -R77 ;  /* 0x0000003702377223 */ /* 0x000fc2000001084d */
[----:B------:R0:W1:Y:S01]  /*f5f0*/  MUFU.EX2 R54, R80 ;  /* 0x0000005000367308 */ /* 0x0000620000000800 */
[----:B------:R-:W-:-:S01]  /*f600*/  FFMA.FTZ R58, R2, R58, -R77 ;  /* 0x0000003a023a7223 */ /* 0x000fc2000001084d */
[C---:B------:R-:W-:Y:S01]  /*f610*/  FMUL.FTZ R8, R2.reuse, R8 ;  /* 0x0000000802087220 */ /* 0x040fe20000410000 */
[----:B------:R-:W-:-:S01]  /*f620*/  FFMA.FTZ R59, R2, R59, -R77 ;  /* 0x0000003b023b7223 */ /* 0x000fc2000001084d */
[C-C-:B------:R-:W-:Y:S01]  /*f630*/  FFMA.FTZ R62, R2.reuse, R62, -R77.reuse ;  /* 0x0000003e023e7223 */ /* 0x140fe2000001084d */
[----:B------:R-:W-:-:S01]  /*f640*/  FFMA.FTZ R63, R2, R63, -R77 ;  /* 0x0000003f023f7223 */ /* 0x000fc2000001084d */
[C-C-:B------:R-:W-:Y:S01]  /*f650*/  FFMA.FTZ R66, R2.reuse, R66, -R77.reuse ;  /* 0x0000004202427223 */ /* 0x140fe2000001084d */
[----:B------:R-:W-:-:S01]  /*f660*/  FFMA.FTZ R67, R2, R67, -R77 ;  /* 0x0000004302437223 */ /* 0x000fc2000001084d */
[----:B------:R-:W2:Y:S01]  /*f670*/  MUFU.EX2 R8, R8 ;  /* 0x0000000800087308 */ /* 0x000ea20000000800 */
[----:B------:R-:W-:-:S01]  /*f680*/  FFMA.FTZ R70, R2, R70, -R77 ;  /* 0x0000004602467223 */ /* 0x000fc2000001084d */
[C-C-:B------:R-:W-:Y:S01]  /*f690*/  FFMA.FTZ R71, R2.reuse, R71, -R77.reuse ;  /* 0x0000004702477223 */ /* 0x140fe2000001084d */
[----:B------:R-:W-:-:S01]  /*f6a0*/  FFMA.FTZ R74, R2, R74, -R77 ;  /* 0x0000004a024a7223 */ /* 0x000fc2000001084d */
[C-C-:B------:R-:W-:Y:S01]  /*f6b0*/  FFMA.FTZ R75, R2.reuse, R75, -R77.reuse ;  /* 0x0000004b024b7223 */ /* 0x140fe2000001084d */
[----:B------:R-:W-:-:S01]  /*f6c0*/  FFMA.FTZ R78, R2, R78, -R77 ;  /* 0x0000004e024e7223 */ /* 0x000fc2000001084d */
[C-C-:B------:R-:W-:Y:S01]  /*f6d0*/  FFMA.FTZ R79, R2.reuse, R79, -R77.reuse ;  /* 0x0000004f024f7223 */ /* 0x140fe2000001084d */
[----:B0-----:R-:W-:-:S01]  /*f6e0*/  FFMA.FTZ R80, R2, R82, -R77 ;  /* 0x0000005202507223 */ /* 0x001fc2000001084d */
[----:B------:R-:W0:Y:S01]  /*f6f0*/  MUFU.EX2 R27, R27 ;  /* 0x0000001b001b7308 */ /* 0x000e220000000800 */
[----:B-1----:R-:W-:-:S01]  /*f700*/  FFMA.FTZ R5, R54, R5, R10 ;  /* 0x0000000536057223 */ /* 0x002fc2000001000a */
[C-C-:B------:R-:W-:Y:S01]  /*f710*/  FFMA.FTZ R82, R2.reuse, R83, -R77.reuse ;  /* 0x0000005302527223 */ /* 0x140fe2000001084d */
[----:B------:R-:W-:-:S01]  /*f720*/  FFMA.FTZ R86, R2, R86, -R77 ;  /* 0x0000005602567223 */ /* 0x000fc2000001084d */
[----:B------:R-:W-:Y:S01]  /*f730*/  FFMA.FTZ R77, R2, R87, -R77 ;  /* 0x00000057024d7223 */ /* 0x000fe2000001084d */
[----:B------:R-:W-:-:S03]  /*f740*/  FADD.FTZ R5, R11, R5 ;  /* 0x000000050b057221 */ /* 0x000fc60000010000 */
[----:B------:R-:W1:Y:S01]  /*f750*/  MUFU.EX2 R30, R30 ;  /* 0x0000001e001e7308 */ /* 0x000e620000000800 */
[----:B--2---:R-:W-:-:S01]  /*f760*/  FFMA.FTZ R4, R8, R4, R26 ;  /* 0x0000000408047223 */ /* 0x004fc2000001001a */
[----:B------:R-:W-:-:S04]  /*f770*/  FADD.FTZ R5, R12, R5 ;  /* 0x000000050c057221 */ /* 0x000fc80000010000 */
[----:B------:R-:W-:Y:S02]  /*f780*/  FADD.FTZ R5, R24, R5 ;  /* 0x0000000518057221 */ /* 0x000fe40000010000 */
[----:B------:R-:W2:Y:S01]  /*f790*/  MUFU.EX2 R31, R31 ;  /* 0x0000001f001f7308 */ /* 0x000ea20000000800 */
[----:B0-----:R-:W-:-:S01]  /*f7a0*/  FADD.FTZ R4, R27, R4 ;  /* 0x000000041b047221 */ /* 0x001fc20000010000 */
[----:B------:R-:W-:Y:S01]  /*f7b0*/  FADD.FTZ R5, R32, R5 ;  /* 0x0000000520057221 */ /* 0x000fe20000010000 */
[----:B------:R-:W-:Y:S02]  /*f7c0*/  WARPGROUP.DEPBAR.LE gsb0, 0x0 ;  /* 0x00008000000079c5 */ /* 0x000fe40000010000 */
[----:B------:R0:W-:Y:S01]  /*f7d0*/  @!P2 SYNCS.ARRIVE.TRANS64.RED.A1T0 RZ, [R15+URZ], RZ ;  /* 0x000000ff0fffa9a7 */ /* 0x0001e2000810043f */
[----:B------:R-:W-:-:S02]  /*f7e0*/  FADD.FTZ R5, R33, R5 ;  /* 0x0000000521057221 */ /* 0x000fc40000010000 */
[----:B------:R-:W3:Y:S01]  /*f7f0*/  MUFU.EX2 R34, R34 ;  /* 0x0000002200227308 */ /* 0x000ee20000000800 */
        /* <DEDUP_REMOVED lines=8> */
[----:B---3--:R-:W-:-:S01]  /*f880*/  FADD.FTZ R4, R34, R4 ;  /* 0x0000000422047221 */ /* 0x008fc20000010000 */
[----:B------:R-:W-:-:S04]  /*f890*/  FADD.FTZ R5, R44, R5 ;  /* 0x000000052c057221 */ /* 0x000fc80000010000 */
[----:B------:R-:W-:Y:S02]  /*f8a0*/  FADD.FTZ R5, R45, R5 ;  /* 0x000000052d057221 */ /* 0x000fe40000010000 */
        /* <DEDUP_REMOVED lines=22> */
[----:B------:R-:W-:-:S06]  /*fa10*/  FADD.FTZ R5, R64, R5 ;  /* 0x0000000540057221 */ /* 0x000fcc0000010000 */
[----:B------:R-:W3:Y:S01]  /*fa20*/  MUFU.EX2 R51, R51 ;  /* 0x0000003300337308 */ /* 0x000ee20000000800 */
[----:B-1----:R-:W-:-:S07]  /*fa30*/  FADD.FTZ R4, R47, R4 ;  /* 0x000000042f047221 */ /* 0x002fce0000010000 */
[----:B------:R-:W1:Y:S01]  /*fa40*/  MUFU.EX2 R55, R55 ;  /* 0x0000003700377308 */ /* 0x000e620000000800 */
[----:B--2---:R-:W-:-:S07]  /*fa50*/  FADD.FTZ R4, R50, R4 ;  /* 0x0000000432047221 */ /* 0x004fce0000010000 */
[----:B------:R-:W2:Y:S01]  /*fa60*/  MUFU.EX2 R58, R58 ;  /* 0x0000003a003a7308 */ /* 0x000ea20000000800 */
[----:B---3--:R-:W-:-:S04]  /*fa70*/  FADD.FTZ R4, R51, R4 ;  /* 0x0000000433047221 */ /* 0x008fc80000010000 */
[----:B------:R-:W-:-:S03]  /*fa80*/  FADD.FTZ R4, R9, R4 ;  /* 0x0000000409047221 */ /* 0x000fc60000010000 */
        /* <DEDUP_REMOVED lines=47> */
[----:B---3--:R-:W-:-:S01]  /*fd80*/  FADD.FTZ R4, R86, R4 ;  /* 0x0000000456047221 */ /* 0x008fc20000010000 */
[----:B-1----:R-:W-:-:S03]  /*fd90*/  FADD.FTZ R5, R13, R5 ;  /* 0x000000050d057221 */ /* 0x002fc60000010000 */
[----:B--2---:R-:W-:Y:S01]  /*fda0*/  FADD.FTZ R4, R77, R4 ;  /* 0x000000044d047221 */ /* 0x004fe20000010000 */
[----:B0-----:R-:W-:Y:S06]  /*fdb0*/  @!P1 BRA `(.L_x_2008) ;  /* 0x0000000000049947 */ /* 0x001fec0003800000 */
[----:B------:R-:W-:Y:S01]  /*fdc0*/  BPT.TRAP 0x1 ;  /* 0x000000040000795c */ /* 0x000fe20000300000 */
.L_x_2008:
        /* <DEDUP_REMOVED lines=102> */
[----:B------:R-:W-:Y:S05]  /*10430*/  BSYNC B1 ;  /* 0x0000000000017941 */ /* 0x000fea0003800000 */
.L_x_1997:
[----:B------:R-:W-:Y:S05]  /*10440*/  BSYNC B0 ;  /* 0x0000000000007941 */ /* 0x000fea0003800000 */
.L_x_1996:
        /* <DEDUP_REMOVED lines=8> */
.L_x_2023:
[----:B------:R-:W-:-:S05]  /*104d0*/  VIADD R18, R8, 0x1 ;  /* 0x0000000108127836 */ /* 0x000fca0000000000 */
[----:B------:R-:W-:-:S04]  /*104e0*/  ISETP.NE.AND P0, PT, R18, 0x2, PT ;  /* 0x000000021200780c */ /* 0x000fc80003f05270 */
[----:B------:R-:W-:Y:S02]  /*104f0*/  SEL R152, RZ, 0x1, P0 ;  /* 0x00000001ff987807 */ /* 0x000fe40000000000 */
[----:B------:R-:W-:Y:S02]  /*10500*/  SEL R18, R18, RZ, P0 ;  /* 0x000000ff12127207 */ /* 0x000fe40000000000 */
[----:B------:R-:W-:Y:S01]  /*10510*/  LOP3.LUT R152, R9, R152, RZ, 0x3c, !PT ;  /* 0x0000009809987212 */ /* 0x000fe200078e3cff */
[----:B------:R-:W-:Y:S06]  /*10520*/  @!P1 BRA `(.L_x_2012) ;  /* 0x0000000000049947 */ /* 0x000fec0003800000 */
[----:B------:R-:W-:Y:S01]  /*10530*/  BPT.TRAP 0x1 ;  /* 0x000000040000795c */ /* 0x000fe20000300000 */
.L_x_2012:
[----:B------:R-:W-:Y:S01]  /*10540*/  IMAD R0, R18, 0x8, R16 ;  /* 0x0000000812007824 */ /* 0x000fe200078e0210 */
[----:B------:R-:W-:-:S04]  /*10550*/  SHF.L.U32 R3, R152, 0x1f, RZ ;  /* 0x0000001f98037819 */ /* 0x000fc800000006ff */
[----:B------:R0:W1:Y:S01]  /*10560*/  SYNCS.PHASECHK.TRANS64.TRYWAIT P0, [R0+URZ+0x19c30], R3 ;  /* 0x019c3003000075a7 */ /* 0x000062000800017f */
[----:B------:R-:W-:Y:S05]  /*10570*/  @!P1 BRA `(.L_x_2013) ;  /* 0x0000000000049947 */ /* 0x000fea0003800000 */
[----:B------:R-:W-:Y:S01]  /*10580*/  BPT.TRAP 0x1 ;  /* 0x000000040000795c */ /* 0x000fe20000300000 */
.L_x_2013:
[----:B------:R-:W-:Y:S01]  /*10590*/  BSSY B1, `(.L_x_2014) ;  /* 0x0000006000017945 */ /* 0x000fe20003800000 */
[----:B------:R-:W-:Y:S02]  /*105a0*/  IMAD R24, R18, 0x300, R21 ;  /* 0x0000030012187824 */ /* 0x000fe400078e0215 */
[----:B------:R-:W-:Y:S01]  /*105b0*/  IMAD.MOV.U32 R25, RZ, RZ, -0x3ffffff0 ;  /* 0xc0000010ff197424 */ /* 0x000fe200078e00ff */
[----:B-1----:R-:W-:Y:S06]  /*105c0*/  @P0 BRA `(.L_x_2015) ;  /* 0x0000000000080947 */ /* 0x002fec0003800000 */
[----:B------:R-:W1:Y:S02]  /*105d0*/  SYNCS.PHASECHK.TRANS64.TRYWAIT P0, [R0+URZ+0x19c30], R3 ;  /* 0x019c3003000075a7 */ /* 0x000e64000800017f */
[----:B-1----:R-:W-:Y:S05]  /*105e0*/  @!P0 BRA `(.L_x_2016) ;  /* 0x000000d800708947 */ /* 0x002fea0003800000 */
.L_x_2015:
[----:B------:R-:W-:Y:S05]  /*105f0*/  BSYNC B1 ;  /* 0x0000000000017941 */ /* 0x000fea0003800000 */
.L_x_2014:
        /* <DEDUP_REMOVED lines=28> */
.L_x_2017:
[----:B01----:R-:W-:Y:S01]  /*107c0*/  SHF.L.U32 R0, R9, 0x1f, RZ ;  /* 0x0000001f09007819 */ /* 0x003fe200000006ff */
[----:B------:R-:W-:-:S04]  /*107d0*/  IMAD R15, R8, 0x8, R16 ;  /* 0x00000008080f7824 */ /* 0x000fc800078e0210 */
[----:B------:R0:W1:Y:S01]  /*107e0*/  SYNCS.PHASECHK.TRANS64.TRYWAIT P0, [R15+URZ+0x19c50], R0 ;  /* 0x019c50000f0075a7 */ /* 0x000062000800017f */
[----:B------:R-:W-:Y:S05]  /*107f0*/  @!P1 BRA `(.L_x_2018) ;  /* 0x0000000000049947 */ /* 0x000fea0003800000 */
[----:B------:R-:W-:Y:S01]  /*10800*/  BPT.TRAP 0x1 ;  /* 0x000000040000795c */ /* 0x000fe20000300000 */
.L_x_2018:
[----:B------:R-:W-:Y:S04]  /*10810*/  BSSY B1, `(.L_x_2019) ;  /* 0x0000004000017945 */ /* 0x000fe80003800000 */
[----:B-1----:R-:W-:Y:S05]  /*10820*/  @P0 BRA `(.L_x_2020) ;  /* 0x0000000000080947 */ /* 0x002fea0003800000 */
[----:B------:R-:W1:Y:S02]  /*10830*/  SYNCS.PHASECHK.TRANS64.TRYWAIT P0, [R15+URZ+0x19c50], R0 ;  /* 0x019c50000f0075a7 */ /* 0x000e64000800017f */
[----:B-1----:R-:W-:Y:S05]  /*10840*/  @!P0 BRA `(.L_x_2021) ;  /* 0x000000d400ec8947 */ /* 0x002fea0003800000 */
.L_x_2020:
[----:B------:R-:W-:Y:S05]  /*10850*/  BSYNC B1 ;  /* 0x0000000000017941 */ /* 0x000fea0003800000 */
.L_x_2019:
[----:B01----:R-:W-:Y:S01]  /*10860*/  VIADD R0, R16, 0x3000 ;  /* 0x0000300010007836 */ /* 0x003fe20000000000 */
[----:B------:R-:W-:Y:S01]  /*10870*/  WARPGROUP.ARRIVE ;  /* 0x00000000000079c5 */ /* 0x000fe20000000000 */
[----:B------:R-:W-:Y:S01]  /*10880*/  IMAD.MOV.U32 R9, RZ, RZ, 0x40000040 ;  /* 0x40000040ff097424 */ /* 0x000fe200078e00ff */
[----:B------:R-:W-:Y:S01]  /*10890*/  FMNMX.FTZ R3, R26, R13, !PT ;  /* 0x0000000d1a037209 */ /* 0x000fe20007810000 */
[----:B------:R-:W-:Y:S01]  /*108a0*/  IMAD.MOV.U32 R11, RZ, RZ, 0x40000040 ;  /* 0x40000040ff0b7424 */ /* 0x000fe200078e00ff */
[----:B------:R-:W-:Y:S02]  /*108b0*/  SHF.R.U32.HI R0, RZ, 0x4, R0 ;  /* 0x00000004ff007819 */ /* 0x000fe40000011600 */
[----:B------:R-:W-:Y:S02]  /*108c0*/  R2UR UR7, R9 ;  /* 0x00000000090772ca */ /* 0x000fe400000e0000 */
[----:B------:R-:W-:Y:S02]  /*108d0*/  LOP3.LUT R0, R0, 0x3fff, RZ, 0xc0, !PT ;  /* 0x00003fff00007812 */ /* 0x000fe400078ec0ff */
[----:B------:R-:W-:-:S02]  /*108e0*/  FMNMX.FTZ R3, R27, R3, !PT ;  /* 0x000000031b037209 */ /* 0x000fc40007810000 */
[----:B------:R-:W-:Y:S02]  /*108f0*/  LOP3.LUT R0, R0, 0x10000, RZ, 0xfc, !PT ;  /* 0x0001000000007812 */ /* 0x000fe400078efcff */
[----:B------:R-:W-:-:S03]  /*10900*/  FMNMX.FTZ R3, R30, R3, !PT ;  /* 0x000000031e037209 */ /* 0x000fc60007810000 */
[----:B------:R-:W-:Y:S01]  /*10910*/  IMAD R8, R8, 0x300, R0 ;  /* 0x0000030008087824 */ /* 0x000fe200078e0200 */
[----:B------:R-:W-:Y:S02]  /*10920*/  FMNMX.FTZ R0, R24, R12, !PT ;  /* 0x0000000c18007209 */ /* 0x000fe40007810000 */
[----:B------:R-:W-:Y:S01]  /*10930*/  FMNMX.FTZ R3, R31, R3, !PT ;  /* 0x000000031f037209 */ /* 0x000fe20007810000 */
[C---:B------:R-:W-:Y:S01]  /*10940*/  VIADD R10, R8.reuse, 0x2 ;  /* 0x00000002080a7836 */ /* 0x040fe20000000000 */
[----:B------:R-:W-:Y:S02]  /*10950*/  R2UR UR6, R8 ;  /* 0x00000000080672ca */ /* 0x000fe400000e0000 */
[----:B------:R-:W-:Y:S02]  /*10960*/  FMNMX.FTZ R0, R25, R0, !PT ;  /* 0x0000000019007209 */ /* 0x000fe40007810000 */
[----:B------:R-:W-:Y:S02]  /*10970*/  FMNMX.FTZ R3, R34, R3, !PT ;  /* 0x0000000322037209 */ /* 0x000fe40007810000 */
[----:B------:R-:W-:-:S02]  /*10980*/  FMNMX.FTZ R0, R28, R0, !PT ;  /* 0x000000001c007209 */ /* 0x000fc40007810000 */
[----:B------:R-:W-:Y:S02]  /*10990*/  FMNMX.FTZ R3, R35, R3, !PT ;  /* 0x0000000323037209 */ /* 0x000fe40007810000 */
[----:B------:R-:W-:Y:S02]  /*109a0*/  FMNMX.FTZ R0, R29, R0, !PT ;  /* 0x000000001d007209 */ /* 0x000fe40007810000 */
[----:B------:R-:W-:Y:S01]  /*109b0*/  FMNMX.FTZ R3, R38, R3, !PT ;  /* 0x0000000326037209 */ /* 0x000fe20007810000 */
[----:B------:R-:W-:Y:S01]  /*109c0*/  QGMMA.64x96x32.F32.E4M3.E4M3 R88, R148, gdesc[UR4], R88, gsb0 ;  /* 0x0160000494587df3 */ /* 0x000fe20008000858 */
        /* <DEDUP_REMOVED lines=57> */
[----:B------:R-:W-:Y:S01]  /*10d60*/  FMNMX.FTZ R0, R85, R0, !PT ;  /* 0x0000000055007209 */ /* 0x000fe20007810000 */
[----:B------:R-:W-:Y:S02]  /*10d70*/  WARPGROUP.DEPBAR.LE gsb0, 0x0 ;  /* 0x00008000000079c5 */ /* 0x000fe40000010000 */
[----:B------:R-:W-:-:S06]  /*10d80*/  WARPGROUP.ARRIVE ;  /* 0x00000000000079c5 */ /* 0x000fcc0000000000 */
[----:B------:R-:W0:Y:S01]  /*10d90*/  S2R R151, SR_TID.X ;  /* 0x0000000000977919 */ /* 0x000e220000002100 */
[----:B------:R-:W1:Y:S01]  /*10da0*/  SHFL.BFLY PT, R9, R0, 0x2, 0x1f ;  /* 0x0c401f0000097f89 */ /* 0x000e6200000e0000 */
[----:B------:R-:W-:Y:S01]  /*10db0*/  QGMMA.64x96x32.F32.E4M3.E4M3 R88, R144, gdesc[UR4], R88, gsb0 ;  /* 0x0160000490587df3 */ /* 0x000fe20008000858 */
[----:B------:R-:W-:Y:S02]  /*10dc0*/  R2UR UR6, R10 ;  /* 0x000000000a0672ca */ /* 0x000fe400000e0000 */
[----:B------:R-:W2:Y:S01]  /*10dd0*/  SHFL.BFLY PT, R10, R3, 0x2, 0x1f ;  /* 0x0c401f00030a7f89 */ /* 0x000ea200000e0000 */
[----:B------:R-:W-:Y:S02]  /*10de0*/  R2UR UR7, R11 ;  /* 0x000000000b0772ca */ /* 0x000fe400000e0000 */
[----:B-1----:R-:W-:Y:S01]  /*10df0*/  FMNMX.FTZ R0, R0, R9, !PT ;  /* 0x0000000900007209 */ /* 0x002fe20007810000 */
[----:B------:R-:W-:Y:S01]  /*10e00*/  IMAD.MOV.U32 R9, RZ, RZ, 0x40000040 ;  /* 0x40000040ff097424 */ /* 0x000fe200078e00ff */
[----:B--2---:R-:W-:-:S03]  /*10e10*/  FMNMX.FTZ R10, R3, R10, !PT ;  /* 0x0000000a030a7209 */ /* 0x004fc60007810000 */
[----:B------:R-:W1:Y:S01]  /*10e20*/  SHFL.BFLY PT, R3, R0, 0x1, 0x1f ;  /* 0x0c201f0000037f89 */ /* 0x000e6200000e0000 */
[----:B0-----:R-:W-:-:S04]  /*10e30*/  LOP3.LUT R151, R151, 0x7f, RZ, 0xc0, !PT ;  /* 0x0000007f97977812 */ /* 0x001fc800078ec0ff */
[----:B------:R-:W-:Y:S02]  /*10e40*/  ISETP.NE.AND P0, PT, R151, RZ, PT ;  /* 0x000000ff9700720c */ /* 0x000fe40003f05270 */
[----:B-1----:R-:W-:-:S05]  /*10e50*/  FMNMX.FTZ R3, R0, R3, !PT ;  /* 0x0000000300037209 */ /* 0x002fca0007810000 */
[----:B------:R-:W-:-:S04]  /*10e60*/  FFMA.FTZ R11, R2, R3, -8 ;  /* 0xc1000000020b7423 */ /* 0x000fc80000010003 */
[C-C-:B------:R-:W-:Y:S01]  /*10e70*/  FFMA.FTZ R20, R2.reuse, R29, -R11.reuse ;  /* 0x0000001d02147223 */ /* 0x140fe2000001080b */
[----:B------:R-:W-:-:S01]  /*10e80*/  FFMA.FTZ R29, R2, R37, -R11 ;  /* 0x00000025021d7223 */ /* 0x000fc2000001080b */
[C-C-:B------:R-:W-:Y:S01]  /*10e90*/  FFMA.FTZ R37, R2.reuse, R45, -R11.reuse ;  /* 0x0000002d02257223 */ /* 0x140fe2000001080b */
[----:B------:R-:W-:-:S01]  /*10ea0*/  FFMA.FTZ R45, R2, R53, -R11 ;  /* 0x00000035022d7223 */ /* 0x000fc2000001080b */
[C-C-:B------:R-:W-:Y:S01]  /*10eb0*/  FFMA.FTZ R53, R2.reuse, R61, -R11.reuse ;  /* 0x0000003d02357223 */ /* 0x140fe2000001080b */
[----:B------:R-:W-:-:S01]  /*10ec0*/  FFMA.FTZ R61, R2, R69, -R11 ;  /* 0x00000045023d7223 */ /* 0x000fc2000001080b */
[----:B------:R-:W-:Y:S01]  /*10ed0*/  FFMA.FTZ R69, R2, R77, -R11 ;  /* 0x0000004d02457223 */ /* 0x000fe2000001080b */
[----:B------:R-:W-:Y:S08]  /*10ee0*/  MUFU.EX2 R20, R20 ;  /* 0x0000001400147308 */ /* 0x000ff00000000800 */
[----:B------:R-:W-:Y:S08]  /*10ef0*/  MUFU.EX2 R29, R29 ;  /* 0x0000001d001d7308 */ /* 0x000ff00000000800 */
[----:B------:R-:W-:Y:S08]  /*10f00*/  MUFU.EX2 R37, R37 ;  /* 0x0000002500257308 */ /* 0x000ff00000000800 */
[----:B------:R-:W-:Y:S08]  /*10f10*/  MUFU.EX2 R45, R45 ;  /* 0x0000002d002d7308 */ /* 0x000ff00000000800 */
[----:B------:R-:W-:Y:S08]  /*10f20*/  MUFU.EX2 R53, R53 ;  /* 0x0000003500357308 */ /* 0x000ff00000000800 */
[----:B------:R-:W-:Y:S01]  /*10f30*/  MUFU.EX2 R61, R61 ;  /* 0x0000003d003d7308 */ /* 0x000fe20000000800 */
[----:B------:R-:W-:-:S02]  /*10f40*/  WARPGROUP.DEPBAR.LE gsb0, 0x0 ;  /* 0x00008000000079c5 */ /* 0x000fc40000010000 */
[----:B------:R-:W-:-:S05]  /*10f50*/  WARPGROUP.ARRIVE ;  /* 0x00000000000079c5 */ /* 0x000fca0000000000 */
[----:B------:R-:W-:Y:S01]  /*10f60*/  MUFU.EX2 R69, R69 ;  /* 0x0000004500457308 */ /* 0x000fe20000000800 */
[----:B------:R-:W-:Y:S01]  /*10f70*/  QGMMA.64x96x32.F32.E4M3.E4M3 R88, R140, gdesc[UR4], R88, gsb0 ;  /* 0x016000048c587df3 */ /* 0x000fe20008000858 */
[----:B------:R-:W-:Y:S02]  /*10f80*/  R2UR UR6, R8 ;  /* 0x00000000080672ca */ /* 0x000fe400000e0000 */
[----:B------:R-:W0:Y:S01]  /*10f90*/  SHFL.BFLY PT, R8, R10, 0x1, 0x1f ;  /* 0x0c201f000a087f89 */ /* 0x000e2200000e0000 */
[----:B------:R-:W-:Y:S01]  /*10fa0*/  R2UR UR7, R9 ;  /* 0x00000000090772ca */ /* 0x000fe200000e0000 */
[----:B------:R-:W-:Y:S01]  /*10fb0*/  FADD.FTZ R9, -R3, R12 ;  /* 0x0000000c03097221 */ /* 0x000fe20000010100 */
[----:B------:R-:W-:-:S01]  /*10fc0*/  FFMA.FTZ R12, R2, R25, -R11 ;  /* 0x00000019020c7223 */ /* 0x000fc2000001080b */
[C-C-:B------:R-:W-:Y:S01]  /*10fd0*/  FFMA.FTZ R25, R2.reuse, R33, -R11.reuse ;  /* 0x0000002102197223 */ /* 0x140fe2000001080b */
[----:B------:R-:W-:-:S01]  /*10fe0*/  FFMA.FTZ R33, R2, R41, -R11 ;  /* 0x0000002902217223 */ /* 0x000fc2000001080b */
[C---:B------:R-:W-:Y:S01]  /*10ff0*/  FMUL.FTZ R9, R2.reuse, R9 ;  /* 0x0000000902097220 */ /* 0x040fe20000410000 */
[----:B------:R-:W-:-:S01]  /*11000*/  FFMA.FTZ R41, R2, R49, -R11 ;  /* 0x0000003102297223 */ /* 0x000fc2000001080b */
[C-C-:B------:R-:W-:Y:S01]  /*11010*/  FFMA.FTZ R49, R2.reuse, R57, -R11.reuse ;  /* 0x0000003902317223 */ /* 0x140fe2000001080b */
[----:B------:R-:W-:Y:S01]  /*11020*/  MUFU.EX2 R12, R12 ;  /* 0x0000000c000c7308 */ /* 0x000fe20000000800 */
[----:B------:R-:W-:-:S01]  /*11030*/  FFMA.FTZ R57, R2, R65, -R11 ;  /* 0x0000004102397223 */ /* 0x000fc2000001080b */
[C-C-:B------:R-:W-:Y:S01]  /*11040*/  FFMA.FTZ R65, R2.reuse, R73, -R11.reuse ;  /* 0x0000004902417223 */ /* 0x140fe2000001080b */
[----:B------:R-:W-:-:S05]  /*11050*/  FFMA.FTZ R73, R2, R81, -R11 ;  /* 0x0000005102497223 */ /* 0x000fca000001080b */
[----:B------:R-:W-:Y:S01]  /*11060*/  MUFU.EX2 R9, R9 ;  /* 0x0000000900097308 */ /* 0x000fe20000000800 */
[----:B0-----:R-:W-:Y:S01]  /*11070*/  FMNMX.FTZ R0, R10, R8, !PT ;  /* 0x000000080a007209 */ /* 0x001fe20007810000 */
[C-C-:B------:R-:W-:Y:S01]  /*11080*/  FFMA.FTZ R10, R2.reuse, R24, -R11.reuse ;  /* 0x00000018020a7223 */ /* 0x140fe2000001080b */
[----:B------:R-:W-:-:S05]  /*11090*/  FFMA.FTZ R24, R2, R32, -R11 ;  /* 0x0000002002187223 */ /* 0x000fca000001080b */
[----:B------:R-:W-:Y:S01]  /*110a0*/  MUFU.EX2 R25, R25 ;  /* 0x0000001900197308 */ /* 0x000fe20000000800 */
[----:B------:R-:W-:-:S01]  /*110b0*/  FFMA.FTZ R32, R2, R40, -R11 ;  /* 0x0000002802207223 */ /* 0x000fc2000001080b */
[----:B------:R-:W-:Y:S01]  /*110c0*/  FADD.FTZ R8, -R0, R13 ;  /* 0x0000000d00087221 */ /* 0x000fe20000010100 */
[----:B------:R-:W-:-:S01]  /*110d0*/  FFMA.FTZ R77, R2, R0, -8 ;  /* 0xc1000000024d7423 */ /* 0x000fc20000010000 */
[C-C-:B------:R-:W-:Y:S01]  /*110e0*/  FFMA.FTZ R13, R2.reuse, R28, -R11.reuse ;  /* 0x0000001c020d7223 */ /* 0x140fe2000001080b */
[----:B------:R-:W-:-:S01]  /*110f0*/  FFMA.FTZ R28, R2, R36, -R11 ;  /* 0x00000024021c7223 */ /* 0x000fc2000001080b */
[C---:B------:R-:W-:Y:S01]  /*11100*/  FMUL.FTZ R8, R2.reuse, R8 ;  /* 0x0000000802087220 */ /* 0x040fe20000410000 */
[----:B------:R-:W-:-:S01]  /*11110*/  FFMA.FTZ R26, R2, R26, -R77 ;  /* 0x0000001a021a7223 */ /* 0x000fc2000001084d */
[C-C-:B------:R-:W-:Y:S01]  /*11120*/  FFMA.FTZ R27, R2.reuse, R27, -R77.reuse ;  /* 0x0000001b021b7223 */ /* 0x140fe2000001084d */
        /* <DEDUP_REMOVED lines=36> */
[C---:B------:R-:W-:Y:S01]  /*11370*/  FFMA.FTZ R71, R2.reuse, R71, -R77 ;  /* 0x0000004702477223 */ /* 0x040fe2000001084d */
[----:B------:R-:W-:-:S01]  /*11380*/  FFMA.FTZ R64, R2, R72, -R11 ;  /* 0x0000004802407223 */ /* 0x000fc2000001080b */
[C-C-:B------:R-:W-:Y:S01]  /*11390*/  FFMA.FTZ R74, R2.reuse, R74, -R77.reuse ;  /* 0x0000004a024a7223 */ /* 0x140fe2000001084d */
[----:B------:R-:W-:-:S01]  /*113a0*/  FFMA.FTZ R75, R2, R75, -R77 ;  /* 0x0000004b024b7223 */ /* 0x000fc2000001084d */
[----:B------:R-:W1:Y:S01]  /*113b0*/  MUFU.EX2 R30, R30 ;  /* 0x0000001e001e7308 */ /* 0x000e620000000800 */
[----:B0-----:R-:W-:-:S01]  /*113c0*/  FADD.FTZ R4, R27, R4 ;  /* 0x000000041b047221 */ /* 0x001fc20000010000 */
[C---:B------:R-:W-:Y:S01]  /*113d0*/  FFMA.FTZ R68, R2.reuse, R76, -R11 ;  /* 0x0000004c02447223 */ /* 0x040fe2000001080b */
[----:B------:R-:W-:-:S01]  /*113e0*/  FFMA.FTZ R78, R2, R78, -R77 ;  /* 0x0000004e024e7223 */ /* 0x000fc2000001084d */
[C---:B------:R-:W-:Y:S01]  /*113f0*/  FFMA.FTZ R79, R2.reuse, R79, -R77 ;  /* 0x0000004f024f7223 */ /* 0x040fe2000001084d */
[----:B------:R-:W-:-:S01]  /*11400*/  FFMA.FTZ R72, R2, R80, -R11 ;  /* 0x0000005002487223 */ /* 0x000fc2000001080b */
[C-C-:B------:R-:W-:Y:S01]  /*11410*/  FFMA.FTZ R80, R2.reuse, R82, -R77.reuse ;  /* 0x0000005202507223 */ /* 0x140fe2000001084d */
[----:B------:R-:W-:-:S01]  /*11420*/  FFMA.FTZ R81, R2, R83, -R77 ;  /* 0x0000005302517223 */ /* 0x000fc2000001084d */
[----:B------:R-:W0:Y:S01]  /*11430*/  MUFU.EX2 R31, R31 ;  /* 0x0000001f001f7308 */ /* 0x000e220000000800 */
[----:B--2---:R-:W-:-:S01]  /*11440*/  FADD.FTZ R5, R13, R5 ;  /* 0x000000050d057221 */ /* 0x004fc20000010000 */
[C---:B------:R-:W-:Y:S01]  /*11450*/  FFMA.FTZ R76, R2.reuse, R84, -R11 ;  /* 0x00000054024c7223 */ /* 0x040fe2000001080b */
[----:B------:R-:W-:-:S01]  /*11460*/  FFMA.FTZ R86, R2, R86, -R77 ;  /* 0x0000005602567223 */ /* 0x000fc2000001084d */
[----:B------:R-:W-:Y:S01]  /*11470*/  FFMA.FTZ R11, R2, R85, -R11 ;  /* 0x00000055020b7223 */ /* 0x000fe2000001080b */
[----:B------:R-:W-:-:S01]  /*11480*/  FADD.FTZ R5, R20, R5 ;  /* 0x0000000514057221 */ /* 0x000fc20000010000 */
[----:B------:R-:W-:Y:S01]  /*11490*/  FFMA.FTZ R77, R2, R87, -R77 ;  /* 0x00000057024d7223 */ /* 0x000fe2000001084d */
[----:B------:R-:W-:Y:S01]  /*114a0*/  @!P0 IMAD R82, R18, 0x8, R16 ;  /* 0x0000000812528824 */ /* 0x000fe200078e0210 */
[----:B------:R-:W2:Y:S01]  /*114b0*/  MUFU.EX2 R24, R24 ;  /* 0x0000001800187308 */ /* 0x000ea20000000800 */
[----:B-1----:R-:W-:-:S02]  /*114c0*/  FADD.FTZ R4, R30, R4 ;  /* 0x000000041e047221 */ /* 0x002fc40000010000 */
[----:B------:R-:W-:-:S05]  /*114d0*/  @!P0 VIADD R82, R82, 0x19c40 ;  /* 0x00019c4052528836 */ /* 0x000fca0000000000 */
[----:B------:R-:W1:Y:S01]  /*114e0*/  MUFU.EX2 R34, R34 ;  /* 0x0000002200227308 */ /* 0x000e620000000800 */
[----:B0-----:R-:W-:-:S01]  /*114f0*/  FADD.FTZ R4, R31, R4 ;  /* 0x000000041f047221 */ /* 0x001fc20000010000 */
[----:B------:R-:W-:Y:S01]  /*11500*/  @!P0 PRMT R82, RZ, 0x654, R82 ;  /* 0x00000654ff528816 */ /* 0x000fe20000000052 */
[----:B------:R-:W-:-:S05]  /*11510*/  WARPGROUP.DEPBAR.LE gsb0, 0x0 ;  /* 0x00008000000079c5 */ /* 0x000fca0000010000 */
[----:B------:R-:W0:Y:S01]  /*11520*/  MUFU.EX2 R35, R35 ;  /* 0x0000002300237308 */ /* 0x000e220000000800 */
[----:B--2---:R-:W-:-:S01]  /*11530*/  FADD.FTZ R5, R24, R5 ;  /* 0x0000000518057221 */ /* 0x004fc20000010000 */
[----:B------:R-:W-:-:S03]  /*11540*/  WARPGROUP.ARRIVE ;  /* 0x00000000000079c5 */ /* 0x000fc60000000000 */
[----:B------:R-:W-:-:S03]  /*11550*/  FADD.FTZ R5, R25, R5 ;  /* 0x0000000519057221 */ /* 0x000fc60000010000 */
[----:B------:R-:W2:Y:S01]  /*11560*/  MUFU.EX2 R28, R28 ;  /* 0x0000001c001c7308 */ /* 0x000ea20000000800 */
[----:B-1----:R-:W-:-:S01]  /*11570*/  FADD.FTZ R4, R34, R4 ;  /* 0x0000000422047221 */ /* 0x002fc20000010000 */
[----:B------:R-:W-:Y:S06]  /*11580*/  QGMMA.64x96x32.F32.E4M3.E4M3 R88, R136, gdesc[UR4], R88, gsb0 ;  /* 0x0160000488587df3 */ /* 0x000fec0008000858 */
[----:B------:R-:W1:Y:S01]  /*11590*/  MUFU.EX2 R38, R38 ;  /* 0x0000002600267308 */ /* 0x000e620000000800 */
[----:B0-----:R-:W-:-:S07]  /*115a0*/  FADD.FTZ R4, R35, R4 ;  /* 0x0000000423047221 */ /* 0x001fce0000010000 */
[----:B------:R-:W0:Y:S01]  /*115b0*/  MUFU.EX2 R39, R39 ;  /* 0x0000002700277308 */ /* 0x000e220000000800 */
[----:B--2---:R-:W-:-:S04]  /*115c0*/  FADD.FTZ R5, R28, R5 ;  /* 0x000000051c057221 */ /* 0x004fc80000010000 */
[----:B------:R-:W-:-:S03]  /*115d0*/  FADD.FTZ R5, R29, R5 ;  /* 0x000000051d057221 */ /* 0x000fc60000010000 */
        /* <DEDUP_REMOVED lines=13> */
[----:B-1----:R-:W-:-:S04]  /*116b0*/  FADD.FTZ R5, R36, R5 ;  /* 0x0000000524057221 */ /* 0x002fc80000010000 */
[----:B------:R-:W-:-:S03]  /*116c0*/  FADD.FTZ R5, R37, R5 ;  /* 0x0000000525057221 */ /* 0x000fc60000010000 */
        /* <DEDUP_REMOVED lines=11> */
[----:B------:R2:W-:Y:S04]  /*11780*/  @!P0 SYNCS.ARRIVE.TRANS64.RED.A1T0 RZ, [R82+URZ], RZ ;  /* 0x000000ff52ff89a7 */ /* 0x0005e8000810043f */
[----:B------:R-:W3:Y:S01]  /*11790*/  MUFU.EX2 R54, R54 ;  /* 0x0000003600367308 */ /* 0x000ee20000000800 */
[----:B-1----:R-:W-:-:S07]  /*117a0*/  FADD.FTZ R4, R51, R4 ;  /* 0x0000000433047221 */ /* 0x002fce0000010000 */
[----:B------:R-:W1:Y:S01]  /*117b0*/  MUFU.EX2 R55, R55 ;  /* 0x0000003700377308 */ /* 0x000e620000000800 */
[----:B0-----:R-:W-:-:S04]  /*117c0*/  FADD.FTZ R5, R44, R5 ;  /* 0x000000052c057221 */ /* 0x001fc80000010000 */
[----:B------:R-:W-:-:S03]  /*117d0*/  FADD.FTZ R5, R45, R5 ;  /* 0x000000052d057221 */ /* 0x000fc60000010000 */
[----:B------:R-:W0:Y:S01]  /*117e0*/  MUFU.EX2 R48, R48 ;  /* 0x0000003000307308 */ /* 0x000e220000000800 */
[----:B---3--:R-:W-:-:S07]  /*117f0*/  FADD.FTZ R4, R54, R4 ;  /* 0x0000000436047221 */ /* 0x008fce0000010000 */
[----:B------:R-:W3:Y:S01]  /*11800*/  MUFU.EX2 R58, R58 ;  /* 0x0000003a003a7308 */ /* 0x000ee20000000800 */
[----:B-1----:R-:W-:-:S07]  /*11810*/  FADD.FTZ R4, R55, R4 ;  /* 0x0000000437047221 */ /* 0x002fce0000010000 */
[----:B------:R-:W1:Y:S01]  /*11820*/  MUFU.EX2 R49, R49 ;  /* 0x0000003100317308 */ /* 0x000e620000000800 */
[----:B0-----:R-:W-:-:S07]  /*11830*/  FADD.FTZ R5, R48, R5 ;  /* 0x0000000530057221 */ /* 0x001fce0000010000 */
[----:B------:R-:W0:Y:S01]  /*11840*/  MUFU.EX2 R59, R59 ;  /* 0x0000003b003b7308 */ /* 0x000e220000000800 */
[----:B---3--:R-:W-:-:S07]  /*11850*/  FADD.FTZ R4, R58, R4 ;  /* 0x000000043a047221 */ /* 0x008fce0000010000 */
[----:B------:R-:W3:Y:S01]  /*11860*/  MUFU.EX2 R52, R52 ;  /* 0x0000003400347308 */ /* 0x000ee20000000800 */
[----:B-1----:R-:W-:-:S07]  /*11870*/  FADD.FTZ R5, R49, R5 ;  /* 0x0000000531057221 */ /* 0x002fce0000010000 */
[----:B------:R-:W1:Y:S01]  /*11880*/  MUFU.EX2 R62, R62 ;  /* 0x0000003e003e7308 */ /* 0x000e620000000800 */
[----:B0-----:R-:W-:-:S07]  /*11890*/  FADD.FTZ R4, R59, R4 ;  /* 0x000000043b047221 */ /* 0x001fce0000010000 */
[----:B------:R-:W0:Y:S01]  /*118a0*/  MUFU.EX2 R63, R63 ;  /* 0x0000003f003f7308 */ /* 0x000e220000000800 */
[----:B---3--:R-:W-:-:S04]  /*118b0*/  FADD.FTZ R5, R52, R5 ;  /* 0x0000000534057221 */ /* 0x008fc80000010000 */
[----:B------:R-:W-:-:S03]  /*118c0*/  FADD.FTZ R5, R53, R5 ;  /* 0x0000000535057221 */ /* 0x000fc60000010000 */
        /* <DEDUP_REMOVED lines=13> */
[----:B-1----:R-:W-:-:S04]  /*119a0*/  FADD.FTZ R5, R60, R5 ;  /* 0x000000053c057221 */ /* 0x002fc80000010000 */
[----:B------:R-:W-:-:S03]  /*119b0*/  FADD.FTZ R5, R61, R5 ;  /* 0x000000053d057221 */ /* 0x000fc60000010000 */
        /* <DEDUP_REMOVED lines=30> */
[----:B-1----:R-:W-:-:S01]  /*11ba0*/  FADD.FTZ R4, R86, R4 ;  /* 0x0000000456047221 */ /* 0x002fc20000010000 */
[----:B0-----:R-:W-:-:S03]  /*11bb0*/  FADD.FTZ R5, R11, R5 ;  /* 0x000000050b057221 */ /* 0x001fc60000010000 */
[----:B---3--:R-:W-:Y:S01]  /*11bc0*/  FADD.FTZ R4, R77, R4 ;  /* 0x000000044d047221 */ /* 0x008fe20000010000 */
[----:B--2---:R-:W-:Y:S06]  /*11bd0*/  @!P1 BRA `(.L_x_2022) ;  /* 0x0000000000049947 */ /* 0x004fec0003800000 */
[----:B------:R-:W-:Y:S01]  /*11be0*/  BPT.TRAP 0x1 ;  /* 0x000000040000795c */ /* 0x000fe20000300000 */
.L_x_2022:
        /* <DEDUP_REMOVED lines=94> */
[----:B------:R-:W-:Y:S02]  /*121d0*/  IMAD.MOV.U32 R145, RZ, RZ, R46 ;  /* 0x000000ffff917224 */ /* 0x000fe400078e002e */
[----:B------:R-:W-:Y:S01]  /*121e0*/  IMAD.MOV.U32 R146, RZ, RZ, R44 ;  /* 0x000000ffff927224 */ /* 0x000fe200078e002c */
[C---:B--2---:R-:W-:Y:S01]  /*121f0*/  ISETP.GT.AND P0, PT, R14.reuse, R82, PT ;  /* 0x000000520e00720c */ /* 0x044fe20003f04270 */
[----:B------:R-:W-:-:S12]  /*12200*/  VIADD R14, R14, 0xffffffff ;  /* 0xffffffff0e0e7836 */ /* 0x000fd80000000000 */
[----:B0-----:R-:W-:Y:S05]  /*12210*/  @P0 BRA `(.L_x_2023) ;  /* 0xffffffe000ac0947 */ /* 0x001fea000383ffff */
.L_x_2011:
[----:B------:R-:W-:Y:S05]  /*12220*/  BSYNC B0 ;  /* 0x0000000000007941 */ /* 0x000fea0003800000 */
.L_x_2010:
[----:B------:R-:W-:Y:S06]  /*12230*/  BAR.ARV 0x8, 0x200 ;  /* 0x0208000000007b1d */ /* 0x000fec0000002000 */
[----:B------:R-:W-:Y:S05]  /*12240*/  @!P1 BRA `(.L_x_2024) ;  /* 0x0000000000049947 */ /* 0x000fea0003800000 */
[----:B------:R-:W-:Y:S01]  /*12250*/  BPT.TRAP 0x1 ;  /* 0x000000040000795c */ /* 0x000fe20000300000 */
.L_x_2024:
[----:B------:R-:W-:Y:S01]  /*12260*/  IMAD R12, R18, 0x8, R16 ;  /* 0x00000008120c7824 */ /* 0x000fe200078e0210 */
[----:B------:R-:W-:-:S04]  /*12270*/  SHF.L.U32 R7, R152, 0x1f, RZ ;  /* 0x0000001f98077819 */ /* 0x000fc800000006ff */
[----:B------:R0:W1:Y:S01]  /*12280*/  SYNCS.PHASECHK.TRANS64.TRYWAIT P0, [R12+URZ+0x19c50], R7 ;  /* 0x019c50070c0075a7 */ /* 0x000062000800017f */
[----:B------:R-:W-:Y:S05]  /*12290*/  @!P1 BRA `(.L_x_2025) ;  /* 0x0000000000049947 */ /* 0x000fea0003800000 */
[----:B------:R-:W-:Y:S01]  /*122a0*/  BPT.TRAP 0x1 ;  /* 0x000000040000795c */ /* 0x000fe20000300000 */
.L_x_2025:
[----:B------:R-:W-:Y:S04]  /*122b0*/  BSSY B0, `(.L_x_2026) ;  /* 0x0000004000007945 */ /* 0x000fe80003800000 */
[----:B-1----:R-:W-:Y:S05]  /*122c0*/  @P0 BRA `(.L_x_2027) ;  /* 0x0000000000080947 */ /* 0x002fea0003800000 */
[----:B------:R-:W1:Y:S02]  /*122d0*/  SYNCS.PHASECHK.TRANS64.TRYWAIT P0, [R12+URZ+0x19c50], R7 ;  /* 0x019c50070c0075a7 */ /* 0x000e64000800017f */
[----:B-1----:R-:W-:Y:S05]  /*122e0*/  @!P0 BRA `(.L_x_2028) ;  /* 0x000000bc00588947 */ /* 0x002fea0003800000 */
.L_x_2027:
[----:B------:R-:W-:Y:S05]  /*122f0*/  BSYNC B0 ;  /* 0x0000000000007941 */ /* 0x000fea0003800000 */
.L_x_2026:
        /* <DEDUP_REMOVED lines=10> */
[----:B01----:R-:W-:-:S05]  /*123a0*/  LOP3.LUT R7, R16, 0x10000, RZ, 0xfc, !PT ;  /* 0x0001000010077812 */ /* 0x003fca00078efcff */
[----:B------:R-:W-:Y:S02]  /*123b0*/  IMAD R6, R18, 0x300, R7 ;  /* 0x0000030012067824 */ /* 0x000fe400078e0207 */
        /* <DEDUP_REMOVED lines=14> */
[----:B------:R-:W-:-:S04]  /*124a0*/  @P0 LEA R8, P2, R10, UR4, 0x2 ;  /* 0x000000040a080c11 */ /* 0x000fc8000f8410ff */
[----:B------:R-:W-:Y:S01]  /*124b0*/  @P0 LEA.HI.X R9, R10, UR5, R9, 0x2, P2 ;  /* 0x000000050a090c11 */ /* 0x000fe200090f1409 */
[----:B------:R-:W-:-:S06]  /*124c0*/  IMAD.MOV.U32 R10, RZ, RZ, 0x3f800000 ;  /* 0x3f800000ff0a7424 */ /* 0x000fcc00078e00ff */
[----:B------:R0:W2:Y:S01]  /*124d0*/  @P0 LDG.E R10, desc[UR42][R8.64] ;  /* 0x0000002a080a0981 */ /* 0x0000a2000c1e1900 */
[----:B------:R-:W-:Y:S02]  /*124e0*/  IMAD.MOV.U32 R7, RZ, RZ, 0x40000040 ;  /* 0x40000040ff077424 */ /* 0x000fe400078e00ff */
[----:B------:R-:W-:Y:S01]  /*124f0*/  IMAD.MOV.U32 R21, RZ, RZ, -0x800000 ;  /* 0xff800000ff157424 */ /* 0x000fe200078e00ff */
[----:B------:R-:W1:Y:S01]  /*12500*/  SHFL.BFLY PT, R14, R5, 0x2, 0x1f ;  /* 0x0c401f00050e7f89 */ /* 0x000e6200000e0000 */
[----:B------:R-:W-:-:S03]  /*12510*/  IMAD.MOV.U32 R20, RZ, RZ, -0x800000 ;  /* 0xff800000ff147424 */ /* 0x000fc600078e00ff */
        /* <DEDUP_REMOVED lines=8> */
[----:B-1----:R-:W-:-:S01]  /*125a0*/  FADD.FTZ R14, R14, R5 ;  /* 0x000000050e0e7221 */ /* 0x002fc20000010000 */
[----:B------:R-:W-:-:S07]  /*125b0*/  IMAD.MOV.U32 R5, RZ, RZ, RZ ;  /* 0x000000ffff057224 */ /* 0x000fce00078e00ff */
[----:B------:R-:W-:Y:S01]  /*125c0*/  QGMMA.64x96x32.F32.E4M3.E4M3 R88, R144, gdesc[UR4], R88, gsb0 ;  /* 0x0160000490587df3 */ /* 0x000fe20008000858 */
[----:B------:R-:W-:Y:S01]  /*125d0*/  R2UR UR6, R8 ;  /* 0x00000000080672ca */ /* 0x000fe200000e0000 */
[----:B---3--:R-:W-:Y:S01]  /*125e0*/  FADD.FTZ R11, R11, R4 ;  /* 0x000000040b0b7221 */ /* 0x008fe20000010000 */
[----:B------:R-:W-:Y:S01]  /*125f0*/  R2UR UR7, R9 ;  /* 0x00000000090772ca */ /* 0x000fe200000e0000 */
[----:B------:R-:W-:Y:S01]  /*12600*/  IMAD.MOV.U32 R9, RZ, RZ, RZ ;  /* 0x000000ffff097224 */ /* 0x000fe200078e00ff */
[----:B------:R-:W-:Y:S02]  /*12610*/  WARPGROUP.DEPBAR.LE gsb0, 0x0 ;  /* 0x00008000000079c5 */ /* 0x000fe40000010000 */
[----:B------:R-:W-:-:S09]  /*12620*/  WARPGROUP.ARRIVE ;  /* 0x00000000000079c5 */ /* 0x000fd20000000000 */
[----:B------:R-:W-:Y:S01]  /*12630*/  QGMMA.64x96x32.F32.E4M3.E4M3 R88, R140, gdesc[UR4], R88, gsb0 ;  /* 0x016000048c587df3 */ /* 0x000fe20008000858 */
[----:B------:R-:W-:Y:S02]  /*12640*/  R2UR UR6, R6 ;  /* 0x00000000060672ca */ /* 0x000fe400000e0000 */
[----:B------:R-:W-:Y:S01]  /*12650*/  R2UR UR7, R7 ;  /* 0x00000000070772ca */ /* 0x000fe200000e0000 */
[----:B------:R-:W0:Y:S04]  /*12660*/  SHFL.BFLY PT, R6, R11, 0x1, 0x1f ;  /* 0x0c201f000b067f89 */ /* 0x000e2800000e0000 */
[----:B------:R-:W1:Y:S01]  /*12670*/  SHFL.BFLY PT, R7, R14, 0x1, 0x1f ;  /* 0x0c201f000e077f89 */ /* 0x000e6200000e0000 */
[----:B0-----:R-:W-:-:S01]  /*12680*/  FADD.FTZ R13, R11, R6 ;  /* 0x000000060b0d7221 */ /* 0x001fc20000010000 */
[----:B-1----:R-:W-:-:S03]  /*12690*/  FADD.FTZ R7, R14, R7 ;  /* 0x000000070e077221 */ /* 0x002fc60000010000 */
[----:B------:R-:W-:Y:S01]  /*126a0*/  FMUL.FTZ R8, R13, 0.00390625 ;  /* 0x3b8000000d087820 */ /* 0x000fe20000410000 */
[C---:B------:R-:W-:Y:S01]  /*126b0*/  FMUL.FTZ R15, R7.reuse, 0.00390625 ;  /* 0x3b800000070f7820 */ /* 0x040fe20000410000 */
[----:B------:R-:W-:-:S03]  /*126c0*/  FSETP.NE.FTZ.AND P0, PT, R7, RZ, PT ;  /* 0x000000ff0700720b */ /* 0x000fc60003f15000 */
[----:B------:R-:W-:Y:S02]  /*126d0*/  FSETP.NE.FTZ.AND P3, PT, R8, RZ, PT ;  /* 0x000000ff0800720b */ /* 0x000fe40003f75000 */
[----:B------:R-:W-:-:S08]  /*126e0*/  FSETP.NE.FTZ.AND P2, PT, R15, RZ, PT ;  /* 0x000000ff0f00720b */ /* 0x000fd00003f55000 */
[----:B------:R-:W-:Y:S01]  /*126f0*/  @P0 MUFU.RCP R5, R7 ;  /* 0x0000000700050308 */ /* 0x000fe20000001000 */
[----:B------:R-:W-:-:S04]  /*12700*/  FSETP.NE.FTZ.AND P0, PT, R13, RZ, PT ;  /* 0x000000ff0d00720b */ /* 0x000fc80003f15000 */
[C---:B------:R-:W-:Y:S01]  /*12710*/  @P2 FMUL.FTZ R4, R2.reuse, 0.69314718246459960938 ;  /* 0x3f31721802042820 */ /* 0x040fe20000410000 */
[----:B------:R-:W-:Y:S02]  /*12720*/  @P3 FMUL.FTZ R2, R2, 0.69314718246459960938 ;  /* 0x3f31721802023820 */ /* 0x000fe40000410000 */
[----:B------:R-:W0:Y:S08]  /*12730*/  @P3 MUFU.LG2 R8, R8 ;  /* 0x0000000800083308 */ /* 0x000e300000000c00 */
[----:B------:R-:W1:Y:S08]  /*12740*/  @P2 MUFU.LG2 R6, R15 ;  /* 0x0000000f00062308 */ /* 0x000e700000000c00 */
[----:B------:R-:W3:Y:S01]  /*12750*/  @P0 MUFU.RCP R9, R13 ;  /* 0x0000000d00090308 */ /* 0x000ee20000001000 */
[----:B0-----:R-:W-:-:S04]  /*12760*/  @P3 FMUL.FTZ R11, R8, 0.69314718246459960938 ;  /* 0x3f317218080b3820 */ /* 0x001fc80000410000 */
[----:B------:R-:W-:Y:S01]  /*12770*/  @P3 FFMA.FTZ R21, R2, R0, R11 ;  /* 0x0000000002153223 */ /* 0x000fe2000001000b */
[----:B-1----:R-:W-:-:S04]  /*12780*/  @P2 FMUL.FTZ R7, R6, 0.69314718246459960938 ;  /* 0x3f31721806072820 */ /* 0x002fc80000410000 */
[----:B------:R-:W-:Y:S01]  /*12790*/  @P2 FFMA.FTZ R20, R4, R3, R7 ;  /* 0x0000000304142223 */ /* 0x000fe20000010007 */
[----:B------:R-:W-:Y:S02]  /*127a0*/  WARPGROUP.DEPBAR.LE gsb0, 0x0 ;  /* 0x00008000000079c5 */ /* 0x000fe40000010000 */
[----:B------:R-:W-:-:S06]  /*127b0*/  WARPGROUP.ARRIVE ;  /* 0x00000000000079c5 */ /* 0x000fcc0000000000 */
[----:B------:R-:W-:Y:S01]  /*127c0*/  QGMMA.64x96x32.F32.E4M3.E4M3 R88, R136, gdesc[UR4], R88, gsb0 ;  /* 0x0160000488587df3 */ /* 0x000fe20008000858 */
[-C--:B--2---:R-:W-:Y:S01]  /*127d0*/  FMUL.FTZ R2, R5, R10.reuse ;  /* 0x0000000a05027220 */ /* 0x084fe20000410000 */
[----:B---3--:R-:W-:Y:S01]  /*127e0*/  FMUL.FTZ R10, R9, R10 ;  /* 0x0000000a090a7220 */ /* 0x008fe20000410000 */
[----:B------:R-:W-:Y:S02]  /*127f0*/  WARPGROUP.DEPBAR.LE gsb0, 0x0 ;  /* 0x00008000000079c5 */ /* 0x000fe40000010000 */
[----:B------:R-:W-:Y:S05]  /*12800*/  @!P1 BRA `(.L_x_2029) ;  /* 0x0000000000049947 */ /* 0x000fea0003800000 */
[----:B------:R-:W-:Y:S01]  /*12810*/  BPT.TRAP 0x1 ;  /* 0x000000040000795c */ /* 0x000fe20000300000 */
.L_x_2029:
[----:B------:R-:W2:Y:S01]  /*12820*/  LDL.LU R0, [R1+0x1c] ;  /* 0x00001c0001007983 */ /* 0x000ea20000300800 */
[----:B------:R-:W-:Y:S02]  /*12830*/  VIADD R12, R12, 0x19c60 ;  /* 0x00019c600c0c7836 */ /* 0x000fe40000000000 */
[-C--:B------:R-:W-:Y:S01]  /*12840*/  FMUL.FTZ R25, R88, R2.reuse ;  /* 0x0000000258197220 */ /* 0x080fe20000410000 */
[----:B------:R-:W-:Y:S01]  /*12850*/  FMUL.FTZ R26, R93, R2 ;  /* 0x000000025d1a7220 */ /* 0x000fe20000410000 */
[----:B------:R-:W3:Y:S01]  /*12860*/  LDL.LU R8, [R1+0x54] ;  /* 0x0000540001087983 */ /* 0x000ee20000300800 */
[----:B------:R-:W-:-:S05]  /*12870*/  VIADD R18, R18, 0x1 ;  /* 0x0000000112127836 */ /* 0x000fca0000000000 */
[----:B------:R-:W-:-:S04]  /*12880*/  ISETP.NE.AND P1, PT, R18, 0x2, PT ;  /* 0x000000021200780c */ /* 0x000fc80003f25270 */
        /* <DEDUP_REMOVED lines=53> */
[----:B------:R-:W-:-:S07]  /*12be0*/  FMUL.FTZ R0, R97, R2 ;  /* 0x0000000261007220 */ /* 0x000fce0000410000 */
.L_x_1963:
[----:B------:R-:W2:Y:S01]  /*12bf0*/  LDL R96, [R1+0x48] ;  /* 0x0000480001607983 */ /* 0x000ea20000100800 */
[----:B------:R-:W1:Y:S01]  /*12c00*/  S2UR UR4, SR_CgaCtaId ;  /* 0x00000000000479c3 */ /* 0x000e620000008800 */
[----:B------:R-:W-:Y:S01]  /*12c10*/  MOV R16, 0x400 ;  /* 0x0000040000107802 */ /* 0x000fe20000000f00 */
[----:B------:R-:W-:Y:S01]  /*12c20*/  BSSY B0, `(.L_x_2030) ;  /* 0x0000337000007945 */ /* 0x000fe20003800000 */
[----:B-1----:R-:W-:-:S05]  /*12c30*/  IMAD.U32 R2, RZ, RZ, UR4 ;  /* 0x00000004ff027e24 */ /* 0x002fca000f8e00ff */
[----:B------:R1:W-:Y:S01]  /*12c40*/  STL [R1+0x1c], R2 ;  /* 0x00001c0201007387 */ /* 0x0003e20000100800 */
[----:B------:R-:W-:Y:S01]  /*12c50*/  LEA R16, R2, R16, 0x18 ;  /* 0x0000001002107211 */ /* 0x000fe200078ec0ff */
[----:B------:R-:W-:Y:S06]  /*12c60*/  BAR.SYNC.DEFER_BLOCKING 0x5, 0x200 ;  /* 0x0148000000007b1d */ /* 0x000fec0000010000 */
[----:B------:R1:W3:Y:S02]  /*12c70*/  LDS.128 R28, [R16+0x19cd0] ;  /* 0x019cd000101c7984 */ /* 0x0002e40000000c00 */
[----:B------:R-:W-:Y:S06]  /*12c80*/  BAR.ARV 0x4, 0x200 ;  /* 0x0108000000007b1d */ /* 0x000fec0000002000 */
[----:B--2---:R-:W-:-:S13]  /*12c90*/  ISETP.NE.AND P1, PT, R96, RZ, PT ;  /* 0x000000ff6000720c */ /* 0x004fda0003f25270 */
[----:B------:R-:W2:Y:S02]  /*12ca0*/  @!P1 LDC R96, c[0x0][0xad4] ;  /* 0x0002b500ff609b82 */ /* 0x000ea40000000800 */
[----:B--2---:R1:W-:Y:S01]  /*12cb0*/  @!P1 STL [R1+0x48], R96 ;  /* 0x0000486001009387 */ /* 0x0043e20000100800 */
[----:B---3--:R-:W-:Y:S05]  /*12cc0*/  @P0 BRA `(.L_x_2031) ;  /* 0x0000002400f00947 */ /* 0x008fea0003800000 */
[----:B------:R-:W2:Y:S01]  /*12cd0*/  LDL.LU R10, [R1+0x40] ;  /* 0x00004000010a7983 */ /* 0x000ea20000300800 */
[----:B------:R-:W-:Y:S01]  /*12ce0*/  ULDC.64 UR4, c[0x4][0x38] ;  /* 0x01000e0000047ab9 */ /* 0x000fe20000000a00 */
[----:B------:R-:W-:Y:S02]  /*12cf0*/  ULDC.64 UR6, c[0x0][0xc08] ;  /* 0x0003020000067ab9 */ /* 0x000fe40000000a00 */
[----:B------:R-:W3:Y:S04]  /*12d00*/  LDL.LU R3, [R1+0x58] ;  /* 0x0000580001037983 */ /* 0x000ee80000300800 */
[----:B-1----:R-:W4:Y:S01]  /*12d10*/  LDL R2, [R1+0x34] ;  /* 0x0000340001027983 */ /* 0x002f220000100800 */
[----:B0-----:R-:W0:Y:S01]  /*12d20*/  S2R R8, SR_TID.X ;  /* 0x0000000000087919 */ /* 0x001e220000002100 */
[----:B------:R-:W-:Y:S01]  /*12d30*/  BAR.SYNC.DEFER_BLOCKING 0x1, 0x180 ;  /* 0x0046000000007b1d */ /* 0x000fe20000010000 */
[----:B---3--:R-:W-:-:S02]  /*12d40*/  IMAD.MOV.U32 R13, RZ, RZ, R3 ;  /* 0x000000ffff0d7224 */ /* 0x008fc400078e0003 */
[----:B----4-:R-:W-:Y:S02]  /*12d50*/  IMAD.MOV.U32 R12, RZ, RZ, R2 ;  /* 0x000000ffff0c7224 */ /* 0x010fe400078e0002 */
[----:B0-----:R-:W-:Y:S02]  /*12d60*/  IMAD.SHL.U32 R2, R8, 0x4, RZ ;  /* 0x0000000408027824 */ /* 0x001fe400078e00ff */
[----:B------:R-:W-:Y:S02]  /*12d70*/  IMAD.MOV.U32 R15, RZ, RZ, R12 ;  /* 0x000000ffff0f7224 */ /* 0x000fe400078e000c */
[----:B------:R-:W3:Y:S01]  /*12d80*/  LDL R12, [R1+0x84] ;  /* 0x00008400010c7983 */ /* 0x000ee20000100800 */
[----:B------:R-:W-:-:S04]  /*12d90*/  LOP3.LUT R2, R2, 0xc, RZ, 0xc0, !PT ;  /* 0x0000000c02027812 */ /* 0x000fc800078ec0ff */
[----:B------:R-:W-:-:S05]  /*12da0*/  IADD3 R2, P0, R2, UR4, RZ ;  /* 0x0000000402027c10 */ /* 0x000fca000ff1e0ff */
[----:B------:R-:W-:Y:S01]  /*12db0*/  IMAD.X R3, RZ, RZ, UR5, P0 ;  /* 0x00000005ff037e24 */ /* 0x000fe200080e06ff */
[----:B------:R-:W-:-:S04]  /*12dc0*/  ULDC.64 UR4, c[0x0][0xc00] ;  /* 0x0003000000047ab9 */ /* 0x000fc80000000a00 */
[----:B-----5:R0:W4:Y:S01]  /*12dd0*/  LDG.E.CONSTANT R24, desc[UR42][R2.64] ;  /* 0x0000002a02187981 */ /* 0x020122000c1e9900 */
[----:B------:R-:W-:Y:S01]  /*12de0*/  LOP3.LUT P0, R8, R8, 0x3, RZ, 0xc0, !PT ;  /* 0x0000000308087812 */ /* 0x000fe2000780c0ff */
[----:B------:R-:W-:-:S03]  /*12df0*/  IMAD.MOV.U32 R14, RZ, RZ, R13 ;  /* 0x000000ffff0e7224 */ /* 0x000fc600078e000d */
[----:B------:R-:W-:-:S04]  /*12e00*/  ISETP.EQ.OR P0, PT, R8, 0x3, !P0 ;  /* 0x000000030800780c */ /* 0x000fc80004702670 */
[----:B------:R-:W-:Y:S02]  /*12e10*/  SEL R69, R38, R99, P0 ;  /* 0x0000006326457207 */ /* 0x000fe40000000000 */
[----:B------:R-:W-:Y:S02]  /*12e20*/  SEL R38, R99, R38, P0 ;  /* 0x0000002663267207 */ /* 0x000fe40000000000 */
[----:B------:R-:W4:Y:S01]  /*12e30*/  LDL.LU R99, [R1+0x4c] ;  /* 0x00004c0001637983 */ /* 0x000f220000300800 */
[----:B------:R-:W-:Y:S02]  /*12e40*/  SEL R67, R94, R39, P0 ;  /* 0x000000275e437207 */ /* 0x000fe40000000000 */
[----:B------:R-:W-:Y:S02]  /*12e50*/  SEL R39, R39, R94, P0 ;  /* 0x0000005e27277207 */ /* 0x000fe40000000000 */
[----:B------:R-:W4:Y:S01]  /*12e60*/  LDL.LU R94, [R1+0x50] ;  /* 0x00005000015e7983 */ /* 0x000f220000300800 */
[----:B------:R-:W-:-:S02]  /*12e70*/  SEL R49, R7, R32, P0 ;  /* 0x0000002007317207 */ /* 0x000fc40000000000 */
[----:B------:R-:W-:Y:S01]  /*12e80*/  SEL R32, R32, R7, P0 ;  /* 0x0000000720207207 */ /* 0x000fe20000000000 */
[----:B------:R-:W-:Y:S01]  /*12e90*/  IMAD.MOV.U32 R97, RZ, RZ, R14 ;  /* 0x000000ffff617224 */ /* 0x000fe200078e000e */
[----:B------:R-:W1:Y:S01]  /*12ea0*/  S2R R7, SR_SWINHI ;  /* 0x0000000000077919 */ /* 0x000e620000002f00 */
[----:B------:R-:W-:Y:S02]  /*12eb0*/  SEL R47, R27, R0, P0 ;  /* 0x000000001b2f7207 */ /* 0x000fe40000000000 */
[----:B------:R-:W-:Y:S01]  /*12ec0*/  SEL R27, R0, R27, P0 ;  /* 0x0000001b001b7207 */ /* 0x000fe20000000000 */
[----:B--2---:R-:W-:Y:S01]  /*12ed0*/  IMAD.MOV.U32 R98, RZ, RZ, R10 ;  /* 0x000000ffff627224 */ /* 0x004fe200078e000a */
[----:B------:R-:W-:Y:S01]  /*12ee0*/  SEL R41, R25, R4, P0 ;  /* 0x0000000419297207 */ /* 0x000fe20000000000 */
[----:B------:R-:W-:Y:S01]  /*12ef0*/  IMAD.MOV.U32 R88, RZ, RZ, R15 ;  /* 0x000000ffff587224 */ /* 0x000fe200078e000f */
[----:B------:R-:W-:Y:S01]  /*12f00*/  SEL R25, R4, R25, P0 ;  /* 0x0000001904197207 */ /* 0x000fe20000000000 */
[----:B------:R-:W2:Y:S01]  /*12f10*/  LDL R90, [R1+0x3c] ;  /* 0x00003c00015a7983 */ /* 0x000ea20000100800 */
[----:B------:R-:W-:-:S02]  /*12f20*/  SEL R43, R11, R26, P0 ;  /* 0x0000001a0b2b7207 */ /* 0x000fc40000000000 */
[----:B------:R-:W-:Y:S01]  /*12f30*/  SEL R53, R5, R36, P0 ;  /* 0x0000002405357207 */ /* 0x000fe20000000000 */
[----:B------:R-:W2:Y:S01]  /*12f40*/  LDL R92, [R1+0x20] ;  /* 0x00002000015c7983 */ /* 0x000ea20000100800 */
[----:B------:R-:W-:Y:S02]  /*12f50*/  SEL R73, R37, R6, P0 ;  /* 0x0000000625497207 */ /* 0x000fe40000000000 */
[----:B------:R-:W-:Y:S01]  /*12f60*/  SEL R71, R9, R42, P0 ;  /* 0x0000002a09477207 */ /* 0x000fe20000000000 */
[----:B------:R-:W2:Y:S01]  /*12f70*/  LDL R86, [R1+0x60] ;  /* 0x0000600001567983 */ /* 0x000ea20000100800 */
[----:B0-----:R-:W-:Y:S02]  /*12f80*/  MOV R2, R16 ;  /* 0x0000001000027202 */ /* 0x001fe40000000f00 */
[----:B-1----:R-:W-:Y:S02]  /*12f90*/  MOV R3, R7 ;  /* 0x0000000700037202 */ /* 0x002fe40000000f00 */
        /* <DEDUP_REMOVED lines=39> */
[----:B------:R-:W-:Y:S02]  /*13210*/  IADD3 R85, P3, R12, 0x3020, RZ ;  /* 0x000030200c557810 */ /* 0x000fe40007f7e0ff */
[----:B------:R-:W-:Y:S02]  /*13220*/  LOP3.LUT R14, R0, R33, RZ, 0x3c, !PT ;  /* 0x00000021000e7212 */ /* 0x000fe400078e3cff */
[----:B------:R-:W-:-:S02]  /*13230*/  LOP3.LUT R0, R35, 0x180, RZ, 0xc0, !PT ;  /* 0x0000018023007812 */ /* 0x000fc400078ec0ff */
[----:B------:R-:W-:Y:S02]  /*13240*/  LOP3.LUT R4, R85, 0x180, RZ, 0xc0, !PT ;  /* 0x0000018055047812 */ /* 0x000fe400078ec0ff */
[----:B------:R-:W-:Y:S02]  /*13250*/  IADD3 R95, P1, R12, 0x6020, RZ ;  /* 0x000060200c5f7810 */ /* 0x000fe40007f3e0ff */
[----:B------:R-:W-:Y:S02]  /*13260*/  SHF.R.U64 R0, R0, 0x3, RZ ;  /* 0x0000000300007819 */ /* 0x000fe400000012ff */
[C---:B------:R-:W-:Y:S01]  /*13270*/  IADD3 R93, P2, R12.reuse, 0x6000, RZ ;  /* 0x000060000c5d7810 */ /* 0x040fe20007f5e0ff */
[----:B------:R-:W-:Y:S01]  /*13280*/  IMAD.X R11, RZ, RZ, R13, P4 ;  /* 0x000000ffff0b7224 */ /* 0x000fe200020e060d */
[----:B------:R-:W-:Y:S02]  /*13290*/  LOP3.LUT R5, R12, 0x180, RZ, 0xc0, !PT ;  /* 0x000001800c057812 */ /* 0x000fe400078ec0ff */
[----:B------:R-:W-:-:S02]  /*132a0*/  SHF.R.U64 R4, R4, 0x3, RZ ;  /* 0x0000000304047819 */ /* 0x000fc400000012ff */
[----:B------:R-:W-:Y:S02]  /*132b0*/  LOP3.LUT R28, R95, 0x180, RZ, 0xc0, !PT ;  /* 0x000001805f1c7812 */ /* 0x000fe400078ec0ff */
[----:B------:R-:W-:Y:S02]  /*132c0*/  LOP3.LUT R10, R0, R35, RZ, 0x3c, !PT ;  /* 0x00000023000a7212 */ /* 0x000fe400078e3cff */
[----:B------:R-:W-:Y:S02]  /*132d0*/  LOP3.LUT R6, R93, 0x180, RZ, 0xc0, !PT ;  /* 0x000001805d067812 */ /* 0x000fe400078ec0ff */
[----:B------:R-:W-:Y:S02]  /*132e0*/  SHF.R.U64 R5, R5, 0x3, RZ ;  /* 0x0000000305057819 */ /* 0x000fe400000012ff */
[----:B------:R-:W-:Y:S02]  /*132f0*/  LOP3.LUT R8, R4, R85, RZ, 0x3c, !PT ;  /* 0x0000005504087212 */ /* 0x000fe400078e3cff */
[----:B------:R-:W-:-:S02]  /*13300*/  SHF.R.U64 R28, R28, 0x3, RZ ;  /* 0x000000031c1c7819 */ /* 0x000fc400000012ff */
[----:B------:R-:W-:Y:S02]  /*13310*/  MOV R85, R10 ;  /* 0x0000000a00557202 */ /* 0x000fe40000000f00 */
[----:B------:R-:W-:Y:S01]  /*13320*/  SHF.R.U64 R6, R6, 0x3, RZ ;  /* 0x0000000306067819 */ /* 0x000fe200000012ff */
[----:B----4-:R0:W-:Y:S01]  /*13330*/  SHFL.IDX PT, R11, R49, R24, 0x1c1f ;  /* 0x001c1f18310b7589 */ /* 0x0101e200000e0000 */
[----:B------:R-:W-:Y:S01]  /*13340*/  LOP3.LUT R12, R5, R12, RZ, 0x3c, !PT ;  /* 0x0000000c050c7212 */ /* 0x000fe200078e3cff */
[--C-:B------:R-:W-:Y:S01]  /*13350*/  IMAD.X R5, RZ, RZ, R13.reuse, P1 ;  /* 0x000000ffff057224 */ /* 0x100fe200008e060d */
[----:B------:R-:W-:Y:S01]  /*13360*/  LOP3.LUT R4, R28, R95, RZ, 0x3c, !PT ;  /* 0x0000005f1c047212 */ /* 0x000fe200078e3cff */
[--C-:B------:R-:W-:Y:S01]  /*13370*/  IMAD.X R9, RZ, RZ, R13.reuse, P3 ;  /* 0x000000ffff097224 */ /* 0x100fe200018e060d */
[----:B------:R-:W-:Y:S01]  /*13380*/  LOP3.LUT R6, R6, R93, RZ, 0x3c, !PT ;  /* 0x0000005d06067212 */ /* 0x000fe200078e3cff */
[--C-:B------:R-:W-:Y:S01]  /*13390*/  IMAD.X R7, RZ, RZ, R13.reuse, P2 ;  /* 0x000000ffff077224 */ /* 0x100fe200010e060d */
[----:B0-----:R-:W-:Y:S01]  /*133a0*/  LOP3.LUT R49, R24, 0x2, RZ, 0x3c, !PT ;  /* 0x0000000218317812 */ /* 0x001fe200078e3cff */
[----:B------:R-:W-:Y:S01]  /*133b0*/  IMAD.X R15, RZ, RZ, R13, P5 ;  /* 0x000000ffff0f7224 */ /* 0x000fe200028e060d */
[----:B------:R-:W-:Y:S01]  /*133c0*/  SHFL.IDX PT, R41, R41, R24, 0x1c1f ;  /* 0x001c1f1829297589 */ /* 0x000fe200000e0000 */
[----:B------:R-:W-:-:S03]  /*133d0*/  MOV R33, R12 ;  /* 0x0000000c00217202 */ /* 0x000fc60000000f00 */
[----:B------:R-:W0:Y:S01]  /*133e0*/  SHFL.IDX PT, R46, R25, R49, 0x1c1f ;  /* 0x001c1f31192e7589 */ /* 0x000e2200000e0000 */
[----:B------:R-:W-:-:S03]  /*133f0*/  MOV R84, R4 ;  /* 0x0000000400547202 */ /* 0x000fc60000000f00 */
[----:B------:R-:W-:Y:S01]  /*13400*/  SHFL.IDX PT, R43, R43, R24, 0x1c1f ;  /* 0x001c1f182b2b7589 */ /* 0x000fe200000e0000 */
[----:B------:R-:W-:-:S03]  /*13410*/  MOV R0, R8 ;  /* 0x0000000800007202 */ /* 0x000fc60000000f00 */
[----:B------:R-:W-:Y:S01]  /*13420*/  SHFL.IDX PT, R74, R59, R24, 0x1c1f ;  /* 0x001c1f183b4a7589 */ /* 0x000fe200000e0000 */
[----:B------:R-:W-:-:S03]  /*13430*/  MOV R28, R6 ;  /* 0x00000006001c7202 */ /* 0x000fc60000000f00 */
[----:B------:R-:W-:Y:S01]  /*13440*/  SHFL.IDX PT, R67, R67, R24, 0x1c1f ;  /* 0x001c1f1843437589 */ /* 0x000fe200000e0000 */
[----:B------:R-:W-:-:S03]  /*13450*/  MOV R35, R14 ;  /* 0x0000000e00237202 */ /* 0x000fc60000000f00 */
[----:B------:R-:W-:Y:S04]  /*13460*/  SHFL.IDX PT, R71, R71, R24, 0x1c1f ;  /* 0x001c1f1847477589 */ /* 0x000fe800000e0000 */
[----:B------:R-:W1:Y:S04]  /*13470*/  SHFL.IDX PT, R26, R26, R49, 0x1c1f ;  /* 0x001c1f311a1a7589 */ /* 0x000e6800000e0000 */
[----:B------:R-:W3:Y:S04]  /*13480*/  SHFL.IDX PT, R48, R39, R49, 0x1c1f ;  /* 0x001c1f3127307589 */ /* 0x000ee800000e0000 */
[----:B------:R4:W2:Y:S04]  /*13490*/  SHFL.IDX PT, R56, R42, R49, 0x1c1f ;  /* 0x001c1f312a387589 */ /* 0x0008a800000e0000 */
        /* <DEDUP_REMOVED lines=16> */
[----:B------:R-:W2:Y:S04]  /*135a0*/  SHFL.IDX PT, R62, R44, R49, 0x1c1f ;  /* 0x001c1f312c3e7589 */ /* 0x000ea800000e0000 */
[----:B------:R-:W2:Y:S04]  /*135b0*/  SHFL.IDX PT, R77, R114, R49, 0x1c1f ;  /* 0x001c1f31724d7589 */ /* 0x000ea800000e0000 */
[----:B------:R-:W2:Y:S04]  /*135c0*/  SHFL.IDX PT, R79, R122, R49, 0x1c1f ;  /* 0x001c1f317a4f7589 */ /* 0x000ea800000e0000 */
        /* <DEDUP_REMOVED lines=12> */
[----:B------:R-:W2:Y:S04]  /*13690*/  SHFL.IDX PT, R24, R127, R49, 0x1c1f ;  /* 0x001c1f317f187589 */ /* 0x000ea800000e0000 */
[----:B------:R-:W2:Y:S04]  /*136a0*/  SHFL.IDX PT, R15, R130, R49, 0x1c1f ;  /* 0x001c1f31820f7589 */ /* 0x000ea800000e0000 */
[----:B------:R-:W2:Y:S04]  /*136b0*/  SHFL.IDX PT, R117, R117, R49, 0x1c1f ;  /* 0x001c1f3175757589 */ /* 0x000ea800000e0000 */
[----:B------:R-:W2:Y:S04]  /*136c0*/  SHFL.IDX PT, R119, R119, R49, 0x1c1f ;  /* 0x001c1f3177777589 */ /* 0x000ea800000e0000 */
[----:B------:R3:W2:Y:S04]  /*136d0*/  SHFL.IDX PT, R25, R45, R49, 0x1c1f ;  /* 0x001c1f312d197589 */ /* 0x0006a800000e0000 */
[----:B------:R-:W2:Y:S04]  /*136e0*/  SHFL.IDX PT, R13, R120, R49, 0x1c1f ;  /* 0x001c1f31780d7589 */ /* 0x000ea800000e0000 */
[----:B------:R2:W2:Y:S01]  /*136f0*/  SHFL.IDX PT, R134, R134, R49, 0x1c1f ;  /* 0x001c1f3186867589 */ /* 0x0004a200000e0000 */
[----:B0-----:R-:W-:-:S02]  /*13700*/  SEL R40, R41, R46, P0 ;  /* 0x0000002e29287207 */ /* 0x001fc40000000000 */
[----:B----4-:R-:W-:Y:S02]  /*13710*/  SEL R42, R46, R41, P0 ;  /* 0x000000292e2a7207 */ /* 0x010fe40000000000 */
[----:B-1----:R-:W-:Y:S02]  /*13720*/  SEL R41, R43, R26, P0 ;  /* 0x0000001a2b297207 */ /* 0x002fe40000000000 */
[----:B---3--:R-:W-:Y:S02]  /*13730*/  SEL R45, R67, R48, P0 ;  /* 0x00000030432d7207 */ /* 0x008fe40000000000 */
[----:B------:R-:W-:Y:S02]  /*13740*/  SEL R47, R48, R67, P0 ;  /* 0x00000043302f7207 */ /* 0x000fe40000000000 */
[----:B--2---:R-:W-:Y:S02]  /*13750*/  SEL R53, R71, R56, P0 ;  /* 0x0000003847357207 */ /* 0x004fe40000000000 */
        /* <DEDUP_REMOVED lines=47> */
[----:B------:R-:W-:Y:S01]  /*13a50*/  SEL R74, R13, R74, P0 ;  /* 0x0000004a0d4a7207 */ /* 0x000fe20000000000 */
[----:B------:R0:W-:Y:S01]  /*13a60*/  STSM.16.M88.4 [R33], R4 ;  /* 0x0000000421007844 */ /* 0x0001e20000000200 */
[----:B------:R-:W-:-:S02]  /*13a70*/  SEL R37, R91, R134, P0 ;  /* 0x000000865b257207 */ /* 0x000fc40000000000 */
[----:B------:R-:W-:Y:S01]  /*13a80*/  SEL R39, R134, R91, P0 ;  /* 0x0000005b86277207 */ /* 0x000fe20000000000 */
        /* <DEDUP_REMOVED lines=10> */
[----:B0-----:R-:W-:Y:S02]  /*13b30*/  F2FP.BF16.F32.PACK_AB R33, R77, R76 ;  /* 0x0000004c4d21723e */ /* 0x001fe400000010ff */
[----:B------:R-:W-:-:S02]  /*13b40*/  F2FP.BF16.F32.PACK_AB R34, R75, R74 ;  /* 0x0000004a4b22723e */ /* 0x000fc400000010ff */
[----:B-1----:R-:W-:Y:S02]  /*13b50*/  F2FP.BF16.F32.PACK_AB R35, R79, R78 ;  /* 0x0000004e4f23723e */ /* 0x002fe400000010ff */
[----:B------:R-:W-:Y:S02]  /*13b60*/  F2FP.BF16.F32.PACK_AB R4, R81, R80 ;  /* 0x000000505104723e */ /* 0x000fe400000010ff */
[----:B------:R-:W-:Y:S02]  /*13b70*/  F2FP.BF16.F32.PACK_AB R5, R37, R36 ;  /* 0x000000242505723e */ /* 0x000fe400000010ff */
[----:B------:R-:W-:Y:S02]  /*13b80*/  F2FP.BF16.F32.PACK_AB R6, R83, R82 ;  /* 0x000000525306723e */ /* 0x000fe400000010ff */
[----:B------:R-:W-:Y:S01]  /*13b90*/  F2FP.BF16.F32.PACK_AB R7, R39, R38 ;  /* 0x000000262707723e */ /* 0x000fe200000010ff */
[----:B------:R0:W-:Y:S04]  /*13ba0*/  STSM.16.M88.4 [R85], R12 ;  /* 0x0000000c55007844 */ /* 0x0001e80000000200 */
[----:B------:R1:W-:Y:S04]  /*13bb0*/  STSM.16.M88.4 [R0], R24 ;  /* 0x0000001800007844 */ /* 0x0003e80000000200 */
[----:B------:R-:W-:Y:S04]  /*13bc0*/  STSM.16.M88.4 [R28], R32 ;  /* 0x000000201c007844 */ /* 0x000fe80000000200 */
[----:B------:R2:W-:Y:S01]  /*13bd0*/  STSM.16.M88.4 [R84], R4 ;  /* 0x0000000454007844 */ /* 0x0005e20000000200 */
[----:B------:R-:W-:Y:S01]  /*13be0*/  BAR.SYNC.DEFER_BLOCKING 0x1, 0x180 ;  /* 0x0046000000007b1d */ /* 0x000fe20000010000 */
[----:B------:R-:W-:-:S04]  /*13bf0*/  ISETP.NE.U32.AND P0, PT, RZ, UR4, PT ;  /* 0x00000004ff007c0c */ /* 0x000fc8000bf05070 */
[----:B------:R-:W-:Y:S02]  /*13c00*/  ISETP.NE.AND.EX P0, PT, RZ, UR5, PT, P0 ;  /* 0x00000005ff007c0c */ /* 0x000fe4000bf05300 */
[----:B------:R-:W-:Y:S01]  /*13c10*/  IADD3 R8, P1, R99, UR4, RZ ;  /* 0x0000000463087c10 */ /* 0x000fe2000ff3e0ff */
[----:B0-----:R-:W-:Y:S01]  /*13c20*/  IMAD.MOV.U32 R85, RZ, RZ, RZ ;  /* 0x000000ffff557224 */ /* 0x001fe200078e00ff */
[----:B------:R-:W-:Y:S01]  /*13c30*/  ISETP.GT.AND P3, PT, R96, 0x1, PT ;  /* 0x000000016000780c */ /* 0x000fe20003f64270 */
[----:B-1----:R-:W-:Y:S01]  /*13c40*/  IMAD.MOV.U32 R24, RZ, RZ, 0x9b8 ;  /* 0x000009b8ff187424 */ /* 0x002fe200078e00ff */
[----:B------:R-:W-:Y:S01]  /*13c50*/  IADD3.X R9, R94, UR5, RZ, P1, !PT ;  /* 0x000000055e097c10 */ /* 0x000fe20008ffe4ff */
[----:B------:R-:W0:Y:S06]  /*13c60*/  LDC R0, c[0x0][0xbe8] ;  /* 0x0002fa00ff007b82 */ /* 0x000e2c0000000800 */
[----:B------:R-:W3:Y:S01]  /*13c70*/  @P0 LDG.E R85, desc[UR42][R8.64] ;  /* 0x0000002a08550981 */ /* 0x000ee2000c1e1900 */
[----:B------:R-:W-:-:S04]  /*13c80*/  SEL R24, R24, 0x978, P3 ;  /* 0x0000097818187807 */ /* 0x000fc80001800000 */
[----:B--2---:R-:W1:Y:S08]  /*13c90*/  LDC.64 R6, c[0x0][R24+0x220] ;  /* 0x0000880018067b82 */ /* 0x004e700000000a00 */
[----:B------:R-:W2:Y:S01]  /*13ca0*/  LDC.64 R10, c[0x0][R24+0x218] ;  /* 0x00008600180a7b82 */ /* 0x000ea20000000a00 */
[----:B------:R-:W-:-:S04]  /*13cb0*/  ISETP.NE.U32.AND P1, PT, RZ, UR6, PT ;  /* 0x00000006ff007c0c */ /* 0x000fc8000bf25070 */
[----:B------:R-:W-:-:S03]  /*13cc0*/  ISETP.NE.AND.EX P1, PT, RZ, UR7, PT, P1 ;  /* 0x00000007ff007c0c */ /* 0x000fc6000bf25310 */
[----:B------:R-:W4:Y:S01]  /*13cd0*/  LDC.64 R12, c[0x0][R24+0x228] ;  /* 0x00008a00180c7b82 */ /* 0x000f220000000a00 */
[----:B0-----:R-:W-:-:S07]  /*13ce0*/  ISETP.NE.AND P4, PT, R0, 0x1, PT ;  /* 0x000000010000780c */ /* 0x001fce0003f85270 */
[----:B------:R0:W0:Y:S02]  /*13cf0*/  LDC.64 R4, c[0x0][R24+0x210] ;  /* 0x0000840018047b82 */ /* 0x0000240000000a00 */
[----:B------:R-:W-:Y:S01]  /*13d00*/  @P1 IADD3 R14, P2, R99, UR6, RZ ;  /* 0x00000006630e1c10 */ /* 0x000fe2000ff5e0ff */
[----:B------:R-:W-:Y:S02]  /*13d10*/  ULDC UR6, c[0x0][0xa88] ;  /* 0x0002a20000067ab9 */ /* 0x000fe40000000800 */
[----:B------:R-:W-:Y:S01]  /*13d20*/  IMAD.U32 R27, RZ, RZ, UR6 ;  /* 0x00000006ff1b7e24 */ /* 0x000fe2000f8e00ff */
[----:B------:R-:W-:Y:S02]  /*13d30*/  @P1 IADD3.X R15, R94, UR7, RZ, P2, !PT ;  /* 0x000000075e0f1c10 */ /* 0x000fe400097fe4ff */
[----:B------:R-:W-:Y:S01]  /*13d40*/  ISETP.NE.U32.AND P2, PT, RZ, UR4, PT ;  /* 0x00000004ff007c0c */ /* 0x000fe2000bf45070 */
[----:B------:R-:W0:Y:S02]  /*13d50*/  @P4 LDC R26, c[0x0][0xbec] ;  /* 0x0002fb00ff1a4b82 */ /* 0x000e240000000800 */
[----:B------:R1:W5:Y:S01]  /*13d60*/  @P1 LDG.E R27, desc[UR42][R14.64] ;  /* 0x0000002a0e1b1981 */ /* 0x000362000c1e1900 */
[----:B------:R-:W-:-:S05]  /*13d70*/  ISETP.NE.AND.EX P2, PT, RZ, UR5, PT, P2 ;  /* 0x00000005ff007c0c */ /* 0x000fca000bf45320 */
[----:B------:R-:W0:Y:S01]  /*13d80*/  @P4 LDC R91, c[0x0][0xbf0] ;  /* 0x0002fc00ff5b4b82 */ /* 0x000e220000000800 */
[----:B------:R-:W-:-:S07]  /*13d90*/  SEL R87, R98, RZ, !P2 ;  /* 0x000000ff62577207 */ /* 0x000fce0005000000 */
[----:B-1----:R-:W1:Y:S01]  /*13da0*/  LDC.64 R14, c[0x0][0xba8] ;  /* 0x0002ea00ff0e7b82 */ /* 0x002e620000000a00 */
[----:B------:R-:W-:Y:S01]  /*13db0*/  SEL R25, R97, RZ, !P2 ;  /* 0x000000ff61197207 */ /* 0x000fe20005000000 */
[----:B------:R-:W-:-:S04]  /*13dc0*/  IMAD R7, R7, R87, RZ ;  /* 0x0000005707077224 */ /* 0x000fc800078e02ff */
[----:B------:R-:W-:Y:S02]  /*13dd0*/  IMAD R89, R6, R25, R7 ;  /* 0x0000001906597224 */ /* 0x000fe400078e0207 */
[-C--:B--2---:R-:W-:Y:S02]  /*13de0*/  IMAD R35, R11, R88.reuse, RZ ;  /* 0x000000580b237224 */ /* 0x084fe400078e02ff */
[----:B------:R-:W-:-:S04]  /*13df0*/  IMAD.WIDE.U32 R10, R10, R88, RZ ;  /* 0x000000580a0a7225 */ /* 0x000fc800078e00ff */
[----:B------:R-:W-:-:S04]  /*13e00*/  IMAD.WIDE.U32 R6, R6, R87, RZ ;  /* 0x0000005706067225 */ /* 0x000fc800078e00ff */
[----:B------:R-:W-:Y:S01]  /*13e10*/  IMAD.IADD R25, R90, 0x1, R92 ;  /* 0x000000015a197824 */ /* 0x000fe200078e025c */
[----:B------:R-:W-:Y:S01]  /*13e20*/  SEL R33, R86, RZ, P3 ;  /* 0x000000ff56217207 */ /* 0x000fe20001800000 */
[----:B------:R-:W-:Y:S02]  /*13e30*/  IMAD.IADD R89, R7, 0x1, R89 ;  /* 0x0000000107597824 */ /* 0x000fe400078e0259 */
[----:B------:R-:W-:Y:S01]  /*13e40*/  IMAD.MOV.U32 R7, RZ, RZ, R25 ;  /* 0x000000ffff077224 */ /* 0x000fe200078e0019 */
[----:B-1----:R-:W1:Y:S01]  /*13e50*/  @!P3 LDC R14, c[0x0][0xb50] ;  /* 0x0002d400ff0ebb82 */ /* 0x002e620000000800 */
[----:B------:R-:W-:Y:S02]  /*13e60*/  IMAD.IADD R11, R11, 0x1, R35 ;  /* 0x000000010b0b7824 */ /* 0x000fe400078e0223 */
[-C--:B----4-:R-:W-:Y:S02]  /*13e70*/  IMAD R35, R13, R33.reuse, RZ ;  /* 0x000000210d237224 */ /* 0x090fe400078e02ff */
[----:B------:R-:W-:-:S03]  /*13e80*/  IMAD.WIDE.U32 R12, R12, R33, RZ ;  /* 0x000000210c0c7225 */ /* 0x000fc600078e00ff */
[----:B------:R-:W2:Y:S01]  /*13e90*/  @!P3 LDC R15, c[0x0][0xb54] ;  /* 0x0002d500ff0fbb82 */ /* 0x000ea20000000800 */
[----:B------:R-:W-:Y:S01]  /*13ea0*/  IMAD.IADD R35, R13, 0x1, R35 ;  /* 0x000000010d237824 */ /* 0x000fe200078e0223 */
[--C-:B---3--:R-:W-:Y:S01]  /*13eb0*/  IADD3 R10, P2, P5, R6, R10, R85.reuse ;  /* 0x0000000a060a7210 */ /* 0x108fe20007d5e055 */
[----:B0-----:R-:W-:Y:S01]  /*13ec0*/  @P4 IMAD.HI.U32 R6, R25, R26, RZ ;  /* 0x0000001a19064227 */ /* 0x001fe200078e00ff */
[----:B------:R-:W-:-:S04]  /*13ed0*/  SHF.R.S32.HI R84, RZ, 0x1f, R85 ;  /* 0x0000001fff547819 */ /* 0x000fc80000011455 */
[----:B------:R-:W-:Y:S02]  /*13ee0*/  @P4 SHF.R.U32.HI R7, RZ, R91, R6 ;  /* 0x0000005bff074219 */ /* 0x000fe40000011606 */
[----:B------:R-:W-:-:S03]  /*13ef0*/  IADD3.X R11, R89, R11, R84, P2, P5 ;  /* 0x0000000b590b7210 */ /* 0x000fc600017ea454 */
[--C-:B------:R-:W-:Y:S01]  /*13f00*/  IMAD.MOV R24, RZ, RZ, -R7.reuse ;  /* 0x000000ffff187224 */ /* 0x100fe200078e0a07 */
        /* <DEDUP_REMOVED lines=8> */
[----:B-1----:R-:W-:-:S03]  /*13f90*/  LEA R14, P2, R12, R14, 0x2 ;  /* 0x0000000e0c0e7211 */ /* 0x002fc600078410ff */
[----:B------:R-:W-:-:S05]  /*13fa0*/  IMAD.IADD R4, R13, 0x1, R5 ;  /* 0x000000010d047824 */ /* 0x000fca00078e0205 */
[----:B--2---:R-:W-:Y:S01]  /*13fb0*/  LEA.HI.X R15, R12, R15, R4, 0x2, P2 ;  /* 0x0000000f0c0f7211 */ /* 0x004fe200010f1404 */
[----:B------:R-:W-:Y:S06]  /*13fc0*/  @P1 BRA `(.L_x_2032) ;  /* 0x0000000000101947 */ /* 0x000fec0003800000 */
[----:B------:R-:W-:Y:S05]  /*13fd0*/  @!P0 BRA `(.L_x_2032) ;  /* 0x00000000000c8947 */ /* 0x000fea0003800000 */
[----:B------:R-:W2:Y:S04]  /*13fe0*/  LDG.E R4, desc[UR42][R8.64] ;  /* 0x0000002a08047981 */ /* 0x000ea8000c1e1900 */
[----:B-----5:R-:W2:Y:S02]  /*13ff0*/  LDG.E R27, desc[UR42][R8.64+0x4] ;  /* 0x0000042a081b7981 */ /* 0x020ea4000c1e1900 */
[----:B--2---:R-:W-:-:S07]  /*14000*/  IMAD.IADD R27, R27, 0x1, -R4 ;  /* 0x000000011b1b7824 */ /* 0x004fce00078e0a04 */
.L_x_2032:
        /* <DEDUP_REMOVED lines=38> */
[----:B------:R-:W-:-:S04]  /*14270*/  IMAD.IADD R20, R91, 0x1, -R20 ;  /* 0x000000015b147824 */ /* 0x000fc800078e0a14 */
[----:B------:R-:W-:-:S04]  /*14280*/  IMAD R20, R20, 0x60, R90 ;  /* 0x0000006014147824 */ /* 0x000fc800078e025a */
[----:B------:R-:W-:Y:S01]  /*14290*/  IMAD.IADD R42, R92, 0x1, R20 ;  /* 0x000000015c2a7824 */ /* 0x000fe200078e0214 */
[----:B------:R-:W-:-:S03]  /*142a0*/  SHF.R.S32.HI R40, RZ, 0x1f, R87 ;  /* 0x0000001fff287819 */ /* 0x000fc60000011457 */
[----:B-1----:R-:W-:-:S04]  /*142b0*/  @P4 IMAD.HI.U32 R20, R42, R41, RZ ;  /* 0x000000292a144227 */ /* 0x002fc800078e00ff */
        /* <DEDUP_REMOVED lines=39> */
[----:B------:R-:W-:-:S03]  /*14530*/  IMAD.IADD R3, R3, 0x1, R21 ;  /* 0x0000000103037824 */ /* 0x000fc600078e0215 */
[----:B------:R-:W5:Y:S01]  /*14540*/  LD.E.128 R36, desc[UR42][R36.64] ;  /* 0x0000002a24247980 */ /* 0x000f62000c101d00 */
[C---:B------:R-:W-:Y:S01]  /*14550*/  IMAD.WIDE.U32 R2, R88.reuse, UR4, R2 ;  /* 0x0000000458027c25 */ /* 0x040fe2000f8e0002 */
[----:B------:R-:W-:Y:S01]  /*14560*/  @!PT LDS RZ, [RZ] ;  /* 0x00000000fffff984 */ /* 0x000fe20000000800 */
[----:B------:R-:W-:Y:S01]  /*14570*/  @!PT LDS RZ, [RZ] ;  /* 0x00000000fffff984 */ /* 0x000fe20000000800 */
[----:B------:R-:W-:Y:S01]  /*14580*/  @!PT LDS RZ, [RZ] ;  /* 0x00000000fffff984 */ /* 0x000fe20000000800 */
[----:B------:R-:W-:Y:S01]  /*14590*/  @!PT LDS RZ, [RZ] ;  /* 0x00000000fffff984 */ /* 0x000fe20000000800 */
[----:B------:R0:W-:Y:S06]  /*145a0*/  MEMBAR.ALL.CTA ;  /* 0x0000000000007992 */ /* 0x0001ec0000008000 */
[----:B0-----:R-:W0:Y:S01]  /*145b0*/  FENCE.VIEW.ASYNC.S ;  /* 0x00000000000073c6 */ /* 0x001e220000000000 */
[----:B------:R-:W-:Y:S01]  /*145c0*/  IMAD R3, R88, UR5, R3 ;  /* 0x0000000558037c24 */ /* 0x000fe2000f8e0203 */
[----:B------:R-:W-:Y:S01]  /*145d0*/  ULDC.64 UR4, c[0x0][0xaf0] ;  /* 0x0002bc0000047ab9 */ /* 0x000fe20000000a00 */
[----:B------:R-:W-:Y:S01]  /*145e0*/  IMAD.MOV.U32 R21, RZ, RZ, R42 ;  /* 0x000000ffff157224 */ /* 0x000fe200078e002a */
[----:B---3--:R-:W-:Y:S01]  /*145f0*/  @P4 SHF.R.U32.HI R21, RZ, R43, R20 ;  /* 0x0000002bff154219 */ /* 0x008fe20000011614 */
[----:B------:R-:W-:-:S02]  /*14600*/  IMAD R40, R40, UR4, RZ ;  /* 0x0000000428287c24 */ /* 0x000fc4000f8e02ff */
[----:B------:R-:W-:Y:S01]  /*14610*/  IMAD.WIDE.U32 R2, R87, UR4, R2 ;  /* 0x0000000457027c25 */ /* 0x000fe2000f8e0002 */
[----:B------:R-:W-:-:S03]  /*14620*/  SHF.R.S32.HI R20, RZ, 0x1f, R21 ;  /* 0x0000001fff147819 */ /* 0x000fc60000011415 */
[----:B------:R-:W-:Y:S01]  /*14630*/  IMAD R41, R87, UR5, R40 ;  /* 0x0000000557297c24 */ /* 0x000fe2000f8e0228 */
[----:B------:R-:W-:Y:S01]  /*14640*/  ULDC.64 UR4, c[0x0][0xae0] ;  /* 0x0002b80000047ab9 */ /* 0x000fe20000000a00 */
[----:B------:R-:W-:Y:S02]  /*14650*/  IMAD.MOV R43, RZ, RZ, -R21 ;  /* 0x000000ffff2b7224 */ /* 0x000fe400078e0a15 */
[----:B------:R-:W-:Y:S02]  /*14660*/  IMAD.IADD R3, R3, 0x1, R41 ;  /* 0x0000000103037824 */ /* 0x000fe400078e0229 */
[----:B------:R-:W-:Y:S02]  /*14670*/  IMAD R41, R0, R43, R42 ;  /* 0x0000002b00297224 */ /* 0x000fe400078e022a */
[----:B------:R-:W-:Y:S02]  /*14680*/  IMAD R20, R20, UR4, RZ ;  /* 0x0000000414147c24 */ /* 0x000fe4000f8e02ff */
[----:B------:R-:W-:Y:S01]  /*14690*/  IMAD.WIDE.U32 R2, R21, UR4, R2 ;  /* 0x0000000415027c25 */ /* 0x000fe2000f8e0002 */
[----:B------:R-:W-:-:S03]  /*146a0*/  SHF.R.S32.HI R0, RZ, 0x1f, R41 ;  /* 0x0000001fff007819 */ /* 0x000fc60000011429 */
[----:B------:R-:W-:Y:S01]  /*146b0*/  IMAD R43, R21, UR5, R20 ;  /* 0x00000005152b7c24 */ /* 0x000fe2000f8e0214 */
[----:B------:R-:W-:Y:S02]  /*146c0*/  ULDC.64 UR4, c[0x0][0xad8] ;  /* 0x0002b60000047ab9 */ /* 0x000fe40000000a00 */
[----:B------:R-:W-:Y:S02]  /*146d0*/  IMAD R0, R0, UR4, RZ ;  /* 0x0000000400007c24 */ /* 0x000fe4000f8e02ff */
[----:B------:R-:W-:Y:S02]  /*146e0*/  IMAD.IADD R3, R3, 0x1, R43 ;  /* 0x0000000103037824 */ /* 0x000fe400078e022b */
[C---:B------:R-:W-:Y:S02]  /*146f0*/  IMAD R21, R41.reuse, UR5, R0 ;  /* 0x0000000529157c24 */ /* 0x040fe4000f8e0200 */
[----:B------:R-:W-:Y:S01]  /*14700*/  IMAD.WIDE.U32 R2, R41, UR4, R2 ;  /* 0x0000000429027c25 */ /* 0x000fe2000f8e0002 */
[----:B------:R-:W-:Y:S01]  /*14710*/  ISETP.GE.AND P0, PT, R47, R28, PT ;  /* 0x0000001c2f00720c */ /* 0x000fe20003f06270 */
[----:B------:R-:W-:-:S02]  /*14720*/  ULDC.64 UR4, c[0x0][0xa80] ;  /* 0x0002a00000047ab9 */ /* 0x000fc40000000a00 */
[----:B------:R-:W-:Y:S01]  /*14730*/  IMAD.IADD R3, R3, 0x1, R21 ;  /* 0x0000000103037824 */ /* 0x000fe200078e0215 */
[----:B------:R-:W-:Y:S01]  /*14740*/  LEA R44, P1, R2, UR4, 0x1 ;  /* 0x00000004022c7c11 */ /* 0x000fe2000f8208ff */
[----:B------:R-:W-:-:S03]  /*14750*/  VIADD R0, R16, 0x19c20 ;  /* 0x00019c2010007836 */ /* 0x000fc60000000000 */
[----:B------:R-:W-:Y:S02]  /*14760*/  LEA.HI.X R45, R2, UR5, R3, 0x1, P1 ;  /* 0x00000005022d7c11 */ /* 0x000fe400088f0c03 */
[----:B------:R-:W-:Y:S01]  /*14770*/  PRMT R0, RZ, 0x654, R0 ;  /* 0x00000654ff007816 */ /* 0x000fe20000000000 */
[----:B0-----:R0:W1:Y:S03]  /*14780*/  SHFL.IDX PT, R20, R44, RZ, 0x1c1f ;  /* 0x001c1fff2c147589 */ /* 0x00106600000e0000 */
[----:B------:R0:W-:Y:S01]  /*14790*/  SYNCS.ARRIVE.TRANS64.RED.A1T0 RZ, [R0+URZ], RZ ;  /* 0x000000ff00ff79a7 */ /* 0x0001e2000810043f */
        /* <DEDUP_REMOVED lines=14> */
.L_x_2035:
[----:B------:R-:W-:Y:S05]  /*14880*/  BSYNC B1 ;  /* 0x0000000000017941 */ /* 0x000fea0003800000 */
.L_x_2034:
        /* <DEDUP_REMOVED lines=19> */
.L_x_2033:
[----:B------:R-:W2:Y:S01]  /*149c0*/  LDL R98, [R1+0x24] ;  /* 0x0000240001627983 */ /* 0x000ea20000100800 */
[----:B0-----:R-:W0:Y:S01]  /*149d0*/  @P4 LDC R6, c[0x0][0xbec] ;  /* 0x0002fb00ff064b82 */ /* 0x001e220000000800 */
[----:B------:R-:W-:Y:S01]  /*149e0*/  ULDC.64 UR4, c[0x0][0xb08] ;  /* 0x0002c20000047ab9 */ /* 0x000fe20000000a00 */
[----:B------:R-:W-:Y:S01]  /*149f0*/  SHF.R.S32.HI R4, RZ, 0x1f, R87 ;  /* 0x0000001fff047819 */ /* 0x000fe20000011457 */
[----:B------:R-:W3:Y:S01]  /*14a00*/  LDL R97, [R1+0x64] ;  /* 0x0000640001617983 */ /* 0x000ee20000100800 */
[----:B------:R-:W-:Y:S01]  /*14a10*/  IMAD R84, R84, UR4, RZ ;  /* 0x0000000454547c24 */ /* 0x000fe2000f8e02ff */
[----:B------:R-:W-:Y:S01]  /*14a20*/  ULDC.64 UR6, c[0x0][0xb30] ;  /* 0x0002cc0000067ab9 */ /* 0x000fe20000000a00 */
[C---:B------:R-:W-:Y:S01]  /*14a30*/  IMAD.WIDE.U32 R2, R85.reuse, UR4, RZ ;  /* 0x0000000455027c25 */ /* 0x040fe2000f8e00ff */
[----:B------:R1:W5:Y:S01]  /*14a40*/  LDL R96, [R1+0x74] ;  /* 0x0000740001607983 */ /* 0x0003620000100800 */
[----:B------:R-:W4:Y:S02]  /*14a50*/  @P4 LDC R9, c[0x0][0xbf0] ;  /* 0x0002fc00ff094b82 */ /* 0x000f240000000800 */
[----:B------:R-:W-:Y:S01]  /*14a60*/  IMAD R85, R85, UR5, R84 ;  /* 0x0000000555557c24 */ /* 0x000fe2000f8e0254 */
[----:B------:R1:W5:Y:S01]  /*14a70*/  LDL R94, [R1+0x6c] ;  /* 0x00006c00015e7983 */ /* 0x0003620000100800 */
[----:B------:R-:W-:-:S02]  /*14a80*/  ULDC.64 UR4, c[0x0][0xb38] ;  /* 0x0002ce0000047ab9 */ /* 0x000fc40000000a00 */
[----:B------:R-:W-:Y:S02]  /*14a90*/  IMAD.IADD R3, R3, 0x1, R85 ;  /* 0x0000000103037824 */ /* 0x000fe400078e0255 */
[----:B------:R-:W-:-:S04]  /*14aa0*/  IMAD.WIDE.U32 R2, R88, UR4, R2 ;  /* 0x0000000458027c25 */ /* 0x000fc8000f8e0002 */
[----:B------:R-:W-:Y:S01]  /*14ab0*/  IMAD R3, R88, UR5, R3 ;  /* 0x0000000558037c24 */ /* 0x000fe2000f8e0203 */
[----:B------:R-:W-:Y:S01]  /*14ac0*/  ULDC.64 UR4, c[0x0][0xb40] ;  /* 0x0002d00000047ab9 */ /* 0x000fe20000000a00 */
[----:B0-----:R-:W-:-:S04]  /*14ad0*/  @P4 IMAD.HI.U32 R6, R25, R6, RZ ;  /* 0x0000000619064227 */ /* 0x001fc800078e00ff */
[----:B------:R-:W-:Y:S02]  /*14ae0*/  IMAD R4, R4, UR4, RZ ;  /* 0x0000000404047c24 */ /* 0x000fe4000f8e02ff */
[----:B------:R-:W-:-:S04]  /*14af0*/  IMAD.WIDE.U32 R2, R87, UR4, R2 ;  /* 0x0000000457027c25 */ /* 0x000fc8000f8e0002 */
[----:B------:R-:W-:Y:S01]  /*14b00*/  IMAD R7, R87, UR5, R4 ;  /* 0x0000000557077c24 */ /* 0x000fe2000f8e0204 */
[----:B------:R-:W-:Y:S01]  /*14b10*/  ULDC.64 UR4, c[0x0][0xb48] ;  /* 0x0002d20000047ab9 */ /* 0x000fe20000000a00 */
        /* <DEDUP_REMOVED lines=9> */
[----:B------:R-:W-:Y:S01]  /*14bb0*/  SHF.R.S32.HI R0, RZ, 0x1f, R7 ;  /* 0x0000001fff007819 */ /* 0x000fe20000011407 */
[C---:B------:R-:W-:Y:S01]  /*14bc0*/  IMAD R9, R5.reuse, UR7, R4 ;  /* 0x0000000705097c24 */ /* 0x040fe2000f8e0204 */
[----:B------:R-:W-:Y:S01]  /*14bd0*/  ULDC.64 UR4, c[0x0][0xb28] ;  /* 0x0002ca0000047ab9 */ /* 0x000fe20000000a00 */
[----:B------:R-:W-:-:S04]  /*14be0*/  IMAD.WIDE.U32 R2, R5, UR6, R2 ;  /* 0x0000000605027c25 */ /* 0x000fc8000f8e0002 */
[----:B------:R-:W-:Y:S02]  /*14bf0*/  IMAD R0, R0, UR4, RZ ;  /* 0x0000000400007c24 */ /* 0x000fe4000f8e02ff */
[----:B------:R-:W-:Y:S02]  /*14c00*/  IMAD.IADD R3, R3, 0x1, R9 ;  /* 0x0000000103037824 */ /* 0x000fe400078e0209 */
        /* <DEDUP_REMOVED lines=9> */
[----:B------:R1:W0:Y:S01]  /*14ca0*/  SHFL.IDX PT, R2, R32, RZ, 0x1c1f ;  /* 0x001c1fff20027589 */ /* 0x00022200000e0000 */
[----:B------:R-:W-:Y:S02]  /*14cb0*/  BSSY B1, `(.L_x_2037) ;  /* 0x0000047000017945 */ /* 0x000fe40003800000 */
[----:B------:R1:W-:Y:S01]  /*14cc0*/  SYNCS.ARRIVE.TRANS64.RED.A1T0 RZ, [R4+URZ], RZ ;  /* 0x000000ff04ff79a7 */ /* 0x0003e2000810043f */
[----:B------:R1:W4:Y:S01]  /*14cd0*/  SHFL.IDX PT, R3, R34, RZ, 0x1c1f ;  /* 0x001c1fff22037589 */ /* 0x00032200000e0000 */
[C---:B--2---:R-:W-:Y:S02]  /*14ce0*/  VIADD R87, R98.reuse, 0x8 ;  /* 0x0000000862577836 */ /* 0x044fe40000000000 */
[----:B------:R-:W-:-:S02]  /*14cf0*/  VIADD R89, R98, 0x10 ;  /* 0x0000001062597836 */ /* 0x000fc40000000000 */
[C---:B------:R-:W-:Y:S02]  /*14d00*/  VIADD R91, R98.reuse, 0x18 ;  /* 0x00000018625b7836 */ /* 0x040fe40000000000 */
[C---:B------:R-:W-:Y:S02]  /*14d10*/  VIADD R93, R98.reuse, 0x20 ;  /* 0x00000020625d7836 */ /* 0x040fe40000000000 */
[C---:B------:R-:W-:Y:S02]  /*14d20*/  VIADD R95, R98.reuse, 0x28 ;  /* 0x00000028625f7836 */ /* 0x040fe40000000000 */
[C---:B------:R-:W-:Y:S02]  /*14d30*/  VIADD R85, R98.reuse, 0x30 ;  /* 0x0000003062557836 */ /* 0x040fe40000000000 */
[C---:B------:R-:W-:Y:S02]  /*14d40*/  VIADD R35, R98.reuse, 0x38 ;  /* 0x0000003862237836 */ /* 0x040fe40000000000 */
[----:B------:R-:W-:-:S02]  /*14d50*/  VIADD R33, R98, 0x40 ;  /* 0x0000004062217836 */ /* 0x000fc40000000000 */
[----:B------:R-:W-:Y:S01]  /*14d60*/  VIADD R27, R98, 0x48 ;  /* 0x00000048621b7836 */ /* 0x000fe20000000000 */
[----:B---3--:R-:W-:Y:S02]  /*14d70*/  SHF.R.S32.HI R25, RZ, 0x1f, R97 ;  /* 0x0000001fff197819 */ /* 0x008fe40000011461 */
[----:B------:R-:W-:Y:S02]  /*14d80*/  SHF.R.S32.HI R84, RZ, 0x1f, R87 ;  /* 0x0000001fff547819 */ /* 0x000fe40000011457 */
[----:B------:R-:W-:Y:S02]  /*14d90*/  SHF.R.S32.HI R86, RZ, 0x1f, R89 ;  /* 0x0000001fff567819 */ /* 0x000fe40000011459 */
[----:B------:R-:W-:Y:S02]  /*14da0*/  SHF.R.S32.HI R88, RZ, 0x1f, R91 ;  /* 0x0000001fff587819 */ /* 0x000fe4000001145b */
[----:B------:R-:W-:Y:S02]  /*14db0*/  SHF.R.S32.HI R90, RZ, 0x1f, R93 ;  /* 0x0000001fff5a7819 */ /* 0x000fe4000001145d */
[----:B------:R-:W-:-:S02]  /*14dc0*/  SHF.R.S32.HI R92, RZ, 0x1f, R95 ;  /* 0x0000001fff5c7819 */ /* 0x000fc4000001145f */
[----:B------:R-:W-:Y:S02]  /*14dd0*/  SHF.R.S32.HI R26, RZ, 0x1f, R85 ;  /* 0x0000001fff1a7819 */ /* 0x000fe40000011455 */
[----:B------:R-:W-:Y:S02]  /*14de0*/  SHF.R.S32.HI R24, RZ, 0x1f, R35 ;  /* 0x0000001fff187819 */ /* 0x000fe40000011423 */
[----:B------:R-:W-:Y:S02]  /*14df0*/  SHF.R.S32.HI R12, RZ, 0x1f, R33 ;  /* 0x0000001fff0c7819 */ /* 0x000fe40000011421 */
        /* <DEDUP_REMOVED lines=29> */
[----:B------:R-:W-:Y:S01]  /*14fd0*/  ISETP.GE.AND P5, PT, R27, UR4, PT ;  /* 0x000000041b007c0c */ /* 0x000fe2000bfa6270 */
[----:B------:R0:W-:Y:S01]  /*14fe0*/  @!P2 ST.E.64 desc[UR42][R14.64], R58 ;  /* 0x0000003a0e00a985 */ /* 0x0001e2000c101b2a */
[----:B------:R-:W-:Y:S02]  /*14ff0*/  @!P1 LEA.HI.X R5, R85, R3, R26, 0x2, P4 ;  /* 0x0000000355059211 */ /* 0x000fe400020f141a */
[----:B------:R-:W-:-:S02]  /*15000*/  ISETP.GE.AND P4, PT, R97, UR4, PT ;  /* 0x0000000461007c0c */ /* 0x000fc4000bf86270 */
[----:B-----5:R-:W-:Y:S01]  /*15010*/  ISETP.GE.AND P2, PT, R94, UR4, PT ;  /* 0x000000045e007c0c */ /* 0x020fe2000bf46270 */
        /* <DEDUP_REMOVED lines=16> */
.L_x_2038:
[----:B------:R-:W-:Y:S05]  /*15120*/  BSYNC B1 ;  /* 0x0000000000017941 */ /* 0x000fea0003800000 */
.L_x_2037:
        /* <DEDUP_REMOVED lines=10> */
[-C--:B--2---:R-:W-:Y:S02]  /*151d0*/  @!P5 LEA R4, P2, R87, R2.reuse, 0x2 ;  /* 0x000000025704d211 */ /* 0x084fe400078410ff */
[-C--:B------:R-:W-:Y:S02]  /*151e0*/  @!P4 LEA R6, P6, R89, R2.reuse, 0x2 ;  /* 0x000000025906c211 */ /* 0x080fe400078c10ff */
[-C--:B-1----:R-:W-:Y:S01]  /*151f0*/  @!P5 LEA.HI.X R5, R87, R3.reuse, R84, 0x2, P2 ;  /* 0x000000035705d211 */ /* 0x082fe200010f1454 */
[----:B------:R-:W-:Y:S01]  /*15200*/  @!P3 IMAD.WIDE R8, R98, 0x4, R2 ;  /* 0x000000046208b825 */ /* 0x000fe200078e0202 */
[----:B------:R-:W-:Y:S02]  /*15210*/  ISETP.GE.AND P2, PT, R95, UR4, PT ;  /* 0x000000045f007c0c */ /* 0x000fe4000bf46270 */
[----:B------:R-:W-:Y:S02]  /*15220*/  @!P4 LEA.HI.X R7, R89, R3, R86, 0x2, P6 ;  /* 0x000000035907c211 */ /* 0x000fe400030f1456 */
[----:B------:R-:W-:Y:S01]  /*15230*/  @!P0 LEA R10, P6, R91, R2, 0x2 ;  /* 0x000000025b0a8211 */ /* 0x000fe200078c10ff */
[----:B------:R0:W-:Y:S01]  /*15240*/  @!P3 ST.E.64 desc[UR42][R8.64], R44 ;  /* 0x0000002c0800b985 */ /* 0x0001e2000c101b2a */
[----:B------:R-:W-:-:S02]  /*15250*/  ISETP.GE.AND P3, PT, R85, UR4, PT ;  /* 0x0000000455007c0c */ /* 0x000fc4000bf66270 */
[-C--:B------:R-:W-:Y:S01]  /*15260*/  @!P0 LEA.HI.X R11, R91, R3.reuse, R88, 0x2, P6 ;  /* 0x000000035b0b8211 */ /* 0x080fe200030f1458 */
[----:B------:R-:W-:Y:S01]  /*15270*/  @!P5 ST.E.64 desc[UR42][R4.64], R46 ;  /* 0x0000002e0400d985 */ /* 0x000fe2000c101b2a */
[-C--:B------:R-:W-:Y:S02]  /*15280*/  @!P1 LEA R14, P6, R93, R2.reuse, 0x2 ;  /* 0x000000025d0e9211 */ /* 0x080fe400078c10ff */
[----:B------:R-:W-:Y:S01]  /*15290*/  ISETP.GE.AND P5, PT, R35, UR4, PT ;  /* 0x0000000423007c0c */ /* 0x000fe2000bfa6270 */
[----:B------:R1:W-:Y:S01]  /*152a0*/  @!P4 ST.E.64 desc[UR42][R6.64], R52 ;  /* 0x000000340600c985 */ /* 0x0003e2000c101b2a */
[----:B------:R-:W-:Y:S02]  /*152b0*/  @!P1 LEA.HI.X R15, R93, R3, R90, 0x2, P6 ;  /* 0x000000035d0f9211 */ /* 0x000fe400030f145a */
[----:B------:R-:W-:Y:S01]  /*152c0*/  @!P2 LEA R20, P6, R95, R2, 0x2 ;  /* 0x000000025f14a211 */ /* 0x000fe200078c10ff */
[----:B------:R2:W-:Y:S01]  /*152d0*/  @!P0 ST.E.64 desc[UR42][R10.64], R54 ;  /* 0x000000360a008985 */ /* 0x0005e2000c101b2a */
[----:B------:R-:W-:-:S02]  /*152e0*/  ISETP.GE.AND P4, PT, R33, UR4, PT ;  /* 0x0000000421007c0c */ /* 0x000fc4000bf86270 */
[-C--:B------:R-:W-:Y:S01]  /*152f0*/  @!P2 LEA.HI.X R21, R95, R3.reuse, R92, 0x2, P6 ;  /* 0x000000035f15a211 */ /* 0x080fe200030f145c */
[----:B------:R2:W-:Y:S01]  /*15300*/  @!P1 ST.E.64 desc[UR42][R14.64], R60 ;  /* 0x0000003c0e009985 */ /* 0x0005e2000c101b2a */
[-C--:B------:R-:W-:Y:S02]  /*15310*/  @!P3 LEA R40, P6, R85, R2.reuse, 0x2 ;  /* 0x000000025528b211 */ /* 0x080fe400078c10ff */
[----:B------:R-:W-:Y:S01]  /*15320*/  ISETP.GE.AND P0, PT, R27, UR4, PT ;  /* 0x000000041b007c0c */ /* 0x000fe2000bf06270 */
[----:B------:R2:W-:Y:S01]  /*15330*/  @!P2 ST.E.64 desc[UR42][R20.64], R62 ;  /* 0x0000003e1400a985 */ /* 0x0005e2000c101b2a */
[----:B------:R-:W-:Y:S02]  /*15340*/  ISETP.GE.AND P1, PT, R97, UR4, PT ;  /* 0x0000000461007c0c */ /* 0x000fe4000bf26270 */
[----:B------:R-:W-:Y:S02]  /*15350*/  @!P3 LEA.HI.X R41, R85, R3, R26, 0x2, P6 ;  /* 0x000000035529b211 */ /* 0x000fe400030f141a */
[----:B0-----:R-:W-:-:S03]  /*15360*/  @!P5 LEA R8, P6, R35, R2, 0x2 ;  /* 0x000000022308d211 */ /* 0x001fc600078c10ff */
[----:B------:R2:W-:Y:S01]  /*15370*/  @!P3 ST.E.64 desc[UR42][R40.64], R68 ;  /* 0x000000442800b985 */ /* 0x0005e2000c101b2a */
[----:B------:R-:W-:Y:S02]  /*15380*/  @!P5 LEA.HI.X R9, R35, R3, R24, 0x2, P6 ;  /* 0x000000032309d211 */ /* 0x000fe400030f1418 */
[----:B------:R-:W-:-:S03]  /*15390*/  @!P4 LEA R32, P6, R33, R2, 0x2 ;  /* 0x000000022120c211 */ /* 0x000fc600078c10ff */
[-C--:B-1----:R-:W-:Y:S01]  /*153a0*/  @!P1 LEA R6, P2, R97, R2.reuse, 0x2 ;  /* 0x0000000261069211 */ /* 0x082fe200078410ff */
[----:B------:R2:W-:Y:S01]  /*153b0*/  @!P5 ST.E.64 desc[UR42][R8.64], R70 ;  /* 0x000000460800d985 */ /* 0x0005e2000c101b2a */
[-C--:B------:R-:W-:Y:S02]  /*153c0*/  @!P4 LEA.HI.X R33, R33, R3.reuse, R12, 0x2, P6 ;  /* 0x000000032121c211 */ /* 0x080fe400030f140c */
[----:B------:R-:W-:Y:S02]  /*153d0*/  @!P0 LEA R4, P6, R27, R2, 0x2 ;  /* 0x000000021b048211 */ /* 0x000fe400078c10ff */
[-C--:B------:R-:W-:Y:S01]  /*153e0*/  @!P1 LEA.HI.X R7, R97, R3.reuse, R25, 0x2, P2 ;  /* 0x0000000361079211 */ /* 0x080fe200010f1419 */
[----:B------:R2:W-:Y:S01]  /*153f0*/  @!P4 ST.E.64 desc[UR42][R32.64], R76 ;  /* 0x0000004c2000c985 */ /* 0x0005e2000c101b2a */
[----:B------:R-:W-:-:S05]  /*15400*/  @!P0 LEA.HI.X R5, R27, R3, R0, 0x2, P6 ;  /* 0x000000031b058211 */ /* 0x000fca00030f1400 */
[----:B------:R2:W-:Y:S01]  /*15410*/  @!P0 ST.E.64 desc[UR42][R4.64], R78 ;  /* 0x0000004e04008985 */ /* 0x0005e2000c101b2a */
[----:B-----5:R-:W-:-:S03]  /*15420*/  ISETP.GE.AND P0, PT, R94, UR4, PT ;  /* 0x000000045e007c0c */ /* 0x020fc6000bf06270 */
[----:B------:R2:W-:Y:S10]  /*15430*/  @!P1 ST.E.64 desc[UR42][R6.64], R36 ;  /* 0x0000002406009985 */ /* 0x0005f4000c101b2a */
[----:B------:R-:W-:Y:S05]  /*15440*/  @P0 BRA `(.L_x_2036) ;  /* 0x0000000800d00947 */ /* 0x000fea0003800000 */
[----:B------:R-:W-:-:S04]  /*15450*/  LEA R2, P0, R94, R2, 0x2 ;  /* 0x000000025e027211 */ /* 0x000fc800078010ff */
[----:B------:R-:W-:-:S05]  /*15460*/  LEA.HI.X R3, R94, R3, R96, 0x2, P0 ;  /* 0x000000035e037211 */ /* 0x000fca00000f1460 */
[----:B------:R0:W-:Y:S01]  /*15470*/  ST.E.64 desc[UR42][R2.64], R38 ;  /* 0x0000002602007985 */ /* 0x0001e2000c101b2a */
[----:B------:R-:W-:Y:S05]  /*15480*/  BRA `(.L_x_2036) ;  /* 0x0000000800c07947 */ /* 0x000fea0003800000 */
.L_x_2031:
[----:B------:R-:W1:Y:S01]  /*15490*/  LDL.LU R4, [R1+0x4c] ;  /* 0x00004c0001047983 */ /* 0x000e620000300800 */
[----:B------:R-:W-:Y:S01]  /*154a0*/  ULDC.64 UR6, c[0x0][0xc08] ;  /* 0x0003020000067ab9 */ /* 0x000fe20000000a00 */
[----:B------:R-:W-:Y:S02]  /*154b0*/  ULDC.64 UR4, c[0x0][0xc00] ;  /* 0x0003000000047ab9 */ /* 0x000fe40000000a00 */
[----:B------:R-:W2:Y:S01]  /*154c0*/  LDL.LU R0, [R1+0x50] ;  /* 0x0000500001007983 */ /* 0x000ea20000300800 */
[----:B------:R-:W-:Y:S01]  /*154d0*/  ISETP.NE.U32.AND P1, PT, RZ, UR6, PT ;  /* 0x00000006ff007c0c */ /* 0x000fe2000bf25070 */
[----:B------:R-:W-:Y:S01]  /*154e0*/  IMAD.MOV.U32 R15, RZ, RZ, RZ ;  /* 0x000000ffff0f7224 */ /* 0x000fe200078e00ff */
[----:B------:R-:W-:Y:S01]  /*154f0*/  ISETP.NE.U32.AND P0, PT, RZ, UR4, PT ;  /* 0x00000004ff007c0c */ /* 0x000fe2000bf05070 */
[----:B------:R-:W3:Y:S01]  /*15500*/  S2R R6, SR_TID.X ;  /* 0x0000000000067919 */ /* 0x000ee20000002100 */
[----:B------:R-:W-:Y:S02]  /*15510*/  ISETP.NE.AND.EX P1, PT, RZ, UR7, PT, P1 ;  /* 0x00000007ff007c0c */ /* 0x000fe4000bf25310 */
[----:B------:R-:W-:-:S02]  /*15520*/  ISETP.NE.AND.EX P0, PT, RZ, UR5, PT, P0 ;  /* 0x00000005ff007c0c */ /* 0x000fc4000bf05300 */
[----:B-1----:R-:W-:-:S04]  /*15530*/  IADD3 R2, P2, R4, UR4, RZ ;  /* 0x0000000404027c10 */ /* 0x002fc8000ff5e0ff */
[----:B--2---:R-:W-:-:S05]  /*15540*/  IADD3.X R3, R0, UR5, RZ, P2, !PT ;  /* 0x0000000500037c10 */ /* 0x004fca00097fe4ff */
[----:B------:R-:W-:Y:S01]  /*15550*/  @P1 IADD3 R4, P2, R4, UR6, RZ ;  /* 0x0000000604041c10 */ /* 0x000fe2000ff5e0ff */
[----:B------:R-:W-:Y:S01]  /*15560*/  ULDC UR4, c[0x0][0xa88] ;  /* 0x0002a20000047ab9 */ /* 0x000fe20000000800 */
[----:B------:R1:W5:Y:S02]  /*15570*/  @P0 LDG.E R15, desc[UR42][R2.64] ;  /* 0x0000002a020f0981 */ /* 0x000364000c1e1900 */
[----:B------:R-:W-:Y:S01]  /*15580*/  @P1 IADD3.X R5, R0, UR7, RZ, P2, !PT ;  /* 0x0000000700051c10 */ /* 0x000fe200097fe4ff */
[----:B------:R-:W-:Y:S02]  /*15590*/  IMAD.U32 R0, RZ, RZ, UR4 ;  /* 0x00000004ff007e24 */ /* 0x000fe4000f8e00ff */
[----:B---3--:R-:W-:-:S04]  /*155a0*/  VIADD R32, R6, 0xffffff80 ;  /* 0xffffff8006207836 */ /* 0x008fc80000000000 */
[----:B------:R1:W5:Y:S01]  /*155b0*/  @P1 LDG.E R0, desc[UR42][R4.64] ;  /* 0x0000002a04001981 */ /* 0x000362000c1e1900 */
[----:B------:R-:W-:Y:S02]  /*155c0*/  ISETP.GT.AND P3, PT, R32, 0xbf, PT ;  /* 0x000000bf2000780c */ /* 0x000fe40003f64270 */
[----:B------:R-:W-:Y:S01]  /*155d0*/  ISETP.GT.AND P2, PT, R96, 0x1, PT ;  /* 0x000000016000780c */ /* 0x000fe20003f44270 */
[----:B------:R-:W-:-:S12]  /*155e0*/  @P1 BRA `(.L_x_2039) ;  /* 0x0000000000101947 */ /* 0x000fd80003800000 */
[----:B------:R-:W-:Y:S05]  /*155f0*/  @!P0 BRA `(.L_x_2039) ;  /* 0x00000000000c8947 */ /* 0x000fea0003800000 */
[----:B-1----:R-:W2:Y:S04]  /*15600*/  LDG.E R5, desc[UR42][R2.64] ;  /* 0x0000002a02057981 */ /* 0x002ea8000c1e1900 */
[----:B-----5:R-:W2:Y:S02]  /*15610*/  LDG.E R0, desc[UR42][R2.64+0x4] ;  /* 0x0000042a02007981 */ /* 0x020ea4000c1e1900 */
[----:B--2---:R-:W-:-:S07]  /*15620*/  IMAD.IADD R0, R0, 0x1, -R5 ;  /* 0x0000000100007824 */ /* 0x004fce00078e0a05 */
.L_x_2039:
[----:B-1----:R-:W2:Y:S04]  /*15630*/  LDL.LU R2, [R1+0x58] ;  /* 0x0000580001027983 */ /* 0x002ea80000300800 */
[----:B------:R-:W3:Y:S01]  /*15640*/  LDL.LU R3, [R1+0x40] ;  /* 0x0000400001037983 */ /* 0x000ee20000300800 */
[----:B------:R-:W-:Y:S01]  /*15650*/  BSSY B1, `(.L_x_2040) ;  /* 0x0000038000017945 */ /* 0x000fe20003800000 */
[----:B-----5:R-:W-:Y:S02]  /*15660*/  SHF.R.S32.HI R20, RZ, 0x1f, R15 ;  /* 0x0000001fff147819 */ /* 0x020fe4000001140f */
[----:B--2---:R-:W-:Y:S02]  /*15670*/  SEL R24, R2, RZ, !P0 ;  /* 0x000000ff02187207 */ /* 0x004fe40004000000 */
[----:B---3--:R-:W-:Y:S01]  /*15680*/  SEL R25, R3, RZ, !P0 ;  /* 0x000000ff03197207 */ /* 0x008fe20004000000 */
[----:B------:R-:W-:Y:S06]  /*15690*/  @P3 BRA `(.L_x_2041) ;  /* 0x0000000000cc3947 */ /* 0x000fec0003800000 */
[----:B------:R-:W2:Y:S01]  /*156a0*/  LDL R3, [R1+0x20] ;  /* 0x0000200001037983 */ /* 0x000ea20000100800 */
[----:B------:R-:W1:Y:S02]  /*156b0*/  LDC R33, c[0x0][0xbe8] ;  /* 0x0002fa00ff217b82 */ /* 0x000e640000000800 */
[----:B-1----:R-:W-:Y:S01]  /*156c0*/  IMAD R2, R0, R33, RZ ;  /* 0x0000002100027224 */ /* 0x002fe200078e02ff */
[----:B--2---:R-:W-:-:S04]  /*156d0*/  IADD3 R27, R3, -0x80, R6 ;  /* 0xffffff80031b7810 */ /* 0x004fc80007ffe006 */
[----:B------:R-:W-:-:S13]  /*156e0*/  ISETP.GE.AND P0, PT, R27, R2, PT ;  /* 0x000000021b00720c */ /* 0x000fda0003f06270 */
[----:B------:R-:W-:Y:S05]  /*156f0*/  @P0 BRA `(.L_x_2041) ;  /* 0x0000000000b40947 */ /* 0x000fea0003800000 */
[----:B0-----:R-:W2:Y:S04]  /*15700*/  LDL R12, [R1+0x34] ;  /* 0x00003400010c7983 */ /* 0x001ea80000100800 */
[----:B------:R-:W3:Y:S01]  /*15710*/  LDL.LU R28, [R1+0x60] ;  /* 0x00006000011c7983 */ /* 0x000ee20000300800 */
[----:B------:R-:W-:Y:S01]  /*15720*/  IMAD.MOV.U32 R2, RZ, RZ, 0x9b8 ;  /* 0x000009b8ff027424 */ /* 0x000fe200078e00ff */
[----:B------:R-:W-:Y:S01]  /*15730*/  ISETP.GT.AND P3, PT, R96, 0x1, PT ;  /* 0x000000016000780c */ /* 0x000fe20003f64270 */
[----:B------:R-:W-:Y:S01]  /*15740*/  IMAD.MOV.U32 R21, RZ, RZ, R27 ;  /* 0x000000ffff157224 */ /* 0x000fe200078e001b */
[----:B------:R-:W-:Y:S02]  /*15750*/  ISETP.NE.AND P0, PT, R33, 0x1, PT ;  /* 0x000000012100780c */ /* 0x000fe40003f05270 */
[----:B------:R-:W-:-:S02]  /*15760*/  SEL R26, R2, 0x978, P3 ;  /* 0x00000978021a7807 */ /* 0x000fc40001800000 */
[----:B------:R-:W0:Y:S08]  /*15770*/  LDC.64 R2, c[0x0][0xba8] ;  /* 0x0002ea00ff027b82 */ /* 0x000e300000000a00 */
[----:B------:R-:W1:Y:S08]  /*15780*/  LDC.64 R8, c[0x0][R26+0x220] ;  /* 0x000088001a087b82 */ /* 0x000e700000000a00 */
[----:B------:R-:W2:Y:S08]  /*15790*/  LDC.64 R6, c[0x0][R26+0x218] ;  /* 0x000086001a067b82 */ /* 0x000eb00000000a00 */
[----:B------:R-:W4:Y:S08]  /*157a0*/  LDC.64 R10, c[0x0][R26+0x228] ;  /* 0x00008a001a0a7b82 */ /* 0x000f300000000a00 */
[----:B------:R-:W5:Y:S08]  /*157b0*/  LDC.64 R4, c[0x0][R26+0x210] ;  /* 0x000084001a047b82 */ /* 0x000f700000000a00 */
[----:B------:R-:W4:Y:S08]  /*157c0*/  @P0 LDC R14, c[0x0][0xbec] ;  /* 0x0002fb00ff0e0b82 */ /* 0x000f300000000800 */
[----:B------:R-:W5:Y:S01]  /*157d0*/  @P0 LDC R37, c[0x0][0xbf0] ;  /* 0x0002fc00ff250b82 */ /* 0x000f620000000800 */
[----:B-1----:R-:W-:-:S07]  /*157e0*/  IMAD R9, R9, R25, RZ ;  /* 0x0000001909097224 */ /* 0x002fce00078e02ff */
[----:B0-----:R-:W0:Y:S01]  /*157f0*/  @!P3 LDC R2, c[0x0][0xb50] ;  /* 0x0002d400ff02bb82 */ /* 0x001e220000000800 */
[----:B------:R-:W-:Y:S02]  /*15800*/  IMAD R9, R8, R24, R9 ;  /* 0x0000001808097224 */ /* 0x000fe400078e0209 */
[----:B----4-:R-:W-:-:S05]  /*15810*/  @P0 IMAD.HI.U32 R14, R27, R14, RZ ;  /* 0x0000000e1b0e0227 */ /* 0x010fca00078e00ff */
[----:B------:R-:W1:Y:S01]  /*15820*/  @!P3 LDC R3, c[0x0][0xb54] ;  /* 0x0002d500ff03bb82 */ /* 0x000e620000000800 */
[----:B-----5:R-:W-:Y:S01]  /*15830*/  @P0 SHF.R.U32.HI R21, RZ, R37, R14 ;  /* 0x00000025ff150219 */ /* 0x020fe2000001160e */
        /* <DEDUP_REMOVED lines=25> */
.L_x_2041:
[----:B------:R-:W-:Y:S05]  /*159d0*/  BSYNC B1 ;  /* 0x0000000000017941 */ /* 0x000fea0003800000 */
.L_x_2040:
[----:B------:R-:W-:Y:S05]  /*159e0*/  @P2 BRA `(.L_x_2036) ;  /* 0x0000000400682947 */ /* 0x000fea0003800000 */
[----:B------:R-:W2:Y:S01]  /*159f0*/  LDL.LU R28, [R1+0x34] ;  /* 0x00003400011c7983 */ /* 0x000ea20000300800 */
[----:B------:R-:W3:Y:S01]  /*15a00*/  LDC R11, c[0x0][0xbe8] ;  /* 0x0002fa00ff0b7b82 */ /* 0x000ee20000000800 */
[--C-:B------:R-:W-:Y:S01]  /*15a10*/  SHF.R.S32.HI R4, RZ, 0x1f, R32.reuse ;  /* 0x0000001fff047819 */ /* 0x100fe20000011420 */
[----:B------:R-:W-:Y:S01]  /*15a20*/  ULDC.64 UR4, c[0x0][0xaa0] ;  /* 0x0002a80000047ab9 */ /* 0x000fe20000000a00 */
[----:B------:R4:W5:Y:S01]  /*15a30*/  LDL R10, [R1+0x68] ;  /* 0x00006800010a7983 */ /* 0x0009620000100800 */
[----:B0-----:R-:W-:Y:S01]  /*15a40*/  SHF.R.S32.HI R12, RZ, 0x1f, R32 ;  /* 0x0000001fff0c7819 */ /* 0x001fe20000011420 */
[----:B------:R-:W-:Y:S02]  /*15a50*/  ULDC.64 UR6, c[0x0][0xaf0] ;  /* 0x0002bc0000067ab9 */ /* 0x000fe40000000a00 */
[----:B------:R4:W5:Y:S04]  /*15a60*/  LDL R14, [R1+0x88] ;  /* 0x00008800010e7983 */ /* 0x0009680000100800 */
[----:B------:R4:W5:Y:S04]  /*15a70*/  LDL R21, [R1+0x5c] ;  /* 0x00005c0001157983 */ /* 0x0009680000100800 */
[----:B------:R4:W5:Y:S04]  /*15a80*/  LDL R26, [R1+0x8c] ;  /* 0x00008c00011a7983 */ /* 0x0009680000100800 */
[----:B------:R4:W5:Y:S04]  /*15a90*/  LDL R27, [R1+0x44] ;  /* 0x00004400011b7983 */ /* 0x0009680000100800 */
[----:B------:R-:W4:Y:S01]  /*15aa0*/  LDL.LU R13, [R1+0x20] ;  /* 0x00002000010d7983 */ /* 0x000f220000300800 */
[----:B---3--:R-:W-:Y:S01]  /*15ab0*/  ISETP.NE.AND P0, PT, R11, 0x1, PT ;  /* 0x000000010b00780c */ /* 0x008fe20003f05270 */
        /* <DEDUP_REMOVED lines=19> */
[----:B----4-:R-:W-:-:S04]  /*15bf0*/  IMAD.IADD R8, R13, 0x1, R4 ;  /* 0x000000010d087824 */ /* 0x010fc800078e0204 */
        /* <DEDUP_REMOVED lines=24> */
[----:B------:R0:W1:Y:S04]  /*15d80*/  SHFL.IDX PT, R2, R4, RZ, 0x1c1f ;  /* 0x001c1fff04027589 */ /* 0x00006800000e0000 */
        /* <DEDUP_REMOVED lines=14> */
.L_x_2043:
[----:B------:R-:W-:Y:S05]  /*15e70*/  BSYNC B1 ;  /* 0x0000000000017941 */ /* 0x000fea0003800000 */
.L_x_2042:
[----:B------:R-:W-:Y:S01]  /*15e80*/  VIADD R0, R0, 0x60 ;  /* 0x0000006000007836 */ /* 0x000fe20000000000 */
[----:B--2---:R2:W4:Y:S04]  /*15e90*/  SHFL.IDX PT, R3, R5, 0x1, 0x1c1f ;  /* 0x003c1f0005037f89 */ /* 0x00452800000e0000 */
[----:B------:R-:W-:Y:S01]  /*15ea0*/  ISETP.GE.AND P0, PT, R0, R11, PT ;  /* 0x0000000b0000720c */ /* 0x000fe20003f06270 */
[----:B-1----:R2:W1:-:S12]  /*15eb0*/  SHFL.IDX PT, R2, R4, 0x1, 0x1c1f ;  /* 0x003c1f0004027f89 */ /* 0x00245800000e0000 */
[----:B--2---:R-:W-:Y:S05]  /*15ec0*/  @P0 BRA `(.L_x_2036) ;  /* 0x0000000000300947 */ /* 0x004fea0003800000 */
[----:B------:R-:W-:Y:S02]  /*15ed0*/  ULDC UR4, c[0x0][0xac8] ;  /* 0x0002b20000047ab9 */ /* 0x000fe40000000800 */
[----:B-----5:R-:W-:Y:S02]  /*15ee0*/  ISETP.GE.AND P3, PT, R21, UR4, PT ;  /* 0x0000000415007c0c */ /* 0x020fe4000bf66270 */
        /* <DEDUP_REMOVED lines=10> */
.L_x_2036:
[----:B------:R-:W-:Y:S05]  /*15f90*/  BSYNC B0 ;  /* 0x0000000000007941 */ /* 0x000fea0003800000 */
.L_x_2030:
[----:B------:R-:W-:Y:S02]  /*15fa0*/  ULDC UR4, c[0x0][0xc3c] ;  /* 0x00030f0000047ab9 */ /* 0x000fe40000000800 */
[----:B------:R-:W-:-:S13]  /*15fb0*/  ISETP.GE.AND P0, PT, R31, UR4, PT ;  /* 0x000000041f007c0c */ /* 0x000fda000bf06270 */
[----:B------:R-:W-:Y:S05]  /*15fc0*/  @!P0 BRA `(.L_x_2044) ;  /* 0xfffffeb0007c8947 */ /* 0x000fea000383ffff */
[----:B------:R-:W-:Y:S05]  /*15fd0*/  BRA `(.L_x_1908) ;  /* 0x00000078005c7947 */ /* 0x000fea0003800000 */
.L_x_1906:
        /* <DEDUP_REMOVED lines=13> */
[----:B------:R-:W1:Y:S01]  /*160b0*/  LDS.128 R24, [UR4+0x19cd0] ;  /* 0x019cd004ff187984 */ /* 0x000e620008000c00 */
[----:B------:R-:W-:Y:S06]  /*160c0*/  BAR.ARV 0x4, 0x200 ;  /* 0x0108000000007b1d */ /* 0x000fec0000002000 */
[----:B------:R-:W-:Y:S05]  /*160d0*/  BRA `(.L_x_2046) ;  /* 0x0000000c008c7947 */ /* 0x000fea0003800000 */
.L_x_2045:
        /* <DEDUP_REMOVED lines=44> */
.L_x_2049:
        /* <DEDUP_REMOVED lines=37> */
.L_x_2047:
        /* <DEDUP_REMOVED lines=13> */
.L_x_2050:
        /* <DEDUP_REMOVED lines=61> */
.L_x_2051:
        /* <DEDUP_REMOVED lines=60> */
.L_x_2052:
[----:B------:R-:W-:-:S05]  /*16e50*/  LOP3.LUT R2, RZ, R2, RZ, 0x33, !PT ;  /* 0x00000002ff027212 */ /* 0x000fca00078e33ff */
[----:B------:R-:W-:Y:S01]  /*16e60*/  IMAD.IADD R25, R25, 0x1, R2 ;  /* 0x0000000119197824 */ /* 0x000fe200078e0202 */
[----:B------:R-:W-:Y:S06]  /*16e70*/  BRA `(.L_x_2053) ;  /* 0x00000000000c7947 */ /* 0x000fec0003800000 */
.L_x_2048:
[----:B------:R-:W-:Y:S02]  /*16e80*/  IMAD.MOV.U32 R25, RZ, RZ, RZ ;  /* 0x000000ffff197224 */ /* 0x000fe400078e00ff */
[----:B------:R-:W-:Y:S02]  /*16e90*/  IMAD.U32 R24, RZ, RZ, UR6 ;  /* 0x00000006ff187e24 */ /* 0x000fe4000f8e00ff */
[----:B------:R-:W-:-:S07]  /*16ea0*/  IMAD.MOV.U32 R26, RZ, RZ, RZ ;  /* 0x000000ffff1a7224 */ /* 0x000fce00078e00ff */
.L_x_2053:
[----:B------:R-:W-:-:S13]  /*16eb0*/  ISETP.NE.AND P0, PT, R0, RZ, PT ;  /* 0x000000ff0000720c */ /* 0x000fda0003f05270 */
[----:B------:R-:W0:Y:S01]  /*16ec0*/  @!P0 S2R R3, SR_CgaCtaId ;  /* 0x0000000000038919 */ /* 0x000e220000008800 */
[----:B------:R-:W-:-:S04]  /*16ed0*/  @!P0 MOV R0, 0x400 ;  /* 0x0000040000008802 */ /* 0x000fc80000000f00 */
[----:B0-----:R-:W-:-:S05]  /*16ee0*/  @!P0 LEA R0, R3, R0, 0x18 ;  /* 0x0000000003008211 */ /* 0x001fca00078ec0ff */
[----:B------:R0:W-:Y:S01]  /*16ef0*/  @!P0 STS.128 [R0+0x19cd0], R24 ;  /* 0x019cd01800008388 */ /* 0x0001e20000000c00 */
[----:B------:R-:W-:Y:S06]  /*16f00*/  BAR.ARV 0x5, 0x200 ;  /* 0x0148000000007b1d */ /* 0x000fec0000002000 */
.L_x_2046:
[----:B------:R2:W-:Y:S01]  /*16f10*/  STL [R1+0x3c], RZ ;  /* 0x00003cff01007387 */ /* 0x0005e20000100800 */
[----:B------:R-:W-:Y:S01]  /*16f20*/  ULDC UR4, c[0x0][0xc3c] ;  /* 0x00030f0000047ab9 */ /* 0x000fe20000000800 */
[----:B------:R-:W-:Y:S01]  /*16f30*/  IMAD.MOV.U32 R23, RZ, RZ, 0x1 ;  /* 0x00000001ff177424 */ /* 0x000fe200078e00ff */
[----:B-1----:R-:W-:Y:S01]  /*16f40*/  ISETP.GE.AND P0, PT, R27, UR4, PT ;  /* 0x000000041b007c0c */ /* 0x002fe2000bf06270 */
[----:B------:R-:W-:-:S12]  /*16f50*/  IMAD.MOV.U32 R19, RZ, RZ, RZ ;  /* 0x000000ffff137224 */ /* 0x000fd800078e00ff */
[----:B--2---:R-:W-:Y:S05]  /*16f60*/  @P0 BRA `(.L_x_2054) ;  /* 0x0000006400800947 */ /* 0x004fea0003800000 */
[----:B------:R-:W1:Y:S01]  /*16f70*/  S2R R12, SR_TID.X ;  /* 0x00000000000c7919 */ /* 0x000e620000002100 */
[----:B------:R-:W2:Y:S01]  /*16f80*/  S2UR UR5, SR_CgaCtaId ;  /* 0x00000000000579c3 */ /* 0x000ea20000008800 */
[----:B------:R-:W-:Y:S01]  /*16f90*/  UMOV UR4, 0x400 ;  /* 0x0000040000047882 */ /* 0x000fe20000000000 */
[----:B------:R-:W-:Y:S01]  /*16fa0*/  BSSY B7, `(.L_x_2054) ;  /* 0x000065c000077945 */ /* 0x000fe20003800000 */
[----:B------:R-:W-:Y:S01]  /*16fb0*/  IMAD.MOV.U32 R28, RZ, RZ, 0x1 ;  /* 0x00000001ff1c7424 */ /* 0x000fe200078e00ff */
[----:B------:R-:W-:Y:S01]  /*16fc0*/  ULDC.64 UR40, c[0x0][0x198] ;  /* 0x0000660000287ab9 */ /* 0x000fe20000000a00 */
[----:B------:R-:W-:Y:S01]  /*16fd0*/  IMAD.MOV.U32 R22, RZ, RZ, RZ ;  /* 0x000000ffff167224 */ /* 0x000fe200078e00ff */
[----:B------:R-:W-:Y:S01]  /*16fe0*/  ULOP3.LUT UR36, UR37, 0x1, URZ, 0xfc, !UPT ;  /* 0x0000000125247892 */ /* 0x000fe2000f8efc3f */
[----:B------:R-:W-:Y:S01]  /*16ff0*/  IMAD.MOV.U32 R19, RZ, RZ, RZ ;  /* 0x000000ffff137224 */ /* 0x000fe200078e00ff */
[----:B------:R-:W-:Y:S01]  /*17000*/  ULOP3.LUT UR39, UR37, 0x2, URZ, 0xfc, !UPT ;  /* 0x0000000225277892 */ /* 0x000fe2000f8efc3f */
[----:B------:R-:W-:Y:S01]  /*17010*/  IMAD.MOV.U32 R23, RZ, RZ, 0x1 ;  /* 0x00000001ff177424 */ /* 0x000fe200078e00ff */
[----:B------:R-:W-:Y:S01]  /*17020*/  ULDC UR38, c[0x0][0xc] ;  /* 0x0000030000267ab9 */ /* 0x000fe20000000800 */
[----:B--2---:R-:W-:-:S06]  /*17030*/  ULEA UR4, UR5, UR4, 0x18 ;  /* 0x0000000405047291 */ /* 0x004fcc000f8ec03f */
[----:B------:R-:W-:Y:S01]  /*17040*/  IMAD.U32 R18, RZ, RZ, UR4 ;  /* 0x00000004ff127e24 */ /* 0x000fe2000f8e00ff */
[C---:B-1----:R-:W-:Y:S01]  /*17050*/  LOP3.LUT R11, R12.reuse, 0x7f, RZ, 0xc0, !PT ;  /* 0x0000007f0c0b7812 */ /* 0x042fe200078ec0ff */
[C---:B------:R-:W-:Y:S01]  /*17060*/  IMAD.SHL.U32 R3, R12.reuse, 0x20, RZ ;  /* 0x000000200c037824 */ /* 0x040fe200078e00ff */
[----:B------:R-:W-:Y:S01]  /*17070*/  SHF.R.U32.HI R4, RZ, 0x1, R12 ;  /* 0x00000001ff047819 */ /* 0x000fe2000001160c */
[C---:B0-----:R-:W-:Y:S01]  /*17080*/  IMAD.SHL.U32 R0, R12.reuse, 0x10, RZ ;  /* 0x000000100c007824 */ /* 0x041fe200078e00ff */
        /* <DEDUP_REMOVED lines=27> */
[----:B------:R1:W-:Y:S04]  /*17240*/  STL [R1+0xc], R2 ;  /* 0x00000c0201007387 */ /* 0x0003e80000100800 */
[----:B------:R-:W-:Y:S01]  /*17250*/  STL [R1+0x3c], RZ ;  /* 0x00003cff01007387 */ /* 0x000fe20000100800 */
[----:B0-----:R-:W-:-:S02]  /*17260*/  IMAD.MOV.U32 R3, RZ, RZ, 0x40 ;  /* 0x00000040ff037424 */ /* 0x001fc400078e00ff */
[----:B-1----:R-:W-:-:S03]  /*17270*/  IMAD.SHL.U32 R2, R12, 0x40, RZ ;  /* 0x000000400c027824 */ /* 0x002fc600078e00ff */
[----:B------:R-:W-:Y:S02]  /*17280*/  SEL R5, R3, 0xffffffc0, !P0 ;  /* 0xffffffc003057807 */ /* 0x000fe40004000000 */
[----:B------:R-:W-:Y:S01]  /*17290*/  LOP3.LUT R3, R4, 0x40, R2, 0xf8, !PT ;  /* 0x0000004004037812 */ /* 0x000fe200078ef802 */
[----:B------:R-:W-:-:S05]  /*172a0*/  IMAD.IADD R2, R18, 0x1, R9 ;  /* 0x0000000112027824 */ /* 0x000fca00078e0209 */
[----:B------:R0:W-:Y:S02]  /*172b0*/  STL [R1+0x1c], R2 ;  /* 0x00001c0201007387 */ /* 0x0001e40000100800 */
[C---:B0-----:R-:W-:Y:S02]  /*172c0*/  LOP3.LUT R2, R0.reuse, 0x20, RZ, 0xfc, !PT ;  /* 0x0000002000027812 */ /* 0x041fe400078efcff */
[----:B------:R-:W-:-:S07]  /*172d0*/  LOP3.LUT R0, R0, 0x40, RZ, 0xfc, !PT ;  /* 0x0000004000007812 */ /* 0x000fce00078efcff */
.L_x_2174:
[----:B0-----:R-:W0:Y:S02]  /*172e0*/  LDC.64 R2, c[0x0][0xc88] ;  /* 0x00032200ff027b82 */ /* 0x001e240000000a00 */
[----:B0-----:R-:W-:-:S05]  /*172f0*/  IMAD.WIDE R2, R27, 0x4, R2 ;  /* 0x000000041b027825 */ /* 0x001fca00078e0202 */
[----:B--2---:R-:W2:Y:S01]  /*17300*/  LDG.E R15, desc[UR42][R2.64] ;  /* 0x0000002a020f7981 */ /* 0x004ea2000c1e1900 */
[----:B------:R-:W-:Y:S05]  /*17310*/  YIELD ;  /* 0x0000000000007946 */ /* 0x000fea0003800000 */
[----:B------:R-:W-:Y:S01]  /*17320*/  ULDC.64 UR4, c[0x0][0xa28] ;  /* 0x00028a0000047ab9 */ /* 0x000fe20000000a00 */
[----:B------:R-:W-:Y:S02]  /*17330*/  CS2R R8, SRZ ;  /* 0x0000000000087805 */ /* 0x000fe4000001ff00 */
[----:B------:R-:W-:Y:S01]  /*17340*/  ISETP.NE.U32.AND P0, PT, RZ, UR4, PT ;  /* 0x00000004ff007c0c */ /* 0x000fe2000bf05070 */
[----:B------:R-:W-:-:S03]  /*17350*/  ULDC.64 UR6, c[0x0][0xa00] ;  /* 0x0002800000067ab9 */ /* 0x000fc60000000a00 */
[----:B------:R-:W-:Y:S02]  /*17360*/  ISETP.NE.AND.EX P0, PT, RZ, UR5, PT, P0 ;  /* 0x00000005ff007c0c */ /* 0x000fe4000bf05300 */
[----:B--2---:R-:W-:Y:S01]  /*17370*/  SHF.R.S32.HI R0, RZ, 0x1f, R15 ;  /* 0x0000001fff007819 */ /* 0x004fe2000001140f */
[----:B------:R-:W-:-:S10]  /*17380*/  IMAD.SHL.U32 R17, R15, 0x4, RZ ;  /* 0x000000040f117824 */ /* 0x000fd400078e00ff */
[C---:B------:R-:W-:Y:S01]  /*17390*/  @P0 LEA R4, P1, R15.reuse, UR4, 0x2 ;  /* 0x000000040f040c11 */ /* 0x040fe2000f8210ff */
[----:B------:R-:W-:Y:S01]  /*173a0*/  STL [R1+0x18], R15 ;  /* 0x0000180f01007387 */ /* 0x000fe20000100800 */
[C-C-:B------:R-:W-:Y:S02]  /*173b0*/  SHF.L.U64.HI R14, R15.reuse, 0x2, R0.reuse ;  /* 0x000000020f0e7819 */ /* 0x140fe40000010200 */
[----:B------:R-:W-:Y:S01]  /*173c0*/  @P0 LEA.HI.X R5, R15, UR5, R0, 0x2, P1 ;  /* 0x000000050f050c11 */ /* 0x000fe200088f1400 */
[----:B------:R-:W-:Y:S01]  /*173d0*/  ULDC.64 UR4, c[0x0][0xa08] ;  /* 0x0002820000047ab9 */ /* 0x000fe20000000a00 */
[----:B------:R-:W-:Y:S01]  /*173e0*/  ISETP.NE.U32.AND P1, PT, RZ, UR6, PT ;  /* 0x00000006ff007c0c */ /* 0x000fe2000bf25070 */
[----:B------:R0:W-:Y:S01]  /*173f0*/  STL [R1+0x38], R0 ;  /* 0x0000380001007387 */ /* 0x0001e20000100800 */
[----:B------:R-:W-:-:S03]  /*17400*/  IADD3 R2, P2, R17, UR6, RZ ;  /* 0x0000000611027c10 */ /* 0x000fc6000ff5e0ff */
[----:B-1----:R1:W5:Y:S01]  /*17410*/  @P0 LDG.E R9, desc[UR42][R4.64] ;  /* 0x0000002a04090981 */ /* 0x002362000c1e1900 */
[----:B------:R-:W-:Y:S01]  /*17420*/  ISETP.NE.AND.EX P0, PT, RZ, UR7, PT, P1 ;  /* 0x00000007ff007c0c */ /* 0x000fe2000bf05310 */
[----:B------:R-:W-:Y:S01]  /*17430*/  IMAD.MOV.U32 R12, RZ, RZ, RZ ;  /* 0x000000ffff0c7224 */ /* 0x000fe200078e00ff */
[C---:B------:R-:W-:Y:S01]  /*17440*/  IADD3.X R3, R14.reuse, UR7, RZ, P2, !PT ;  /* 0x000000070e037c10 */ /* 0x040fe200097fe4ff */
[----:B------:R-:W-:Y:S01]  /*17450*/  ULDC.64 UR6, c[0x0][0xa10] ;  /* 0x0002840000067ab9 */ /* 0x000fe20000000a00 */
[----:B------:R-:W-:Y:S01]  /*17460*/  ISETP.NE.U32.AND P1, PT, RZ, UR4, PT ;  /* 0x00000004ff007c0c */ /* 0x000fe2000bf25070 */
[----:B------:R-:W-:Y:S01]  /*17470*/  STL [R1+0x4], R14 ;  /* 0x0000040e01007387 */ /* 0x000fe20000100800 */
[C---:B------:R-:W-:Y:S01]  /*17480*/  IADD3 R6, P3, R17.reuse, UR4, RZ ;  /* 0x0000000411067c10 */ /* 0x040fe2000ff7e0ff */
[----:B0-----:R-:W-:Y:S01]  /*17490*/  IMAD.MOV.U32 R0, RZ, RZ, RZ ;  /* 0x000000ffff007224 */ /* 0x001fe200078e00ff */
[----:B------:R-:W-:Y:S02]  /*174a0*/  ISETP.NE.AND.EX P1, PT, RZ, UR5, PT, P1 ;  /* 0x00000005ff007c0c */ /* 0x000fe4000bf25310 */
[----:B------:R-:W-:Y:S01]  /*174b0*/  IADD3.X R7, R14, UR5, RZ, P3, !PT ;  /* 0x000000050e077c10 */ /* 0x000fe20009ffe4ff */
[----:B------:R-:W-:Y:S01]  /*174c0*/  ULDC.64 UR4, c[0x0][0xa18] ;  /* 0x0002860000047ab9 */ /* 0x000fe20000000a00 */
[----:B-1----:R-:W-:Y:S01]  /*174d0*/  IADD3 R4, P4, R17, UR6, RZ ;  /* 0x0000000611047c10 */ /* 0x002fe2000ff9e0ff */
[----:B------:R-:W2:Y:S01]  /*174e0*/  @P0 LDG.E R8, desc[UR42][R2.64] ;  /* 0x0000002a02080981 */ /* 0x000ea2000c1e1900 */
[----:B------:R-:W-:-:S02]  /*174f0*/  ISETP.NE.U32.AND P3, PT, RZ, UR4, PT ;  /* 0x00000004ff007c0c */ /* 0x000fc4000bf65070 */
[----:B------:R-:W-:Y:S02]  /*17500*/  IADD3.X R5, R14, UR7, RZ, P4, !PT ;  /* 0x000000070e057c10 */ /* 0x000fe4000a7fe4ff */
[----:B------:R-:W-:Y:S02]  /*17510*/  ISETP.NE.AND.EX P3, PT, RZ, UR5, PT, P3 ;  /* 0x00000005ff007c0c */ /* 0x000fe4000bf65330 */
[----:B------:R-:W-:Y:S01]  /*17520*/  ISETP.NE.U32.AND P2, PT, RZ, UR6, PT ;  /* 0x00000006ff007c0c */ /* 0x000fe2000bf45070 */
[----:B------:R-:W5:Y:S03]  /*17530*/  @P1 LDG.E R12, desc[UR42][R6.64] ;  /* 0x0000002a060c1981 */ /* 0x000f66000c1e1900 */
[----:B------:R-:W-:-:S07]  /*17540*/  ISETP.NE.AND.EX P2, PT, RZ, UR7, PT, P2 ;  /* 0x00000007ff007c0c */ /* 0x000fce000bf45320 */
[----:B------:R-:W-:Y:S01]  /*17550*/  @P3 IADD3 R10, P4, R17, UR4, RZ ;  /* 0x00000004110a3c10 */ /* 0x000fe2000ff9e0ff */
[----:B------:R-:W-:-:S03]  /*17560*/  ULDC UR4, c[0x0][0x288] ;  /* 0x0000a20000047ab9 */ /* 0x000fc60000000800 */
        /* <DEDUP_REMOVED lines=14> */
[----:B--2---:R0:W-:Y:S01]  /*17650*/  STL [R1+0x24], R8 ;  /* 0x0000240801007387 */ /* 0x0041e20000100800 */
[----:B------:R-:W-:Y:S02]  /*17660*/  IMAD.MOV.U32 R13, RZ, RZ, R8 ;  /* 0x000000ffff0d7224 */ /* 0x000fe400078e0008 */
[----:B0-----:R-:W-:Y:S01]  /*17670*/  IMAD.U32 R8, RZ, RZ, UR5 ;  /* 0x00000005ff087e24 */ /* 0x001fe2000f8e00ff */
[----:B------:R-:W-:Y:S06]  /*17680*/  @P3 BRA `(.L_x_2055) ;  /* 0x0000000000143947 */ /* 0x000fec0003800000 */
[----:B------:R-:W-:Y:S05]  /*17690*/  @!P0 BRA `(.L_x_2055) ;  /* 0x0000000000108947 */ /* 0x000fea0003800000 */
[----:B------:R-:W2:Y:S04]  /*176a0*/  LDG.E R11, desc[UR42][R2.64] ;  /* 0x0000002a020b7981 */ /* 0x000ea8000c1e1900 */
[----:B------:R-:W2:Y:S02]  /*176b0*/  LDG.E R2, desc[UR42][R2.64+0x4] ;  /* 0x0000042a02027981 */ /* 0x000ea4000c1e1900 */
[----:B--2---:R-:W-:-:S05]  /*176c0*/  IMAD.IADD R13, R2, 0x1, -R11 ;  /* 0x00000001020d7824 */ /* 0x004fca00078e0a0b */
[----:B------:R0:W-:Y:S02]  /*176d0*/  STL [R1+0x24], R13 ;  /* 0x0000240d01007387 */ /* 0x0001e40000100800 */
.L_x_2055:
[C---:B------:R-:W-:Y:S01]  /*176e0*/  LOP3.LUT R2, R26.reuse, 0xff000000, RZ, 0xc0, !PT ;  /* 0xff0000001a027812 */ /* 0x040fe200078ec0ff */
        /* <DEDUP_REMOVED lines=15> */
.L_x_2056:
[----:B------:R-:W-:Y:S05]  /*177e0*/  @!P1 BRA `(.L_x_2057) ;  /* 0x00000000000c9947 */ /* 0x000fea0003800000 */
[----:B------:R-:W2:Y:S04]  /*177f0*/  LDG.E R10, desc[UR42][R6.64] ;  /* 0x0000002a060a7981 */ /* 0x000ea8000c1e1900 */
[----:B------:R-:W2:Y:S02]  /*17800*/  LDG.E R6, desc[UR42][R6.64+0x4] ;  /* 0x0000042a06067981 */ /* 0x000ea4000c1e1900 */
[----:B--2---:R-:W-:-:S07]  /*17810*/  IMAD.IADD R10, R6, 0x1, -R10 ;  /* 0x00000001060a7824 */ /* 0x004fce00078e0a0a */
.L_x_2057:
[----:B-1----:R-:W3:Y:S04]  /*17820*/  @P2 LDG.E R3, desc[UR42][R4.64] ;  /* 0x0000002a04032981 */ /* 0x002ee8000c1e1900 */
[----:B------:R1:W3:Y:S01]  /*17830*/  @P2 LDG.E R4, desc[UR42][R4.64+0x4] ;  /* 0x0000042a04042981 */ /* 0x0002e2000c1e1900 */
[----:B-----5:R-:W-:Y:S01]  /*17840*/  IMAD.IADD R10, R10, 0x1, -R9 ;  /* 0x000000010a0a7824 */ /* 0x020fe200078e0a09 */
[----:B------:R-:W-:Y:S01]  /*17850*/  LOP3.LUT R12, R2, 0xff, RZ, 0xc0, !PT ;  /* 0x000000ff020c7812 */ /* 0x000fe200078ec0ff */
[----:B------:R-:W-:Y:S04]  /*17860*/  BSSY B0, `(.L_x_2058) ;  /* 0x0000037000007945 */ /* 0x000fe80003800000 */
[----:B------:R4:W-:Y:S01]  /*17870*/  STL [R1], R12 ;  /* 0x0000000c01007387 */ /* 0x0009e20000100800 */
[----:B-1----:R-:W1:Y:S02]  /*17880*/  LDC R5, c[0x0][0x448] ;  /* 0x00011200ff057b82 */ /* 0x002e640000000800 */
[----:B-1----:R-:W-:-:S13]  /*17890*/  ISETP.NE.AND P0, PT, R5, 0x1, PT ;  /* 0x000000010500780c */ /* 0x002fda0003f05270 */
[----:B------:R-:W1:Y:S08]  /*178a0*/  @P0 LDC R5, c[0x0][0x44c] ;  /* 0x00011300ff050b82 */ /* 0x000e700000000800 */
[----:B------:R-:W0:Y:S01]  /*178b0*/  @P0 LDC R6, c[0x0][0x450] ;  /* 0x00011400ff060b82 */ /* 0x000e220000000800 */
[----:B---3--:R-:W-:Y:S02]  /*178c0*/  @P2 IMAD.IADD R8, R4, 0x1, -R3 ;  /* 0x0000000104082824 */ /* 0x008fe400078e0a03 */
[----:B------:R-:W-:-:S04]  /*178d0*/  IMAD R3, R25, 0xc0, RZ ;  /* 0x000000c019037824 */ /* 0x000fc800078e02ff */
[----:B------:R-:W-:-:S04]  /*178e0*/  VIADD R3, R3, 0xbf ;  /* 0x000000bf03037836 */ /* 0x000fc80000000000 */
[----:B-1----:R-:W-:-:S05]  /*178f0*/  @P0 IMAD.HI.U32 R4, R3, R5, RZ ;  /* 0x0000000503040227 */ /* 0x002fca00078e00ff */
[----:B0-----:R-:W-:Y:S01]  /*17900*/  @P0 SHF.R.U32.HI R3, RZ, R6, R4 ;  /* 0x00000006ff030219 */ /* 0x001fe20000011604 */
[----:B------:R-:W-:-:S05]  /*17910*/  IMAD.IADD R4, R10, 0x1, R8 ;  /* 0x000000010a047824 */ /* 0x000fca00078e0208 */
[C---:B------:R-:W-:Y:S01]  /*17920*/  IADD3 R20, R4.reuse, 0x80, -R13 ;  /* 0x0000008004147810 */ /* 0x040fe20007ffe80d */
[----:B------:R-:W-:-:S04]  /*17930*/  VIADD R4, R4, 0x7f ;  /* 0x0000007f04047836 */ /* 0x000fc80000000000 */
[----:B------:R-:W-:Y:S01]  /*17940*/  IMAD.IADD R3, R20, 0x1, R3 ;  /* 0x0000000114037824 */ /* 0x000fe200078e0203 */
[----:B------:R-:W-:-:S04]  /*17950*/  SHF.R.S32.HI R5, RZ, 0x1f, R4 ;  /* 0x0000001fff057819 */ /* 0x000fc80000011404 */
[----:B------:R-:W-:Y:S02]  /*17960*/  LEA.HI R5, R5, R4, RZ, 0x7 ;  /* 0x0000000405057211 */ /* 0x000fe400078f38ff */
[----:B------:R-:W-:Y:S02]  /*17970*/  SHF.R.S32.HI R4, RZ, 0x1f, R3 ;  /* 0x0000001fff047819 */ /* 0x000fe40000011403 */
[----:B------:R-:W-:Y:S02]  /*17980*/  SHF.R.S32.HI R21, RZ, 0x7, R5 ;  /* 0x00000007ff157819 */ /* 0x000fe40000011405 */
[----:B------:R-:W-:-:S04]  /*17990*/  LEA.HI R4, R4, R3, RZ, 0x7 ;  /* 0x0000000304047211 */ /* 0x000fc800078f38ff */
[----:B------:R-:W-:-:S04]  /*179a0*/  SHF.R.S32.HI R4, RZ, 0x7, R4 ;  /* 0x00000007ff047819 */ /* 0x000fc80000011404 */
[----:B------:R-:W-:Y:S02]  /*179b0*/  VIMNMX R5, R21, R4, PT ;  /* 0x0000000415057248 */ /* 0x000fe40003fe0100 */
[----:B------:R-:W-:Y:S01]  /*179c0*/  SHF.R.U32.HI R4, RZ, 0x10, R2 ;  /* 0x00000010ff047819 */ /* 0x000fe20000011602 */
[----:B------:R-:W-:Y:S01]  /*179d0*/  IMAD.MOV.U32 R2, RZ, RZ, RZ ;  /* 0x000000ffff027224 */ /* 0x000fe200078e00ff */
[----:B------:R-:W-:-:S13]  /*179e0*/  ISETP.GE.AND P0, PT, R5, 0x1, PT ;  /* 0x000000010500780c */ /* 0x000fda0003f06270 */
[----:B----4-:R-:W-:Y:S05]  /*179f0*/  @!P0 BRA `(.L_x_2059) ;  /* 0x0000000000748947 */ /* 0x010fea0003800000 */
        /* <DEDUP_REMOVED lines=8> */
[----:B------:R0:W1:Y:S02]  /*17a80*/  F2I.FTZ.U32.TRUNC.NTZ R3, R2 ;  /* 0x0000000200037305 */ /* 0x000064000021f000 */
[----:B0-----:R-:W-:-:S04]  /*17a90*/  LOP3.LUT R2, R9, R6, RZ, 0x3c, !PT ;  /* 0x0000000609027212 */ /* 0x001fc800078e3cff */
[----:B------:R-:W-:Y:S01]  /*17aa0*/  ISETP.GE.AND P3, PT, R2, RZ, PT ;  /* 0x000000ff0200720c */ /* 0x000fe20003f66270 */
[----:B-1----:R-:W-:-:S04]  /*17ab0*/  IMAD.MOV R2, RZ, RZ, -R3 ;  /* 0x000000ffff027224 */ /* 0x002fc800078e0a03 */
[----:B--2---:R-:W-:Y:S02]  /*17ac0*/  IMAD R11, R2, R7, RZ ;  /* 0x00000007020b7224 */ /* 0x004fe400078e02ff */
        /* <DEDUP_REMOVED lines=16> */
.L_x_2059:
[----:B------:R-:W-:Y:S05]  /*17bd0*/  BSYNC B0 ;  /* 0x0000000000007941 */ /* 0x000fea0003800000 */
.L_x_2058:
        /* <DEDUP_REMOVED lines=23> */
[----:B------:R0:W1:Y:S02]  /*17d50*/  SHFL.IDX PT, R14, R6, RZ, 0x1f ;  /* 0x00001fff060e7589 */ /* 0x00006400000e0000 */
.L_x_2209:
[----:B-1----:R-:W-:Y:S02]  /*17d60*/  ISETP.NE.AND P0, PT, R14, RZ, PT ;  /* 0x000000ff0e00720c */ /* 0x002fe40003f05270 */
[----:B------:R-:W-:-:S11]  /*17d70*/  PLOP3.LUT P6, PT, PT, PT, PT, 0x8, 0x0 ;  /* 0x000000000000781c */ /* 0x000fd60003fce170 */
[----:B------:R-:W-:Y:S05]  /*17d80*/  @P0 BRA `(.L_x_2063) ;  /* 0x00000000000c0947 */ /* 0x000fea0003800000 */
[----:B------:R-:W-:-:S03]  /*17d90*/  UMOV UR4, 0xffffffff ;  /* 0xffffffff00047882 */ /* 0x000fc60000000000 */
[----:B------:R-:W-:Y:S05]  /*17da0*/  BRA.DIV UR4, `(.L_x_2064) ;  /* 0x0000006204f07947 */ /* 0x000fea000b800000 */
[----:B------:R-:W-:-:S13]  /*17db0*/  ELECT P6, URZ, PT ;  /* 0x00000000003f782f */ /* 0x000fda00038c0000 */
.L_x_2063:
[----:B0-----:R-:W3:Y:S01]  /*17dc0*/  LDL R6, [R1+0x3c] ;  /* 0x00003c0001067983 */ /* 0x001ee20000100800 */
[----:B------:R-:W-:Y:S01]  /*17dd0*/  BSSY B1, `(.L_x_2065) ;  /* 0x0000008000017945 */ /* 0x000fe20003800000 */
[----:B---3--:R-:W-:-:S05]  /*17de0*/  VIADD R6, R6, 0x1 ;  /* 0x0000000106067836 */ /* 0x008fca0000000000 */
[----:B------:R-:W-:-:S04]  /*17df0*/  LEA.HI R7, R6, R6, RZ, 0x1 ;  /* 0x0000000606077211 */ /* 0x000fc800078f08ff */
[----:B------:R-:W-:-:S05]  /*17e00*/  LOP3.LUT R7, R7, 0xfffffffe, RZ, 0xc0, !PT ;  /* 0xfffffffe07077812 */ /* 0x000fca00078ec0ff */
[----:B------:R-:W-:-:S05]  /*17e10*/  IMAD.IADD R6, R6, 0x1, -R7 ;  /* 0x0000000106067824 */ /* 0x000fca00078e0a07 */
[----:B------:R-:W-:-:S04]  /*17e20*/  SHF.L.U32 R6, R6, 0x1f, RZ ;  /* 0x0000001f06067819 */ /* 0x000fc800000006ff */
[----:B------:R-:W0:Y:S02]  /*17e30*/  SYNCS.PHASECHK.TRANS64.TRYWAIT P0, [R18+URZ+0x19c20], R6 ;  /* 0x019c2006120075a7 */ /* 0x000e24000800017f */
[----:B0-----:R-:W-:Y:S05]  /*17e40*/  @!P0 BRA `(.L_x_2066) ;  /* 0x0000006000e88947 */ /* 0x001fea0003800000 */
.L_x_2212:
[----:B------:R-:W-:Y:S05]  /*17e50*/  BSYNC B1 ;  /* 0x0000000000017941 */ /* 0x000fea0003800000 */
.L_x_2065:
[----:B------:R-:W-:Y:S04]  /*17e60*/  BSSY B1, `(.L_x_2067) ;  /* 0x000008b000017945 */ /* 0x000fe80003800000 */
[----:B------:R-:W-:Y:S05]  /*17e70*/  @!P6 BRA `(.L_x_2068) ;  /* 0x000000080024e947 */ /* 0x000fea0003800000 */
[----:B------:R-:W-:Y:S01]  /*17e80*/  IMAD R9, R22, 0x8, R18 ;  /* 0x0000000816097824 */ /* 0x000fe200078e0212 */
[----:B--2---:R-:W-:Y:S01]  /*17e90*/  SHF.L.U32 R11, R28, 0x1f, RZ ;  /* 0x0000001f1c0b7819 */ /* 0x004fe200000006ff */
[----:B------:R-:W1:Y:S01]  /*17ea0*/  S2R R7, SR_TID.X ;  /* 0x0000000000077919 */ /* 0x000e620000002100 */
[----:B------:R-:W-:Y:S02]  /*17eb0*/  BSSY B2, `(.L_x_2069) ;  /* 0x0000005000027945 */ /* 0x000fe40003800000 */
[----:B------:R-:W2:Y:S01]  /*17ec0*/  SYNCS.PHASECHK.TRANS64.TRYWAIT P0, [R9+URZ+0x19ca0], R11 ;  /* 0x019ca00b090075a7 */ /* 0x000ea2000800017f */
[----:B-1----:R-:W-:-:S04]  /*17ed0*/  LOP3.LUT R7, R7, 0x7f, RZ, 0xc0, !PT ;  /* 0x0000007f07077812 */ /* 0x002fc800078ec0ff */
[----:B------:R-:W-:Y:S01]  /*17ee0*/  ISETP.NE.AND P1, PT, R7, RZ, PT ;  /* 0x000000ff0700720c */ /* 0x000fe20003f25270 */
[----:B--2---:R-:W-:-:S12]  /*17ef0*/  @!P0 BRA `(.L_x_2070) ;  /* 0x0000006000d08947 */ /* 0x004fd80003800000 */
.L_x_2213:
[----:B------:R-:W-:Y:S05]  /*17f00*/  BSYNC B2 ;  /* 0x0000000000027941 */ /* 0x000fea0003800000 */
.L_x_2069:
        /* <DEDUP_REMOVED lines=9> */
.L_x_2072:
[----:B------:R-:W-:Y:S05]  /*17fa0*/  BSYNC B2 ;  /* 0x0000000000027941 */ /* 0x000fea0003800000 */
.L_x_2071:
        /* <DEDUP_REMOVED lines=12> */
.L_x_2073:
        /* <DEDUP_REMOVED lines=16> */
.L_x_2074:
        /* <DEDUP_REMOVED lines=16> */
.L_x_2075:
        /* <DEDUP_REMOVED lines=13> */
.L_x_2214:
[----:B------:R-:W-:Y:S05]  /*18340*/  BSYNC B2 ;  /* 0x0000000000027941 */ /* 0x000fea0003800000 */
.L_x_2076:
        /* <DEDUP_REMOVED lines=11> */
.L_x_2079:
[----:B------:R-:W-:Y:S05]  /*18400*/  BSYNC B2 ;  /* 0x0000000000027941 */ /* 0x000fea0003800000 */
.L_x_2078:
        /* <DEDUP_REMOVED lines=8> */
.L_x_2080:
        /* <DEDUP_REMOVED lines=15> */
.L_x_2081:
        /* <DEDUP_REMOVED lines=15> */
.L_x_2082:
        /* <DEDUP_REMOVED lines=10> */
.L_x_2068:
[----:B------:R-:W-:Y:S05]  /*18710*/  BSYNC B1 ;  /* 0x0000000000017941 */ /* 0x000fea0003800000 */
.L_x_2067:
        /* <DEDUP_REMOVED lines=9> */
.L_x_2099:
[----:B------:R-:W-:Y:S05]  /*187b0*/  YIELD ;  /* 0x0000000000007946 */ /* 0x000fea0003800000 */
[----:B------:R-:W-:Y:S04]  /*187c0*/  BSSY B1, `(.L_x_2083) ;  /* 0x000008b000017945 */ /* 0x000fe80003800000 */
[----:B------:R-:W-:Y:S05]  /*187d0*/  @!P6 BRA `(.L_x_2084) ;  /* 0x000000080024e947 */ /* 0x000fea0003800000 */
[----:B------:R-:W-:Y:S01]  /*187e0*/  IMAD R9, R22, 0x8, R18 ;  /* 0x0000000816097824 */ /* 0x000fe200078e0212 */
[----:B------:R-:W-:Y:S01]  /*187f0*/  SHF.L.U32 R8, R28, 0x1f, RZ ;  /* 0x0000001f1c087819 */ /* 0x000fe200000006ff */
[----:B------:R-:W1:Y:S01]  /*18800*/  S2R R5, SR_TID.X ;  /* 0x0000000000057919 */ /* 0x000e620000002100 */
[----:B------:R-:W-:Y:S02]  /*18810*/  BSSY B2, `(.L_x_2085) ;  /* 0x0000005000027945 */ /* 0x000fe40003800000 */
[----:B------:R-:W3:Y:S01]  /*18820*/  SYNCS.PHASECHK.TRANS64.TRYWAIT P1, [R9+URZ+0x19ca0], R8 ;  /* 0x019ca008090075a7 */ /* 0x000ee2000802017f */
[----:B-1----:R-:W-:-:S04]  /*18830*/  LOP3.LUT R5, R5, 0x7f, RZ, 0xc0, !PT ;  /* 0x0000007f05057812 */ /* 0x002fc800078ec0ff */
[----:B------:R-:W-:Y:S01]  /*18840*/  ISETP.NE.AND P2, PT, R5, RZ, PT ;  /* 0x000000ff0500720c */ /* 0x000fe20003f45270 */
[----:B---3--:R-:W-:-:S12]  /*18850*/  @!P1 BRA `(.L_x_2086) ;  /* 0x0000005800a09947 */ /* 0x008fd80003800000 */
.L_x_2215:
[----:B------:R-:W-:Y:S05]  /*18860*/  BSYNC B2 ;  /* 0x0000000000027941 */ /* 0x000fea0003800000 */
.L_x_2085:
        /* <DEDUP_REMOVED lines=9> */
.L_x_2088:
[----:B------:R-:W-:Y:S05]  /*18900*/  BSYNC B2 ;  /* 0x0000000000027941 */ /* 0x000fea0003800000 */
.L_x_2087:
        /* <DEDUP_REMOVED lines=8> */
[----:B--2---:R-:W-:Y:S01]  /*18990*/  VIADD R11, R7, 0x13800 ;  /* 0x00013800070b7836 */ /* 0x004fe20000000000 */
[----:B------:R-:W-:Y:S01]  /*189a0*/  UMOV UR6, 0x0 ;  /* 0x0000000000067882 */ /* 0x000fe20000000000 */
[----:B------:R-:W-:-:S10]  /*189b0*/  UMOV UR7, 0x12f00000 ;  /* 0x12f0000000077882 */ /* 0x000fd40000000000 */
.L_x_2089:
        /* <DEDUP_REMOVED lines=12> */
[----:B------:R-:W-:Y:S01]  /*18a80*/  UMOV UR6, 0x0 ;  /* 0x0000000000067882 */ /* 0x000fe20000000000 */
[----:B------:R-:W-:Y:S02]  /*18a90*/  UMOV UR7, 0x12f00000 ;  /* 0x12f0000000077882 */ /* 0x000fe40000000000 */
[----:B------:R-:W-:Y:S01]  /*18aa0*/  R2UR UR10, R11 ;  /* 0x000000000b0a72ca */ /* 0x000fe200000e0000 */
[----:B------:R-:W-:-:S14]  /*18ab0*/  VIADD R11, R7, 0x14800 ;  /* 0x00014800070b7836 */ /* 0x000fdc0000000000 */
.L_x_2090:
        /* <DEDUP_REMOVED lines=16> */
.L_x_2091:
        /* <DEDUP_REMOVED lines=13> */
.L_x_2216:
[----:B------:R-:W-:Y:S05]  /*18c90*/  BSYNC B2 ;  /* 0x0000000000027941 */ /* 0x000fea0003800000 */
.L_x_2092:
        /* <DEDUP_REMOVED lines=11> */
.L_x_2095:
[----:B------:R-:W-:Y:S05]  /*18d50*/  BSYNC B2 ;  /* 0x0000000000027941 */ /* 0x000fea0003800000 */
.L_x_2094:
        /* <DEDUP_REMOVED lines=8> */
.L_x_2096:
        /* <DEDUP_REMOVED lines=11> */
[----:B------:R-:W-:Y:S01]  /*18e90*/  R2UR UR6, R12 ;  /* 0x000000000c0672ca */ /* 0x000fe200000e0000 */
[----:B------:R-:W-:Y:S01]  /*18ea0*/  VIADD R5, R7, 0xa000 ;  /* 0x0000a00007057836 */ /* 0x000fe20000000000 */
[----:B------:R-:W-:Y:S02]  /*18eb0*/  R2UR UR7, R13 ;  /* 0x000000000d0772ca */ /* 0x000fe400000e0000 */
[----:B------:R-:W-:Y:S02]  /*18ec0*/  R2UR UR10, R8 ;  /* 0x00000000080a72ca */ /* 0x000fe400000e0000 */
[----:B------:R-:W-:-:S13]  /*18ed0*/  PLOP3.LUT P1, PT, PT, PT, PT, 0x80, 0x0 ;  /* 0x000000000000781c */ /* 0x000fda0003f2f070 */
.L_x_2097:
        /* <DEDUP_REMOVED lines=15> */
.L_x_2098:
        /* <DEDUP_REMOVED lines=10> */
.L_x_2084:
[----:B------:R-:W-:Y:S05]  /*19070*/  BSYNC B1 ;  /* 0x0000000000017941 */ /* 0x000fea0003800000 */
.L_x_2083:
        /* <DEDUP_REMOVED lines=8> */
.L_x_2061:
[----:B------:R-:W-:Y:S05]  /*19100*/  BSYNC B0 ;  /* 0x0000000000007941 */ /* 0x000fea0003800000 */
.L_x_2060:
[----:B------:R-:W1:Y:S01]  /*19110*/  LDC R0, c[0x0][0x448] ;  /* 0x00011200ff007b82 */ /* 0x000e620000000800 */
[----:B------:R-:W-:Y:S01]  /*19120*/  IMAD.MOV.U32 R2, RZ, RZ, 0xc0 ;  /* 0x000000c0ff027424 */ /* 0x000fe200078e00ff */
[----:B------:R-:W-:Y:S01]  /*19130*/  ISETP.NE.AND P2, PT, R4, RZ, PT ;  /* 0x000000ff0400720c */ /* 0x000fe20003f45270 */
[----:B------:R-:W-:Y:S05]  /*19140*/  @!P0 WARPSYNC.ALL ;  /* 0x0000000000008948 */ /* 0x000fea0003800000 */
[----:B------:R-:W-:Y:S01]  /*19150*/  IMAD R2, R25, R2, 0xbf ;  /* 0x000000bf19027424 */ /* 0x000fe200078e0202 */
[----:B------:R-:W-:Y:S06]  /*19160*/  BSSY B0, `(.L_x_2100) ;  /* 0x000002a000007945 */ /* 0x000fec0003800000 */
[----:B------:R-:W3:Y:S08]  /*19170*/  @!P2 LDC R4, c[0x0][0x9f0] ;  /* 0x00027c00ff04ab82 */ /* 0x000ef00000000800 */
[----:B------:R-:W-:Y:S01]  /*19180*/  @!P0 BAR.SYNC.DEFER_BLOCKING 0xc, 0x200 ;  /* 0x0308000000008b1d */ /* 0x000fe20000010000 */
[----:B-1----:R-:W-:-:S13]  /*19190*/  ISETP.NE.AND P1, PT, R0, 0x1, PT ;  /* 0x000000010000780c */ /* 0x002fda0003f25270 */
[----:B------:R-:W1:Y:S08]  /*191a0*/  @P1 LDC R0, c[0x0][0x44c] ;  /* 0x00011300ff001b82 */ /* 0x000e700000000800 */
[----:B------:R-:W4:Y:S01]  /*191b0*/  @P1 LDC R3, c[0x0][0x450] ;  /* 0x00011400ff031b82 */ /* 0x000f220000000800 */
[----:B-1----:R-:W-:-:S05]  /*191c0*/  @P1 IMAD.HI.U32 R0, R2, R0, RZ ;  /* 0x0000000002001227 */ /* 0x002fca00078e00ff */
[----:B----4-:R-:W-:-:S05]  /*191d0*/  @P1 SHF.R.U32.HI R2, RZ, R3, R0 ;  /* 0x00000003ff021219 */ /* 0x010fca0000011600 */
[----:B------:R-:W-:-:S05]  /*191e0*/  IMAD.IADD R2, R20, 0x1, R2 ;  /* 0x0000000114027824 */ /* 0x000fca00078e0202 */
[----:B------:R-:W-:-:S04]  /*191f0*/  SHF.R.S32.HI R0, RZ, 0x1f, R2 ;  /* 0x0000001fff007819 */ /* 0x000fc80000011402 */
[----:B------:R-:W-:-:S04]  /*19200*/  LEA.HI R0, R0, R2, RZ, 0x7 ;  /* 0x0000000200007211 */ /* 0x000fc800078f38ff */
[----:B------:R-:W-:-:S04]  /*19210*/  SHF.R.S32.HI R0, RZ, 0x7, R0 ;  /* 0x00000007ff007819 */ /* 0x000fc80000011400 */
[----:B------:R-:W-:Y:S01]  /*19220*/  VIMNMX R21, R21, R0, PT ;  /* 0x0000000015157248 */ /* 0x000fe20003fe0100 */
[----:B------:R-:W-:-:S03]  /*19230*/  IMAD.MOV.U32 R0, RZ, RZ, RZ ;  /* 0x000000ffff007224 */ /* 0x000fc600078e00ff */
[----:B------:R-:W-:-:S13]  /*19240*/  ISETP.GE.AND P1, PT, R21, 0x1, PT ;  /* 0x000000011500780c */ /* 0x000fda0003f26270 */
[----:B---3--:R-:W-:Y:S05]  /*19250*/  @!P1 BRA `(.L_x_2101) ;  /* 0x0000000000689947 */ /* 0x008fea0003800000 */
[-C--:B------:R-:W-:Y:S02]  /*19260*/  IABS R0, R4.reuse ;  /* 0x0000000400007213 */ /* 0x080fe40000000000 */
        /* <DEDUP_REMOVED lines=25> */
.L_x_2101:
[----:B------:R-:W-:Y:S05]  /*19400*/  BSYNC B0 ;  /* 0x0000000000007941 */ /* 0x000fea0003800000 */
.L_x_2100:
[----:B------:R-:W3:Y:S02]  /*19410*/  LDL.LU R2, [R1] ;  /* 0x0000000001027983 */ /* 0x000ee40000300800 */
[----:B---3--:R-:W-:-:S05]  /*19420*/  IMAD R3, R2, R0, RZ ;  /* 0x0000000002037224 */ /* 0x008fca00078e02ff */
[----:B------:R-:W-:Y:S01]  /*19430*/  VIADDMNMX R2, R3, R0, R21, PT ;  /* 0x0000000003027246 */ /* 0x000fe20003800115 */
[----:B------:R1:W-:Y:S03]  /*19440*/  STL [R1], R3 ;  /* 0x0000000301007387 */ /* 0x0003e60000100800 */
        /* <DEDUP_REMOVED lines=9> */
[----:B------:R-:W3:Y:S01]  /*194e0*/  LDC.64 R2, c[0x0][0xc60] ;  /* 0x00031800ff027b82 */ /* 0x000ee20000000a00 */
[----:B------:R-:W1:Y:S02]  /*194f0*/  FLO.U32 R0, UR4 ;  /* 0x0000000400007d00 */ /* 0x000e6400080e0000 */
[----:B-1----:R-:W-:-:S06]  /*19500*/  ISETP.EQ.U32.AND P0, PT, R0, R5, PT ;  /* 0x000000050000720c */ /* 0x002fcc0003f02070 */
[----:B------:R-:W3:Y:S07]  /*19510*/  POPC R5, UR4 ;  /* 0x0000000400057d09 */ /* 0x000eee0008000000 */
[----:B---3--:R-:W3:Y:S01]  /*19520*/  @P0 ATOMG.E.ADD.STRONG.GPU PT, R3, desc[UR42][R2.64], R5 ;  /* 0x00000005020309a8 */ /* 0x008ee200081ee1ea */
[----:B------:R-:W1:Y:S02]  /*19530*/  S2R R4, SR_LTMASK ;  /* 0x0000000000047919 */ /* 0x000e640000003900 */
[----:B-1----:R-:W-:-:S04]  /*19540*/  LOP3.LUT R4, R4, UR4, RZ, 0xc0, !PT ;  /* 0x0000000404047c12 */ /* 0x002fc8000f8ec0ff */
[----:B------:R-:W1:Y:S01]  /*19550*/  POPC R7, R4 ;  /* 0x0000000400077309 */ /* 0x000e620000000000 */
[----:B---3--:R-:W1:Y:S02]  /*19560*/  SHFL.IDX PT, R0, R3, R0, 0x1f ;  /* 0x00001f0003007589 */ /* 0x008e6400000e0000 */
[----:B-1----:R-:W-:Y:S01]  /*19570*/  IADD3 R24, R0, UR38, R7 ;  /* 0x0000002600187c10 */ /* 0x002fe2000fffe007 */
[----:B------:R-:W-:Y:S06]  /*19580*/  BRA `(.L_x_2103) ;  /* 0x0000002c00e47947 */ /* 0x000fec0003800000 */
.L_x_2102:
        /* <DEDUP_REMOVED lines=11> */
[----:B0-----:R-:W-:Y:S02]  /*19640*/  IMAD.U32 R6, RZ, RZ, UR8 ;  /* 0x00000008ff067e24 */ /* 0x001fe4000f8e00ff */
[----:B------:R-:W-:-:S02]  /*19650*/  IMAD.U32 R7, RZ, RZ, UR9 ;  /* 0x00000009ff077e24 */ /* 0x000fc4000f8e00ff */
[----:B------:R-:W-:Y:S02]  /*19660*/  IMAD.U32 R10, RZ, RZ, UR4 ;  /* 0x00000004ff0a7e24 */ /* 0x000fe4000f8e00ff */
[----:B--2---:R-:W-:Y:S02]  /*19670*/  IMAD.U32 R11, RZ, RZ, UR5 ;  /* 0x00000005ff0b7e24 */ /* 0x004fe4000f8e00ff */
[----:B------:R-:W-:Y:S02]  /*19680*/  IMAD.MOV.U32 R8, RZ, RZ, 0x70 ;  /* 0x00000070ff087424 */ /* 0x000fe400078e00ff */
[----:B------:R-:W-:Y:S02]  /*19690*/  IMAD.MOV.U32 R12, RZ, RZ, 0x1 ;  /* 0x00000001ff0c7424 */ /* 0x000fe400078e00ff */
[----:B------:R-:W-:-:S07]  /*196a0*/  IMAD.MOV.U32 R13, RZ, RZ, RZ ;  /* 0x000000ffff0d7224 */ /* 0x000fce00078e00ff */
[----:B------:R-:W-:-:S07]  /*196b0*/  LEPC R20, `(.L_x_2105) ;  /* 0x000000001014794e */ /* 0x000fce0000000000 */
[----:B-1----:R-:W-:Y:S05]  /*196c0*/  CALL.ABS.NOINC R2 ;  /* 0x0000000002007343 */ /* 0x002fea0003c00000 */
.L_x_2105:
[----:B------:R-:W-:Y:S05]  /*196d0*/  BSYNC B6 ;  /* 0x0000000000067941 */ /* 0x000fea0003800000 */
.L_x_2104:
        /* <DEDUP_REMOVED lines=22> */
.L_x_2107:
[----:B------:R-:W-:Y:S05]  /*19840*/  BSYNC B6 ;  /* 0x0000000000067941 */ /* 0x000fea0003800000 */
.L_x_2106:
        /* <DEDUP_REMOVED lines=20> */
.L_x_2109:
[----:B------:R-:W-:Y:S05]  /*19990*/  BSYNC B6 ;  /* 0x0000000000067941 */ /* 0x000fea0003800000 */
.L_x_2108:
        /* <DEDUP_REMOVED lines=19> */
.L_x_2111:
[----:B------:R-:W-:Y:S05]  /*19ad0*/  BSYNC B6 ;  /* 0x0000000000067941 */ /* 0x000fea0003800000 */
.L_x_2110:
[----:B------:R-:W3:Y:S01]  /*19ae0*/  LDL.LU R20, [R1+0x4] ;  /* 0x0000040001147983 */ /* 0x000ee20000300800 */
[----:B------:R-:W-:Y:S02]  /*19af0*/  ULDC.64 UR4, c[0x0][0x9f8] ;  /* 0x00027e0000047ab9 */ /* 0x000fe40000000a00 */
[----:B------:R-:W-:-:S04]  /*19b00*/  ISETP.NE.U32.AND P0, PT, RZ, UR4, PT ;  /* 0x00000004ff007c0c */ /* 0x000fc8000bf05070 */
[----:B------:R-:W-:-:S13]  /*19b10*/  ISETP.NE.AND.EX P0, PT, RZ, UR5, PT, P0 ;  /* 0x00000005ff007c0c */ /* 0x000fda000bf05300 */
[----:B------:R-:W-:-:S04]  /*19b20*/  @P0 IADD3 R2, P1, R17, UR4, RZ ;  /* 0x0000000411020c10 */ /* 0x000fc8000ff3e0ff */
[----:B---3--:R-:W-:Y:S01]  /*19b30*/  @P0 IADD3.X R3, R20, UR5, RZ, P1, !PT ;  /* 0x0000000514030c10 */ /* 0x008fe20008ffe4ff */
[----:B------:R-:W-:-:S04]  /*19b40*/  ULDC.64 UR4, c[0x0][0xa08] ;  /* 0x0002820000047ab9 */ /* 0x000fc80000000a00 */
[----:B------:R1:W3:Y:S02]  /*19b50*/  @P0 LDG.E R26, desc[UR42][R2.64] ;  /* 0x0000002a021a0981 */ /* 0x0002e4000c1e1900 */
[----:B-1----:R-:W1:Y:S02]  /*19b60*/  LDC.64 R2, c[0x0][0x418] ;  /* 0x00010600ff027b82 */ /* 0x002e640000000a00 */
[----:B-1----:R-:W-:Y:S01]  /*19b70*/  LOP3.LUT P0, RZ, R2, UR4, RZ, 0xfc, !PT ;  /* 0x0000000402ff7c12 */ /* 0x002fe2000f80fcff */
[----:B------:R-:W-:-:S03]  /*19b80*/  UMOV UR4, 0xffffffff ;  /* 0xffffffff00047882 */ /* 0x000fc60000000000 */
[----:B------:R-:W-:Y:S02]  /*19b90*/  LOP3.LUT P0, RZ, R3, UR5, RZ, 0xfc, P0 ;  /* 0x0000000503ff7c12 */ /* 0x000fe4000800fcff */
[----:B---3--:R-:W-:Y:S02]  /*19ba0*/  SHF.R.S32.HI R8, RZ, 0x1f, R26 ;  /* 0x0000001fff087819 */ /* 0x008fe4000001141a */
[----:B------:R-:W-:-:S03]  /*19bb0*/  SEL R17, R26, RZ, !P0 ;  /* 0x000000ff1a117207 */ /* 0x000fc60004000000 */
[----:B------:R1:W-:Y:S01]  /*19bc0*/  STL [R1+0x4], R8 ;  /* 0x0000040801007387 */ /* 0x0003e20000100800 */
[----:B------:R-:W-:Y:S05]  /*19bd0*/  BRA.DIV UR4, `(.L_x_2112) ;  /* 0x0000004604e87947 */ /* 0x000fea000b800000 */
[----:B------:R-:W3:Y:S02]  /*19be0*/  S2R R0, SR_TID.X ;  /* 0x0000000000007919 */ /* 0x000ee40000002100 */
[----:B---3--:R-:W-:-:S04]  /*19bf0*/  SHF.R.U32.HI R0, RZ, 0x5, R0 ;  /* 0x00000005ff007819 */ /* 0x008fc80000011600 */
[----:B------:R-:W-:-:S05]  /*19c00*/  LOP3.LUT R0, R0, 0x3, RZ, 0xc0, !PT ;  /* 0x0000000300007812 */ /* 0x000fca00078ec0ff */
[----:B------:R3:W4:Y:S02]  /*19c10*/  SHFL.IDX PT, R14, R0, RZ, 0x1f ;  /* 0x00001fff000e7589 */ /* 0x00072400000e0000 */
.L_x_2219:
[----:B----4-:R-:W-:Y:S02]  /*19c20*/  ISETP.NE.AND P0, PT, R14, RZ, PT ;  /* 0x000000ff0e00720c */ /* 0x010fe40003f05270 */
[----:B------:R-:W-:Y:S02]  /*19c30*/  PLOP3.LUT P1, PT, PT, PT, PT, 0x8, 0x0 ;  /* 0x000000000000781c */ /* 0x000fe40003f2e170 */
[----:B------:R-:W-:-:S11]  /*19c40*/  LOP3.LUT R29, R29, 0xfffffffe, RZ, 0xc0, !PT ;  /* 0xfffffffe1d1d7812 */ /* 0x000fd600078ec0ff */
[----:B------:R-:W-:Y:S01]  /*19c50*/  @P1 LOP3.LUT R29, R29, 0x1, RZ, 0xfc, !PT ;  /* 0x000000011d1d1812 */ /* 0x000fe200078efcff */
[----:B------:R-:W-:Y:S06]  /*19c60*/  @P0 BRA `(.L_x_2113) ;  /* 0x0000000400a00947 */ /* 0x000fec0003800000 */
[----:B------:R-:W-:-:S03]  /*19c70*/  UMOV UR4, 0xffffffff ;  /* 0xffffffff00047882 */ /* 0x000fc60000000000 */
[----:B------:R-:W-:Y:S05]  /*19c80*/  BRA.DIV UR4, `(.L_x_2114) ;  /* 0x0000004604f07947 */ /* 0x000fea000b800000 */
[----:B------:R-:W-:-:S13]  /*19c90*/  ELECT P6, URZ, PT ;  /* 0x00000000003f782f */ /* 0x000fda00038c0000 */
.L_x_2222:
        /* <DEDUP_REMOVED lines=23> */
.L_x_2115:
[----:B------:R-:W-:Y:S01]  /*19e10*/  IMAD R4, R19, 0x8, R18 ;  /* 0x0000000813047824 */ /* 0x000fe200078e0212 */
[----:B---3--:R-:W-:Y:S01]  /*19e20*/  SHF.L.U32 R3, R23, 0x1f, RZ ;  /* 0x0000001f17037819 */ /* 0x008fe200000006ff */
[----:B------:R-:W3:Y:S03]  /*19e30*/  S2R R2, SR_TID.X ;  /* 0x0000000000027919 */ /* 0x000ee60000002100 */
[----:B------:R-:W4:Y:S01]  /*19e40*/  SYNCS.PHASECHK.TRANS64.TRYWAIT P0, [R4+URZ+0x19c80], R3 ;  /* 0x019c8003040075a7 */ /* 0x000f22000800017f */
[----:B---3--:R-:W-:-:S04]  /*19e50*/  LOP3.LUT R2, R2, 0x7f, RZ, 0xc0, !PT ;  /* 0x0000007f02027812 */ /* 0x008fc800078ec0ff */
[----:B------:R-:W-:Y:S01]  /*19e60*/  ISETP.NE.AND P1, PT, R2, RZ, PT ;  /* 0x000000ff0200720c */ /* 0x000fe20003f25270 */
[----:B----4-:R-:W-:-:S12]  /*19e70*/  @!P0 BRA `(.L_x_2116) ;  /* 0x0000004400948947 */ /* 0x010fd80003800000 */
.L_x_2223:
        /* <DEDUP_REMOVED lines=8> */
.L_x_2117:
        /* <DEDUP_REMOVED lines=28> */
.L_x_2224:
        /* <DEDUP_REMOVED lines=8> */
.L_x_2119:
        /* <DEDUP_REMOVED lines=27> */
.L_x_2113:
[----:B0--3--:R-:W3:Y:S04]  /*1a2f0*/  LDL.LU R4, [R1+0x20] ;  /* 0x0000200001047983 */ /* 0x009ee80000300800 */
[----:B------:R-:W4:Y:S04]  /*1a300*/  LDL.LU R6, [R1+0x18] ;  /* 0x0000180001067983 */ /* 0x000f280000300800 */
[----:B------:R-:W5:Y:S01]  /*1a310*/  LDL.LU R3, [R1+0x38] ;  /* 0x0000380001037983 */ /* 0x000f620000300800 */
[----:B------:R-:W-:Y:S05]  /*1a320*/  WARPSYNC.ALL ;  /* 0x0000000000007948 */ /* 0x000fea0003800000 */
[----:B------:R-:W-:Y:S01]  /*1a330*/  ULDC.64 UR6, c[0x0][0xa00] ;  /* 0x0002800000067ab9 */ /* 0x000fe20000000a00 */
[----:B------:R-:W-:Y:S01]  /*1a340*/  ULDC.64 UR4, c[0x0][0x298] ;  /* 0x0000a60000047ab9 */ /* 0x000fe20000000a00 */
[----:B------:R-:W-:Y:S01]  /*1a350*/  VIADD R0, R18, 0xf000 ;  /* 0x0000f00012007836 */ /* 0x000fe20000000000 */
[----:B------:R-:W-:Y:S01]  /*1a360*/  BAR.SYNC.DEFER_BLOCKING 0x8, 0x200 ;  /* 0x0208000000007b1d */ /* 0x000fe20000010000 */
[----:B------:R-:W-:-:S03]  /*1a370*/  ISETP.NE.U32.AND P0, PT, RZ, UR6, PT ;  /* 0x00000006ff007c0c */ /* 0x000fc6000bf05070 */
[----:B------:R-:W-:Y:S02]  /*1a380*/  LOP3.LUT P1, RZ, R0, 0x9f, RZ, 0xc0, !PT ;  /* 0x0000009f00ff7812 */ /* 0x000fe4000782c0ff */
[----:B------:R-:W-:Y:S01]  /*1a390*/  ISETP.NE.AND.EX P0, PT, RZ, UR7, PT, P0 ;  /* 0x00000007ff007c0c */ /* 0x000fe2000bf05300 */
[----:B------:R-:W-:Y:S01]  /*1a3a0*/  BSSY B6, `(.L_x_2120) ;  /* 0x000001d000067945 */ /* 0x000fe20003800000 */
[----:B---3--:R-:W-:Y:S02]  /*1a3b0*/  SHF.R.S32.HI R2, RZ, 0x1f, R4 ;  /* 0x0000001fff027819 */ /* 0x008fe40000011404 */
[----:B----4-:R-:W-:-:S03]  /*1a3c0*/  SEL R6, R6, RZ, !P0 ;  /* 0x000000ff06067207 */ /* 0x010fc60004000000 */
[----:B------:R-:W-:-:S04]  /*1a3d0*/  IMAD R2, R2, UR4, RZ ;  /* 0x0000000402027c24 */ /* 0x000fc8000f8e02ff */
[C---:B------:R-:W-:Y:S01]  /*1a3e0*/  IMAD R0, R4.reuse, UR5, R2 ;  /* 0x0000000504007c24 */ /* 0x040fe2000f8e0202 */
[----:B-----5:R-:W-:Y:S01]  /*1a3f0*/  SEL R2, R3, RZ, !P0 ;  /* 0x000000ff03027207 */ /* 0x020fe20004000000 */
        /* <DEDUP_REMOVED lines=17> */
[----:B--2---:R-:W-:Y:S02]  /*1a510*/  IMAD.U32 R11, RZ, RZ, UR9 ;  /* 0x00000009ff0b7e24 */ /* 0x004fe4000f8e00ff */
[----:B-1----:R-:W-:Y:S02]  /*1a520*/  IMAD.MOV.U32 R8, RZ, RZ, 0x70 ;  /* 0x00000070ff087424 */ /* 0x002fe400078e00ff */
[----:B------:R-:W-:Y:S02]  /*1a530*/  IMAD.MOV.U32 R12, RZ, RZ, 0x1 ;  /* 0x00000001ff0c7424 */ /* 0x000fe400078e00ff */
[----:B------:R-:W-:-:S07]  /*1a540*/  IMAD.MOV.U32 R13, RZ, RZ, RZ ;  /* 0x000000ffff0d7224 */ /* 0x000fce00078e00ff */
[----:B------:R-:W-:-:S07]  /*1a550*/  LEPC R20, `(.L_x_2121) ;  /* 0x000000001014794e */ /* 0x000fce0000000000 */
[----:B0-----:R-:W-:Y:S05]  /*1a560*/  CALL.ABS.NOINC R2 ;  /* 0x0000000002007343 */ /* 0x001fea0003c00000 */
.L_x_2121:
[----:B------:R-:W-:Y:S05]  /*1a570*/  BSYNC B6 ;  /* 0x0000000000067941 */ /* 0x000fea0003800000 */
.L_x_2120:
[----:B------:R-:W3:Y:S01]  /*1a580*/  LDL.LU R20, [R1+0x20] ;  /* 0x0000200001147983 */ /* 0x000ee20000300800 */
[----:B------:R-:W4:Y:S01]  /*1a590*/  LDC R9, c[0x0][0x448] ;  /* 0x00011200ff097b82 */ /* 0x000f220000000800 */
[----:B------:R-:W-:Y:S01]  /*1a5a0*/  ULDC.64 UR4, c[0x0][0x2d8] ;  /* 0x0000b60000047ab9 */ /* 0x000fe20000000a00 */
[----:B------:R-:W-:Y:S01]  /*1a5b0*/  ULDC.64 UR6, c[0x0][0x2e0] ;  /* 0x0000b80000067ab9 */ /* 0x000fe20000000a00 */
[----:B0-----:R-:W3:Y:S01]  /*1a5c0*/  LDL.LU.64 R2, [R1+0x30] ;  /* 0x0000300001027983 */ /* 0x001ee20000300a00 */
[----:B------:R-:W-:-:S03]  /*1a5d0*/  ULDC.64 UR8, c[0x0][0x280] ;  /* 0x0000a00000087ab9 */ /* 0x000fc60000000a00 */
[----:B------:R-:W2:Y:S04]  /*1a5e0*/  LDL.LU R21, [R1+0x38] ;  /* 0x0000380001157983 */ /* 0x000ea80000300800 */
[----:B------:R-:W2:Y:S01]  /*1a5f0*/  LDL.LU R4, [R1+0x18] ;  /* 0x0000180001047983 */ /* 0x000ea20000300800 */
[----:B----4-:R-:W-:-:S13]  /*1a600*/  ISETP.NE.AND P1, PT, R9, 0x1, PT ;  /* 0x000000010900780c */ /* 0x010fda0003f25270 */
[----:B------:R-:W0:Y:S08]  /*1a610*/  @P1 LDC R5, c[0x0][0x450] ;  /* 0x00011400ff051b82 */ /* 0x000e300000000800 */
[----:B-1----:R-:W1:Y:S01]  /*1a620*/  @P1 LDC R8, c[0x0][0x450] ;  /* 0x00011400ff081b82 */ /* 0x002e620000000800 */
[----:B---3--:R-:W-:Y:S02]  /*1a630*/  IMAD.MOV.U32 R3, RZ, RZ, R20 ;  /* 0x000000ffff037224 */ /* 0x008fe400078e0014 */
[----:B------:R-:W3:Y:S01]  /*1a640*/  S2R R20, SR_TID.X ;  /* 0x0000000000147919 */ /* 0x000ee20000002100 */
        /* <DEDUP_REMOVED lines=9> */
[C---:B---3--:R-:W-:Y:S01]  /*1a6e0*/  LOP3.LUT R21, R20.reuse, 0x7f, RZ, 0xc0, !PT ;  /* 0x0000007f14157812 */ /* 0x048fe200078ec0ff */
[----:B------:R-:W-:-:S03]  /*1a6f0*/  IMAD.SHL.U32 R20, R20, 0x40, RZ ;  /* 0x0000004014147824 */ /* 0x000fc600078e00ff */
[----:B------:R-:W-:-:S04]  /*1a700*/  SHF.R.U32.HI R21, RZ, 0x1, R21 ;  /* 0x00000001ff157819 */ /* 0x000fc80000011615 */
[----:B------:R-:W-:Y:S02]  /*1a710*/  LOP3.LUT R20, R21, 0x40, R20, 0xf8, !PT ;  /* 0x0000004015147812 */ /* 0x000fe400078ef814 */
[----:B------:R3:W5:Y:S03]  /*1a720*/  LDL R21, [R1+0x24] ;  /* 0x0000240001157983 */ /* 0x0007660000100800 */
[----:B------:R-:W-:-:S04]  /*1a730*/  IMAD R0, R25, 0xc0, R20 ;  /* 0x000000c019007824 */ /* 0x000fc800078e0214 */
[----:B--2---:R-:W-:-:S04]  /*1a740*/  @P1 IMAD.HI.U32 R6, R0, R4, RZ ;  /* 0x0000000400061227 */ /* 0x004fc800078e00ff */
[----:B------:R-:W-:Y:S01]  /*1a750*/  IMAD.MOV.U32 R4, RZ, RZ, R0 ;  /* 0x000000ffff047224 */ /* 0x000fe200078e0000 */
[----:B0-----:R-:W-:-:S04]  /*1a760*/  @P1 SHF.R.U32.HI R4, RZ, R5, R6 ;  /* 0x00000005ff041219 */ /* 0x001fc80000011606 */
        /* <DEDUP_REMOVED lines=72> */
.L_x_2231:
        /* <DEDUP_REMOVED lines=12> */
.L_x_2124:
[----:B------:R-:W-:Y:S05]  /*1acb0*/  BSYNC B0 ;  /* 0x0000000000007941 */ /* 0x000fea0003800000 */
.L_x_2123:
[----:B------:R-:W-:Y:S01]  /*1acc0*/  NOP ;  /* 0x0000000000007918 */ /* 0x000fe20000000000 */
[----:B------:R-:W-:-:S13]  /*1acd0*/  PLOP3.LUT P0, PT, PT, PT, PT, 0x80, 0x0 ;  /* 0x000000000000781c */ /* 0x000fda0003f0f070 */
.L_x_2125:
        /* <DEDUP_REMOVED lines=12> */
[----:B-1----:R-:W-:Y:S01]  /*1ada0*/  SHF.L.U32 R3, R0, 0x1f, RZ ;  /* 0x0000001f00037819 */ /* 0x002fe200000006ff */
[----:B------:R-:W-:Y:S01]  /*1adb0*/  NOP ;  /* 0x0000000000007918 */ /* 0x000fe20000000000 */
[----:B------:R2:W-:Y:S01]  /*1adc0*/  SYNCS.ARRIVE.TRANS64.A1T0 RZ, [R18+URZ+0x19c00], RZ ;  /* 0x019c00ff12ff79a7 */ /* 0x0005e2000810003f */
[----:B------:R-:W-:Y:S01]  /*1add0*/  BSSY B0, `(.L_x_2126) ;  /* 0x0000003000007945 */ /* 0x000fe20003800000 */
[----:B------:R-:W1:Y:S03]  /*1ade0*/  SYNCS.PHASECHK.TRANS64.TRYWAIT P0, [R18+URZ+0x19c20], R3 ;  /* 0x019c2003120075a7 */ /* 0x000e66000800017f */
[----:B-12---:R-:W-:Y:S05]  /*1adf0*/  @!P0 BRA `(.L_x_2127) ;  /* 0x0000003800cc8947 */ /* 0x006fea0003800000 */
.L_x_2232:
[----:B------:R-:W-:Y:S05]  /*1ae00*/  BSYNC B0 ;  /* 0x0000000000007941 */ /* 0x000fea0003800000 */
.L_x_2126:
[----:B------:R-:W2:Y:S04]  /*1ae10*/  LDL.LU R2, [R1+0x28] ;  /* 0x0000280001027983 */ /* 0x000ea80000300800 */
[----:B------:R-:W3:Y:S01]  /*1ae20*/  LDL R0, [R1] ;  /* 0x0000000001007983 */ /* 0x000ee20000100800 */
[----:B--2---:R-:W-:-:S05]  /*1ae30*/  VIADD R2, R2, 0xfffffffe ;  /* 0xfffffffe02027836 */ /* 0x004fca0000000000 */
[----:B---3--:R-:W-:-:S13]  /*1ae40*/  ISETP.GE.AND P0, PT, R2, R0, PT ;  /* 0x000000000200720c */ /* 0x008fda0003f06270 */
[----:B------:R-:W-:Y:S05]  /*1ae50*/  @!P0 BRA `(.L_x_2128) ;  /* 0x0000001000148947 */ /* 0x000fea0003800000 */
[----:B------:R-:W-:Y:S02]  /*1ae60*/  IMAD.MOV.U32 R0, RZ, RZ, R19 ;  /* 0x000000ffff007224 */ /* 0x000fe400078e0013 */
[----:B------:R-:W-:-:S07]  /*1ae70*/  IMAD.MOV.U32 R8, RZ, RZ, R23 ;  /* 0x000000ffff087224 */ /* 0x000fce00078e0017 */
.L_x_2152:
        /* <DEDUP_REMOVED lines=14> */
[----:B0-----:R-:W2:Y:S01]  /*1af60*/  LDL R7, [R1+0x4] ;  /* 0x0000040001077983 */ /* 0x001ea20000100800 */
        /* <DEDUP_REMOVED lines=17> */
.L_x_2131:
[----:B------:R-:W0:Y:S01]  /*1b080*/  S2R R4, SR_TID.X ;  /* 0x0000000000047919 */ /* 0x000e220000002100 */
[----:B-1----:R-:W-:Y:S01]  /*1b090*/  IMAD R6, R19, 0x8, R18 ;  /* 0x0000000813067824 */ /* 0x002fe200078e0212 */
[----:B------:R-:W-:Y:S01]  /*1b0a0*/  BSSY B1, `(.L_x_2132) ;  /* 0x0000006000017945 */ /* 0x000fe20003800000 */
[----:B0-----:R-:W-:Y:S02]  /*1b0b0*/  LOP3.LUT R5, R4, 0x7f, RZ, 0xc0, !PT ;  /* 0x0000007f04057812 */ /* 0x001fe400078ec0ff */
[----:B------:R-:W-:Y:S02]  /*1b0c0*/  SHF.L.U32 R4, R23, 0x1f, RZ ;  /* 0x0000001f17047819 */ /* 0x000fe400000006ff */
[----:B------:R-:W-:Y:S02]  /*1b0d0*/  ISETP.NE.AND P1, PT, R5, RZ, PT ;  /* 0x000000ff0500720c */ /* 0x000fe40003f25270 */
[----:B------:R-:W0:Y:S02]  /*1b0e0*/  SYNCS.PHASECHK.TRANS64.TRYWAIT P0, [R6+URZ+0x19c80], R4 ;  /* 0x019c8004060075a7 */ /* 0x000e24000800017f */
[----:B0-----:R-:W-:Y:S09]  /*1b0f0*/  @!P0 BRA `(.L_x_2133) ;  /* 0x0000003800208947 */ /* 0x001ff20003800000 */
.L_x_2233:
[----:B------:R-:W-:Y:S05]  /*1b100*/  BSYNC B1 ;  /* 0x0000000000017941 */ /* 0x000fea0003800000 */
.L_x_2132:
        /* <DEDUP_REMOVED lines=9> */
.L_x_2135:
[----:B------:R-:W-:Y:S05]  /*1b1a0*/  BSYNC B1 ;  /* 0x0000000000017941 */ /* 0x000fea0003800000 */
.L_x_2134:
        /* <DEDUP_REMOVED lines=12> */
.L_x_2136:
        /* <DEDUP_REMOVED lines=16> */
.L_x_2137:
        /* <DEDUP_REMOVED lines=16> */
.L_x_2138:
        /* <DEDUP_REMOVED lines=13> */
.L_x_2234:
[----:B------:R-:W-:Y:S05]  /*1b540*/  BSYNC B1 ;  /* 0x0000000000017941 */ /* 0x000fea0003800000 */
.L_x_2139:
        /* <DEDUP_REMOVED lines=11> */
.L_x_2142:
[----:B------:R-:W-:Y:S05]  /*1b600*/  BSYNC B1 ;  /* 0x0000000000017941 */ /* 0x000fea0003800000 */
.L_x_2141:
        /* <DEDUP_REMOVED lines=8> */
.L_x_2143:
        /* <DEDUP_REMOVED lines=15> */
.L_x_2144:
        /* <DEDUP_REMOVED lines=15> */
.L_x_2145:
        /* <DEDUP_REMOVED lines=10> */
.L_x_2130:
[----:B------:R-:W-:Y:S05]  /*1b910*/  BSYNC B0 ;  /* 0x0000000000007941 */ /* 0x000fea0003800000 */
.L_x_2129:
[----:B------:R-:W-:-:S06]  /*1b920*/  UISETP.NE.AND UP0, UPT, UR36, 0x3, UPT ;  /* 0x000000032400788c */ /* 0x000fcc000bf05270 */
[----:B------:R-:W-:-:S13]  /*1b930*/  PLOP3.LUT P0, PT, PT, PT, UP0, 0x80, 0x0 ;  /* 0x000000000000781c */ /* 0x000fda0003f0f008 */
[----:B------:R-:W-:Y:S05]  /*1b940*/  @!P0 BRA `(.L_x_2146) ;  /* 0x0000000000048947 */ /* 0x000fea0003800000 */
[----:B------:R-:W-:Y:S01]  /*1b950*/  BPT.TRAP 0x1 ;  /* 0x000000040000795c */ /* 0x000fe20000300000 */
.L_x_2146:
[----:B-1----:R-:W-:Y:S01]  /*1b960*/  IMAD.U32 R3, RZ, RZ, UR39 ;  /* 0x00000027ff037e24 */ /* 0x002fe2000f8e00ff */
[----:B------:R-:W-:Y:S01]  /*1b970*/  LOP3.LUT R4, R8, 0x1, RZ, 0x3c, !PT ;  /* 0x0000000108047812 */ /* 0x000fe200078e3cff */
[----:B------:R-:W-:Y:S03]  /*1b980*/  BSSY B0, `(.L_x_2147) ;  /* 0x0000006000007945 */ /* 0x000fe60003800000 */
[----:B------:R-:W-:Y:S01]  /*1b990*/  ISETP.NE.AND P1, PT, R3, 0x3, PT ;  /* 0x000000030300780c */ /* 0x000fe20003f25270 */
[----:B------:R-:W-:Y:S01]  /*1b9a0*/  IMAD R3, R0, 0x8, R18 ;  /* 0x0000000800037824 */ /* 0x000fe200078e0212 */
[----:B------:R-:W-:-:S04]  /*1b9b0*/  SHF.L.U32 R4, R4, 0x1f, RZ ;  /* 0x0000001f04047819 */ /* 0x000fc800000006ff */
[----:B------:R-:W1:Y:S02]  /*1b9c0*/  SYNCS.PHASECHK.TRANS64.TRYWAIT P0, [R3+URZ+0x19c70], R4 ;  /* 0x019c7004030075a7 */ /* 0x000e64000800017f */
[----:B-1----:R-:W-:Y:S05]  /*1b9d0*/  @!P0 BRA `(.L_x_2148) ;  /* 0x0000003000108947 */ /* 0x002fea0003800000 */
.L_x_2235:
[----:B------:R-:W-:Y:S05]  /*1b9e0*/  BSYNC B0 ;  /* 0x0000000000007941 */ /* 0x000fea0003800000 */
.L_x_2147:
[----:B------:R-:W-:Y:S05]  /*1b9f0*/  @!P1 BRA `(.L_x_2149) ;  /* 0x0000000000049947 */ /* 0x000fea0003800000 */
[----:B------:R-:W-:Y:S01]  /*1ba00*/  BPT.TRAP 0x1 ;  /* 0x000000040000795c */ /* 0x000fe20000300000 */
.L_x_2149:
[----:B-1----:R-:W-:Y:S01]  /*1ba10*/  SHF.L.U32 R4, R8, 0x1f, RZ ;  /* 0x0000001f08047819 */ /* 0x002fe200000006ff */
[----:B------:R-:W-:-:S03]  /*1ba20*/  IMAD R10, R0, 0x3000, RZ ;  /* 0x00003000000a7824 */ /* 0x000fc600078e02ff */
[----:B------:R-:W1:Y:S02]  /*1ba30*/  SYNCS.PHASECHK.TRANS64.TRYWAIT P0, [R3+URZ+0x19c60], R4 ;  /* 0x019c6004030075a7 */ /* 0x000e64000800017f */
[----:B-1----:R-:W-:Y:S05]  /*1ba40*/  @!P0 BRA `(.L_x_2150) ;  /* 0x0000003000088947 */ /* 0x002fea0003800000 */
.L_x_2236:
[----:B------:R-:W2:Y:S04]  /*1ba50*/  LDL R0, [R1+0x14] ;  /* 0x0000140001007983 */ /* 0x000ea80000100800 */
[----:B------:R-:W3:Y:S01]  /*1ba60*/  LDL R11, [R1+0xc] ;  /* 0x00000c00010b7983 */ /* 0x000ee20000100800 */
[----:B------:R-:W-:Y:S05]  /*1ba70*/  WARPSYNC.ALL ;  /* 0x0000000000007948 */ /* 0x000fea0003800000 */
[----:B------:R-:W4:Y:S02]  /*1ba80*/  S2R R13, SR_TID.X ;  /* 0x00000000000d7919 */ /* 0x000f240000002100 */
[----:B----4-:R-:W-:Y:S01]  /*1ba90*/  LOP3.LUT P0, RZ, R13, 0x4, RZ, 0xc0, !PT ;  /* 0x000000040dff7812 */ /* 0x010fe2000780c0ff */
[----:B------:R-:W-:-:S05]  /*1baa0*/  IMAD.MOV.U32 R13, RZ, RZ, 0x40 ;  /* 0x00000040ff0d7424 */ /* 0x000fca00078e00ff */
[----:B------:R-:W-:Y:S02]  /*1bab0*/  SEL R13, R13, 0xffffffc0, !P0 ;  /* 0xffffffc00d0d7807 */ /* 0x000fe40004000000 */
[C---:B--2---:R-:W-:Y:S02]  /*1bac0*/  LOP3.LUT R0, R10.reuse, R0, RZ, 0xfc, !PT ;  /* 0x000000000a007212 */ /* 0x044fe400078efcff */
[----:B---3--:R-:W-:-:S03]  /*1bad0*/  LOP3.LUT R12, R10, R11, RZ, 0xfc, !PT ;  /* 0x0000000b0a0c7212 */ /* 0x008fc600078efcff */
[C---:B------:R-:W-:Y:S02]  /*1bae0*/  IMAD.IADD R0, R18.reuse, 0x1, R0 ;  /* 0x0000000112007824 */ /* 0x040fe400078e0200 */
[----:B------:R-:W-:-:S03]  /*1baf0*/  IMAD.IADD R12, R18, 0x1, R12 ;  /* 0x00000001120c7824 */ /* 0x000fc600078e020c */
[----:B01----:R-:W0:Y:S02]  /*1bb00*/  LDSM.16.MT88.4 R4, [R0+0x9000] ;  /* 0x009000000004783b */ /* 0x003e240000004200 */
        /* <DEDUP_REMOVED lines=44> */
.L_x_2151:
[----:B------:R-:W2:Y:S01]  /*1bdd0*/  S2R R0, SR_TID.X ;  /* 0x0000000000007919 */ /* 0x000ea20000002100 */
[----:B-1----:R1:W-:Y:S01]  /*1bde0*/  SYNCS.ARRIVE.TRANS64.A1T0 RZ, [R3+URZ+0x19c50], RZ ;  /* 0x019c50ff03ff79a7 */ /* 0x0023e2000810003f */
[----:B--2---:R-:W-:Y:S02]  /*1bdf0*/  LOP3.LUT R4, R0, 0x7f, RZ, 0xc0, !PT ;  /* 0x0000007f00047812 */ /* 0x004fe400078ec0ff */
[----:B------:R-:W2:Y:S01]  /*1be00*/  LDL R0, [R1] ;  /* 0x0000000001007983 */ /* 0x000ea20000100800 */
[----:B0-----:R-:W-:Y:S01]  /*1be10*/  IMAD.MOV.U32 R8, RZ, RZ, R23 ;  /* 0x000000ffff087224 */ /* 0x001fe200078e0017 */
[----:B------:R-:W-:Y:S01]  /*1be20*/  BAR.SYNC.DEFER_BLOCKING 0x2, 0x80 ;  /* 0x0082000000007b1d */ /* 0x000fe20000010000 */
[----:B------:R-:W-:-:S13]  /*1be30*/  ISETP.NE.AND P0, PT, R4, RZ, PT ;  /* 0x000000ff0400720c */ /* 0x000fda0003f05270 */
[----:B-1----:R-:W-:-:S05]  /*1be40*/  @!P0 VIADD R3, R3, 0x19c80 ;  /* 0x00019c8003038836 */ /* 0x002fca0000000000 */
[----:B------:R-:W-:-:S04]  /*1be50*/  @!P0 PRMT R3, RZ, 0x654, R3 ;  /* 0x00000654ff038816 */ /* 0x000fc80000000003 */
[----:B------:R3:W-:Y:S01]  /*1be60*/  @!P0 SYNCS.ARRIVE.TRANS64.RED.A1T0 RZ, [R3+URZ], RZ ;  /* 0x000000ff03ff89a7 */ /* 0x0007e2000810043f */
[C---:B--2---:R-:W-:Y:S01]  /*1be70*/  ISETP.GT.AND P0, PT, R2.reuse, R0, PT ;  /* 0x000000000200720c */ /* 0x044fe20003f04270 */
[----:B------:R-:W-:Y:S02]  /*1be80*/  VIADD R2, R2, 0xffffffff ;  /* 0xffffffff02027836 */ /* 0x000fe40000000000 */
[----:B------:R-:W-:-:S10]  /*1be90*/  IMAD.MOV.U32 R0, RZ, RZ, R19 ;  /* 0x000000ffff007224 */ /* 0x000fd400078e0013 */
[----:B---3--:R-:W-:Y:S05]  /*1bea0*/  @P0 BRA `(.L_x_2152) ;  /* 0xffffffec00f40947 */ /* 0x008fea000383ffff */
.L_x_2128:
[----:B-1----:R-:W1:Y:S01]  /*1beb0*/  S2R R3, SR_TID.X ;  /* 0x0000000000037919 */ /* 0x002e620000002100 */
[----:B------:R-:W-:Y:S01]  /*1bec0*/  BSSY B0, `(.L_x_2153) ;  /* 0x0000010000007945 */ /* 0x000fe20003800000 */
[----:B-1----:R-:W-:-:S04]  /*1bed0*/  LOP3.LUT R3, R3, 0x7f, RZ, 0xc0, !PT ;  /* 0x0000007f03037812 */ /* 0x002fc800078ec0ff */
[----:B------:R-:W-:-:S13]  /*1bee0*/  ISETP.NE.AND P0, PT, R3, RZ, PT ;  /* 0x000000ff0300720c */ /* 0x000fda0003f05270 */
[----:B------:R-:W-:Y:S05]  /*1bef0*/  @P0 BRA `(.L_x_2154) ;  /* 0x0000000000300947 */ /* 0x000fea0003800000 */
[----:B0-----:R-:W0:Y:S01]  /*1bf00*/  S2R R5, SR_LANEID ;  /* 0x0000000000057919 */ /* 0x001e220000000000 */
        /* <DEDUP_REMOVED lines=11> */
.L_x_2154:
[----:B------:R-:W-:Y:S05]  /*1bfc0*/  BSYNC B0 ;  /* 0x0000000000007941 */ /* 0x000fea0003800000 */
.L_x_2153:
[----:B------:R-:W-:-:S06]  /*1bfd0*/  UISETP.NE.AND UP0, UPT, UR36, 0x3, UPT ;  /* 0x000000032400788c */ /* 0x000fcc000bf05270 */
[----:B------:R-:W-:-:S13]  /*1bfe0*/  PLOP3.LUT P1, PT, PT, PT, UP0, 0x80, 0x0 ;  /* 0x000000000000781c */ /* 0x000fda0003f2f008 */
[----:B------:R-:W-:Y:S05]  /*1bff0*/  @!P1 BRA `(.L_x_2155) ;  /* 0x0000000000049947 */ /* 0x000fea0003800000 */
[----:B------:R-:W-:Y:S01]  /*1c000*/  BPT.TRAP 0x1 ;  /* 0x000000040000795c */ /* 0x000fe20000300000 */
.L_x_2155:
[----:B------:R-:W-:Y:S01]  /*1c010*/  LOP3.LUT R0, R23, 0x1, RZ, 0x3c, !PT ;  /* 0x0000000117007812 */ /* 0x000fe200078e3cff */
[----:B------:R-:W-:Y:S01]  /*1c020*/  IMAD R3, R19, 0x8, R18 ;  /* 0x0000000813037824 */ /* 0x000fe200078e0212 */
[----:B------:R-:W-:Y:S01]  /*1c030*/  BSSY B0, `(.L_x_2156) ;  /* 0x0000006000007945 */ /* 0x000fe20003800000 */
[----:B------:R-:W-:Y:S01]  /*1c040*/  IMAD.U32 R2, RZ, RZ, UR39 ;  /* 0x00000027ff027e24 */ /* 0x000fe2000f8e00ff */
[----:B------:R-:W-:-:S04]  /*1c050*/  SHF.L.U32 R0, R0, 0x1f, RZ ;  /* 0x0000001f00007819 */ /* 0x000fc800000006ff */
[----:B------:R-:W1:Y:S01]  /*1c060*/  SYNCS.PHASECHK.TRANS64.TRYWAIT P1, [R3+URZ+0x19c70], R0 ;  /* 0x019c7000030075a7 */ /* 0x000e62000802017f */
[----:B------:R-:W-:Y:S01]  /*1c070*/  ISETP.NE.AND P2, PT, R2, 0x3, PT ;  /* 0x000000030200780c */ /* 0x000fe20003f45270 */
[----:B-1----:R-:W-:-:S12]  /*1c080*/  @!P1 BRA `(.L_x_2157) ;  /* 0x00000028008c9947 */ /* 0x002fd80003800000 */
.L_x_2237:
[----:B------:R-:W-:Y:S05]  /*1c090*/  BSYNC B0 ;  /* 0x0000000000007941 */ /* 0x000fea0003800000 */
.L_x_2156:
[----:B------:R-:W-:Y:S05]  /*1c0a0*/  @!P2 BRA `(.L_x_2158) ;  /* 0x000000000004a947 */ /* 0x000fea0003800000 */
[----:B------:R-:W-:Y:S01]  /*1c0b0*/  BPT.TRAP 0x1 ;  /* 0x000000040000795c */ /* 0x000fe20000300000 */
.L_x_2158:
[----:B-1----:R-:W-:-:S04]  /*1c0c0*/  SHF.L.U32 R0, R23, 0x1f, RZ ;  /* 0x0000001f17007819 */ /* 0x002fc800000006ff */
[----:B------:R-:W1:Y:S02]  /*1c0d0*/  SYNCS.PHASECHK.TRANS64.TRYWAIT P1, [R3+URZ+0x19c60], R0 ;  /* 0x019c6000030075a7 */ /* 0x000e64000802017f */
[----:B-1----:R-:W-:Y:S05]  /*1c0e0*/  @!P1 BRA `(.L_x_2159) ;  /* 0x0000002800889947 */ /* 0x002fea0003800000 */
.L_x_2238:
[----:B------:R-:W0:Y:S04]  /*1c0f0*/  LDL R4, [R1+0x14] ;  /* 0x0000140001047983 */ /* 0x000e280000100800 */
[----:B------:R-:W2:Y:S01]  /*1c100*/  LDL R10, [R1+0xc] ;  /* 0x00000c00010a7983 */ /* 0x000ea20000100800 */
[----:B------:R-:W-:Y:S01]  /*1c110*/  IMAD R2, R19, 0x3000, RZ ;  /* 0x0000300013027824 */ /* 0x000fe200078e02ff */
[----:B------:R-:W-:Y:S05]  /*1c120*/  WARPSYNC.ALL ;  /* 0x0000000000007948 */ /* 0x000fea0003800000 */
[----:B------:R-:W3:Y:S02]  /*1c130*/  S2R R12, SR_TID.X ;  /* 0x00000000000c7919 */ /* 0x000ee40000002100 */
[----:B---3--:R-:W-:Y:S01]  /*1c140*/  LOP3.LUT P1, RZ, R12, 0x4, RZ, 0xc0, !PT ;  /* 0x000000040cff7812 */ /* 0x008fe2000782c0ff */
[----:B------:R-:W-:-:S05]  /*1c150*/  IMAD.MOV.U32 R12, RZ, RZ, 0x40 ;  /* 0x00000040ff0c7424 */ /* 0x000fca00078e00ff */
[----:B------:R-:W-:Y:S02]  /*1c160*/  SEL R12, R12, 0xffffffc0, !P1 ;  /* 0xffffffc00c0c7807 */ /* 0x000fe40004800000 */
[C---:B0-----:R-:W-:Y:S02]  /*1c170*/  LOP3.LUT R5, R2.reuse, R4, RZ, 0xfc, !PT ;  /* 0x0000000402057212 */ /* 0x041fe400078efcff */
        /* <DEDUP_REMOVED lines=48> */
.L_x_2160:
        /* <DEDUP_REMOVED lines=10> */
.L_x_2103:
[----:B------:R-:W-:-:S13]  /*1c520*/  LOP3.LUT P0, RZ, R29, 0x2, RZ, 0xc0, !PT ;  /* 0x000000021dff7812 */ /* 0x000fda000780c0ff */
[----:B------:R-:W-:Y:S05]  /*1c530*/  @!P0 BRA `(.L_x_2161) ;  /* 0x0000000000248947 */ /* 0x000fea0003800000 */
[----:B------:R-:W-:Y:S05]  /*1c540*/  WARPSYNC.ALL ;  /* 0x0000000000007948 */ /* 0x000fea0003800000 */
[----:B------:R-:W1:Y:S08]  /*1c550*/  S2UR UR5, SR_CgaCtaId ;  /* 0x00000000000579c3 */ /* 0x000e700000008800 */
[----:B------:R-:W-:Y:S06]  /*1c560*/  BAR.SYNC.DEFER_BLOCKING 0x5, 0x200 ;  /* 0x0148000000007b1d */ /* 0x000fec0000010000 */
[----:B------:R-:W-:-:S02]  /*1c570*/  UMOV UR4, 0x400 ;  /* 0x0000040000047882 */ /* 0x000fc40000000000 */
[----:B-1----:R-:W-:-:S06]  /*1c580*/  ULEA UR4, UR5, UR4, 0x18 ;  /* 0x0000000405047291 */ /* 0x002fcc000f8ec03f */
[----:B0-----:R-:W-:-:S05]  /*1c590*/  IMAD.U32 R18, RZ, RZ, UR4 ;  /* 0x00000004ff127e24 */ /* 0x001fca000f8e00ff */
[----:B------:R1:W3:Y:S01]  /*1c5a0*/  LDS.128 R24, [R18+0x19cd0] ;  /* 0x019cd00012187984 */ /* 0x0002e20000000c00 */
[----:B------:R-:W-:Y:S06]  /*1c5b0*/  BAR.ARV 0x4, 0x200 ;  /* 0x0108000000007b1d */ /* 0x000fec0000002000 */
[----:B------:R-:W-:Y:S05]  /*1c5c0*/  BRA `(.L_x_2162) ;  /* 0x0000000c00d87947 */ /* 0x000fea0003800000 */
.L_x_2161:
        /* <DEDUP_REMOVED lines=11> */
[----:B------:R1:W3:Y:S02]  /*1c680*/  @!P1 LDG.E R7, desc[UR42][R2.64] ;  /* 0x0000002a02079981 */ /* 0x0002e4000c1e1900 */
[----:B-1----:R-:W-:-:S05]  /*1c690*/  @!P1 IMAD.WIDE R2, R9, 0x4, R4 ;  /* 0x0000000409029825 */ /* 0x002fca00078e0204 */
[----:B------:R-:W4:Y:S01]  /*1c6a0*/  @!P1 LDG.E R4, desc[UR42][R2.64] ;  /* 0x0000002a02049981 */ /* 0x000f22000c1e1900 */
        /* <DEDUP_REMOVED lines=9> */
[----:B---3--:R-:W-:Y:S02]  /*1c740*/  @!P1 IMAD.MOV.U32 R25, RZ, RZ, R7 ;  /* 0x000000ffff199224 */ /* 0x008fe400078e0007 */
[----:B----4-:R-:W-:Y:S01]  /*1c750*/  @!P1 IMAD.MOV.U32 R5, RZ, RZ, R4 ;  /* 0x000000ffff059224 */ /* 0x010fe200078e0004 */
        /* <DEDUP_REMOVED lines=18> */
.L_x_2248:
[----:B------:R-:W-:Y:S02]  /*1c880*/  ULDC UR4, c[0x0][0xc38] ;  /* 0x00030e0000047ab9 */ /* 0x000fe40000000800 */
[----:B------:R-:W-:-:S04]  /*1c890*/  IMAD.U32 R4, RZ, RZ, UR4 ;  /* 0x00000004ff047e24 */ /* 0x000fc8000f8e00ff */
[----:B-1----:R-:W-:-:S04]  /*1c8a0*/  IMAD R3, R14, R4, RZ ;  /* 0x000000040e037224 */ /* 0x002fc800078e02ff */
[----:B------:R-:W-:-:S05]  /*1c8b0*/  IMAD.IADD R6, R6, 0x1, R3 ;  /* 0x0000000106067824 */ /* 0x000fca00078e0203 */
[----:B------:R-:W-:-:S13]  /*1c8c0*/  ISETP.GT.AND P6, PT, R6, R0, PT ;  /* 0x000000000600720c */ /* 0x000fda0003fc4270 */
[----:B------:R-:W-:Y:S05]  /*1c8d0*/  @P6 BRA `(.L_x_2164) ;  /* 0x0000000000a46947 */ /* 0x000fea0003800000 */
.L_x_2167:
        /* <DEDUP_REMOVED lines=11> */
[----:B------:R0:W3:Y:S01]  /*1c990*/  @!P6 LDG.E R25, desc[UR42][R2.64] ;  /* 0x0000002a0219e981 */ /* 0x0000e2000c1e1900 */
[----:B------:R-:W-:Y:S01]  /*1c9a0*/  IMAD.MOV.U32 R5, RZ, RZ, RZ ;  /* 0x000000ffff057224 */ /* 0x000fe200078e00ff */
[----:B0-----:R-:W0:Y:S02]  /*1c9b0*/  @!P6 LDC.64 R2, c[0x0][0xc78] ;  /* 0x00031e00ff02eb82 */ /* 0x001e240000000a00 */
[----:B0-----:R-:W-:-:S05]  /*1c9c0*/  @!P6 IMAD.WIDE R2, R4, 0x4, R2 ;  /* 0x000000040402e825 */ /* 0x001fca00078e0202 */
[----:B------:R-:W3:Y:S01]  /*1c9d0*/  @!P6 LDG.E R5, desc[UR42][R2.64] ;  /* 0x0000002a0205e981 */ /* 0x000ee2000c1e1900 */
[----:B------:R-:W-:Y:S01]  /*1c9e0*/  UMOV UR4, 0xffffffff ;  /* 0xffffffff00047882 */ /* 0x000fe20000000000 */
[----:B---3--:R-:W-:Y:S02]  /*1c9f0*/  IMAD R2, R5, R25, RZ ;  /* 0x0000001905027224 */ /* 0x008fe400078e02ff */
        /* <DEDUP_REMOVED lines=17> */
.L_x_2256:
[----:B------:R-:W-:Y:S02]  /*1cb10*/  ULDC UR4, c[0x0][0xc38] ;  /* 0x00030e0000047ab9 */ /* 0x000fe40000000800 */
[----:B------:R-:W-:-:S04]  /*1cb20*/  IMAD.U32 R4, RZ, RZ, UR4 ;  /* 0x00000004ff047e24 */ /* 0x000fc8000f8e00ff */
[----:B-1----:R-:W-:-:S04]  /*1cb30*/  IMAD R3, R14, R4, RZ ;  /* 0x000000040e037224 */ /* 0x002fc800078e02ff */
[----:B------:R-:W-:-:S05]  /*1cb40*/  IMAD.IADD R6, R3, 0x1, R6 ;  /* 0x0000000103067824 */ /* 0x000fca00078e0206 */
[----:B------:R-:W-:-:S13]  /*1cb50*/  ISETP.GT.AND P6, PT, R6, R0, PT ;  /* 0x000000000600720c */ /* 0x000fda0003fc4270 */
[----:B------:R-:W-:Y:S05]  /*1cb60*/  @!P6 BRA `(.L_x_2167) ;  /* 0xfffffffc005ce947 */ /* 0x000fea000383ffff */
.L_x_2164:
[----:B------:R-:W-:Y:S01]  /*1cb70*/  IMAD.IADD R6, R6, 0x1, -R3 ;  /* 0x0000000106067824 */ /* 0x000fe200078e0a03 */
[----:B------:R-:W-:-:S03]  /*1cb80*/  UMOV UR4, 0xffffffff ;  /* 0xffffffff00047882 */ /* 0x000fc60000000000 */
[----:B------:R-:W-:-:S05]  /*1cb90*/  IMAD R3, R2, R4, R6 ;  /* 0x0000000402037224 */ /* 0x000fca00078e0206 */
[----:B------:R-:W-:Y:S01]  /*1cba0*/  ISETP.GT.AND P6, PT, R3, R0, PT ;  /* 0x000000000300720c */ /* 0x000fe20003fc4270 */
[----:B------:R-:W-:-:S12]  /*1cbb0*/  BRA.DIV UR4, `(.L_x_2168) ;  /* 0x0000002604e47947 */ /* 0x000fd8000b800000 */
[----:B------:R-:W-:-:S04]  /*1cbc0*/  VOTE.ANY R3, PT, !P6 ;  /* 0x0000000000037806 */ /* 0x000fc800070e0100 */
[----:B------:R-:W1:Y:S02]  /*1cbd0*/  POPC R7, R3 ;  /* 0x0000000300077309 */ /* 0x000e640000000000 */
[----:B-1----:R1:W3:Y:S01]  /*1cbe0*/  SHFL.IDX PT, R25, R25, R7, 0x1f ;  /* 0x00001f0719197589 */ /* 0x0022e200000e0000 */
[----:B------:R-:W-:-:S03]  /*1cbf0*/  IMAD.IADD R27, R7, 0x1, R27 ;  /* 0x00000001071b7824 */ /* 0x000fc600078e021b */
[----:B------:R1:W4:Y:S04]  /*1cc00*/  SHFL.IDX PT, R5, R5, R7, 0x1f ;  /* 0x00001f0705057589 */ /* 0x00032800000e0000 */
.L_x_2261:
[----:B------:R-:W-:-:S13]  /*1cc10*/  ISETP.NE.AND P0, PT, R3, RZ, PT ;  /* 0x000000ff0300720c */ /* 0x000fda0003f05270 */
[----:B------:R-:W-:Y:S05]  /*1cc20*/  @!P0 BRA `(.L_x_2169) ;  /* 0x0000000000108947 */ /* 0x000fea0003800000 */
[----:B------:R-:W-:Y:S01]  /*1cc30*/  UMOV UR4, 0xffffffff ;  /* 0xffffffff00047882 */ /* 0x000fe20000000000 */
[----:B------:R-:W-:Y:S02]  /*1cc40*/  VIADD R12, R7, 0xffffffff ;  /* 0xffffffff070c7836 */ /* 0x000fe40000000000 */
[----:B------:R-:W-:Y:S05]  /*1cc50*/  BRA.DIV UR4, `(.L_x_2170) ;  /* 0x0000002a041c7947 */ /* 0x000fea000b800000 */
[----:B------:R0:W0:Y:S02]  /*1cc60*/  SHFL.IDX PT, R24, R2, R12, 0x1f ;  /* 0x00001f0c02187589 */ /* 0x00002400000e0000 */
.L_x_2169:
[----:B----4-:R-:W-:Y:S01]  /*1cc70*/  ISETP.NE.AND P0, PT, R5, 0x1, PT ;  /* 0x000000010500780c */ /* 0x010fe20003f05270 */
[----:B0-----:R-:W-:-:S04]  /*1cc80*/  IMAD R24, R24, R4, R6 ;  /* 0x0000000418187224 */ /* 0x001fc800078e0206 */
[----:B------:R-:W-:-:S08]  /*1cc90*/  IMAD.IADD R0, R0, 0x1, -R24 ;  /* 0x0000000100007824 */ /* 0x000fd000078e0a18 */
[----:B------:R-:W-:Y:S05]  /*1cca0*/  @!P0 BRA `(.L_x_2171) ;  /* 0x0000000000dc8947 */ /* 0x000fea0003800000 */
[-C--:B---3--:R-:W-:Y:S01]  /*1ccb0*/  IABS R4, R25.reuse ;  /* 0x0000001900047213 */ /* 0x088fe20000000000 */
[----:B------:R-:W-:Y:S01]  /*1ccc0*/  IMAD.MOV.U32 R2, RZ, RZ, RZ ;  /* 0x000000ffff027224 */ /* 0x000fe200078e00ff */
        /* <DEDUP_REMOVED lines=53> */
.L_x_2171:
[----:B------:R-:W0:Y:S02]  /*1d020*/  LDC.64 R2, c[0x0][0xc90] ;  /* 0x00032400ff027b82 */ /* 0x000e240000000a00 */
[----:B0-----:R-:W-:-:S05]  /*1d030*/  IMAD.WIDE R2, R27, 0x4, R2 ;  /* 0x000000041b027825 */ /* 0x001fca00078e0202 */
[----:B------:R-:W3:Y:S02]  /*1d040*/  LDG.E R6, desc[UR42][R2.64] ;  /* 0x0000002a02067981 */ /* 0x000ee4000c1e1900 */
[----:B---3--:R-:W-:-:S05]  /*1d050*/  IMAD R5, R25, R6, RZ ;  /* 0x0000000619057224 */ /* 0x008fca00078e02ff */
        /* <DEDUP_REMOVED lines=57> */
.L_x_2172:
[----:B------:R-:W-:-:S05]  /*1d3f0*/  LOP3.LUT R0, RZ, R0, RZ, 0x33, !PT ;  /* 0x00000000ff007212 */ /* 0x000fca00078e33ff */
[----:B------:R-:W-:Y:S01]  /*1d400*/  IMAD.IADD R25, R25, 0x1, R0 ;  /* 0x0000000119197824 */ /* 0x000fe200078e0200 */
[----:B------:R-:W-:Y:S06]  /*1d410*/  BRA `(.L_x_2173) ;  /* 0x00000000001c7947 */ /* 0x000fec0003800000 */
.L_x_2165:
[----:B------:R-:W-:Y:S01]  /*1d420*/  UMOV UR4, URZ ;  /* 0x0000003f00047c82 */ /* 0x000fe20008000000 */
[----:B------:R-:W-:Y:S01]  /*1d430*/  UMOV UR5, URZ ;  /* 0x0000003f00057c82 */ /* 0x000fe20008000000 */
[----:B------:R-:W-:Y:S01]  /*1d440*/  ULDC UR6, c[0x0][0xc3c] ;  /* 0x00030f0000067ab9 */ /* 0x000fe20000000800 */
[----:B------:R-:W-:Y:S02]  /*1d450*/  IMAD.MOV.U32 R24, RZ, RZ, R0 ;  /* 0x000000ffff187224 */ /* 0x000fe400078e0000 */
[----:B------:R-:W-:Y:S02]  /*1d460*/  IMAD.U32 R25, RZ, RZ, UR4 ;  /* 0x00000004ff197e24 */ /* 0x000fe4000f8e00ff */
[----:B------:R-:W-:Y:S02]  /*1d470*/  IMAD.U32 R26, RZ, RZ, UR5 ;  /* 0x00000005ff1a7e24 */ /* 0x000fe4000f8e00ff */
[----:B------:R-:W-:-:S07]  /*1d480*/  IMAD.U32 R27, RZ, RZ, UR6 ;  /* 0x00000006ff1b7e24 */ /* 0x000fce000f8e00ff */
.L_x_2173:
        /* <DEDUP_REMOVED lines=10> */
.L_x_2162:
[----:B------:R-:W-:Y:S02]  /*1d530*/  ULDC UR4, c[0x0][0xc3c] ;  /* 0x00030f0000047ab9 */ /* 0x000fe40000000800 */
[----:B---3--:R-:W-:-:S13]  /*1d540*/  ISETP.GE.AND P0, PT, R27, UR4, PT ;  /* 0x000000041b007c0c */ /* 0x008fda000bf06270 */
[----:B------:R-:W-:Y:S05]  /*1d550*/  @!P0 BRA `(.L_x_2174) ;  /* 0xffffff9c00608947 */ /* 0x000fea000383ffff */
[----:B------:R-:W-:Y:S05]  /*1d560*/  BSYNC B7 ;  /* 0x0000000000077941 */ /* 0x000fea0003800000 */
.L_x_2054:
        /* <DEDUP_REMOVED lines=12> */
.L_x_2264:
[----:B------:R-:W-:Y:S05]  /*1d630*/  BSYNC B0 ;  /* 0x0000000000007941 */ /* 0x000fea0003800000 */
.L_x_2175:
[----:B------:R-:W-:-:S03]  /*1d640*/  UMOV UR4, 0xffffffff ;  /* 0xffffffff00047882 */ /* 0x000fc60000000000 */
[----:B------:R-:W-:Y:S05]  /*1d650*/  BRA.DIV UR4, `(.L_x_2177) ;  /* 0x0000001e04d87947 */ /* 0x000fea000b800000 */
[----:B0-----:R-:W0:Y:S02]  /*1d660*/  S2R R0, SR_TID.X ;  /* 0x0000000000007919 */ /* 0x001e240000002100 */
[----:B0-----:R-:W-:-:S04]  /*1d670*/  SHF.R.U32.HI R0, RZ, 0x5, R0 ;  /* 0x00000005ff007819 */ /* 0x001fc80000011600 */
[----:B------:R-:W-:-:S05]  /*1d680*/  LOP3.LUT R0, R0, 0x3, RZ, 0xc0, !PT ;  /* 0x0000000300007812 */ /* 0x000fca00078ec0ff */
[----:B------:R0:W3:Y:S02]  /*1d690*/  SHFL.IDX PT, R14, R0, RZ, 0x1f ;  /* 0x00001fff000e7589 */ /* 0x0000e400000e0000 */
.L_x_2267:
[----:B---3--:R-:W-:-:S13]  /*1d6a0*/  ISETP.NE.AND P0, PT, R14, RZ, PT ;  /* 0x000000ff0e00720c */ /* 0x008fda0003f05270 */
[----:B------:R-:W-:Y:S05]  /*1d6b0*/  @P0 BRA `(.L_x_1908) ;  /* 0x0000000000a40947 */ /* 0x000fea0003800000 */
[----:B------:R-:W-:-:S03]  /*1d6c0*/  UMOV UR4, 0xffffffff ;  /* 0xffffffff00047882 */ /* 0x000fc60000000000 */
[----:B------:R-:W-:Y:S05]  /*1d6d0*/  BRA.DIV UR4, `(.L_x_2178) ;  /* 0x0000001e04ec7947 */ /* 0x000fea000b800000 */
[----:B------:R-:W-:-:S13]  /*1d6e0*/  ELECT P6, URZ, PT ;  /* 0x00000000003f782f */ /* 0x000fda00038c0000 */
.L_x_2270:
[----:B------:R-:W-:Y:S05]  /*1d6f0*/  @!P6 BRA `(.L_x_1908) ;  /* 0x000000000094e947 */ /* 0x000fea0003800000 */
[----:B------:R-:W-:-:S06]  /*1d700*/  ULOP3.LUT UR4, UR37, 0x2, URZ, 0xfc, !UPT ;  /* 0x0000000225047892 */ /* 0x000fcc000f8efc3f */
[----:B0-----:R-:W-:-:S05]  /*1d710*/  IMAD.U32 R0, RZ, RZ, UR4 ;  /* 0x00000004ff007e24 */ /* 0x001fca000f8e00ff */
[----:B------:R-:W-:-:S13]  /*1d720*/  ISETP.NE.AND P0, PT, R0, 0x3, PT ;  /* 0x000000030000780c */ /* 0x000fda0003f05270 */
[----:B------:R-:W-:Y:S05]  /*1d730*/  @!P0 BRA `(.L_x_2179) ;  /* 0x0000000000048947 */ /* 0x000fea0003800000 */
[----:B------:R-:W-:Y:S01]  /*1d740*/  BPT.TRAP 0x1 ;  /* 0x000000040000795c */ /* 0x000fe20000300000 */
.L_x_2179:
        /* <DEDUP_REMOVED lines=12> */
.L_x_2271:
[----:B------:R-:W3:Y:S02]  /*1d810*/  SYNCS.PHASECHK.TRANS64.TRYWAIT P1, [R7+URZ], R0 ;  /* 0x00000000070075a7 */ /* 0x000ee4000802017f */
[----:B---3--:R-:W-:Y:S05]  /*1d820*/  @!P1 BRA `(.L_x_2181) ;  /* 0x0000001c00cc9947 */ /* 0x008fea0003800000 */
.L_x_2272:
[----:B------:R-:W-:Y:S05]  /*1d830*/  @!P0 BRA `(.L_x_2182) ;  /* 0x0000000000048947 */ /* 0x000fea0003800000 */
[----:B------:R-:W-:Y:S01]  /*1d840*/  BPT.TRAP 0x1 ;  /* 0x000000040000795c */ /* 0x000fe20000300000 */
.L_x_2182:
[----:B------:R-:W-:-:S04]  /*1d850*/  IMAD R2, R19, 0x8, R8 ;  /* 0x0000000813027824 */ /* 0x000fc800078e0208 */
[----:B------:R-:W4:Y:S02]  /*1d860*/  SYNCS.PHASECHK.TRANS64.TRYWAIT P1, [R2+URZ+0x19c60], R3 ;  /* 0x019c6003020075a7 */ /* 0x000f24000802017f */
[----:B----4-:R-:W-:Y:S05]  /*1d870*/  @!P1 BRA `(.L_x_2183) ;  /* 0x0000001c00cc9947 */ /* 0x010fea0003800000 */
.L_x_2273:
[----:B------:R-:W-:Y:S05]  /*1d880*/  @!P0 BRA `(.L_x_2184) ;  /* 0x0000000000048947 */ /* 0x000fea0003800000 */
[----:B------:R-:W-:Y:S01]  /*1d890*/  BPT.TRAP 0x1 ;  /* 0x000000040000795c */ /* 0x000fe20000300000 */
.L_x_2184:
[----:B------:R-:W-:-:S04]  /*1d8a0*/  IMAD R5, R5, 0x8, R8 ;  /* 0x0000000805057824 */ /* 0x000fc800078e0208 */
[----:B------:R-:W5:Y:S02]  /*1d8b0*/  SYNCS.PHASECHK.TRANS64.TRYWAIT P1, [R5+URZ+0x19c60], R0 ;  /* 0x019c6000050075a7 */ /* 0x000f64000802017f */
[----:B-----5:R-:W-:Y:S05]  /*1d8c0*/  @!P1 BRA `(.L_x_2185) ;  /* 0x0000001c00cc9947 */ /* 0x020fea0003800000 */
.L_x_2274:
[----:B------:R-:W-:Y:S05]  /*1d8d0*/  @!P0 BRA `(.L_x_2186) ;  /* 0x0000000000048947 */ /* 0x000fea0003800000 */
[----:B------:R-:W-:Y:S01]  /*1d8e0*/  BPT.TRAP 0x1 ;  /* 0x000000040000795c */ /* 0x000fe20000300000 */
.L_x_2186:
[----:B------:R-:W5:Y:S02]  /*1d8f0*/  SYNCS.PHASECHK.TRANS64.TRYWAIT P0, [R2+URZ+0x19c80], R3 ;  /* 0x019c8003020075a7 */ /* 0x000f64000800017f */
[----:B-----5:R-:W-:Y:S05]  /*1d900*/  @!P0 BRA `(.L_x_2187) ;  /* 0x0000001c00d08947 */ /* 0x020fea0003800000 */
.L_x_2188:
[----:B------:R0:W0:Y:S02]  /*1d910*/  SYNCS.PHASECHK.TRANS64.TRYWAIT P0, [R5+URZ+0x19c80], R0 ;  /* 0x019c8000050075a7 */ /* 0x000024000800017f */
[----:B0-----:R-:W-:Y:S05]  /*1d920*/  @!P0 NANOSLEEP.SYNCS 0x989680 ;  /* 0x009896800000895d */ /* 0x001fea0003900000 */
[----:B------:R-:W0:Y:S02]  /*1d930*/  @!P0 SYNCS.PHASECHK.TRANS64 P0, [R5+URZ+0x19c80], R0 ;  /* 0x019c8000050085a7 */ /* 0x000e24000800007f */
[----:B0-----:R-:W-:Y:S05]  /*1d940*/  @!P0 BRA `(.L_x_2188) ;  /* 0xfffffffc00f08947 */ /* 0x001fea000383ffff */
.L_x_1908:
[----:B------:R-:W-:Y:S05]  /*1d950*/  BSYNC B8 ;  /* 0x0000000000087941 */ /* 0x000fea0003800000 */
.L_x_1905:
[----:B------:R-:W-:Y:S05]  /*1d960*/  EXIT ;  /* 0x000000000000794d */ /* 0x000fea0003800000 */
.L_x_1926:
[----:B0-----:R0:W1:Y:S02]  /*1d970*/  SYNCS.PHASECHK.TRANS64.TRYWAIT P5, [R83+URZ+0x19c90], R86 ;  /* 0x019c9056530075a7 */ /* 0x00106400080a017f */
[----:B-1----:R-:W-:Y:S05]  /*1d980*/  @!P5 NANOSLEEP.SYNCS 0x989680 ;  /* 0x009896800000d95d */ /* 0x002fea0003900000 */
[----:B------:R-:W1:Y:S02]  /*1d990*/  @!P5 SYNCS.PHASECHK.TRANS64 P5, [R83+URZ+0x19c90], R86 ;  /* 0x019c90565300d5a7 */ /* 0x000e6400080a007f */
[----:B-1----:R-:W-:Y:S05]  /*1d9a0*/  @!P5 BRA `(.L_x_1926) ;  /* 0xfffffffc00f0d947 */ /* 0x002fea000383ffff */
[----:B------:R-:W-:Y:S05]  /*1d9b0*/  BRA `(.L_x_2189) ;  /* 0xfffffe5000747947 */ /* 0x000fea000383ffff */
.L_x_1942:
[----:B-1----:R1:W2:Y:S02]  /*1d9c0*/  SYNCS.PHASECHK.TRANS64.TRYWAIT P5, [R83+URZ+0x19c90], R86 ;  /* 0x019c9056530075a7 */ /* 0x0022a400080a017f */
[----:B--2---:R-:W-:Y:S05]  /*1d9d0*/  @!P5 NANOSLEEP.SYNCS 0x989680 ;  /* 0x009896800000d95d */ /* 0x004fea0003900000 */
[----:B------:R-:W2:Y:S02]  /*1d9e0*/  @!P5 SYNCS.PHASECHK.TRANS64 P5, [R83+URZ+0x19c90], R86 ;  /* 0x019c90565300d5a7 */ /* 0x000ea400080a007f */
[----:B--2---:R-:W-:Y:S05]  /*1d9f0*/  @!P5 BRA `(.L_x_1942) ;  /* 0xfffffffc00f0d947 */ /* 0x004fea000383ffff */
[----:B------:R-:W-:Y:S05]  /*1da00*/  BRA `(.L_x_2190) ;  /* 0xfffffe6800687947 */ /* 0x000fea000383ffff */
.L_x_1951:
[----:B0-----:R0:W1:Y:S02]  /*1da10*/  SYNCS.PHASECHK.TRANS64.TRYWAIT P5, [R83+URZ+0x19c90], R86 ;  /* 0x019c9056530075a7 */ /* 0x00106400080a017f */
[----:B-1----:R-:W-:Y:S05]  /*1da20*/  @!P5 NANOSLEEP.SYNCS 0x989680 ;  /* 0x009896800000d95d */ /* 0x002fea0003900000 */
[----:B------:R-:W1:Y:S02]  /*1da30*/  @!P5 SYNCS.PHASECHK.TRANS64 P5, [R83+URZ+0x19c90], R86 ;  /* 0x019c90565300d5a7 */ /* 0x000e6400080a007f */
[----:B-1----:R-:W-:Y:S05]  /*1da40*/  @!P5 BRA `(.L_x_1951) ;  /* 0xfffffffc00f0d947 */ /* 0x002fea000383ffff */
[----:B------:R-:W-:Y:S05]  /*1da50*/  BRA `(.L_x_2191) ;  /* 0xfffffe8800707947 */ /* 0x000fea000383ffff */
.L_x_1955:
[----:B--2---:R2:W0:Y:S02]  /*1da60*/  SYNCS.PHASECHK.TRANS64.TRYWAIT P5, [R83+URZ+0x19cb0], R86 ;  /* 0x019cb056530075a7 */ /* 0x00442400080a017f */
[----:B0-----:R-:W-:Y:S05]  /*1da70*/  @!P5 NANOSLEEP.SYNCS 0x989680 ;  /* 0x009896800000d95d */ /* 0x001fea0003900000 */
[----:B------:R-:W0:Y:S02]  /*1da80*/  @!P5 SYNCS.PHASECHK.TRANS64 P5, [R83+URZ+0x19cb0], R86 ;  /* 0x019cb0565300d5a7 */ /* 0x000e2400080a007f */
[----:B0-----:R-:W-:Y:S05]  /*1da90*/  @!P5 BRA `(.L_x_1955) ;  /* 0xfffffffc00f0d947 */ /* 0x001fea000383ffff */
[----:B------:R-:W-:Y:S05]  /*1daa0*/  BRA `(.L_x_2192) ;  /* 0xfffffe8800e07947 */ /* 0x000fea000383ffff */
.L_x_1975:
[----:B------:R-:W-:Y:S01]  /*1dab0*/  BSSY B1, `(.L_x_2193) ;  /* 0x0000007000017945 */ /* 0x000fe20003800000 */
[----:B------:R-:W-:Y:S02]  /*1dac0*/  IMAD.MOV.U32 R12, RZ, RZ, RZ ;  /* 0x000000ffff0c7224 */ /* 0x000fe400078e00ff */
[----:B------:R-:W-:Y:S02]  /*1dad0*/  IMAD.MOV.U32 R11, RZ, RZ, 0x1e1f ;  /* 0x00001e1fff0b7424 */ /* 0x000fe400078e00ff */
[----:B------:R-:W-:-:S07]  /*1dae0*/  IMAD.MOV.U32 R15, RZ, RZ, -0x1 ;  /* 0xffffffffff0f7424 */ /* 0x000fce00078e00ff */
[----:B------:R-:W-:Y:S05]  /*1daf0*/  WARPSYNC.COLLECTIVE R15, `(.L_x_2194) ;  /* 0x000000000f087348 */ /* 0x000fea0003c00000 */
[----:B------:R0:W1:Y:S02]  /*1db00*/  SHFL.IDX P6, R14, R13, R12, R11 ;  /* 0x0000000c0d0e7389 */ /* 0x00006400000c000b */
[----:B01----:R-:W-:Y:S01]  /*1db10*/  ENDCOLLECTIVE ;  /* 0x000000000000791b */ /* 0x003fe20003800000 */
.L_x_2194:
[----:B------:R-:W-:Y:S05]  /*1db20*/  BSYNC B1 ;  /* 0x0000000000017941 */ /* 0x000fea0003800000 */
.L_x_2193:
        /* <DEDUP_REMOVED lines=8> */
.L_x_2195:
[----:B------:R-:W-:Y:S02]  /*1dbb0*/  IMAD.MOV.U32 R13, RZ, RZ, R4 ;  /* 0x000000ffff0d7224 */ /* 0x000fe400078e0004 */
[----:B------:R-:W-:-:S07]  /*1dbc0*/  IMAD.MOV.U32 R3, RZ, RZ, R14 ;  /* 0x000000ffff037224 */ /* 0x000fce00078e000e */
[----:B------:R-:W-:Y:S05]  /*1dbd0*/  WARPSYNC.COLLECTIVE R15, `(.L_x_2196) ;  /* 0x000000000f087348 */ /* 0x000fea0003c00000 */
[----:B------:R0:W1:Y:S02]  /*1dbe0*/  SHFL.IDX P6, R14, R13, R12, R11 ;  /* 0x0000000c0d0e7389 */ /* 0x00006400000c000b */
[----:B01----:R-:W-:Y:S01]  /*1dbf0*/  ENDCOLLECTIVE ;  /* 0x000000000000791b */ /* 0x003fe20003800000 */
.L_x_2196:
[----:B------:R-:W-:Y:S02]  /*1dc00*/  IMAD.MOV.U32 R13, RZ, RZ, R5 ;  /* 0x000000ffff0d7224 */ /* 0x000fe400078e0005 */
[----:B------:R-:W-:-:S07]  /*1dc10*/  IMAD.MOV.U32 R4, RZ, RZ, R14 ;  /* 0x000000ffff047224 */ /* 0x000fce00078e000e */
[----:B------:R-:W-:Y:S05]  /*1dc20*/  WARPSYNC.COLLECTIVE R15, `(.L_x_2197) ;  /* 0x000000000f087348 */ /* 0x000fea0003c00000 */
[----:B------:R0:W1:Y:S02]  /*1dc30*/  SHFL.IDX P6, R14, R13, R12, R11 ;  /* 0x0000000c0d0e7389 */ /* 0x00006400000c000b */
[----:B01----:R-:W-:Y:S01]  /*1dc40*/  ENDCOLLECTIVE ;  /* 0x000000000000791b */ /* 0x003fe20003800000 */
.L_x_2197:
[----:B------:R-:W-:Y:S05]  /*1dc50*/  BRA `(.L_x_2198) ;  /* 0xfffffe9c00007947 */ /* 0x000fea000383ffff */
.L_x_1979:
[----:B-1----:R1:W2:Y:S02]  /*1dc60*/  SYNCS.PHASECHK.TRANS64.TRYWAIT P0, [R16+URZ+0x19c00], R5 ;  /* 0x019c0005100075a7 */ /* 0x0022a4000800017f */
[----:B--2---:R-:W-:Y:S05]  /*1dc70*/  @!P0 NANOSLEEP.SYNCS 0x989680 ;  /* 0x009896800000895d */ /* 0x004fea0003900000 */
[----:B------:R-:W2:Y:S02]  /*1dc80*/  @!P0 SYNCS.PHASECHK.TRANS64 P0, [R16+URZ+0x19c00], R5 ;  /* 0x019c0005100085a7 */ /* 0x000ea4000800007f */
[----:B--2---:R-:W-:Y:S05]  /*1dc90*/  @!P0 BRA `(.L_x_1979) ;  /* 0xfffffffc00f08947 */ /* 0x004fea000383ffff */
[----:B------:R-:W-:Y:S05]  /*1dca0*/  BRA `(.L_x_2199) ;  /* 0xfffffe9c00cc7947 */ /* 0x000fea000383ffff */
.L_x_1985:
[----:B------:R-:W-:Y:S01]  /*1dcb0*/  BSSY B1, `(.L_x_2200) ;  /* 0x0000007000017945 */ /* 0x000fe20003800000 */
[----:B------:R-:W-:Y:S02]  /*1dcc0*/  IMAD.MOV.U32 R12, RZ, RZ, RZ ;  /* 0x000000ffff0c7224 */ /* 0x000fe400078e00ff */
[----:B------:R-:W-:Y:S02]  /*1dcd0*/  IMAD.MOV.U32 R11, RZ, RZ, 0x1e1f ;  /* 0x00001e1fff0b7424 */ /* 0x000fe400078e00ff */
[----:B------:R-:W-:-:S07]  /*1dce0*/  IMAD.MOV.U32 R15, RZ, RZ, -0x1 ;  /* 0xffffffffff0f7424 */ /* 0x000fce00078e00ff */
[----:B------:R-:W-:Y:S05]  /*1dcf0*/  WARPSYNC.COLLECTIVE R15, `(.L_x_2201) ;  /* 0x000000000f087348 */ /* 0x000fea0003c00000 */
[----:B------:R0:W1:Y:S02]  /*1dd00*/  SHFL.IDX P6, R14, R13, R12, R11 ;  /* 0x0000000c0d0e7389 */ /* 0x00006400000c000b */
[----:B01----:R-:W-:Y:S01]  /*1dd10*/  ENDCOLLECTIVE ;  /* 0x000000000000791b */ /* 0x003fe20003800000 */
.L_x_2201:
[----:B------:R-:W-:Y:S05]  /*1dd20*/  BSYNC B1 ;  /* 0x0000000000017941 */ /* 0x000fea0003800000 */
.L_x_2200:
        /* <DEDUP_REMOVED lines=8> */
.L_x_2202:
[----:B------:R-:W-:Y:S02]  /*1ddb0*/  IMAD.MOV.U32 R13, RZ, RZ, R20 ;  /* 0x000000ffff0d7224 */ /* 0x000fe400078e0014 */
[----:B------:R-:W-:-:S07]  /*1ddc0*/  IMAD.MOV.U32 R3, RZ, RZ, R14 ;  /* 0x000000ffff037224 */ /* 0x000fce00078e000e */
[----:B------:R-:W-:Y:S05]  /*1ddd0*/  WARPSYNC.COLLECTIVE R15, `(.L_x_2203) ;  /* 0x000000000f087348 */ /* 0x000fea0003c00000 */
[----:B------:R0:W1:Y:S02]  /*1dde0*/  SHFL.IDX P6, R14, R13, R12, R11 ;  /* 0x0000000c0d0e7389 */ /* 0x00006400000c000b */
[----:B01----:R-:W-:Y:S01]  /*1ddf0*/  ENDCOLLECTIVE ;  /* 0x000000000000791b */ /* 0x003fe20003800000 */
.L_x_2203:
[----:B------:R-:W-:Y:S02]  /*1de00*/  IMAD.MOV.U32 R13, RZ, RZ, R21 ;  /* 0x000000ffff0d7224 */ /* 0x000fe400078e0015 */
[----:B------:R-:W-:-:S07]  /*1de10*/  IMAD.MOV.U32 R20, RZ, RZ, R14 ;  /* 0x000000ffff147224 */ /* 0x000fce00078e000e */
[----:B------:R-:W-:Y:S05]  /*1de20*/  WARPSYNC.COLLECTIVE R15, `(.L_x_2204) ;  /* 0x000000000f087348 */ /* 0x000fea0003c00000 */
[----:B------:R0:W1:Y:S02]  /*1de30*/  SHFL.IDX P6, R14, R13, R12, R11 ;  /* 0x0000000c0d0e7389 */ /* 0x00006400000c000b */
[----:B01----:R-:W-:Y:S01]  /*1de40*/  ENDCOLLECTIVE ;  /* 0x000000000000791b */ /* 0x003fe20003800000 */
.L_x_2204:
[----:B------:R-:W-:Y:S01]  /*1de50*/  IMAD.MOV.U32 R21, RZ, RZ, R14 ;  /* 0x000000ffff157224 */ /* 0x000fe200078e000e */
[----:B------:R-:W-:Y:S06]  /*1de60*/  BRA `(.L_x_2205) ;  /* 0xfffffeb400b47947 */ /* 0x000fec000383ffff */
.L_x_1989:
[----:B-1----:R1:W2:Y:S02]  /*1de70*/  SYNCS.PHASECHK.TRANS64.TRYWAIT P0, [R16+URZ+0x19c00], R41 ;  /* 0x019c0029100075a7 */ /* 0x0022a4000800017f */
[----:B--2---:R-:W-:Y:S05]  /*1de80*/  @!P0 NANOSLEEP.SYNCS 0x989680 ;  /* 0x009896800000895d */ /* 0x004fea0003900000 */
[----:B------:R-:W2:Y:S02]  /*1de90*/  @!P0 SYNCS.PHASECHK.TRANS64 P0, [R16+URZ+0x19c00], R41 ;  /* 0x019c0029100085a7 */ /* 0x000ea4000800007f */
[----:B--2---:R-:W-:Y:S05]  /*1dea0*/  @!P0 BRA `(.L_x_1989) ;  /* 0xfffffffc00f08947 */ /* 0x004fea000383ffff */
[----:B------:R-:W-:Y:S05]  /*1deb0*/  BRA `(.L_x_2206) ;  /* 0xfffffeb800747947 */ /* 0x000fea000383ffff */
.L_x_1995:
[----:B-1----:R1:W2:Y:S02]  /*1dec0*/  SYNCS.PHASECHK.TRANS64.TRYWAIT P0, [R10+URZ+0x19c30], R3 ;  /* 0x019c30030a0075a7 */ /* 0x0022a4000800017f */
[----:B--2---:R-:W-:Y:S05]  /*1ded0*/  @!P0 NANOSLEEP.SYNCS 0x989680 ;  /* 0x009896800000895d */ /* 0x004fea0003900000 */
[----:B------:R-:W2:Y:S02]  /*1dee0*/  @!P0 SYNCS.PHASECHK.TRANS64 P0, [R10+URZ+0x19c30], R3 ;  /* 0x019c30030a0085a7 */ /* 0x000ea4000800007f */
[----:B--2---:R-:W-:Y:S05]  /*1def0*/  @!P0 BRA `(.L_x_1995) ;  /* 0xfffffffc00f08947 */ /* 0x004fea000383ffff */
[----:B------:R-:W-:Y:S05]  /*1df00*/  BRA `(.L_x_1994) ;  /* 0xfffffed800d07947 */ /* 0x000fea000383ffff */
.L_x_2002:
[----:B-1----:R1:W2:Y:S02]  /*1df10*/  SYNCS.PHASECHK.TRANS64.TRYWAIT P2, [R15+URZ+0x19c30], R0 ;  /* 0x019c30000f0075a7 */ /* 0x0022a4000804017f */
[----:B--2---:R-:W-:Y:S05]  /*1df20*/  @!P2 NANOSLEEP.SYNCS 0x989680 ;  /* 0x009896800000a95d */ /* 0x004fea0003900000 */
[----:B------:R-:W2:Y:S02]  /*1df30*/  @!P2 SYNCS.PHASECHK.TRANS64 P2, [R15+URZ+0x19c30], R0 ;  /* 0x019c30000f00a5a7 */ /* 0x000ea4000804007f */
[----:B--2---:R-:W-:Y:S05]  /*1df40*/  @!P2 BRA `(.L_x_2002) ;  /* 0xfffffffc00f0a947 */ /* 0x004fea000383ffff */
[----:B------:R-:W-:Y:S05]  /*1df50*/  BRA `(.L_x_2001) ;  /* 0xfffffefc00c07947 */ /* 0x000fea000383ffff */
.L_x_2007:
[----:B-1----:R1:W2:Y:S02]  /*1df60*/  SYNCS.PHASECHK.TRANS64.TRYWAIT P2, [R20+URZ+0x19c50], R0 ;  /* 0x019c5000140075a7 */ /* 0x0022a4000804017f */
[----:B--2---:R-:W-:Y:S05]  /*1df70*/  @!P2 NANOSLEEP.SYNCS 0x989680 ;  /* 0x009896800000a95d */ /* 0x004fea0003900000 */
[----:B------:R-:W2:Y:S02]  /*1df80*/  @!P2 SYNCS.PHASECHK.TRANS64 P2, [R20+URZ+0x19c50], R0 ;  /* 0x019c50001400a5a7 */ /* 0x000ea4000804007f */
[----:B--2---:R-:W-:Y:S05]  /*1df90*/  @!P2 BRA `(.L_x_2007) ;  /* 0xfffffffc00f0a947 */ /* 0x004fea000383ffff */
[----:B------:R-:W-:Y:S05]  /*1dfa0*/  BRA `(.L_x_2006) ;  /* 0xffffff0000447947 */ /* 0x000fea000383ffff */
.L_x_2016:
[----:B-1----:R1:W2:Y:S02]  /*1dfb0*/  SYNCS.PHASECHK.TRANS64.TRYWAIT P0, [R0+URZ+0x19c30], R3 ;  /* 0x019c3003000075a7 */ /* 0x0022a4000800017f */
[----:B--2---:R-:W-:Y:S05]  /*1dfc0*/  @!P0 NANOSLEEP.SYNCS 0x989680 ;  /* 0x009896800000895d */ /* 0x004fea0003900000 */
[----:B------:R-:W2:Y:S02]  /*1dfd0*/  @!P0 SYNCS.PHASECHK.TRANS64 P0, [R0+URZ+0x19c30], R3 ;  /* 0x019c3003000085a7 */ /* 0x000ea4000800007f */
[----:B--2---:R-:W-:Y:S05]  /*1dfe0*/  @!P0 BRA `(.L_x_2016) ;  /* 0xfffffffc00f08947 */ /* 0x004fea000383ffff */
[----:B------:R-:W-:Y:S05]  /*1dff0*/  BRA `(.L_x_2015) ;  /* 0xffffff24007c7947 */ /* 0x000fea000383ffff */
.L_x_2021:
[----:B-1----:R1:W2:Y:S02]  /*1e000*/  SYNCS.PHASECHK.TRANS64.TRYWAIT P0, [R15+URZ+0x19c50], R0 ;  /* 0x019c50000f0075a7 */ /* 0x0022a4000800017f */
[----:B--2---:R-:W-:Y:S05]  /*1e010*/  @!P0 NANOSLEEP.SYNCS 0x989680 ;  /* 0x009896800000895d */ /* 0x004fea0003900000 */
[----:B------:R-:W2:Y:S02]  /*1e020*/  @!P0 SYNCS.PHASECHK.TRANS64 P0, [R15+URZ+0x19c50], R0 ;  /* 0x019c50000f0085a7 */ /* 0x000ea4000800007f */
[----:B--2---:R-:W-:Y:S05]  /*1e030*/  @!P0 BRA `(.L_x_2021) ;  /* 0xfffffffc00f08947 */ /* 0x004fea000383ffff */
[----:B------:R-:W-:Y:S05]  /*1e040*/  BRA `(.L_x_2020) ;  /* 0xffffff2800007947 */ /* 0x000fea000383ffff */
.L_x_2028:
[----:B-1----:R1:W2:Y:S02]  /*1e050*/  SYNCS.PHASECHK.TRANS64.TRYWAIT P0, [R12+URZ+0x19c50], R7 ;  /* 0x019c50070c0075a7 */ /* 0x0022a4000800017f */
[----:B--2---:R-:W-:Y:S05]  /*1e060*/  @!P0 NANOSLEEP.SYNCS 0x989680 ;  /* 0x009896800000895d */ /* 0x004fea0003900000 */
[----:B------:R-:W2:Y:S02]  /*1e070*/  @!P0 SYNCS.PHASECHK.TRANS64 P0, [R12+URZ+0x19c50], R7 ;  /* 0x019c50070c0085a7 */ /* 0x000ea4000800007f */
[----:B--2---:R-:W-:Y:S05]  /*1e080*/  @!P0 BRA `(.L_x_2028) ;  /* 0xfffffffc00f08947 */ /* 0x004fea000383ffff */
[----:B------:R-:W-:Y:S05]  /*1e090*/  BRA `(.L_x_2027) ;  /* 0xffffff4000947947 */ /* 0x000fea000383ffff */
.L_x_2062:
[----:B------:R-:W0:Y:S01]  /*1e0a0*/  S2R R6, SR_TID.X ;  /* 0x0000000000067919 */ /* 0x000e220000002100 */
[----:B------:R-:W-:Y:S01]  /*1e0b0*/  BSSY B1, `(.L_x_2207) ;  /* 0x000000a000017945 */ /* 0x000fe20003800000 */
[----:B------:R-:W-:Y:S02]  /*1e0c0*/  IMAD.MOV.U32 R12, RZ, RZ, RZ ;  /* 0x000000ffff0c7224 */ /* 0x000fe400078e00ff */
[----:B--2---:R-:W-:Y:S02]  /*1e0d0*/  IMAD.MOV.U32 R11, RZ, RZ, 0x1f ;  /* 0x0000001fff0b7424 */ /* 0x004fe400078e00ff */
[----:B------:R-:W-:Y:S01]  /*1e0e0*/  IMAD.MOV.U32 R15, RZ, RZ, -0x1 ;  /* 0xffffffffff0f7424 */ /* 0x000fe200078e00ff */
[----:B0-----:R-:W-:-:S04]  /*1e0f0*/  SHF.R.U32.HI R6, RZ, 0x5, R6 ;  /* 0x00000005ff067819 */ /* 0x001fc80000011606 */
[----:B------:R-:W-:-:S05]  /*1e100*/  LOP3.LUT R6, R6, 0x3, RZ, 0xc0, !PT ;  /* 0x0000000306067812 */ /* 0x000fca00078ec0ff */
[----:B------:R-:W-:-:S07]  /*1e110*/  IMAD.MOV.U32 R13, RZ, RZ, R6 ;  /* 0x000000ffff0d7224 */ /* 0x000fce00078e0006 */
[----:B------:R-:W-:Y:S05]  /*1e120*/  WARPSYNC.COLLECTIVE R15, `(.L_x_2208) ;  /* 0x000000000f087348 */ /* 0x000fea0003c00000 */
[----:B------:R0:W1:Y:S02]  /*1e130*/  SHFL.IDX P6, R14, R13, R12, R11 ;  /* 0x0000000c0d0e7389 */ /* 0x00006400000c000b */
[----:B01----:R-:W-:Y:S01]  /*1e140*/  ENDCOLLECTIVE ;  /* 0x000000000000791b */ /* 0x003fe20003800000 */
.L_x_2208:
[----:B------:R-:W-:Y:S05]  /*1e150*/  BSYNC B1 ;  /* 0x0000000000017941 */ /* 0x000fea0003800000 */
.L_x_2207:
[----:B------:R-:W-:Y:S05]  /*1e160*/  BRA `(.L_x_2209) ;  /* 0xffffff9800fc7947 */ /* 0x000fea000383ffff */
.L_x_2064:
[----:B------:R-:W-:Y:S01]  /*1e170*/  BSSY B1, `(.L_x_2210) ;  /* 0x0000006000017945 */ /* 0x000fe20003800000 */
[----:B------:R-:W-:-:S07]  /*1e180*/  IMAD.MOV.U32 R15, RZ, RZ, -0x1 ;  /* 0xffffffffff0f7424 */ /* 0x000fce00078e00ff */
[----:B0-2---:R-:W-:Y:S05]  /*1e190*/  WARPSYNC.COLLECTIVE R15, `(.L_x_2211) ;  /* 0x000000000f0c7348 */ /* 0x005fea0003c00000 */
[----:B------:R-:W-:Y:S02]  /*1e1a0*/  ELECT P6, UR62, PT ;  /* 0x00000000003e782f */ /* 0x000fe400038c0000 */
[----:B------:R-:W-:Y:S01]  /*1e1b0*/  MOV R14, UR62 ;  /* 0x0000003e000e7c02 */ /* 0x000fe20008000f00 */
[----:B0-2---:R-:W-:Y:S10]  /*1e1c0*/  ENDCOLLECTIVE ;  /* 0x000000000000791b */ /* 0x005ff40003800000 */
.L_x_2211:
[----:B------:R-:W-:Y:S05]  /*1e1d0*/  BSYNC B1 ;  /* 0x0000000000017941 */ /* 0x000fea0003800000 */
.L_x_2210:
[----:B------:R-:W-:Y:S05]  /*1e1e0*/  BRA `(.L_x_2063) ;  /* 0xffffff9800f47947 */ /* 0x000fea000383ffff */
.L_x_2066:
[----:B0-----:R0:W1:Y:S02]  /*1e1f0*/  SYNCS.PHASECHK.TRANS64.TRYWAIT P0, [R18+URZ+0x19c20], R6 ;  /* 0x019c2006120075a7 */ /* 0x001064000800017f */
[----:B-1----:R-:W-:Y:S05]  /*1e200*/  @!P0 NANOSLEEP.SYNCS 0x989680 ;  /* 0x009896800000895d */ /* 0x002fea0003900000 */
[----:B------:R-:W1:Y:S02]  /*1e210*/  @!P0 SYNCS.PHASECHK.TRANS64 P0, [R18+URZ+0x19c20], R6 ;  /* 0x019c2006120085a7 */ /* 0x000e64000800007f */
[----:B-1----:R-:W-:Y:S05]  /*1e220*/  @!P0 BRA `(.L_x_2066) ;  /* 0xfffffffc00f08947 */ /* 0x002fea000383ffff */
[----:B------:R-:W-:Y:S05]  /*1e230*/  BRA `(.L_x_2212) ;  /* 0xffffff9c00047947 */ /* 0x000fea000383ffff */
.L_x_2070:
[----:B-1----:R1:W2:Y:S02]  /*1e240*/  SYNCS.PHASECHK.TRANS64.TRYWAIT P0, [R9+URZ+0x19ca0], R11 ;  /* 0x019ca00b090075a7 */ /* 0x0022a4000800017f */
[----:B--2---:R-:W-:Y:S05]  /*1e250*/  @!P0 NANOSLEEP.SYNCS 0x989680 ;  /* 0x009896800000895d */ /* 0x004fea0003900000 */
[----:B------:R-:W2:Y:S02]  /*1e260*/  @!P0 SYNCS.PHASECHK.TRANS64 P0, [R9+URZ+0x19ca0], R11 ;  /* 0x019ca00b090085a7 */ /* 0x000ea4000800007f */
[----:B--2---:R-:W-:Y:S05]  /*1e270*/  @!P0 BRA `(.L_x_2070) ;  /* 0xfffffffc00f08947 */ /* 0x004fea000383ffff */
[----:B------:R-:W-:Y:S05]  /*1e280*/  BRA `(.L_x_2213) ;  /* 0xffffff9c001c7947 */ /* 0x000fea000383ffff */
.L_x_2077:
[----:B0-----:R0:W2:Y:S02]  /*1e290*/  SYNCS.PHASECHK.TRANS64.TRYWAIT P0, [R9+URZ+0x19cc0], R11 ;  /* 0x019cc00b090075a7 */ /* 0x0010a4000800017f */
[----:B--2---:R-:W-:Y:S05]  /*1e2a0*/  @!P0 NANOSLEEP.SYNCS 0x989680 ;  /* 0x009896800000895d */ /* 0x004fea0003900000 */
[----:B------:R-:W2:Y:S02]  /*1e2b0*/  @!P0 SYNCS.PHASECHK.TRANS64 P0, [R9+URZ+0x19cc0], R11 ;  /* 0x019cc00b090085a7 */ /* 0x000ea4000800007f */
[----:B--2---:R-:W-:Y:S05]  /*1e2c0*/  @!P0 BRA `(.L_x_2077) ;  /* 0xfffffffc00f08947 */ /* 0x004fea000383ffff */
[----:B------:R-:W-:Y:S05]  /*1e2d0*/  BRA `(.L_x_2214) ;  /* 0xffffffa000187947 */ /* 0x000fea000383ffff */
.L_x_2086:
[----:B-1----:R1:W3:Y:S02]  /*1e2e0*/  SYNCS.PHASECHK.TRANS64.TRYWAIT P1, [R9+URZ+0x19ca0], R8 ;  /* 0x019ca008090075a7 */ /* 0x0022e4000802017f */
[----:B---3--:R-:W-:Y:S05]  /*1e2f0*/  @!P1 NANOSLEEP.SYNCS 0x989680 ;  /* 0x009896800000995d */ /* 0x008fea0003900000 */
[----:B------:R-:W3:Y:S02]  /*1e300*/  @!P1 SYNCS.PHASECHK.TRANS64 P1, [R9+URZ+0x19ca0], R8 ;  /* 0x019ca008090095a7 */ /* 0x000ee4000802007f */
[----:B---3--:R-:W-:Y:S05]  /*1e310*/  @!P1 BRA `(.L_x_2086) ;  /* 0xfffffffc00f09947 */ /* 0x008fea000383ffff */
[----:B------:R-:W-:Y:S05]  /*1e320*/  BRA `(.L_x_2215) ;  /* 0xffffffa4004c7947 */ /* 0x000fea000383ffff */
.L_x_2093:
[----:B0-----:R0:W2:Y:S02]  /*1e330*/  SYNCS.PHASECHK.TRANS64.TRYWAIT P1, [R9+URZ+0x19cc0], R8 ;  /* 0x019cc008090075a7 */ /* 0x0010a4000802017f */
[----:B--2---:R-:W-:Y:S05]  /*1e340*/  @!P1 NANOSLEEP.SYNCS 0x989680 ;  /* 0x009896800000995d */ /* 0x004fea0003900000 */
[----:B------:R-:W2:Y:S02]  /*1e350*/  @!P1 SYNCS.PHASECHK.TRANS64 P1, [R9+URZ+0x19cc0], R8 ;  /* 0x019cc008090095a7 */ /* 0x000ea4000802007f */
[----:B--2---:R-:W-:Y:S05]  /*1e360*/  @!P1 BRA `(.L_x_2093) ;  /* 0xfffffffc00f09947 */ /* 0x004fea000383ffff */
[----:B------:R-:W-:Y:S05]  /*1e370*/  BRA `(.L_x_2216) ;  /* 0xffffffa800447947 */ /* 0x000fea000383ffff */
.L_x_2112:
[----:B------:R-:W3:Y:S01]  /*1e380*/  S2R R20, SR_TID.X ;  /* 0x0000000000147919 */ /* 0x000ee20000002100 */
[----:B------:R-:W-:Y:S01]  /*1e390*/  BSSY B0, `(.L_x_2217) ;  /* 0x000000a000007945 */ /* 0x000fe20003800000 */
[----:B------:R-:W-:Y:S02]  /*1e3a0*/  IMAD.MOV.U32 R12, RZ, RZ, RZ ;  /* 0x000000ffff0c7224 */ /* 0x000fe400078e00ff */
[----:B--2---:R-:W-:Y:S02]  /*1e3b0*/  IMAD.MOV.U32 R11, RZ, RZ, 0x1f ;  /* 0x0000001fff0b7424 */ /* 0x004fe400078e00ff */
[----:B------:R-:W-:Y:S01]  /*1e3c0*/  IMAD.MOV.U32 R15, RZ, RZ, -0x1 ;  /* 0xffffffffff0f7424 */ /* 0x000fe200078e00ff */
[----:B---3--:R-:W-:-:S04]  /*1e3d0*/  SHF.R.U32.HI R20, RZ, 0x5, R20 ;  /* 0x00000005ff147819 */ /* 0x008fc80000011614 */
[----:B------:R-:W-:-:S05]  /*1e3e0*/  LOP3.LUT R20, R20, 0x3, RZ, 0xc0, !PT ;  /* 0x0000000314147812 */ /* 0x000fca00078ec0ff */
[----:B------:R-:W-:-:S07]  /*1e3f0*/  IMAD.MOV.U32 R13, RZ, RZ, R20 ;  /* 0x000000ffff0d7224 */ /* 0x000fce00078e0014 */
[----:B01----:R-:W-:Y:S05]  /*1e400*/  WARPSYNC.COLLECTIVE R15, `(.L_x_2218) ;  /* 0x000000000f087348 */ /* 0x003fea0003c00000 */
[----:B------:R2:W3:Y:S02]  /*1e410*/  SHFL.IDX P6, R14, R13, R12, R11 ;  /* 0x0000000c0d0e7389 */ /* 0x0004e400000c000b */
[----:B0123--:R-:W-:Y:S01]  /*1e420*/  ENDCOLLECTIVE ;  /* 0x000000000000791b */ /* 0x00ffe20003800000 */
.L_x_2218:
[----:B------:R-:W-:Y:S05]  /*1e430*/  BSYNC B0 ;  /* 0x0000000000007941 */ /* 0x000fea0003800000 */
.L_x_2217:
[----:B------:R-:W-:Y:S05]  /*1e440*/  BRA `(.L_x_2219) ;  /* 0xffffffb400f47947 */ /* 0x000fea000383ffff */
.L_x_2114:
[----:B------:R-:W-:Y:S01]  /*1e450*/  BSSY B0, `(.L_x_2220) ;  /* 0x0000006000007945 */ /* 0x000fe20003800000 */
[----:B------:R-:W-:-:S07]  /*1e460*/  IMAD.MOV.U32 R15, RZ, RZ, -0x1 ;  /* 0xffffffffff0f7424 */ /* 0x000fce00078e00ff */
[----:B0123--:R-:W-:Y:S05]  /*1e470*/  WARPSYNC.COLLECTIVE R15, `(.L_x_2221) ;  /* 0x000000000f0c7348 */ /* 0x00ffea0003c00000 */
[----:B------:R-:W-:Y:S02]  /*1e480*/  ELECT P6, UR62, PT ;  /* 0x00000000003e782f */ /* 0x000fe400038c0000 */
[----:B------:R-:W-:Y:S01]  /*1e490*/  MOV R14, UR62 ;  /* 0x0000003e000e7c02 */ /* 0x000fe20008000f00 */
[----:B0123--:R-:W-:Y:S10]  /*1e4a0*/  ENDCOLLECTIVE ;  /* 0x000000000000791b */ /* 0x00fff40003800000 */
.L_x_2221:
[----:B------:R-:W-:Y:S05]  /*1e4b0*/  BSYNC B0 ;  /* 0x0000000000007941 */ /* 0x000fea0003800000 */
.L_x_2220:
[----:B------:R-:W-:Y:S05]  /*1e4c0*/  BRA `(.L_x_2222) ;  /* 0xffffffb400f47947 */ /* 0x000fea000383ffff */
.L_x_2116:
[----:B---3--:R3:W4:Y:S02]  /*1e4d0*/  SYNCS.PHASECHK.TRANS64.TRYWAIT P0, [R4+URZ+0x19c80], R3 ;  /* 0x019c8003040075a7 */ /* 0x008724000800017f */
[----:B----4-:R-:W-:Y:S05]  /*1e4e0*/  @!P0 NANOSLEEP.SYNCS 0x989680 ;  /* 0x009896800000895d */ /* 0x010fea0003900000 */
[----:B------:R-:W4:Y:S02]  /*1e4f0*/  @!P0 SYNCS.PHASECHK.TRANS64 P0, [R4+URZ+0x19c80], R3 ;  /* 0x019c8003040085a7 */ /* 0x000f24000800007f */
[----:B----4-:R-:W-:Y:S05]  /*1e500*/  @!P0 BRA `(.L_x_2116) ;  /* 0xfffffffc00f08947 */ /* 0x010fea000383ffff */
[----:B------:R-:W-:Y:S05]  /*1e510*/  BRA `(.L_x_2223) ;  /* 0xffffffb800587947 */ /* 0x000fea000383ffff */
.L_x_2118:
[----:B0-----:R0:W4:Y:S02]  /*1e520*/  SYNCS.PHASECHK.TRANS64.TRYWAIT P0, [R4+URZ+0x19c40], R3 ;  /* 0x019c4003040075a7 */ /* 0x001124000800017f */
[----:B----4-:R-:W-:Y:S05]  /*1e530*/  @!P0 NANOSLEEP.SYNCS 0x989680 ;  /* 0x009896800000895d */ /* 0x010fea0003900000 */
[----:B------:R-:W4:Y:S02]  /*1e540*/  @!P0 SYNCS.PHASECHK.TRANS64 P0, [R4+URZ+0x19c40], R3 ;  /* 0x019c4003040085a7 */ /* 0x000f24000800007f */
[----:B----4-:R-:W-:Y:S05]  /*1e550*/  @!P0 BRA `(.L_x_2118) ;  /* 0xfffffffc00f08947 */ /* 0x010fea000383ffff */
[----:B------:R-:W-:Y:S05]  /*1e560*/  BRA `(.L_x_2224) ;  /* 0xffffffb800d47947 */ /* 0x000fea000383ffff */
.L_x_2122:
        /* <DEDUP_REMOVED lines=9> */
.L_x_2225:
[----:B------:R-:W-:Y:S01]  /*1e600*/  ISETP.GE.AND P4, PT, R25, R0, PT ;  /* 0x000000001900720c */ /* 0x000fe20003f86270 */
[----:B------:R-:W-:Y:S02]  /*1e610*/  IMAD.MOV.U32 R13, RZ, RZ, R6 ;  /* 0x000000ffff0d7224 */ /* 0x000fe400078e0006 */
[----:B------:R-:W-:-:S10]  /*1e620*/  IMAD.MOV.U32 R2, RZ, RZ, R14 ;  /* 0x000000ffff027224 */ /* 0x000fd400078e000e */
[----:B------:R-:W-:Y:S05]  /*1e630*/  WARPSYNC.COLLECTIVE R15, `(.L_x_2226) ;  /* 0x000000000f087348 */ /* 0x000fea0003c00000 */
[----:B------:R0:W1:Y:S02]  /*1e640*/  SHFL.IDX P6, R14, R13, R12, R11 ;  /* 0x0000000c0d0e7389 */ /* 0x00006400000c000b */
[----:B01----:R-:W-:Y:S01]  /*1e650*/  ENDCOLLECTIVE ;  /* 0x000000000000791b */ /* 0x003fe20003800000 */
.L_x_2226:
[----:B------:R-:W-:Y:S02]  /*1e660*/  IMAD.MOV.U32 R13, RZ, RZ, R4 ;  /* 0x000000ffff0d7224 */ /* 0x000fe400078e0004 */
[----:B------:R-:W-:Y:S02]  /*1e670*/  IMAD.MOV.U32 R12, RZ, RZ, 0x1 ;  /* 0x00000001ff0c7424 */ /* 0x000fe400078e00ff */
[----:B------:R-:W-:-:S07]  /*1e680*/  IMAD.MOV.U32 R3, RZ, RZ, R14 ;  /* 0x000000ffff037224 */ /* 0x000fce00078e000e */
[----:B------:R-:W-:Y:S05]  /*1e690*/  WARPSYNC.COLLECTIVE R15, `(.L_x_2227) ;  /* 0x000000000f087348 */ /* 0x000fea0003c00000 */
[----:B------:R0:W1:Y:S02]  /*1e6a0*/  SHFL.IDX P6, R14, R13, R12, R11 ;  /* 0x0000000c0d0e7389 */ /* 0x00006400000c000b */
[----:B01----:R-:W-:Y:S01]  /*1e6b0*/  ENDCOLLECTIVE ;  /* 0x000000000000791b */ /* 0x003fe20003800000 */
.L_x_2227:
        /* <DEDUP_REMOVED lines=10> */
.L_x_2228:
        /* <DEDUP_REMOVED lines=13> */
.L_x_2229:
        /* <DEDUP_REMOVED lines=14> */
.L_x_2230:
[----:B------:R-:W-:Y:S01]  /*1e910*/  IMAD.MOV.U32 R2, RZ, RZ, R14 ;  /* 0x000000ffff027224 */ /* 0x000fe200078e000e */
[----:B------:R-:W-:Y:S06]  /*1e920*/  BRA `(.L_x_2231) ;  /* 0xffffffc000b07947 */ /* 0x000fec000383ffff */
.L_x_2127:
[----:B-1----:R1:W2:Y:S02]  /*1e930*/  SYNCS.PHASECHK.TRANS64.TRYWAIT P0, [R18+URZ+0x19c20], R3 ;  /* 0x019c2003120075a7 */ /* 0x0022a4000800017f */
[----:B--2---:R-:W-:Y:S05]  /*1e940*/  @!P0 NANOSLEEP.SYNCS 0x989680 ;  /* 0x009896800000895d */ /* 0x004fea0003900000 */
[----:B------:R-:W2:Y:S02]  /*1e950*/  @!P0 SYNCS.PHASECHK.TRANS64 P0, [R18+URZ+0x19c20], R3 ;  /* 0x019c2003120085a7 */ /* 0x000ea4000800007f */
[----:B--2---:R-:W-:Y:S05]  /*1e960*/  @!P0 BRA `(.L_x_2127) ;  /* 0xfffffffc00f08947 */ /* 0x004fea000383ffff */
[----:B------:R-:W-:Y:S05]  /*1e970*/  BRA `(.L_x_2232) ;  /* 0xffffffc400207947 */ /* 0x000fea000383ffff */
.L_x_2133:
[----:B0-----:R0:W1:Y:S02]  /*1e980*/  SYNCS.PHASECHK.TRANS64.TRYWAIT P0, [R6+URZ+0x19c80], R4 ;  /* 0x019c8004060075a7 */ /* 0x001064000800017f */
[----:B-1----:R-:W-:Y:S05]  /*1e990*/  @!P0 NANOSLEEP.SYNCS 0x989680 ;  /* 0x009896800000895d */ /* 0x002fea0003900000 */
[----:B------:R-:W1:Y:S02]  /*1e9a0*/  @!P0 SYNCS.PHASECHK.TRANS64 P0, [R6+URZ+0x19c80], R4 ;  /* 0x019c8004060085a7 */ /* 0x000e64000800007f */
[----:B-1----:R-:W-:Y:S05]  /*1e9b0*/  @!P0 BRA `(.L_x_2133) ;  /* 0xfffffffc00f08947 */ /* 0x002fea000383ffff */
[----:B------:R-:W-:Y:S05]  /*1e9c0*/  BRA `(.L_x_2233) ;  /* 0xffffffc400cc7947 */ /* 0x000fea000383ffff */
.L_x_2140:
[----:B-1----:R1:W2:Y:S02]  /*1e9d0*/  SYNCS.PHASECHK.TRANS64.TRYWAIT P0, [R6+URZ+0x19c40], R4 ;  /* 0x019c4004060075a7 */ /* 0x0022a4000800017f */
[----:B--2---:R-:W-:Y:S05]  /*1e9e0*/  @!P0 NANOSLEEP.SYNCS 0x989680 ;  /* 0x009896800000895d */ /* 0x004fea0003900000 */
[----:B------:R-:W2:Y:S02]  /*1e9f0*/  @!P0 SYNCS.PHASECHK.TRANS64 P0, [R6+URZ+0x19c40], R4 ;  /* 0x019c4004060085a7 */ /* 0x000ea4000800007f */
[----:B--2---:R-:W-:Y:S05]  /*1ea00*/  @!P0 BRA `(.L_x_2140) ;  /* 0xfffffffc00f08947 */ /* 0x004fea000383ffff */
[----:B------:R-:W-:Y:S05]  /*1ea10*/  BRA `(.L_x_2234) ;  /* 0xffffffc800c87947 */ /* 0x000fea000383ffff */
.L_x_2148:
[----:B-1----:R1:W2:Y:S02]  /*1ea20*/  SYNCS.PHASECHK.TRANS64.TRYWAIT P0, [R3+URZ+0x19c70], R4 ;  /* 0x019c7004030075a7 */ /* 0x0022a4000800017f */
[----:B--2---:R-:W-:Y:S05]  /*1ea30*/  @!P0 NANOSLEEP.SYNCS 0x989680 ;  /* 0x009896800000895d */ /* 0x004fea0003900000 */
[----:B------:R-:W2:Y:S02]  /*1ea40*/  @!P0 SYNCS.PHASECHK.TRANS64 P0, [R3+URZ+0x19c70], R4 ;  /* 0x019c7004030085a7 */ /* 0x000ea4000800007f */
[----:B--2---:R-:W-:Y:S05]  /*1ea50*/  @!P0 BRA `(.L_x_2148) ;  /* 0xfffffffc00f08947 */ /* 0x004fea000383ffff */
[----:B------:R-:W-:Y:S05]  /*1ea60*/  BRA `(.L_x_2235) ;  /* 0xffffffcc00dc7947 */ /* 0x000fea000383ffff */
.L_x_2150:
[----:B-1----:R1:W2:Y:S02]  /*1ea70*/  SYNCS.PHASECHK.TRANS64.TRYWAIT P0, [R3+URZ+0x19c60], R4 ;  /* 0x019c6004030075a7 */ /* 0x0022a4000800017f */
[----:B--2---:R-:W-:Y:S05]  /*1ea80*/  @!P0 NANOSLEEP.SYNCS 0x989680 ;  /* 0x009896800000895d */ /* 0x004fea0003900000 */
[----:B------:R-:W2:Y:S02]  /*1ea90*/  @!P0 SYNCS.PHASECHK.TRANS64 P0, [R3+URZ+0x19c60], R4 ;  /* 0x019c6004030085a7 */ /* 0x000ea4000800007f */
[----:B--2---:R-:W-:Y:S05]  /*1eaa0*/  @!P0 BRA `(.L_x_2150) ;  /* 0xfffffffc00f08947 */ /* 0x004fea000383ffff */
[----:B------:R-:W-:Y:S05]  /*1eab0*/  BRA `(.L_x_2236) ;  /* 0xffffffcc00e47947 */ /* 0x000fea000383ffff */
.L_x_2157:
[----:B-1----:R1:W2:Y:S02]  /*1eac0*/  SYNCS.PHASECHK.TRANS64.TRYWAIT P1, [R3+URZ+0x19c70], R0 ;  /* 0x019c7000030075a7 */ /* 0x0022a4000802017f */
[----:B--2---:R-:W-:Y:S05]  /*1ead0*/  @!P1 NANOSLEEP.SYNCS 0x989680 ;  /* 0x009896800000995d */ /* 0x004fea0003900000 */
[----:B------:R-:W2:Y:S02]  /*1eae0*/  @!P1 SYNCS.PHASECHK.TRANS64 P1, [R3+URZ+0x19c70], R0 ;  /* 0x019c7000030095a7 */ /* 0x000ea4000802007f */
[----:B--2---:R-:W-:Y:S05]  /*1eaf0*/  @!P1 BRA `(.L_x_2157) ;  /* 0xfffffffc00f09947 */ /* 0x004fea000383ffff */
[----:B------:R-:W-:Y:S05]  /*1eb00*/  BRA `(.L_x_2237) ;  /* 0xffffffd400607947 */ /* 0x000fea000383ffff */
.L_x_2159:
[----:B-1----:R1:W2:Y:S02]  /*1eb10*/  SYNCS.PHASECHK.TRANS64.TRYWAIT P1, [R3+URZ+0x19c60], R0 ;  /* 0x019c6000030075a7 */ /* 0x0022a4000802017f */
[----:B--2---:R-:W-:Y:S05]  /*1eb20*/  @!P1 NANOSLEEP.SYNCS 0x989680 ;  /* 0x009896800000995d */ /* 0x004fea0003900000 */
[----:B------:R-:W2:Y:S02]  /*1eb30*/  @!P1 SYNCS.PHASECHK.TRANS64 P1, [R3+URZ+0x19c60], R0 ;  /* 0x019c6000030095a7 */ /* 0x000ea4000802007f */
[----:B--2---:R-:W-:Y:S05]  /*1eb40*/  @!P1 BRA `(.L_x_2159) ;  /* 0xfffffffc00f09947 */ /* 0x004fea000383ffff */
[----:B------:R-:W-:Y:S05]  /*1eb50*/  BRA `(.L_x_2238) ;  /* 0xffffffd400647947 */ /* 0x000fea000383ffff */
.L_x_2163:
[----:B------:R-:W-:Y:S01]  /*1eb60*/  BSSY B0, `(.L_x_2239) ;  /* 0x0000008000007945 */ /* 0x000fe20003800000 */
[----:B------:R-:W-:Y:S02]  /*1eb70*/  IMAD.MOV.U32 R13, RZ, RZ, R24 ;  /* 0x000000ffff0d7224 */ /* 0x000fe400078e0018 */
[----:B------:R-:W-:Y:S02]  /*1eb80*/  IMAD.MOV.U32 R12, RZ, RZ, RZ ;  /* 0x000000ffff0c7224 */ /* 0x000fe400078e00ff */
[----:B--2---:R-:W-:Y:S02]  /*1eb90*/  IMAD.MOV.U32 R11, RZ, RZ, 0x1f ;  /* 0x0000001fff0b7424 */ /* 0x004fe400078e00ff */
[----:B------:R-:W-:-:S07]  /*1eba0*/  IMAD.MOV.U32 R15, RZ, RZ, -0x1 ;  /* 0xffffffffff0f7424 */ /* 0x000fce00078e00ff */
[----:B------:R-:W-:Y:S05]  /*1ebb0*/  WARPSYNC.COLLECTIVE R15, `(.L_x_2240) ;  /* 0x000000000f087348 */ /* 0x000fea0003c00000 */
[----:B------:R0:W1:Y:S02]  /*1ebc0*/  SHFL.IDX P6, R14, R13, R12, R11 ;  /* 0x0000000c0d0e7389 */ /* 0x00006400000c000b */
[----:B01----:R-:W-:Y:S01]  /*1ebd0*/  ENDCOLLECTIVE ;  /* 0x000000000000791b */ /* 0x003fe20003800000 */
.L_x_2240:
[----:B------:R-:W-:Y:S05]  /*1ebe0*/  BSYNC B0 ;  /* 0x0000000000007941 */ /* 0x000fea0003800000 */
.L_x_2239:
        /* <DEDUP_REMOVED lines=9> */
.L_x_2241:
        /* <DEDUP_REMOVED lines=24> */
.L_x_2242:
[----:B------:R-:W-:Y:S01]  /*1ee00*/  IMAD.MOV.U32 R12, RZ, RZ, 0x2 ;  /* 0x00000002ff0c7424 */ /* 0x000fe200078e00ff */
[----:B------:R-:W-:-:S05]  /*1ee10*/  SEL R3, R14, RZ, P1 ;  /* 0x000000ff0e037207 */ /* 0x000fca0000800000 */
[----:B------:R-:W-:-:S04]  /*1ee20*/  IMAD.IADD R2, R2, 0x1, R3 ;  /* 0x0000000102027824 */ /* 0x000fc800078e0203 */
[----:B------:R-:W-:-:S07]  /*1ee30*/  IMAD.MOV.U32 R13, RZ, RZ, R2 ;  /* 0x000000ffff0d7224 */ /* 0x000fce00078e0002 */
[----:B------:R-:W-:Y:S05]  /*1ee40*/  WARPSYNC.COLLECTIVE R15, `(.L_x_2243) ;  /* 0x000000000f087348 */ /* 0x000fea0003c00000 */
[----:B------:R0:W1:Y:S02]  /*1ee50*/  SHFL.UP P6, R14, R13, R12, R11 ;  /* 0x0400000c0d0e7389 */ /* 0x00006400000c000b */
[----:B01----:R-:W-:Y:S01]  /*1ee60*/  ENDCOLLECTIVE ;  /* 0x000000000000791b */ /* 0x003fe20003800000 */
.L_x_2243:
[----:B------:R-:W-:Y:S01]  /*1ee70*/  IMAD.MOV.U32 R12, RZ, RZ, 0x4 ;  /* 0x00000004ff0c7424 */ /* 0x000fe200078e00ff */
[----:B------:R-:W-:-:S05]  /*1ee80*/  SEL R3, R14, RZ, P2 ;  /* 0x000000ff0e037207 */ /* 0x000fca0001000000 */
[----:B------:R-:W-:-:S04]  /*1ee90*/  IMAD.IADD R2, R2, 0x1, R3 ;  /* 0x0000000102027824 */ /* 0x000fc800078e0203 */
[----:B------:R-:W-:-:S07]  /*1eea0*/  IMAD.MOV.U32 R13, RZ, RZ, R2 ;  /* 0x000000ffff0d7224 */ /* 0x000fce00078e0002 */
[----:B------:R-:W-:Y:S05]  /*1eeb0*/  WARPSYNC.COLLECTIVE R15, `(.L_x_2244) ;  /* 0x000000000f087348 */ /* 0x000fea0003c00000 */
[----:B------:R0:W1:Y:S02]  /*1eec0*/  SHFL.UP P6, R14, R13, R12, R11 ;  /* 0x0400000c0d0e7389 */ /* 0x00006400000c000b */
[----:B01----:R-:W-:Y:S01]  /*1eed0*/  ENDCOLLECTIVE ;  /* 0x000000000000791b */ /* 0x003fe20003800000 */
.L_x_2244:
[----:B------:R-:W-:Y:S01]  /*1eee0*/  IMAD.MOV.U32 R12, RZ, RZ, 0x8 ;  /* 0x00000008ff0c7424 */ /* 0x000fe200078e00ff */
[----:B------:R-:W-:-:S05]  /*1eef0*/  SEL R3, R14, RZ, P3 ;  /* 0x000000ff0e037207 */ /* 0x000fca0001800000 */
[----:B------:R-:W-:-:S04]  /*1ef00*/  IMAD.IADD R2, R2, 0x1, R3 ;  /* 0x0000000102027824 */ /* 0x000fc800078e0203 */
[----:B------:R-:W-:-:S07]  /*1ef10*/  IMAD.MOV.U32 R13, RZ, RZ, R2 ;  /* 0x000000ffff0d7224 */ /* 0x000fce00078e0002 */
[----:B------:R-:W-:Y:S05]  /*1ef20*/  WARPSYNC.COLLECTIVE R15, `(.L_x_2245) ;  /* 0x000000000f087348 */ /* 0x000fea0003c00000 */
[----:B------:R0:W1:Y:S02]  /*1ef30*/  SHFL.UP P6, R14, R13, R12, R11 ;  /* 0x0400000c0d0e7389 */ /* 0x00006400000c000b */
[----:B01----:R-:W-:Y:S01]  /*1ef40*/  ENDCOLLECTIVE ;  /* 0x000000000000791b */ /* 0x003fe20003800000 */
.L_x_2245:
[----:B------:R-:W-:Y:S01]  /*1ef50*/  IMAD.MOV.U32 R12, RZ, RZ, 0x10 ;  /* 0x00000010ff0c7424 */ /* 0x000fe200078e00ff */
[----:B------:R-:W-:-:S05]  /*1ef60*/  SEL R3, R14, RZ, P4 ;  /* 0x000000ff0e037207 */ /* 0x000fca0002000000 */
[----:B------:R-:W-:-:S04]  /*1ef70*/  IMAD.IADD R2, R2, 0x1, R3 ;  /* 0x0000000102027824 */ /* 0x000fc800078e0203 */
[----:B------:R-:W-:-:S07]  /*1ef80*/  IMAD.MOV.U32 R13, RZ, RZ, R2 ;  /* 0x000000ffff0d7224 */ /* 0x000fce00078e0002 */
[----:B------:R-:W-:Y:S05]  /*1ef90*/  WARPSYNC.COLLECTIVE R15, `(.L_x_2246) ;  /* 0x000000000f087348 */ /* 0x000fea0003c00000 */
[----:B------:R0:W1:Y:S02]  /*1efa0*/  SHFL.UP P6, R14, R13, R12, R11 ;  /* 0x0400000c0d0e7389 */ /* 0x00006400000c000b */
[----:B01----:R-:W-:Y:S01]  /*1efb0*/  ENDCOLLECTIVE ;  /* 0x000000000000791b */ /* 0x003fe20003800000 */
.L_x_2246:
        /* <DEDUP_REMOVED lines=8> */
.L_x_2247:
[----:B------:R-:W-:Y:S05]  /*1f040*/  BRA `(.L_x_2248) ;  /* 0xffffffd8000c7947 */ /* 0x000fea000383ffff */
.L_x_2166:
[----:B------:R-:W-:Y:S01]  /*1f050*/  BSSY B0, `(.L_x_2249) ;  /* 0x0000008000007945 */ /* 0x000fe20003800000 */
[----:B------:R-:W-:Y:S02]  /*1f060*/  IMAD.MOV.U32 R13, RZ, RZ, R2 ;  /* 0x000000ffff0d7224 */ /* 0x000fe400078e0002 */
[----:B------:R-:W-:Y:S02]  /*1f070*/  IMAD.MOV.U32 R12, RZ, RZ, 0x1 ;  /* 0x00000001ff0c7424 */ /* 0x000fe400078e00ff */
[----:B--2---:R-:W-:Y:S02]  /*1f080*/  IMAD.MOV.U32 R11, RZ, RZ, RZ ;  /* 0x000000ffff0b7224 */ /* 0x004fe400078e00ff */
[----:B------:R-:W-:-:S07]  /*1f090*/  IMAD.MOV.U32 R15, RZ, RZ, -0x1 ;  /* 0xffffffffff0f7424 */ /* 0x000fce00078e00ff */
[----:B------:R-:W-:Y:S05]  /*1f0a0*/  WARPSYNC.COLLECTIVE R15, `(.L_x_2250) ;  /* 0x000000000f087348 */ /* 0x000fea0003c00000 */
[----:B------:R0:W1:Y:S02]  /*1f0b0*/  SHFL.UP P6, R14, R13, R12, R11 ;  /* 0x0400000c0d0e7389 */ /* 0x00006400000c000b */
[----:B01----:R-:W-:Y:S01]  /*1f0c0*/  ENDCOLLECTIVE ;  /* 0x000000000000791b */ /* 0x003fe20003800000 */
.L_x_2250:
[----:B------:R-:W-:Y:S05]  /*1f0d0*/  BSYNC B0 ;  /* 0x0000000000007941 */ /* 0x000fea0003800000 */
.L_x_2249:
        /* <DEDUP_REMOVED lines=9> */
.L_x_2251:
[----:B------:R-:W-:Y:S01]  /*1f170*/  IMAD.MOV.U32 R12, RZ, RZ, 0x4 ;  /* 0x00000004ff0c7424 */ /* 0x000fe200078e00ff */
[----:B------:R-:W-:-:S05]  /*1f180*/  SEL R3, R14, RZ, P2 ;  /* 0x000000ff0e037207 */ /* 0x000fca0001000000 */
[----:B------:R-:W-:-:S04]  /*1f190*/  IMAD.IADD R2, R2, 0x1, R3 ;  /* 0x0000000102027824 */ /* 0x000fc800078e0203 */
[----:B------:R-:W-:-:S07]  /*1f1a0*/  IMAD.MOV.U32 R13, RZ, RZ, R2 ;  /* 0x000000ffff0d7224 */ /* 0x000fce00078e0002 */
[----:B------:R-:W-:Y:S05]  /*1f1b0*/  WARPSYNC.COLLECTIVE R15, `(.L_x_2252) ;  /* 0x000000000f087348 */ /* 0x000fea0003c00000 */
[----:B------:R0:W1:Y:S02]  /*1f1c0*/  SHFL.UP P6, R14, R13, R12, R11 ;  /* 0x0400000c0d0e7389 */ /* 0x00006400000c000b */
[----:B01----:R-:W-:Y:S01]  /*1f1d0*/  ENDCOLLECTIVE ;  /* 0x000000000000791b */ /* 0x003fe20003800000 */
.L_x_2252:
[----:B------:R-:W-:Y:S01]  /*1f1e0*/  IMAD.MOV.U32 R12, RZ, RZ, 0x8 ;  /* 0x00000008ff0c7424 */ /* 0x000fe200078e00ff */
[----:B------:R-:W-:-:S05]  /*1f1f0*/  SEL R3, R14, RZ, P3 ;  /* 0x000000ff0e037207 */ /* 0x000fca0001800000 */
[----:B------:R-:W-:-:S04]  /*1f200*/  IMAD.IADD R2, R2, 0x1, R3 ;  /* 0x0000000102027824 */ /* 0x000fc800078e0203 */
[----:B------:R-:W-:-:S07]  /*1f210*/  IMAD.MOV.U32 R13, RZ, RZ, R2 ;  /* 0x000000ffff0d7224 */ /* 0x000fce00078e0002 */
[----:B------:R-:W-:Y:S05]  /*1f220*/  WARPSYNC.COLLECTIVE R15, `(.L_x_2253) ;  /* 0x000000000f087348 */ /* 0x000fea0003c00000 */
[----:B------:R0:W1:Y:S02]  /*1f230*/  SHFL.UP P6, R14, R13, R12, R11 ;  /* 0x0400000c0d0e7389 */ /* 0x00006400000c000b */
[----:B01----:R-:W-:Y:S01]  /*1f240*/  ENDCOLLECTIVE ;  /* 0x000000000000791b */ /* 0x003fe20003800000 */
.L_x_2253:
[----:B------:R-:W-:Y:S01]  /*1f250*/  IMAD.MOV.U32 R12, RZ, RZ, 0x10 ;  /* 0x00000010ff0c7424 */ /* 0x000fe200078e00ff */
[----:B------:R-:W-:-:S05]  /*1f260*/  SEL R3, R14, RZ, P4 ;  /* 0x000000ff0e037207 */ /* 0x000fca0002000000 */
[----:B------:R-:W-:-:S04]  /*1f270*/  IMAD.IADD R2, R2, 0x1, R3 ;  /* 0x0000000102027824 */ /* 0x000fc800078e0203 */
[----:B------:R-:W-:-:S07]  /*1f280*/  IMAD.MOV.U32 R13, RZ, RZ, R2 ;  /* 0x000000ffff0d7224 */ /* 0x000fce00078e0002 */
[----:B------:R-:W-:Y:S05]  /*1f290*/  WARPSYNC.COLLECTIVE R15, `(.L_x_2254) ;  /* 0x000000000f087348 */ /* 0x000fea0003c00000 */
[----:B------:R0:W1:Y:S02]  /*1f2a0*/  SHFL.UP P6, R14, R13, R12, R11 ;  /* 0x0400000c0d0e7389 */ /* 0x00006400000c000b */
[----:B01----:R-:W-:Y:S01]  /*1f2b0*/  ENDCOLLECTIVE ;  /* 0x000000000000791b */ /* 0x003fe20003800000 */
.L_x_2254:
        /* <DEDUP_REMOVED lines=8> */
.L_x_2255:
[----:B------:R-:W-:Y:S05]  /*1f340*/  BRA `(.L_x_2256) ;  /* 0xffffffd400f07947 */ /* 0x000fea000383ffff */
.L_x_2168:
[----:B------:R-:W-:Y:S01]  /*1f350*/  BSSY B0, `(.L_x_2257) ;  /* 0x0000006000007945 */ /* 0x000fe20003800000 */
[----:B------:R-:W-:Y:S01]  /*1f360*/  PLOP3.LUT P6, PT, P6, PT, PT, 0x8, 0x0 ;  /* 0x000000000000781c */ /* 0x000fe200037ce170 */
[----:B------:R-:W-:-:S12]  /*1f370*/  IMAD.MOV.U32 R15, RZ, RZ, -0x1 ;  /* 0xffffffffff0f7424 */ /* 0x000fd800078e00ff */
[----:B0-2---:R-:W-:Y:S05]  /*1f380*/  WARPSYNC.COLLECTIVE R15, `(.L_x_2258) ;  /* 0x000000000f087348 */ /* 0x005fea0003c00000 */
[----:B------:R-:W-:Y:S01]  /*1f390*/  VOTE.ANY R14, PT, P6 ;  /* 0x00000000000e7806 */ /* 0x000fe200030e0100 */
[----:B0-2---:R-:W-:Y:S06]  /*1f3a0*/  ENDCOLLECTIVE ;  /* 0x000000000000791b */ /* 0x005fec0003800000 */
.L_x_2258:
[----:B------:R-:W-:Y:S05]  /*1f3b0*/  BSYNC B0 ;  /* 0x0000000000007941 */ /* 0x000fea0003800000 */
.L_x_2257:
        /* <DEDUP_REMOVED lines=10> */
.L_x_2259:
[----:B------:R-:W-:Y:S02]  /*1f460*/  IMAD.MOV.U32 R13, RZ, RZ, R5 ;  /* 0x000000ffff0d7224 */ /* 0x000fe400078e0005 */
[----:B------:R-:W-:-:S07]  /*1f470*/  IMAD.MOV.U32 R25, RZ, RZ, R14 ;  /* 0x000000ffff197224 */ /* 0x000fce00078e000e */
[----:B------:R-:W-:Y:S05]  /*1f480*/  WARPSYNC.COLLECTIVE R15, `(.L_x_2260) ;  /* 0x000000000f087348 */ /* 0x000fea0003c00000 */
[----:B------:R0:W1:Y:S02]  /*1f490*/  SHFL.IDX P6, R14, R13, R12, R11 ;  /* 0x0000000c0d0e7389 */ /* 0x00006400000c000b */
[----:B01----:R-:W-:Y:S01]  /*1f4a0*/  ENDCOLLECTIVE ;  /* 0x000000000000791b */ /* 0x003fe20003800000 */
.L_x_2260:
[----:B------:R-:W-:Y:S01]  /*1f4b0*/  IMAD.MOV.U32 R5, RZ, RZ, R14 ;  /* 0x000000ffff057224 */ /* 0x000fe200078e000e */
[----:B------:R-:W-:Y:S06]  /*1f4c0*/  BRA `(.L_x_2261) ;  /* 0xffffffd400d07947 */ /* 0x000fec000383ffff */
.L_x_2170:
[----:B------:R-:W-:Y:S01]  /*1f4d0*/  BSSY B0, `(.L_x_2262) ;  /* 0x0000007000007945 */ /* 0x000fe20003800000 */
[----:B------:R-:W-:Y:S02]  /*1f4e0*/  IMAD.MOV.U32 R13, RZ, RZ, R2 ;  /* 0x000000ffff0d7224 */ /* 0x000fe400078e0002 */
[----:B--2---:R-:W-:Y:S02]  /*1f4f0*/  IMAD.MOV.U32 R11, RZ, RZ, 0x1f ;  /* 0x0000001fff0b7424 */ /* 0x004fe400078e00ff */
[----:B------:R-:W-:-:S07]  /*1f500*/  IMAD.MOV.U32 R15, RZ, RZ, -0x1 ;  /* 0xffffffffff0f7424 */ /* 0x000fce00078e00ff */
[----:B01-34-:R-:W-:Y:S05]  /*1f510*/  WARPSYNC.COLLECTIVE R15, `(.L_x_2263) ;  /* 0x000000000f087348 */ /* 0x01bfea0003c00000 */
[----:B------:R2:W0:Y:S02]  /*1f520*/  SHFL.IDX P6, R14, R13, R12, R11 ;  /* 0x0000000c0d0e7389 */ /* 0x00042400000c000b */
[----:B01234-:R-:W-:Y:S01]  /*1f530*/  ENDCOLLECTIVE ;  /* 0x000000000000791b */ /* 0x01ffe20003800000 */
.L_x_2263:
[----:B------:R-:W-:Y:S05]  /*1f540*/  BSYNC B0 ;  /* 0x0000000000007941 */ /* 0x000fea0003800000 */
.L_x_2262:
[----:B------:R-:W-:Y:S01]  /*1f550*/  IMAD.MOV.U32 R24, RZ, RZ, R14 ;  /* 0x000000ffff187224 */ /* 0x000fe200078e000e */
[----:B------:R-:W-:Y:S06]  /*1f560*/  BRA `(.L_x_2169) ;  /* 0xffffffd400c07947 */ /* 0x000fec000383ffff */
.L_x_2176:
[----:B0-----:R0:W3:Y:S02]  /*1f570*/  SYNCS.PHASECHK.TRANS64.TRYWAIT P0, [R8+URZ+0x19c20], R0 ;  /* 0x019c2000080075a7 */ /* 0x0010e4000800017f */
[----:B---3--:R-:W-:Y:S05]  /*1f580*/  @!P0 NANOSLEEP.SYNCS 0x989680 ;  /* 0x009896800000895d */ /* 0x008fea0003900000 */
[----:B------:R-:W3:Y:S02]  /*1f590*/  @!P0 SYNCS.PHASECHK.TRANS64 P0, [R8+URZ+0x19c20], R0 ;  /* 0x019c2000080085a7 */ /* 0x000ee4000800007f */
[----:B---3--:R-:W-:Y:S05]  /*1f5a0*/  @!P0 BRA `(.L_x_2176) ;  /* 0xfffffffc00f08947 */ /* 0x008fea000383ffff */
[----:B------:R-:W-:Y:S05]  /*1f5b0*/  BRA `(.L_x_2264) ;  /* 0xffffffe0001c7947 */ /* 0x000fea000383ffff */
.L_x_2177:
        /* <DEDUP_REMOVED lines=11> */
.L_x_2266:
[----:B------:R-:W-:Y:S05]  /*1f670*/  BSYNC B0 ;  /* 0x0000000000007941 */ /* 0x000fea0003800000 */
.L_x_2265:
[----:B------:R-:W-:Y:S05]  /*1f680*/  BRA `(.L_x_2267) ;  /* 0xffffffe000047947 */ /* 0x000fea000383ffff */
.L_x_2178:
[----:B------:R-:W-:Y:S01]  /*1f690*/  BSSY B0, `(.L_x_2268) ;  /* 0x0000006000007945 */ /* 0x000fe20003800000 */
[----:B------:R-:W-:-:S07]  /*1f6a0*/  IMAD.MOV.U32 R15, RZ, RZ, -0x1 ;  /* 0xffffffffff0f7424 */ /* 0x000fce00078e00ff */
[----:B012---:R-:W-:Y:S05]  /*1f6b0*/  WARPSYNC.COLLECTIVE R15, `(.L_x_2269) ;  /* 0x000000000f0c7348 */ /* 0x007fea0003c00000 */
[----:B------:R-:W-:Y:S02]  /*1f6c0*/  ELECT P6, UR62, PT ;  /* 0x00000000003e782f */ /* 0x000fe400038c0000 */
[----:B------:R-:W-:Y:S01]  /*1f6d0*/  MOV R14, UR62 ;  /* 0x0000003e000e7c02 */ /* 0x000fe20008000f00 */
[----:B012---:R-:W-:Y:S10]  /*1f6e0*/  ENDCOLLECTIVE ;  /* 0x000000000000791b */ /* 0x007ff40003800000 */
.L_x_2269:
[----:B------:R-:W-:Y:S05]  /*1f6f0*/  BSYNC B0 ;  /* 0x0000000000007941 */ /* 0x000fea0003800000 */
.L_x_2268:
[----:B------:R-:W-:Y:S05]  /*1f700*/  BRA `(.L_x_2270) ;  /* 0xffffffdc00f87947 */ /* 0x000fea000383ffff */
.L_x_2180:
[----:B0-----:R0:W3:Y:S02]  /*1f710*/  SYNCS.PHASECHK.TRANS64.TRYWAIT P1, [R6+URZ], R3 ;  /* 0x00000003060075a7 */ /* 0x0010e4000802017f */
[----:B---3--:R-:W-:Y:S05]  /*1f720*/  @!P1 NANOSLEEP.SYNCS 0x989680 ;  /* 0x009896800000995d */ /* 0x008fea0003900000 */
[----:B------:R-:W3:Y:S02]  /*1f730*/  @!P1 SYNCS.PHASECHK.TRANS64 P1, [R6+URZ], R3 ;  /* 0x00000003060095a7 */ /* 0x000ee4000802007f */
[----:B---3--:R-:W-:Y:S05]  /*1f740*/  @!P1 BRA `(.L_x_2180) ;  /* 0xfffffffc00f09947 */ /* 0x008fea000383ffff */
[----:B------:R-:W-:Y:S05]  /*1f750*/  BRA `(.L_x_2271) ;  /* 0xffffffe0002c7947 */ /* 0x000fea000383ffff */
.L_x_2181:
[----:B---3--:R3:W4:Y:S02]  /*1f760*/  SYNCS.PHASECHK.TRANS64.TRYWAIT P1, [R7+URZ], R0 ;  /* 0x00000000070075a7 */ /* 0x008724000802017f */
[----:B----4-:R-:W-:Y:S05]  /*1f770*/  @!P1 NANOSLEEP.SYNCS 0x989680 ;  /* 0x009896800000995d */ /* 0x010fea0003900000 */
[----:B------:R-:W4:Y:S02]  /*1f780*/  @!P1 SYNCS.PHASECHK.TRANS64 P1, [R7+URZ], R0 ;  /* 0x00000000070095a7 */ /* 0x000f24000802007f */
[----:B----4-:R-:W-:Y:S05]  /*1f790*/  @!P1 BRA `(.L_x_2181) ;  /* 0xfffffffc00f09947 */ /* 0x010fea000383ffff */
[----:B------:R-:W-:Y:S05]  /*1f7a0*/  BRA `(.L_x_2272) ;  /* 0xffffffe000207947 */ /* 0x000fea000383ffff */
.L_x_2183:
[----:B----4-:R4:W0:Y:S02]  /*1f7b0*/  SYNCS.PHASECHK.TRANS64.TRYWAIT P1, [R2+URZ+0x19c60], R3 ;  /* 0x019c6003020075a7 */ /* 0x010824000802017f */
[----:B0-----:R-:W-:Y:S05]  /*1f7c0*/  @!P1 NANOSLEEP.SYNCS 0x989680 ;  /* 0x009896800000995d */ /* 0x001fea0003900000 */
[----:B------:R-:W0:Y:S02]  /*1f7d0*/  @!P1 SYNCS.PHASECHK.TRANS64 P1, [R2+URZ+0x19c60], R3 ;  /* 0x019c6003020095a7 */ /* 0x000e24000802007f */
[----:B0-----:R-:W-:Y:S05]  /*1f7e0*/  @!P1 BRA `(.L_x_2183) ;  /* 0xfffffffc00f09947 */ /* 0x001fea000383ffff */
[----:B------:R-:W-:Y:S05]  /*1f7f0*/  BRA `(.L_x_2273) ;  /* 0xffffffe000207947 */ /* 0x000fea000383ffff */
.L_x_2185:
[----:B------:R0:W0:Y:S02]  /*1f800*/  SYNCS.PHASECHK.TRANS64.TRYWAIT P1, [R5+URZ+0x19c60], R0 ;  /* 0x019c6000050075a7 */ /* 0x000024000802017f */
[----:B0-----:R-:W-:Y:S05]  /*1f810*/  @!P1 NANOSLEEP.SYNCS 0x989680 ;  /* 0x009896800000995d */ /* 0x001fea0003900000 */
[----:B------:R-:W0:Y:S02]  /*1f820*/  @!P1 SYNCS.PHASECHK.TRANS64 P1, [R5+URZ+0x19c60], R0 ;  /* 0x019c6000050095a7 */ /* 0x000e24000802007f */
[----:B0-----:R-:W-:Y:S05]  /*1f830*/  @!P1 BRA `(.L_x_2185) ;  /* 0xfffffffc00f09947 */ /* 0x001fea000383ffff */
[----:B------:R-:W-:Y:S05]  /*1f840*/  BRA `(.L_x_2274) ;  /* 0xffffffe000207947 */ /* 0x000fea000383ffff */
.L_x_2187:
[----:B------:R0:W0:Y:S02]  /*1f850*/  SYNCS.PHASECHK.TRANS64.TRYWAIT P0, [R2+URZ+0x19c80], R3 ;  /* 0x019c8003020075a7 */ /* 0x000024000800017f */
[----:B0-----:R-:W-:Y:S05]  /*1f860*/  @!P0 NANOSLEEP.SYNCS 0x989680 ;  /* 0x009896800000895d */ /* 0x001fea0003900000 */
[----:B------:R-:W0:Y:S02]  /*1f870*/  @!P0 SYNCS.PHASECHK.TRANS64 P0, [R2+URZ+0x19c80], R3 ;  /* 0x019c8003020085a7 */ /* 0x000e24000800007f */
[----:B0-----:R-:W-:Y:S05]  /*1f880*/  @!P0 BRA `(.L_x_2187) ;  /* 0xfffffffc00f08947 */ /* 0x001fea000383ffff */
[----:B------:R-:W-:Y:S05]  /*1f890*/  BRA `(.L_x_2188) ;  /* 0xffffffe0001c7947 */ /* 0x000fea000383ffff */
.L_x_2275:
        /* <DEDUP_REMOVED lines=14> */
.L_x_2284:


//--------------------- .nv.global.init           --------------------------
	.section	.nv.global.init,"aw",@progbits
	.align	4
.nv.global.init:
	.type		_ZZN5flash28permute_output_fp8_VcolmajorIN4cute6TensorINS1_11ArrayEngineIfLm48EEENS1_6LayoutINS1_5tupleIJNS6_IJNS1_1CILi2EEES8_NS7_ILi12EEEEEENS7_ILi1EEESB_EEENS6_IJNS6_IJSB_S8_NS7_ILi4EEEEEENS7_ILi0EEESF_EEEEEEEEEvRT_E9upper_map,@object
	.size		_ZZN5flash28permute_output_fp8_VcolmajorIN4cute6TensorINS1_11ArrayEngineIfLm48EEENS1_6LayoutINS1_5tupleIJNS6_IJNS1_1CILi2EEES8_NS7_ILi12EEEEEENS7_ILi1EEESB_EEENS6_IJNS6_IJSB_S8_NS7_ILi4EEEEEENS7_ILi0EEESF_EEEEEEEEEvRT_E9upper_map,($str$23 - _ZZN5flash28permute_output_fp8_VcolmajorIN4cute6TensorINS1_11ArrayEngineIfLm48EEENS1_6LayoutINS1_5tupleIJNS6_IJNS1_1CILi2EEES8_NS7_ILi12EEEEEENS7_ILi1EEESB_EEENS6_IJNS6_IJSB_S8_NS7_ILi4EEEEEENS7_ILi0EEESF_EEEEEEEEEvRT_E9upper_map)
_ZZN5flash28permute_output_fp8_VcolmajorIN4cute6TensorINS1_11ArrayEngineIfLm48EEENS1_6LayoutINS1_5tupleIJNS6_IJNS1_1CILi2EEES8_NS7_ILi12EEEEEENS7_ILi1EEESB_EEENS6_IJNS6_IJSB_S8_NS7_ILi4EEEEEENS7_ILi0EEESF_EEEEEEEEEvRT_E9upper_map:
        /*0000*/ 	.byte	0x00, 0x00, 0x00, 0x00, 0x02, 0x00, 0x00, 0x00, 0x03, 0x00, 0x00, 0x00, 0x01, 0x00, 0x00, 0x00
	.type		$str$23,@object
	.size		$str$23,($str$24 - $str$23)
$str$23:
        /*0010*/ 	.byte	0x28, 0x61, 0x64, 0x64, 0x72, 0x65, 0x73, 0x73, 0x20, 0x26, 0x20, 0x6d, 0x61, 0x73, 0x6b, 0x29
        /*0020*/ 	.byte	0x20, 0x3d, 0x3d, 0x20, 0x30, 0x00
	.type		$str$24,@object
	.size		$str$24,(__unnamed_5 - $str$24)
$str$24:
        /*0026*/ 	.byte	0x2f, 0x74, 0x6d, 0x70, 0x2f, 0x6f, 0x73, 0x73, 0x5f, 0x6b, 0x65, 0x72, 0x6e, 0x65, 0x6c, 0x73
        /*0036*/ 	.byte	0x5f, 0x73, 0x72, 0x63, 0x2f, 0x66, 0x6c, 0x61, 0x73, 0x68, 0x5f, 0x61, 0x74, 0x74, 0x65, 0x6e
        /*0046*/ 	.byte	0x74, 0x69, 0x6f, 0x6e, 0x2f, 0x63, 0x73, 0x72, 0x63, 0x2f, 0x63, 0x75, 0x74, 0x6c, 0x61, 0x73
        /*0056*/ 	.byte	0x73, 0x2f, 0x69, 0x6e, 0x63, 0x6c, 0x75, 0x64, 0x65, 0x2f, 0x63, 0x75, 0x74, 0x65, 0x2f, 0x70
        /*0066*/ 	.byte	0x6f, 0x69, 0x6e, 0x74, 0x65, 0x72, 0x5f, 0x66, 0x6c, 0x61, 0x67, 0x67, 0x65, 0x64, 0x2e, 0x68
        /*0076*/ 	.byte	0x70, 0x70, 0x00
	.type		__unnamed_5,@object
	.size		__unnamed_5,(__unnamed_6 - __unnamed_5)
__unnamed_5:
        /* <DEDUP_REMOVED lines=24> */
        /*01f9*/ 	.byte	0x3e, 0x3e, 0x20, 0x26, 0x5d, 0x00
	.type		__unnamed_6,@object
	.size		__unnamed_6,(__unnamed_3 - __unnamed_6)
__unnamed_6:
        /* <DEDUP_REMOVED lines=25> */
	.type		__unnamed_3,@object
	.size		__unnamed_3,(__unnamed_4 - __unnamed_3)
__unnamed_3:
        /* <DEDUP_REMOVED lines=29> */
        /*0555*/ 	.byte	0x5d, 0x00
	.type		__unnamed_4,@object
	.size		__unnamed_4,(__unnamed_2 - __unnamed_4)
__unnamed_4:
        /* <DEDUP_REMOVED lines=30> */
	.type		__unnamed_2,@object
	.size		__unnamed_2,(__unnamed_1 - __unnamed_2)
__unnamed_2:
        /* <DEDUP_REMOVED lines=30> */
	.type		__unnamed_1,@object
	.size		__unnamed_1,(.L_0 - __unnamed_1)
__unnamed_1:
        /* <DEDUP_REMOVED lines=30> */
.L_0:


//--------------------- .nv.shared._ZN7cutlass13device_kernelIN5flash11enable_sm90INS1_16FlashAttnFwdSm90INS1_25CollectiveMainloopFwdSm90ILi2EN4cute5tupleIJNS5_1CILi1EEES8_S8_EEENS6_IJNS7_ILi192EEENS7_ILi128EEENS7_ILi96EEEEEELi96ENS_12float_e4m3_tEfNS_4arch4Sm90ELb0ELb0ELb0ELb0ELb0ELb0ELb0ELb1ELb1ELb1ELb1ELb0EEENS1_21CollectiveEpilogueFwdINS6_IJSA_SC_SB_EEES9_NS_10bfloat16_tESG_Li384ELb0ELb1ELb1ELb1EEENS1_19SingleTileSchedulerILb0ELb1ELb1ELi192EEEEEEEEEvNT_6ParamsE --------------------------
	.section	.nv.shared._ZN7cutlass13device_kernelIN5flash11enable_sm90INS1_16FlashAttnFwdSm90INS1_25CollectiveMainloopFwdSm90ILi2EN4cute5tupleIJNS5_1CILi1EEES8_S8_EEENS6_IJNS7_ILi192EEENS7_ILi128EEENS7_ILi96EEEEEELi96ENS_12float_e4m3_tEfNS_4arch4Sm90ELb0ELb0ELb0ELb0ELb0ELb0ELb0ELb1ELb1ELb1ELb1ELb0EEENS1_21CollectiveEpilogueFwdINS6_IJSA_SC_SB_EEES9_NS_10bfloat16_tESG_Li384ELb0ELb1ELb1ELb1EEENS1_19SingleTileSchedulerILb0ELb1ELb1ELi192EEEEEEEEEvNT_6ParamsE,"aw",@nobits
	.sectionflags	@""
	.align	16
	.zero		1024


//--------------------- .nv.shared.reserved.0     --------------------------
	.section	.nv.shared.reserved.0,"aw",@nobits
	.weak		__nv_reservedSMEM_offset_0_alias
	.size		__nv_reservedSMEM_offset_0_alias, 0, 0
	.other		__nv_reservedSMEM_offset_0_alias,@"STO_CUDA_RESERVED_SHARED STV_DEFAULT"
__nv_reservedSMEM_offset_0_alias:
	.zero		0


//--------------------- .nv.global                --------------------------
	.section	.nv.global,"aw",@nobits
.nv.global:
	.type		_ZN71_INTERNAL_f927cdb7_35_flash_fwd_hdim96_e4m3_split_sm90_cu_21e1f8cb_35564cute1_E,@object
	.size		_ZN71_INTERNAL_f927cdb7_35_flash_fwd_hdim96_e4m3_split_sm90_cu_21e1f8cb_35564cute1_E,(_ZN71_INTERNAL_f927cdb7_35_flash_fwd_hdim96_e4m3_split_sm90_cu_21e1f8cb_35564cuda3std3__45__cpo6cbeginE - _ZN71_INTERNAL_f927cdb7_35_flash_fwd_hdim96_e4m3_split_sm90_cu_21e1f8cb_35564cute1_E)
_ZN71_INTERNAL_f927cdb7_35_flash_fwd_hdim96_e4m3_split_sm90_cu_21e1f8cb_35564cute1_E:
	.zero		1
	.type		_ZN71_INTERNAL_f927cdb7_35_flash_fwd_hdim96_e4m3_split_sm90_cu_21e1f8cb_35564cuda3std3__45__cpo6cbeginE,@object
	.size		_ZN71_INTERNAL_f927cdb7_35_flash_fwd_hdim96_e4m3_split_sm90_cu_21e1f8cb_35564cuda3std3__45__cpo6cbeginE,(_ZN71_INTERNAL_f927cdb7_35_flash_fwd_hdim96_e4m3_split_sm90_cu_21e1f8cb_35564cuda3std3__48in_placeE - _ZN71_INTERNAL_f927cdb7_35_flash_fwd_hdim96_e4m3_split_sm90_cu_21e1f8cb_35564cuda3std3__45__cpo6cbeginE)
_ZN71_INTERNAL_f927cdb7_35_flash_fwd_hdim96_e4m3_split_sm90_cu_21e1f8cb_35564cuda3std3__45__cpo6cbeginE:
	.zero		1
	.type		_ZN71_INTERNAL_f927cdb7_35_flash_fwd_hdim96_e4m3_split_sm90_cu_21e1f8cb_35564cuda3std3__48in_placeE,@object
	.size		_ZN71_INTERNAL_f927cdb7_35_flash_fwd_hdim96_e4m3_split_sm90_cu_21e1f8cb_35564cuda3std3__48in_placeE,(_ZN71_INTERNAL_f927cdb7_35_flash_fwd_hdim96_e4m3_split_sm90_cu_21e1f8cb_35564cuda3std6ranges3__45__cpo9iter_moveE - _ZN71_INTERNAL_f927cdb7_35_flash_fwd_hdim96_e4m3_split_sm90_cu_21e1f8cb_35564cuda3std3__48in_placeE)
_ZN71_INTERNAL_f927cdb7_35_flash_fwd_hdim96_e4m3_split_sm90_cu_21e1f8cb_35564cuda3std3__48in_placeE:
	.zero		1
	.type		_ZN71_INTERNAL_f927cdb7_35_flash_fwd_hdim96_e4m3_split_sm90_cu_21e1f8cb_35564cuda3std6ranges3__45__cpo9iter_moveE,@object
	.size		_ZN71_INTERNAL_f927cdb7_35_flash_fwd_hdim96_e4m3_split_sm90_cu_21e1f8cb_35564cuda3std6ranges3__45__cpo9iter_moveE,(_ZN71_INTERNAL_f927cdb7_35_flash_fwd_hdim96_e4m3_split_sm90_cu_21e1f8cb_35564cuda3std3__45__cpo5beginE - _ZN71_INTERNAL_f927cdb7_35_flash_fwd_hdim96_e4m3_split_sm90_cu_21e1f8cb_35564cuda3std6ranges3__45__cpo9iter_moveE)
_ZN71_INTERNAL_f927cdb7_35_flash_fwd_hdim96_e4m3_split_sm90_cu_21e1f8cb_35564cuda3std6ranges3__45__cpo9iter_moveE:
	.zero		1
	.type		_ZN71_INTERNAL_f927cdb7_35_flash_fwd_hdim96_e4m3_split_sm90_cu_21e1f8cb_35564cuda3std3__45__cpo5beginE,@object
	.size		_ZN71_INTERNAL_f927cdb7_35_flash_fwd_hdim96_e4m3_split_sm90_cu_21e1f8cb_35564cuda3std3__45__cpo5beginE,(_ZN71_INTERNAL_f927cdb7_35_flash_fwd_hdim96_e4m3_split_sm90_cu_21e1f8cb_35564cuda3std3__473_GLOBAL__N__f927cdb7_35_flash_fwd_hdim96_e4m3_split_sm90_cu_21e1f8cb_35566ignoreE - _ZN71_INTERNAL_f927cdb7_35_flash_fwd_hdim96_e4m3_split_sm90_cu_21e1f8cb_35564cuda3std3__45__cpo5beginE)
_ZN71_INTERNAL_f927cdb7_35_flash_fwd_hdim96_e4m3_split_sm90_cu_21e1f8cb_35564cuda3std3__45__cpo5beginE:
	.zero		1
	.type		_ZN71_INTERNAL_f927cdb7_35_flash_fwd_hdim96_e4m3_split_sm90_cu_21e1f8cb_35564cuda3std3__473_GLOBAL__N__f927cdb7_35_flash_fwd_hdim96_e4m3_split_sm90_cu_21e1f8cb_35566ignoreE,@object
	.size		_ZN71_INTERNAL_f927cdb7_35_flash_fwd_hdim96_e4m3_split_sm90_cu_21e1f8cb_35564cuda3std3__473_GLOBAL__N__f927cdb7_35_flash_fwd_hdim96_e4m3_split_sm90_cu_21e1f8cb_35566ignoreE,(_ZN71_INTERNAL_f927cdb7_35_flash_fwd_hdim96_e4m3_split_sm90_cu_21e1f8cb_35564cute7productE - _ZN71_INTERNAL_f927cdb7_35_flash_fwd_hdim96_e4m3_split_sm90_cu_21e1f8cb_35564cuda3std3__473_GLOBAL__N__f927cdb7_35_flash_fwd_hdim96_e4m3_split_sm90_cu_21e1f8cb_35566ignoreE)
_ZN71_INTERNAL_f927cdb7_35_flash_fwd_hdim96_e4m3_split_sm90_cu_21e1f8cb_35564cuda3std3__473_GLOBAL__N__f927cdb7_35_flash_fwd_hdim96_e4m3_split_sm90_cu_21e1f8cb_35566ignoreE:
	.zero		1
	.type		_ZN71_INTERNAL_f927cdb7_35_flash_fwd_hdim96_e4m3_split_sm90_cu_21e1f8cb_35564cute7productE,@object
	.size		_ZN71_INTERNAL_f927cdb7_35_flash_fwd_hdim96_e4m3_split_sm90_cu_21e1f8cb_35564cute7productE,(_ZN71_INTERNAL_f927cdb7_35_flash_fwd_hdim96_e4m3_split_sm90_cu_21e1f8cb_35564cuda3std3__45__cpo3endE - _ZN71_INTERNAL_f927cdb7_35_flash_fwd_hdim96_e4m3_split_sm90_cu_21e1f8cb_35564cute7productE)
_ZN71_INTERNAL_f927cdb7_35_flash_fwd_hdim96_e4m3_split_sm90_cu_21e1f8cb_35564cute7productE:
	.zero		1
	.type		_ZN71_INTERNAL_f927cdb7_35_flash_fwd_hdim96_e4m3_split_sm90_cu_21e1f8cb_35564cuda3std3__45__cpo3endE,@object
	.size		_ZN71_INTERNAL_f927cdb7_35_flash_fwd_hdim96_e4m3_split_sm90_cu_21e1f8cb_35564cuda3std3__45__cpo3endE,(_ZN71_INTERNAL_f927cdb7_35_flash_fwd_hdim96_e4m3_split_sm90_cu_21e1f8cb_35564cuda3std3__419piecewise_constructE - _ZN71_INTERNAL_f927cdb7_35_flash_fwd_hdim96_e4m3_split_sm90_cu_21e1f8cb_35564cuda3std3__45__cpo3endE)
_ZN71_INTERNAL_f927cdb7_35_flash_fwd_hdim96_e4m3_split_sm90_cu_21e1f8cb_35564cuda3std3__45__cpo3endE:
	.zero		1
	.type		_ZN71_INTERNAL_f927cdb7_35_flash_fwd_hdim96_e4m3_split_sm90_cu_21e1f8cb_35564cuda3std3__419piecewise_constructE,@object
	.size		_ZN71_INTERNAL_f927cdb7_35_flash_fwd_hdim96_e4m3_split_sm90_cu_21e1f8cb_35564cuda3std3__419piecewise_constructE,(_ZN71_INTERNAL_f927cdb7_35_flash_fwd_hdim96_e4m3_split_sm90_cu_21e1f8cb_35564cuda3std3__45__cpo4cendE - _ZN71_INTERNAL_f927cdb7_35_flash_fwd_hdim96_e4m3_split_sm90_cu_21e1f8cb_35564cuda3std3__419piecewise_constructE)
_ZN71_INTERNAL_f927cdb7_35_flash_fwd_hdim96_e4m3_split_sm90_cu_21e1f8cb_35564cuda3std3__419piecewise_constructE:
	.zero		1
	.type		_ZN71_INTERNAL_f927cdb7_35_flash_fwd_hdim96_e4m3_split_sm90_cu_21e1f8cb_35564cuda3std3__45__cpo4cendE,@object
	.size		_ZN71_INTERNAL_f927cdb7_35_flash_fwd_hdim96_e4m3_split_sm90_cu_21e1f8cb_35564cuda3std3__45__cpo4cendE,(_ZN71_INTERNAL_f927cdb7_35_flash_fwd_hdim96_e4m3_split_sm90_cu_21e1f8cb_35564cuda3std6ranges3__45__cpo4swapE - _ZN71_INTERNAL_f927cdb7_35_flash_fwd_hdim96_e4m3_split_sm90_cu_21e1f8cb_35564cuda3std3__45__cpo4cendE)
_ZN71_INTERNAL_f927cdb7_35_flash_fwd_hdim96_e4m3_split_sm90_cu_21e1f8cb_35564cuda3std3__45__cpo4cendE:
	.zero		1
	.type		_ZN71_INTERNAL_f927cdb7_35_flash_fwd_hdim96_e4m3_split_sm90_cu_21e1f8cb_35564cuda3std6ranges3__45__cpo4swapE,@object
	.size		_ZN71_INTERNAL_f927cdb7_35_flash_fwd_hdim96_e4m3_split_sm90_cu_21e1f8cb_35564cuda3std6ranges3__45__cpo4swapE,(.L_14 - _ZN71_INTERNAL_f927cdb7_35_flash_fwd_hdim96_e4m3_split_sm90_cu_21e1f8cb_35564cuda3std6ranges3__45__cpo4swapE)
_ZN71_INTERNAL_f927cdb7_35_flash_fwd_hdim96_e4m3_split_sm90_cu_21e1f8cb_35564cuda3std6ranges3__45__cpo4swapE:
	.zero		1
.L_14:


//--------------------- .nv.shared._ZN7cutlass13device_kernelIN5flash11enable_sm90INS1_16FlashAttnFwdSm90INS1_25CollectiveMainloopFwdSm90ILi2EN4cute5tupleIJNS5_1CILi1EEES8_S8_EEENS6_IJNS7_ILi192EEENS7_ILi128EEENS7_ILi96EEEEEELi96ENS_12float_e4m3_tEfNS_4arch4Sm90ELb0ELb0ELb0ELb1ELb0ELb0ELb0ELb1ELb1ELb1ELb1ELb0EEENS1_21CollectiveEpilogueFwdINS6_IJSA_SC_SB_EEES9_NS_10bfloat16_tESG_Li384ELb1ELb1ELb1ELb1EEENS1_36VarlenDynamicPersistentTileSchedulerILi192ELi128ELi384ELi128ELb1ELb1ELb1ELb0ELb1ELb1EEEEEEEEEvNT_6ParamsE --------------------------
	.section	.nv.shared._ZN7cutlass13device_kernelIN5flash11enable_sm90INS1_16FlashAttnFwdSm90INS1_25CollectiveMainloopFwdSm90ILi2EN4cute5tupleIJNS5_1CILi1EEES8_S8_EEENS6_IJNS7_ILi192EEENS7_ILi128EEENS7_ILi96EEEEEELi96ENS_12float_e4m3_tEfNS_4arch4Sm90ELb0ELb0ELb0ELb1ELb0ELb0ELb0ELb1ELb1ELb1ELb1ELb0EEENS1_21CollectiveEpilogueFwdINS6_IJSA_SC_SB_EEES9_NS_10bfloat16_tESG_Li384ELb1ELb1ELb1ELb1EEENS1_36VarlenDynamicPersistentTileSchedulerILi192ELi128ELi384ELi128ELb1ELb1ELb1ELb0ELb1ELb1EEEEEEEEEvNT_6ParamsE,"aw",@nobits
	.sectionflags	@""
	.align	16
	.zero		1024


//--------------------- .nv.shared._ZN7cutlass13device_kernelIN5flash11enable_sm90INS1_16FlashAttnFwdSm90INS1_25CollectiveMainloopFwdSm90ILi2EN4cute5tupleIJNS5_1CILi1EEES8_S8_EEENS6_IJNS7_ILi192EEENS7_ILi128EEENS7_ILi96EEEEEELi96ENS_12float_e4m3_tEfNS_4arch4Sm90ELb0ELb0ELb0ELb1ELb0ELb1ELb0ELb1ELb1ELb1ELb1ELb0EEENS1_21CollectiveEpilogueFwdINS6_IJSA_SC_SB_EEES9_NS_10bfloat16_tESG_Li384ELb1ELb1ELb1ELb1EEENS1_36VarlenDynamicPersistentTileSchedulerILi192ELi128ELi384ELi128ELb1ELb1ELb1ELb0ELb1ELb1EEEEEEEEEvNT_6ParamsE --------------------------
	.section	.nv.shared._ZN7cutlass13device_kernelIN5flash11enable_sm90INS1_16FlashAttnFwdSm90INS1_25CollectiveMainloopFwdSm90ILi2EN4cute5tupleIJNS5_1CILi1EEES8_S8_EEENS6_IJNS7_ILi192EEENS7_ILi128EEENS7_ILi96EEEEEELi96ENS_12float_e4m3_tEfNS_4arch4Sm90ELb0ELb0ELb0ELb1ELb0ELb1ELb0ELb1ELb1ELb1ELb1ELb0EEENS1_21CollectiveEpilogueFwdINS6_IJSA_SC_SB_EEES9_NS_10bfloat16_tESG_Li384ELb1ELb1ELb1ELb1EEENS1_36VarlenDynamicPersistentTileSchedulerILi192ELi128ELi384ELi128ELb1ELb1ELb1ELb0ELb1ELb1EEEEEEEEEvNT_6ParamsE,"aw",@nobits
	.sectionflags	@""
	.align	16
	.zero		1024


//--------------------- .nv.shared._ZN7cutlass13device_kernelIN5flash11enable_sm90INS1_16FlashAttnFwdSm90INS1_25CollectiveMainloopFwdSm90ILi2EN4cute5tupleIJNS5_1CILi1EEES8_S8_EEENS6_IJNS7_ILi192EEENS7_ILi128EEENS7_ILi96EEEEEELi96ENS_12float_e4m3_tEfNS_4arch4Sm90ELb0ELb1ELb0ELb0ELb0ELb0ELb0ELb1ELb1ELb1ELb1ELb0EEENS1_21CollectiveEpilogueFwdINS6_IJSA_SC_SB_EEES9_NS_10bfloat16_tESG_Li384ELb0ELb1ELb1ELb1EEENS1_19SingleTileSchedulerILb0ELb1ELb1ELi192EEEEEEEEEvNT_6ParamsE --------------------------
	.section	.nv.shared._ZN7cutlass13device_kernelIN5flash11enable_sm90INS1_16FlashAttnFwdSm90INS1_25CollectiveMainloopFwdSm90ILi2EN4cute5tupleIJNS5_1CILi1EEES8_S8_EEENS6_IJNS7_ILi192EEENS7_ILi128EEENS7_ILi96EEEEEELi96ENS_12float_e4m3_tEfNS_4arch4Sm90ELb0ELb1ELb0ELb0ELb0ELb0ELb0ELb1ELb1ELb1ELb1ELb0EEENS1_21CollectiveEpilogueFwdINS6_IJSA_SC_SB_EEES9_NS_10bfloat16_tESG_Li384ELb0ELb1ELb1ELb1EEENS1_19SingleTileSchedulerILb0ELb1ELb1ELi192EEEEEEEEEvNT_6ParamsE,"aw",@nobits
	.sectionflags	@""
	.align	16
	.zero		1024


//--------------------- .nv.shared._ZN7cutlass13device_kernelIN5flash11enable_sm90INS1_16FlashAttnFwdSm90INS1_25CollectiveMainloopFwdSm90ILi2EN4cute5tupleIJNS5_1CILi1EEES8_S8_EEENS6_IJNS7_ILi192EEENS7_ILi128EEENS7_ILi96EEEEEELi96ENS_12float_e4m3_tEfNS_4arch4Sm90ELb0ELb1ELb0ELb1ELb0ELb0ELb0ELb1ELb1ELb1ELb1ELb0EEENS1_21CollectiveEpilogueFwdINS6_IJSA_SC_SB_EEES9_NS_10bfloat16_tESG_Li384ELb1ELb1ELb1ELb1EEENS1_36VarlenDynamicPersistentTileSchedulerILi192ELi128ELi384ELi128ELb1ELb1ELb1ELb1ELb0ELb1EEEEEEEEEvNT_6ParamsE --------------------------
	.section	.nv.shared._ZN7cutlass13device_kernelIN5flash11enable_sm90INS1_16FlashAttnFwdSm90INS1_25CollectiveMainloopFwdSm90ILi2EN4cute5tupleIJNS5_1CILi1EEES8_S8_EEENS6_IJNS7_ILi192EEENS7_ILi128EEENS7_ILi96EEEEEELi96ENS_12float_e4m3_tEfNS_4arch4Sm90ELb0ELb1ELb0ELb1ELb0ELb0ELb0ELb1ELb1ELb1ELb1ELb0EEENS1_21CollectiveEpilogueFwdINS6_IJSA_SC_SB_EEES9_NS_10bfloat16_tESG_Li384ELb1ELb1ELb1ELb1EEENS1_36VarlenDynamicPersistentTileSchedulerILi192ELi128ELi384ELi128ELb1ELb1ELb1ELb1ELb0ELb1EEEEEEEEEvNT_6ParamsE,"aw",@nobits
	.sectionflags	@""
	.align	16
	.zero		1024


//--------------------- .nv.shared._ZN7cutlass13device_kernelIN5flash11enable_sm90INS1_16FlashAttnFwdSm90INS1_25CollectiveMainloopFwdSm90ILi2EN4cute5tupleIJNS5_1CILi1EEES8_S8_EEENS6_IJNS7_ILi192EEENS7_ILi128EEENS7_ILi96EEEEEELi96ENS_12float_e4m3_tEfNS_4arch4Sm90ELb0ELb1ELb0ELb1ELb0ELb1ELb0ELb1ELb1ELb1ELb1ELb0EEENS1_21CollectiveEpilogueFwdINS6_IJSA_SC_SB_EEES9_NS_10bfloat16_tESG_Li384ELb1ELb1ELb1ELb1EEENS1_36VarlenDynamicPersistentTileSchedulerILi192ELi128ELi384ELi128ELb1ELb1ELb1ELb1ELb0ELb1EEEEEEEEEvNT_6ParamsE --------------------------
	.section	.nv.shared._ZN7cutlass13device_kernelIN5flash11enable_sm90INS1_16FlashAttnFwdSm90INS1_25CollectiveMainloopFwdSm90ILi2EN4cute5tupleIJNS5_1CILi1EEES8_S8_EEENS6_IJNS7_ILi192EEENS7_ILi128EEENS7_ILi96EEEEEELi96ENS_12float_e4m3_tEfNS_4arch4Sm90ELb0ELb1ELb0ELb1ELb0ELb1ELb0ELb1ELb1ELb1ELb1ELb0EEENS1_21CollectiveEpilogueFwdINS6_IJSA_SC_SB_EEES9_NS_10bfloat16_tESG_Li384ELb1ELb1ELb1ELb1EEENS1_36VarlenDynamicPersistentTileSchedulerILi192ELi128ELi384ELi128ELb1ELb1ELb1ELb1ELb0ELb1EEEEEEEEEvNT_6ParamsE,"aw",@nobits
	.sectionflags	@""
	.align	16
	.zero		1024


//--------------------- .nv.shared._ZN7cutlass13device_kernelIN5flash11enable_sm90INS1_16FlashAttnFwdSm90INS1_25CollectiveMainloopFwdSm90ILi2EN4cute5tupleIJNS5_1CILi1EEES8_S8_EEENS6_IJNS7_ILi192EEENS7_ILi128EEENS7_ILi96EEEEEELi96ENS_12float_e4m3_tEfNS_4arch4Sm90ELb1ELb0ELb0ELb0ELb0ELb0ELb0ELb1ELb1ELb1ELb1ELb0EEENS1_21CollectiveEpilogueFwdINS6_IJSA_SC_SB_EEES9_NS_10bfloat16_tESG_Li384ELb0ELb1ELb1ELb1EEENS1_19SingleTileSchedulerILb0ELb1ELb1ELi192EEEEEEEEEvNT_6ParamsE --------------------------
	.section	.nv.shared._ZN7cutlass13device_kernelIN5flash11enable_sm90INS1_16FlashAttnFwdSm90INS1_25CollectiveMainloopFwdSm90ILi2EN4cute5tupleIJNS5_1CILi1EEES8_S8_EEENS6_IJNS7_ILi192EEENS7_ILi128EEENS7_ILi96EEEEEELi96ENS_12float_e4m3_tEfNS_4arch4Sm90ELb1ELb0ELb0ELb0ELb0ELb0ELb0ELb1ELb1ELb1ELb1ELb0EEENS1_21CollectiveEpilogueFwdINS6_IJSA_SC_SB_EEES9_NS_10bfloat16_tESG_Li384ELb0ELb1ELb1ELb1EEENS1_19SingleTileSchedulerILb0ELb1ELb1ELi192EEEEEEEEEvNT_6ParamsE,"aw",@nobits
	.sectionflags	@""
	.align	16
	.zero		1024


//--------------------- .nv.shared._ZN7cutlass13device_kernelIN5flash11enable_sm90INS1_16FlashAttnFwdSm90INS1_25CollectiveMainloopFwdSm90ILi2EN4cute5tupleIJNS5_1CILi1EEES8_S8_EEENS6_IJNS7_ILi192EEENS7_ILi128EEENS7_ILi96EEEEEELi96ENS_12float_e4m3_tEfNS_4arch4Sm90ELb1ELb0ELb0ELb1ELb0ELb0ELb0ELb1ELb1ELb1ELb1ELb0EEENS1_21CollectiveEpilogueFwdINS6_IJSA_SC_SB_EEES9_NS_10bfloat16_tESG_Li384ELb1ELb1ELb1ELb1EEENS1_36VarlenDynamicPersistentTileSchedulerILi192ELi128ELi384ELi128ELb1ELb1ELb1ELb1ELb1ELb1EEEEEEEEEvNT_6ParamsE --------------------------
	.section	.nv.shared._ZN7cutlass13device_kernelIN5flash11enable_sm90INS1_16FlashAttnFwdSm90INS1_25CollectiveMainloopFwdSm90ILi2EN4cute5tupleIJNS5_1CILi1EEES8_S8_EEENS6_IJNS7_ILi192EEENS7_ILi128EEENS7_ILi96EEEEEELi96ENS_12float_e4m3_tEfNS_4arch4Sm90ELb1ELb0ELb0ELb1ELb0ELb0ELb0ELb1ELb1ELb1ELb1ELb0EEENS1_21CollectiveEpilogueFwdINS6_IJSA_SC_SB_EEES9_NS_10bfloat16_tESG_Li384ELb1ELb1ELb1ELb1EEENS1_36VarlenDynamicPersistentTileSchedulerILi192ELi128ELi384ELi128ELb1ELb1ELb1ELb1ELb1ELb1EEEEEEEEEvNT_6ParamsE,"aw",@nobits
	.sectionflags	@""
	.align	16
	.zero		1024


//--------------------- .nv.shared._ZN7cutlass13device_kernelIN5flash11enable_sm90INS1_16FlashAttnFwdSm90INS1_25CollectiveMainloopFwdSm90ILi2EN4cute5tupleIJNS5_1CILi1EEES8_S8_EEENS6_IJNS7_ILi192EEENS7_ILi128EEENS7_ILi96EEEEEELi96ENS_12float_e4m3_tEfNS_4arch4Sm90ELb1ELb0ELb0ELb1ELb0ELb1ELb0ELb1ELb1ELb1ELb1ELb0EEENS1_21CollectiveEpilogueFwdINS6_IJSA_SC_SB_EEES9_NS_10bfloat16_tESG_Li384ELb1ELb1ELb1ELb1EEENS1_36VarlenDynamicPersistentTileSchedulerILi192ELi128ELi384ELi128ELb1ELb1ELb1ELb1ELb1ELb1EEEEEEEEEvNT_6ParamsE --------------------------
	.section	.nv.shared._ZN7cutlass13device_kernelIN5flash11enable_sm90INS1_16FlashAttnFwdSm90INS1_25CollectiveMainloopFwdSm90ILi2EN4cute5tupleIJNS5_1CILi1EEES8_S8_EEENS6_IJNS7_ILi192EEENS7_ILi128EEENS7_ILi96EEEEEELi96ENS_12float_e4m3_tEfNS_4arch4Sm90ELb1ELb0ELb0ELb1ELb0ELb1ELb0ELb1ELb1ELb1ELb1ELb0EEENS1_21CollectiveEpilogueFwdINS6_IJSA_SC_SB_EEES9_NS_10bfloat16_tESG_Li384ELb1ELb1ELb1ELb1EEENS1_36VarlenDynamicPersistentTileSchedulerILi192ELi128ELi384ELi128ELb1ELb1ELb1ELb1ELb1ELb1EEEEEEEEEvNT_6ParamsE,"aw",@nobits
	.sectionflags	@""
	.align	16
	.zero		1024


//--------------------- .nv.constant0._ZN7cutlass13device_kernelIN5flash11enable_sm90INS1_16FlashAttnFwdSm90INS1_25CollectiveMainloopFwdSm90ILi2EN4cute5tupleIJNS5_1CILi1EEES8_S8_EEENS6_IJNS7_ILi192EEENS7_ILi128EEENS7_ILi96EEEEEELi96ENS_12float_e4m3_tEfNS_4arch4Sm90ELb0ELb0ELb0ELb0ELb0ELb0ELb0ELb1ELb1ELb1ELb1ELb0EEENS1_21CollectiveEpilogueFwdINS6_IJSA_SC_SB_EEES9_NS_10bfloat16_tESG_Li384ELb0ELb1ELb1ELb1EEENS1_19SingleTileSchedulerILb0ELb1ELb1ELi192EEEEEEEEEvNT_6ParamsE --------------------------
	.section	.nv.constant0._ZN7cutlass13device_kernelIN5flash11enable_sm90INS1_16FlashAttnFwdSm90INS1_25CollectiveMainloopFwdSm90ILi2EN4cute5tupleIJNS5_1CILi1EEES8_S8_EEENS6_IJNS7_ILi192EEENS7_ILi128EEENS7_ILi96EEEEEELi96ENS_12float_e4m3_tEfNS_4arch4Sm90ELb0ELb0ELb0ELb0ELb0ELb0ELb0ELb1ELb1ELb1ELb1ELb0EEENS1_21CollectiveEpilogueFwdINS6_IJSA_SC_SB_EEES9_NS_10bfloat16_tESG_Li384ELb0ELb1ELb1ELb1EEENS1_19SingleTileSchedulerILb0ELb1ELb1ELi192EEEEEEEEEvNT_6ParamsE,"a",@progbits
	.sectionflags	@""
	.align	4
.nv.constant0._ZN7cutlass13device_kernelIN5flash11enable_sm90INS1_16FlashAttnFwdSm90INS1_25CollectiveMainloopFwdSm90ILi2EN4cute5tupleIJNS5_1CILi1EEES8_S8_EEENS6_IJNS7_ILi192EEENS7_ILi128EEENS7_ILi96EEEEEELi96ENS_12float_e4m3_tEfNS_4arch4Sm90ELb0ELb0ELb0ELb0ELb0ELb0ELb0ELb1ELb1ELb1ELb1ELb0EEENS1_21CollectiveEpilogueFwdINS6_IJSA_SC_SB_EEES9_NS_10bfloat16_tESG_Li384ELb0ELb1ELb1ELb1EEENS1_19SingleTileSchedulerILb0ELb1ELb1ELi192EEEEEEEEEvNT_6ParamsE:
	.zero		3200


//--------------------- .nv.constant0._ZN7cutlass13device_kernelIN5flash11enable_sm90INS1_16FlashAttnFwdSm90INS1_25CollectiveMainloopFwdSm90ILi2EN4cute5tupleIJNS5_1CILi1EEES8_S8_EEENS6_IJNS7_ILi192EEENS7_ILi128EEENS7_ILi96EEEEEELi96ENS_12float_e4m3_tEfNS_4arch4Sm90ELb0ELb0ELb0ELb1ELb0ELb0ELb0ELb1ELb1ELb1ELb1ELb0EEENS1_21CollectiveEpilogueFwdINS6_IJSA_SC_SB_EEES9_NS_10bfloat16_tESG_Li384ELb1ELb1ELb1ELb1EEENS1_36VarlenDynamicPersistentTileSchedulerILi192ELi128ELi384ELi128ELb1ELb1ELb1ELb0ELb1ELb1EEEEEEEEEvNT_6ParamsE --------------------------
	.section	.nv.constant0._ZN7cutlass13device_kernelIN5flash11enable_sm90INS1_16FlashAttnFwdSm90INS1_25CollectiveMainloopFwdSm90ILi2EN4cute5tupleIJNS5_1CILi1EEES8_S8_EEENS6_IJNS7_ILi192EEENS7_ILi128EEENS7_ILi96EEEEEELi96ENS_12float_e4m3_tEfNS_4arch4Sm90ELb0ELb0ELb0ELb1ELb0ELb0ELb0ELb1ELb1ELb1ELb1ELb0EEENS1_21CollectiveEpilogueFwdINS6_IJSA_SC_SB_EEES9_NS_10bfloat16_tESG_Li384ELb1ELb1ELb1ELb1EEENS1_36VarlenDynamicPersistentTileSchedulerILi192ELi128ELi384ELi128ELb1ELb1ELb1ELb0ELb1ELb1EEEEEEEEEvNT_6ParamsE,"a",@progbits
	.sectionflags	@""
	.align	4
.nv.constant0._ZN7cutlass13device_kernelIN5flash11enable_sm90INS1_16FlashAttnFwdSm90INS1_25CollectiveMainloopFwdSm90ILi2EN4cute5tupleIJNS5_1CILi1EEES8_S8_EEENS6_IJNS7_ILi192EEENS7_ILi128EEENS7_ILi96EEEEEELi96ENS_12float_e4m3_tEfNS_4arch4Sm90ELb0ELb0ELb0ELb1ELb0ELb0ELb0ELb1ELb1ELb1ELb1ELb0EEENS1_21CollectiveEpilogueFwdINS6_IJSA_SC_SB_EEES9_NS_10bfloat16_tESG_Li384ELb1ELb1ELb1ELb1EEENS1_36VarlenDynamicPersistentTileSchedulerILi192ELi128ELi384ELi128ELb1ELb1ELb1ELb0ELb1ELb1EEEEEEEEEvNT_6ParamsE:
	.zero		3328


//--------------------- .nv.constant0._ZN7cutlass13device_kernelIN5flash11enable_sm90INS1_16FlashAttnFwdSm90INS1_25CollectiveMainloopFwdSm90ILi2EN4cute5tupleIJNS5_1CILi1EEES8_S8_EEENS6_IJNS7_ILi192EEENS7_ILi128EEENS7_ILi96EEEEEELi96ENS_12float_e4m3_tEfNS_4arch4Sm90ELb0ELb0ELb0ELb1ELb0ELb1ELb0ELb1ELb1ELb1ELb1ELb0EEENS1_21CollectiveEpilogueFwdINS6_IJSA_SC_SB_EEES9_NS_10bfloat16_tESG_Li384ELb1ELb1ELb1ELb1EEENS1_36VarlenDynamicPersistentTileSchedulerILi192ELi128ELi384ELi128ELb1ELb1ELb1ELb0ELb1ELb1EEEEEEEEEvNT_6ParamsE --------------------------
	.section	.nv.constant0._ZN7cutlass13device_kernelIN5flash11enable_sm90INS1_16FlashAttnFwdSm90INS1_25CollectiveMainloopFwdSm90ILi2EN4cute5tupleIJNS5_1CILi1EEES8_S8_EEENS6_IJNS7_ILi192EEENS7_ILi128EEENS7_ILi96EEEEEELi96ENS_12float_e4m3_tEfNS_4arch4Sm90ELb0ELb0ELb0ELb1ELb0ELb1ELb0ELb1ELb1ELb1ELb1ELb0EEENS1_21CollectiveEpilogueFwdINS6_IJSA_SC_SB_EEES9_NS_10bfloat16_tESG_Li384ELb1ELb1ELb1ELb1EEENS1_36VarlenDynamicPersistentTileSchedulerILi192ELi128ELi384ELi128ELb1ELb1ELb1ELb0ELb1ELb1EEEEEEEEEvNT_6ParamsE,"a",@progbits
	.sectionflags	@""
	.align	4
.nv.constant0._ZN7cutlass13device_kernelIN5flash11enable_sm90INS1_16FlashAttnFwdSm90INS1_25CollectiveMainloopFwdSm90ILi2EN4cute5tupleIJNS5_1CILi1EEES8_S8_EEENS6_IJNS7_ILi192EEENS7_ILi128EEENS7_ILi96EEEEEELi96ENS_12float_e4m3_tEfNS_4arch4Sm90ELb0ELb0ELb0ELb1ELb0ELb1ELb0ELb1ELb1ELb1ELb1ELb0EEENS1_21CollectiveEpilogueFwdINS6_IJSA_SC_SB_EEES9_NS_10bfloat16_tESG_Li384ELb1ELb1ELb1ELb1EEENS1_36VarlenDynamicPersistentTileSchedulerILi192ELi128ELi384ELi128ELb1ELb1ELb1ELb0ELb1ELb1EEEEEEEEEvNT_6ParamsE:
	.zero		3328


//--------------------- .nv.constant0._ZN7cutlass13device_kernelIN5flash11enable_sm90INS1_16FlashAttnFwdSm90INS1_25CollectiveMainloopFwdSm90ILi2EN4cute5tupleIJNS5_1CILi1EEES8_S8_EEENS6_IJNS7_ILi192EEENS7_ILi128EEENS7_ILi96EEEEEELi96ENS_12float_e4m3_tEfNS_4arch4Sm90ELb0ELb1ELb0ELb0ELb0ELb0ELb0ELb1ELb1ELb1ELb1ELb0EEENS1_21CollectiveEpilogueFwdINS6_IJSA_SC_SB_EEES9_NS_10bfloat16_tESG_Li384ELb0ELb1ELb1ELb1EEENS1_19SingleTileSchedulerILb0ELb1ELb1ELi192EEEEEEEEEvNT_6ParamsE --------------------------
	.section	.nv.constant0._ZN7cutlass13device_kernelIN5flash11enable_sm90INS1_16FlashAttnFwdSm90INS1_25CollectiveMainloopFwdSm90ILi2EN4cute5tupleIJNS5_1CILi1EEES8_S8_EEENS6_IJNS7_ILi192EEENS7_ILi128EEENS7_ILi96EEEEEELi96ENS_12float_e4m3_tEfNS_4arch4Sm90ELb0ELb1ELb0ELb0ELb0ELb0ELb0ELb1ELb1ELb1ELb1ELb0EEENS1_21CollectiveEpilogueFwdINS6_IJSA_SC_SB_EEES9_NS_10bfloat16_tESG_Li384ELb0ELb1ELb1ELb1EEENS1_19SingleTileSchedulerILb0ELb1ELb1ELi192EEEEEEEEEvNT_6ParamsE,"a",@progbits
	.sectionflags	@""
	.align	4
.nv.constant0._ZN7cutlass13device_kernelIN5flash11enable_sm90INS1_16FlashAttnFwdSm90INS1_25CollectiveMainloopFwdSm90ILi2EN4cute5tupleIJNS5_1CILi1EEES8_S8_EEENS6_IJNS7_ILi192EEENS7_ILi128EEENS7_ILi96EEEEEELi96ENS_12float_e4m3_tEfNS_4arch4Sm90ELb0ELb1ELb0ELb0ELb0ELb0ELb0ELb1ELb1ELb1ELb1ELb0EEENS1_21CollectiveEpilogueFwdINS6_IJSA_SC_SB_EEES9_NS_10bfloat16_tESG_Li384ELb0ELb1ELb1ELb1EEENS1_19SingleTileSchedulerILb0ELb1ELb1ELi192EEEEEEEEEvNT_6ParamsE:
	.zero		3200


//--------------------- .nv.constant0._ZN7cutlass13device_kernelIN5flash11enable_sm90INS1_16FlashAttnFwdSm90INS1_25CollectiveMainloopFwdSm90ILi2EN4cute5tupleIJNS5_1CILi1EEES8_S8_EEENS6_IJNS7_ILi192EEENS7_ILi128EEENS7_ILi96EEEEEELi96ENS_12float_e4m3_tEfNS_4arch4Sm90ELb0ELb1ELb0ELb1ELb0ELb0ELb0ELb1ELb1ELb1ELb1ELb0EEENS1_21CollectiveEpilogueFwdINS6_IJSA_SC_SB_EEES9_NS_10bfloat16_tESG_Li384ELb1ELb1ELb1ELb1EEENS1_36VarlenDynamicPersistentTileSchedulerILi192ELi128ELi384ELi128ELb1ELb1ELb1ELb1ELb0ELb1EEEEEEEEEvNT_6ParamsE --------------------------
	.section	.nv.constant0._ZN7cutlass13device_kernelIN5flash11enable_sm90INS1_16FlashAttnFwdSm90INS1_25CollectiveMainloopFwdSm90ILi2EN4cute5tupleIJNS5_1CILi1EEES8_S8_EEENS6_IJNS7_ILi192EEENS7_ILi128EEENS7_ILi96EEEEEELi96ENS_12float_e4m3_tEfNS_4arch4Sm90ELb0ELb1ELb0ELb1ELb0ELb0ELb0ELb1ELb1ELb1ELb1ELb0EEENS1_21CollectiveEpilogueFwdINS6_IJSA_SC_SB_EEES9_NS_10bfloat16_tESG_Li384ELb1ELb1ELb1ELb1EEENS1_36VarlenDynamicPersistentTileSchedulerILi192ELi128ELi384ELi128ELb1ELb1ELb1ELb1ELb0ELb1EEEEEEEEEvNT_6ParamsE,"a",@progbits
	.sectionflags	@""
	.align	4
.nv.constant0._ZN7cutlass13device_kernelIN5flash11enable_sm90INS1_16FlashAttnFwdSm90INS1_25CollectiveMainloopFwdSm90ILi2EN4cute5tupleIJNS5_1CILi1EEES8_S8_EEENS6_IJNS7_ILi192EEENS7_ILi128EEENS7_ILi96EEEEEELi96ENS_12float_e4m3_tEfNS_4arch4Sm90ELb0ELb1ELb0ELb1ELb0ELb0ELb0ELb1ELb1ELb1ELb1ELb0EEENS1_21CollectiveEpilogueFwdINS6_IJSA_SC_SB_EEES9_NS_10bfloat16_tESG_Li384ELb1ELb1ELb1ELb1EEENS1_36VarlenDynamicPersistentTileSchedulerILi192ELi128ELi384ELi128ELb1ELb1ELb1ELb1ELb0ELb1EEEEEEEEEvNT_6ParamsE:
	.zero		3328


//--------------------- .nv.constant0._ZN7cutlass13device_kernelIN5flash11enable_sm90INS1_16FlashAttnFwdSm90INS1_25CollectiveMainloopFwdSm90ILi2EN4cute5tupleIJNS5_1CILi1EEES8_S8_EEENS6_IJNS7_ILi192EEENS7_ILi128EEENS7_ILi96EEEEEELi96ENS_12float_e4m3_tEfNS_4arch4Sm90ELb0ELb1ELb0ELb1ELb0ELb1ELb0ELb1ELb1ELb1ELb1ELb0EEENS1_21CollectiveEpilogueFwdINS6_IJSA_SC_SB_EEES9_NS_10bfloat16_tESG_Li384ELb1ELb1ELb1ELb1EEENS1_36VarlenDynamicPersistentTileSchedulerILi192ELi128ELi384ELi128ELb1ELb1ELb1ELb1ELb0ELb1EEEEEEEEEvNT_6ParamsE --------------------------
	.section	.nv.constant0._ZN7cutlass13device_kernelIN5flash11enable_sm90INS1_16FlashAttnFwdSm90INS1_25CollectiveMainloopFwdSm90ILi2EN4cute5tupleIJNS5_1CILi1EEES8_S8_EEENS6_IJNS7_ILi192EEENS7_ILi128EEENS7_ILi96EEEEEELi96ENS_12float_e4m3_tEfNS_4arch4Sm90ELb0ELb1ELb0ELb1ELb0ELb1ELb0ELb1ELb1ELb1ELb1ELb0EEENS1_21CollectiveEpilogueFwdINS6_IJSA_SC_SB_EEES9_NS_10bfloat16_tESG_Li384ELb1ELb1ELb1ELb1EEENS1_36VarlenDynamicPersistentTileSchedulerILi192ELi128ELi384ELi128ELb1ELb1ELb1ELb1ELb0ELb1EEEEEEEEEvNT_6ParamsE,"a",@progbits
	.sectionflags	@""
	.align	4
.nv.constant0._ZN7cutlass13device_kernelIN5flash11enable_sm90INS1_16FlashAttnFwdSm90INS1_25CollectiveMainloopFwdSm90ILi2EN4cute5tupleIJNS5_1CILi1EEES8_S8_EEENS6_IJNS7_ILi192EEENS7_ILi128EEENS7_ILi96EEEEEELi96ENS_12float_e4m3_tEfNS_4arch4Sm90ELb0ELb1ELb0ELb1ELb0ELb1ELb0ELb1ELb1ELb1ELb1ELb0EEENS1_21CollectiveEpilogueFwdINS6_IJSA_SC_SB_EEES9_NS_10bfloat16_tESG_Li384ELb1ELb1ELb1ELb1EEENS1_36VarlenDynamicPersistentTileSchedulerILi192ELi128ELi384ELi128ELb1ELb1ELb1ELb1ELb0ELb1EEEEEEEEEvNT_6ParamsE:
	.zero		3328


//--------------------- .nv.constant0._ZN7cutlass13device_kernelIN5flash11enable_sm90INS1_16FlashAttnFwdSm90INS1_25CollectiveMainloopFwdSm90ILi2EN4cute5tupleIJNS5_1CILi1EEES8_S8_EEENS6_IJNS7_ILi192EEENS7_ILi128EEENS7_ILi96EEEEEELi96ENS_12float_e4m3_tEfNS_4arch4Sm90ELb1ELb0ELb0ELb0ELb0ELb0ELb0ELb1ELb1ELb1ELb1ELb0EEENS1_21CollectiveEpilogueFwdINS6_IJSA_SC_SB_EEES9_NS_10bfloat16_tESG_Li384ELb0ELb1ELb1ELb1EEENS1_19SingleTileSchedulerILb0ELb1ELb1ELi192EEEEEEEEEvNT_6ParamsE --------------------------
	.section	.nv.constant0._ZN7cutlass13device_kernelIN5flash11enable_sm90INS1_16FlashAttnFwdSm90INS1_25CollectiveMainloopFwdSm90ILi2EN4cute5tupleIJNS5_1CILi1EEES8_S8_EEENS6_IJNS7_ILi192EEENS7_ILi128EEENS7_ILi96EEEEEELi96ENS_12float_e4m3_tEfNS_4arch4Sm90ELb1ELb0ELb0ELb0ELb0ELb0ELb0ELb1ELb1ELb1ELb1ELb0EEENS1_21CollectiveEpilogueFwdINS6_IJSA_SC_SB_EEES9_NS_10bfloat16_tESG_Li384ELb0ELb1ELb1ELb1EEENS1_19SingleTileSchedulerILb0ELb1ELb1ELi192EEEEEEEEEvNT_6ParamsE,"a",@progbits
	.sectionflags	@""
	.align	4
.nv.constant0._ZN7cutlass13device_kernelIN5flash11enable_sm90INS1_16FlashAttnFwdSm90INS1_25CollectiveMainloopFwdSm90ILi2EN4cute5tupleIJNS5_1CILi1EEES8_S8_EEENS6_IJNS7_ILi192EEENS7_ILi128EEENS7_ILi96EEEEEELi96ENS_12float_e4m3_tEfNS_4arch4Sm90ELb1ELb0ELb0ELb0ELb0ELb0ELb0ELb1ELb1ELb1ELb1ELb0EEENS1_21CollectiveEpilogueFwdINS6_IJSA_SC_SB_EEES9_NS_10bfloat16_tESG_Li384ELb0ELb1ELb1ELb1EEENS1_19SingleTileSchedulerILb0ELb1ELb1ELi192EEEEEEEEEvNT_6ParamsE:
	.zero		3200


//--------------------- .nv.constant0._ZN7cutlass13device_kernelIN5flash11enable_sm90INS1_16FlashAttnFwdSm90INS1_25CollectiveMainloopFwdSm90ILi2EN4cute5tupleIJNS5_1CILi1EEES8_S8_EEENS6_IJNS7_ILi192EEENS7_ILi128EEENS7_ILi96EEEEEELi96ENS_12float_e4m3_tEfNS_4arch4Sm90ELb1ELb0ELb0ELb1ELb0ELb0ELb0ELb1ELb1ELb1ELb1ELb0EEENS1_21CollectiveEpilogueFwdINS6_IJSA_SC_SB_EEES9_NS_10bfloat16_tESG_Li384ELb1ELb1ELb1ELb1EEENS1_36VarlenDynamicPersistentTileSchedulerILi192ELi128ELi384ELi128ELb1ELb1ELb1ELb1ELb1ELb1EEEEEEEEEvNT_6ParamsE --------------------------
	.section	.nv.constant0._ZN7cutlass13device_kernelIN5flash11enable_sm90INS1_16FlashAttnFwdSm90INS1_25CollectiveMainloopFwdSm90ILi2EN4cute5tupleIJNS5_1CILi1EEES8_S8_EEENS6_IJNS7_ILi192EEENS7_ILi128EEENS7_ILi96EEEEEELi96ENS_12float_e4m3_tEfNS_4arch4Sm90ELb1ELb0ELb0ELb1ELb0ELb0ELb0ELb1ELb1ELb1ELb1ELb0EEENS1_21CollectiveEpilogueFwdINS6_IJSA_SC_SB_EEES9_NS_10bfloat16_tESG_Li384ELb1ELb1ELb1ELb1EEENS1_36VarlenDynamicPersistentTileSchedulerILi192ELi128ELi384ELi128ELb1ELb1ELb1ELb1ELb1ELb1EEEEEEEEEvNT_6ParamsE,"a",@progbits
	.sectionflags	@""
	.align	4
.nv.constant0._ZN7cutlass13device_kernelIN5flash11enable_sm90INS1_16FlashAttnFwdSm90INS1_25CollectiveMainloopFwdSm90ILi2EN4cute5tupleIJNS5_1CILi1EEES8_S8_EEENS6_IJNS7_ILi192EEENS7_ILi128EEENS7_ILi96EEEEEELi96ENS_12float_e4m3_tEfNS_4arch4Sm90ELb1ELb0ELb0ELb1ELb0ELb0ELb0ELb1ELb1ELb1ELb1ELb0EEENS1_21CollectiveEpilogueFwdINS6_IJSA_SC_SB_EEES9_NS_10bfloat16_tESG_Li384ELb1ELb1ELb1ELb1EEENS1_36VarlenDynamicPersistentTileSchedulerILi192ELi128ELi384ELi128ELb1ELb1ELb1ELb1ELb1ELb1EEEEEEEEEvNT_6ParamsE:
	.zero		3328


//--------------------- .nv.constant0._ZN7cutlass13device_kernelIN5flash11enable_sm90INS1_16FlashAttnFwdSm90INS1_25CollectiveMainloopFwdSm90ILi2EN4cute5tupleIJNS5_1CILi1EEES8_S8_EEENS6_IJNS7_ILi192EEENS7_ILi128EEENS7_ILi96EEEEEELi96ENS_12float_e4m3_tEfNS_4arch4Sm90ELb1ELb0ELb0ELb1ELb0ELb1ELb0ELb1ELb1ELb1ELb1ELb0EEENS1_21CollectiveEpilogueFwdINS6_IJSA_SC_SB_EEES9_NS_10bfloat16_tESG_Li384ELb1ELb1ELb1ELb1EEENS1_36VarlenDynamicPersistentTileSchedulerILi192ELi128ELi384ELi128ELb1ELb1ELb1ELb1ELb1ELb1EEEEEEEEEvNT_6ParamsE --------------------------
	.section	.nv.constant0._ZN7cutlass13device_kernelIN5flash11enable_sm90INS1_16FlashAttnFwdSm90INS1_25CollectiveMainloopFwdSm90ILi2EN4cute5tupleIJNS5_1CILi1EEES8_S8_EEENS6_IJNS7_ILi192EEENS7_ILi128EEENS7_ILi96EEEEEELi96ENS_12float_e4m3_tEfNS_4arch4Sm90ELb1ELb0ELb0ELb1ELb0ELb1ELb0ELb1ELb1ELb1ELb1ELb0EEENS1_21CollectiveEpilogueFwdINS6_IJSA_SC_SB_EEES9_NS_10bfloat16_tESG_Li384ELb1ELb1ELb1ELb1EEENS1_36VarlenDynamicPersistentTileSchedulerILi192ELi128ELi384ELi128ELb1ELb1ELb1ELb1ELb1ELb1EEEEEEEEEvNT_6ParamsE,"a",@progbits
	.sectionflags	@""
	.align	4
.nv.constant0._ZN7cutlass13device_kernelIN5flash11enable_sm90INS1_16FlashAttnFwdSm90INS1_25CollectiveMainloopFwdSm90ILi2EN4cute5tupleIJNS5_1CILi1EEES8_S8_EEENS6_IJNS7_ILi192EEENS7_ILi128EEENS7_ILi96EEEEEELi96ENS_12float_e4m3_tEfNS_4arch4Sm90ELb1ELb0ELb0ELb1ELb0ELb1ELb0ELb1ELb1ELb1ELb1ELb0EEENS1_21CollectiveEpilogueFwdINS6_IJSA_SC_SB_EEES9_NS_10bfloat16_tESG_Li384ELb1ELb1ELb1ELb1EEENS1_36VarlenDynamicPersistentTileSchedulerILi192ELi128ELi384ELi128ELb1ELb1ELb1ELb1ELb1ELb1EEEEEEEEEvNT_6ParamsE:
	.zero		3328


//--------------------- SYMBOLS --------------------------

	.type		.nv.reservedSmem.offset0,@object
	.size		.nv.reservedSmem.offset0,0x4
	.type		__assertfail,@function
